// Copyright (c) 2024, Tri Dao.
// Splitting the different head dimensions to different files to speed up compilation.
// This file is auto-generated. See "generate_kernels.py"
#include "namespace_config.h"
#include "flash_bwd_launch_template.h"

namespace FLASH_NAMESPACE {

template<>
void run_mha_bwd_<cutlass::half_t, 96, false>(Flash_bwd_params &params, cudaStream_t stream) {
    run_mha_bwd_hdim96<cutlass::half_t, false>(params, stream);
}

} // namespace FLASH_NAMESPACE

// ===== COMPILED SASS (sm_80) =====

	.target	sm_80

	.elftype	@"ET_EXEC"


//--------------------- .note.nv.tkinfo           --------------------------
	.section	.note.nv.tkinfo,"",@"SHT_NOTE"
	.sectionflags	@"SHF_NOTE_NV_TKINFO"
	.tkinfo
        /*0018*/ 	.word	0x00000002
        /*0030*/ 	.string	""
        /*0030*/ 	.string	"ptxas"
        /*0030*/ 	.string	"Cuda compilation tools, release 13.0, V13.0.88"
        /*0030*/ 	.string	"Build cuda_13.0.r13.0/compiler.36424714_0"
        /*0030*/ 	.string	"-arch sm_80 -m 64 "



//--------------------- .note.nv.cuinfo           --------------------------
	.section	.note.nv.cuinfo,"",@"SHT_NOTE"
	.sectionflags	@"SHF_NOTE_NV_CUINFO"
        /*0018*/ 	.short	0x0002
        /*001a*/ 	.short	0x0050
        /*001c*/ 	.short	0x0082
	.zero		2


//--------------------- .nv.info                  --------------------------
	.section	.nv.info,"",@"SHT_CUDA_INFO"
	.align	4


	//----- nvinfo : EIATTR_REGCOUNT
	.align		4
        /*0000*/ 	.byte	0x04, 0x2f
        /*0002*/ 	.short	(.L_12 - .L_11)
	.align		4
.L_11:
        /*0004*/ 	.word	index@(_ZN5flash25flash_bwd_dot_do_o_kernelILb1E23Flash_bwd_kernel_traitsILi96ELi64ELi128ELi8ELi2ELi4ELi4ELb0ELb0EN7cutlass6half_tE19Flash_kernel_traitsILi96ELi64ELi128ELi8ES3_EEEEvNS_16Flash_bwd_paramsE)
        /*0008*/ 	.word	0x0000002d


	//----- nvinfo : EIATTR_FRAME_SIZE
	.align		4
.L_12:
        /*000c*/ 	.byte	0x04, 0x11
        /*000e*/ 	.short	(.L_14 - .L_13)
	.align		4
.L_13:
        /*0010*/ 	.word	index@(_ZN5flash25flash_bwd_dot_do_o_kernelILb1E23Flash_bwd_kernel_traitsILi96ELi64ELi128ELi8ELi2ELi4ELi4ELb0ELb0EN7cutlass6half_tE19Flash_kernel_traitsILi96ELi64ELi128ELi8ES3_EEEEvNS_16Flash_bwd_paramsE)
        /*0014*/ 	.word	0x00000000


	//----- nvinfo : EIATTR_REGCOUNT
	.align		4
.L_14:
        /*0018*/ 	.byte	0x04, 0x2f
        /*001a*/ 	.short	(.L_16 - .L_15)
	.align		4
.L_15:
        /*001c*/ 	.word	index@(_ZN5flash25flash_bwd_dot_do_o_kernelILb0E23Flash_bwd_kernel_traitsILi96ELi64ELi128ELi8ELi2ELi4ELi4ELb0ELb0EN7cutlass6half_tE19Flash_kernel_traitsILi96ELi64ELi128ELi8ES3_EEEEvNS_16Flash_bwd_paramsE)
        /*0020*/ 	.word	0x0000002b


	//----- nvinfo : EIATTR_FRAME_SIZE
	.align		4
.L_16:
        /*0024*/ 	.byte	0x04, 0x11
        /*0026*/ 	.short	(.L_18 - .L_17)
	.align		4
.L_17:
        /*0028*/ 	.word	index@(_ZN5flash25flash_bwd_dot_do_o_kernelILb0E23Flash_bwd_kernel_traitsILi96ELi64ELi128ELi8ELi2ELi4ELi4ELb0ELb0EN7cutlass6half_tE19Flash_kernel_traitsILi96ELi64ELi128ELi8ES3_EEEEvNS_16Flash_bwd_paramsE)
        /*002c*/ 	.word	0x00000000


	//----- nvinfo : EIATTR_REGCOUNT
	.align		4
.L_18:
        /*0030*/ 	.byte	0x04, 0x2f
        /*0032*/ 	.short	(.L_20 - .L_19)
	.align		4
.L_19:
        /*0034*/ 	.word	index@(_ZN5flash44flash_bwd_dq_dk_dv_loop_seqk_parallel_kernelI23Flash_bwd_kernel_traitsILi96ELi64ELi128ELi8ELi2ELi4ELi4ELb0ELb0EN7cutlass6half_tE19Flash_kernel_traitsILi96ELi64ELi128ELi8ES3_EELb0ELb0ELb1ELb1ELb0ELb0ELb1EEEvNS_16Flash_bwd_paramsE)
        /*0038*/ 	.word	0x000000ff


	//----- nvinfo : EIATTR_FRAME_SIZE
	.align		4
.L_20:
        /*003c*/ 	.byte	0x04, 0x11
        /*003e*/ 	.short	(.L_22 - .L_21)
	.align		4
.L_21:
        /*0040*/ 	.word	index@(_ZN5flash44flash_bwd_dq_dk_dv_loop_seqk_parallel_kernelI23Flash_bwd_kernel_traitsILi96ELi64ELi128ELi8ELi2ELi4ELi4ELb0ELb0EN7cutlass6half_tE19Flash_kernel_traitsILi96ELi64ELi128ELi8ES3_EELb0ELb0ELb1ELb1ELb0ELb0ELb1EEEvNS_16Flash_bwd_paramsE)
        /*0044*/ 	.word	0x00000008


	//----- nvinfo : EIATTR_REGCOUNT
	.align		4
.L_22:
        /*0048*/ 	.byte	0x04, 0x2f
        /*004a*/ 	.short	(.L_24 - .L_23)
	.align		4
.L_23:
        /*004c*/ 	.word	index@(_ZN5flash44flash_bwd_dq_dk_dv_loop_seqk_parallel_kernelI23Flash_bwd_kernel_traitsILi96ELi64ELi128ELi8ELi2ELi4ELi4ELb0ELb0EN7cutlass6half_tE19Flash_kernel_traitsILi96ELi64ELi128ELi8ES3_EELb1ELb0ELb1ELb1ELb0ELb0ELb0EEEvNS_16Flash_bwd_paramsE)
        /*0050*/ 	.word	0x000000ff


	//----- nvinfo : EIATTR_FRAME_SIZE
	.align		4
.L_24:
        /*0054*/ 	.byte	0x04, 0x11
        /*0056*/ 	.short	(.L_26 - .L_25)
	.align		4
.L_25:
        /*0058*/ 	.word	index@(_ZN5flash44flash_bwd_dq_dk_dv_loop_seqk_parallel_kernelI23Flash_bwd_kernel_traitsILi96ELi64ELi128ELi8ELi2ELi4ELi4ELb0ELb0EN7cutlass6half_tE19Flash_kernel_traitsILi96ELi64ELi128ELi8ES3_EELb1ELb0ELb1ELb1ELb0ELb0ELb0EEEvNS_16Flash_bwd_paramsE)
        /*005c*/ 	.word	0x00000000


	//----- nvinfo : EIATTR_REGCOUNT
	.align		4
.L_26:
        /*0060*/ 	.byte	0x04, 0x2f
        /*0062*/ 	.short	(.L_28 - .L_27)
	.align		4
.L_27:
        /*0064*/ 	.word	index@(_ZN5flash44flash_bwd_dq_dk_dv_loop_seqk_parallel_kernelI23Flash_bwd_kernel_traitsILi96ELi64ELi128ELi8ELi2ELi4ELi4ELb0ELb0EN7cutlass6half_tE19Flash_kernel_traitsILi96ELi64ELi128ELi8ES3_EELb0ELb0ELb1ELb0ELb0ELb1ELb1EEEvNS_16Flash_bwd_paramsE)
        /*0068*/ 	.word	0x000000ff


	//----- nvinfo : EIATTR_FRAME_SIZE
	.align		4
.L_28:
        /*006c*/ 	.byte	0x04, 0x11
        /*006e*/ 	.short	(.L_30 - .L_29)
	.align		4
.L_29:
        /*0070*/ 	.word	index@(_ZN5flash44flash_bwd_dq_dk_dv_loop_seqk_parallel_kernelI23Flash_bwd_kernel_traitsILi96ELi64ELi128ELi8ELi2ELi4ELi4ELb0ELb0EN7cutlass6half_tE19Flash_kernel_traitsILi96ELi64ELi128ELi8ES3_EELb0ELb0ELb1ELb0ELb0ELb1ELb1EEEvNS_16Flash_bwd_paramsE)
        /*0074*/ 	.word	0x00000010


	//----- nvinfo : EIATTR_REGCOUNT
	.align		4
.L_30:
        /*0078*/ 	.byte	0x04, 0x2f
        /*007a*/ 	.short	(.L_32 - .L_31)
	.align		4
.L_31:
        /*007c*/ 	.word	index@(_ZN5flash44flash_bwd_dq_dk_dv_loop_seqk_parallel_kernelI23Flash_bwd_kernel_traitsILi96ELi64ELi128ELi8ELi2ELi4ELi4ELb0ELb0EN7cutlass6half_tE19Flash_kernel_traitsILi96ELi64ELi128ELi8ES3_EELb1ELb0ELb1ELb0ELb0ELb1ELb0EEEvNS_16Flash_bwd_paramsE)
        /*0080*/ 	.word	0x000000ff


	//----- nvinfo : EIATTR_FRAME_SIZE
	.align		4
.L_32:
        /*0084*/ 	.byte	0x04, 0x11
        /*0086*/ 	.short	(.L_34 - .L_33)
	.align		4
.L_33:
        /*0088*/ 	.word	index@(_ZN5flash44flash_bwd_dq_dk_dv_loop_seqk_parallel_kernelI23Flash_bwd_kernel_traitsILi96ELi64ELi128ELi8ELi2ELi4ELi4ELb0ELb0EN7cutlass6half_tE19Flash_kernel_traitsILi96ELi64ELi128ELi8ES3_EELb1ELb0ELb1ELb0ELb0ELb1ELb0EEEvNS_16Flash_bwd_paramsE)
        /*008c*/ 	.word	0x00000000


	//----- nvinfo : EIATTR_REGCOUNT
	.align		4
.L_34:
        /*0090*/ 	.byte	0x04, 0x2f
        /*0092*/ 	.short	(.L_36 - .L_35)
	.align		4
.L_35:
        /*0094*/ 	.word	index@(_ZN5flash44flash_bwd_dq_dk_dv_loop_seqk_parallel_kernelI23Flash_bwd_kernel_traitsILi96ELi64ELi128ELi8ELi2ELi4ELi4ELb0ELb0EN7cutlass6half_tE19Flash_kernel_traitsILi96ELi64ELi128ELi8ES3_EELb0ELb0ELb0ELb1ELb0ELb0ELb1EEEvNS_16Flash_bwd_paramsE)
        /*0098*/ 	.word	0x000000ff


	//----- nvinfo : EIATTR_FRAME_SIZE
	.align		4
.L_36:
        /*009c*/ 	.byte	0x04, 0x11
        /*009e*/ 	.short	(.L_38 - .L_37)
	.align		4
.L_37:
        /*00a0*/ 	.word	index@(_ZN5flash44flash_bwd_dq_dk_dv_loop_seqk_parallel_kernelI23Flash_bwd_kernel_traitsILi96ELi64ELi128ELi8ELi2ELi4ELi4ELb0ELb0EN7cutlass6half_tE19Flash_kernel_traitsILi96ELi64ELi128ELi8ES3_EELb0ELb0ELb0ELb1ELb0ELb0ELb1EEEvNS_16Flash_bwd_paramsE)
        /*00a4*/ 	.word	0x00000028


	//----- nvinfo : EIATTR_REGCOUNT
	.align		4
.L_38:
        /*00a8*/ 	.byte	0x04, 0x2f
        /*00aa*/ 	.short	(.L_40 - .L_39)
	.align		4
.L_39:
        /*00ac*/ 	.word	index@(_ZN5flash44flash_bwd_dq_dk_dv_loop_seqk_parallel_kernelI23Flash_bwd_kernel_traitsILi96ELi64ELi128ELi8ELi2ELi4ELi4ELb0ELb0EN7cutlass6half_tE19Flash_kernel_traitsILi96ELi64ELi128ELi8ES3_EELb1ELb0ELb0ELb1ELb0ELb0ELb0EEEvNS_16Flash_bwd_paramsE)
        /*00b0*/ 	.word	0x000000ff


	//----- nvinfo : EIATTR_FRAME_SIZE
	.align		4
.L_40:
        /*00b4*/ 	.byte	0x04, 0x11
        /*00b6*/ 	.short	(.L_42 - .L_41)
	.align		4
.L_41:
        /*00b8*/ 	.word	index@(_ZN5flash44flash_bwd_dq_dk_dv_loop_seqk_parallel_kernelI23Flash_bwd_kernel_traitsILi96ELi64ELi128ELi8ELi2ELi4ELi4ELb0ELb0EN7cutlass6half_tE19Flash_kernel_traitsILi96ELi64ELi128ELi8ES3_EELb1ELb0ELb0ELb1ELb0ELb0ELb0EEEvNS_16Flash_bwd_paramsE)
        /*00bc*/ 	.word	0x00000030


	//----- nvinfo : EIATTR_REGCOUNT
	.align		4
.L_42:
        /*00c0*/ 	.byte	0x04, 0x2f
        /*00c2*/ 	.short	(.L_44 - .L_43)
	.align		4
.L_43:
        /*00c4*/ 	.word	index@(_ZN5flash44flash_bwd_dq_dk_dv_loop_seqk_parallel_kernelI23Flash_bwd_kernel_traitsILi96ELi64ELi128ELi8ELi2ELi4ELi4ELb0ELb0EN7cutlass6half_tE19Flash_kernel_traitsILi96ELi64ELi128ELi8ES3_EELb0ELb0ELb0ELb0ELb1ELb1ELb1EEEvNS_16Flash_bwd_paramsE)
        /*00c8*/ 	.word	0x000000ff


	//----- nvinfo : EIATTR_FRAME_SIZE
	.align		4
.L_44:
        /*00cc*/ 	.byte	0x04, 0x11
        /*00ce*/ 	.short	(.L_46 - .L_45)
	.align		4
.L_45:
        /*00d0*/ 	.word	index@(_ZN5flash44flash_bwd_dq_dk_dv_loop_seqk_parallel_kernelI23Flash_bwd_kernel_traitsILi96ELi64ELi128ELi8ELi2ELi4ELi4ELb0ELb0EN7cutlass6half_tE19Flash_kernel_traitsILi96ELi64ELi128ELi8ES3_EELb0ELb0ELb0ELb0ELb1ELb1ELb1EEEvNS_16Flash_bwd_paramsE)
        /*00d4*/ 	.word	0x00000018


	//----- nvinfo : EIATTR_REGCOUNT
	.align		4
.L_46:
        /*00d8*/ 	.byte	0x04, 0x2f
        /*00da*/ 	.short	(.L_48 - .L_47)
	.align		4
.L_47:
        /*00dc*/ 	.word	index@(_ZN5flash44flash_bwd_dq_dk_dv_loop_seqk_parallel_kernelI23Flash_bwd_kernel_traitsILi96ELi64ELi128ELi8ELi2ELi4ELi4ELb0ELb0EN7cutlass6half_tE19Flash_kernel_traitsILi96ELi64ELi128ELi8ES3_EELb1ELb0ELb0ELb0ELb1ELb1ELb0EEEvNS_16Flash_bwd_paramsE)
        /*00e0*/ 	.word	0x000000ff


	//----- nvinfo : EIATTR_FRAME_SIZE
	.align		4
.L_48:
        /*00e4*/ 	.byte	0x04, 0x11
        /*00e6*/ 	.short	(.L_50 - .L_49)
	.align		4
.L_49:
        /*00e8*/ 	.word	index@(_ZN5flash44flash_bwd_dq_dk_dv_loop_seqk_parallel_kernelI23Flash_bwd_kernel_traitsILi96ELi64ELi128ELi8ELi2ELi4ELi4ELb0ELb0EN7cutlass6half_tE19Flash_kernel_traitsILi96ELi64ELi128ELi8ES3_EELb1ELb0ELb0ELb0ELb1ELb1ELb0EEEvNS_16Flash_bwd_paramsE)
        /*00ec*/ 	.word	0x00000008


	//----- nvinfo : EIATTR_REGCOUNT
	.align		4
.L_50:
        /*00f0*/ 	.byte	0x04, 0x2f
        /*00f2*/ 	.short	(.L_52 - .L_51)
	.align		4
.L_51:
        /*00f4*/ 	.word	index@(_ZN5flash44flash_bwd_dq_dk_dv_loop_seqk_parallel_kernelI23Flash_bwd_kernel_traitsILi96ELi64ELi128ELi8ELi2ELi4ELi4ELb0ELb0EN7cutlass6half_tE19Flash_kernel_traitsILi96ELi64ELi128ELi8ES3_EELb0ELb0ELb1ELb0ELb0ELb0ELb1EEEvNS_16Flash_bwd_paramsE)
        /*00f8*/ 	.word	0x000000ff


	//----- nvinfo : EIATTR_FRAME_SIZE
	.align		4
.L_52:
        /*00fc*/ 	.byte	0x04, 0x11
        /*00fe*/ 	.short	(.L_54 - .L_53)
	.align		4
.L_53:
        /*0100*/ 	.word	index@(_ZN5flash44flash_bwd_dq_dk_dv_loop_seqk_parallel_kernelI23Flash_bwd_kernel_traitsILi96ELi64ELi128ELi8ELi2ELi4ELi4ELb0ELb0EN7cutlass6half_tE19Flash_kernel_traitsILi96ELi64ELi128ELi8ES3_EELb0ELb0ELb1ELb0ELb0ELb0ELb1EEEvNS_16Flash_bwd_paramsE)
        /*0104*/ 	.word	0x00000008


	//----- nvinfo : EIATTR_REGCOUNT
	.align		4
.L_54:
        /*0108*/ 	.byte	0x04, 0x2f
        /*010a*/ 	.short	(.L_56 - .L_55)
	.align		4
.L_55:
        /*010c*/ 	.word	index@(_ZN5flash44flash_bwd_dq_dk_dv_loop_seqk_parallel_kernelI23Flash_bwd_kernel_traitsILi96ELi64ELi128ELi8ELi2ELi4ELi4ELb0ELb0EN7cutlass6half_tE19Flash_kernel_traitsILi96ELi64ELi128ELi8ES3_EELb1ELb0ELb1ELb0ELb0ELb0ELb0EEEvNS_16Flash_bwd_paramsE)
        /*0110*/ 	.word	0x000000ff


	//----- nvinfo : EIATTR_FRAME_SIZE
	.align		4
.L_56:
        /*0114*/ 	.byte	0x04, 0x11
        /*0116*/ 	.short	(.L_58 - .L_57)
	.align		4
.L_57:
        /*0118*/ 	.word	index@(_ZN5flash44flash_bwd_dq_dk_dv_loop_seqk_parallel_kernelI23Flash_bwd_kernel_traitsILi96ELi64ELi128ELi8ELi2ELi4ELi4ELb0ELb0EN7cutlass6half_tE19Flash_kernel_traitsILi96ELi64ELi128ELi8ES3_EELb1ELb0ELb1ELb0ELb0ELb0ELb0EEEvNS_16Flash_bwd_paramsE)
        /*011c*/ 	.word	0x00000000


	//----- nvinfo : EIATTR_REGCOUNT
	.align		4
.L_58:
        /*0120*/ 	.byte	0x04, 0x2f
        /*0122*/ 	.short	(.L_60 - .L_59)
	.align		4
.L_59:
        /*0124*/ 	.word	index@(_ZN5flash44flash_bwd_dq_dk_dv_loop_seqk_parallel_kernelI23Flash_bwd_kernel_traitsILi96ELi64ELi128ELi8ELi2ELi4ELi4ELb0ELb0EN7cutlass6half_tE19Flash_kernel_traitsILi96ELi64ELi128ELi8ES3_EELb0ELb0ELb0ELb0ELb0ELb0ELb1EEEvNS_16Flash_bwd_paramsE)
        /*0128*/ 	.word	0x000000ff


	//----- nvinfo : EIATTR_FRAME_SIZE
	.align		4
.L_60:
        /*012c*/ 	.byte	0x04, 0x11
        /*012e*/ 	.short	(.L_62 - .L_61)
	.align		4
.L_61:
        /*0130*/ 	.word	index@(_ZN5flash44flash_bwd_dq_dk_dv_loop_seqk_parallel_kernelI23Flash_bwd_kernel_traitsILi96ELi64ELi128ELi8ELi2ELi4ELi4ELb0ELb0EN7cutlass6half_tE19Flash_kernel_traitsILi96ELi64ELi128ELi8ES3_EELb0ELb0ELb0ELb0ELb0ELb0ELb1EEEvNS_16Flash_bwd_paramsE)
        /*0134*/ 	.word	0x00000018


	//----- nvinfo : EIATTR_REGCOUNT
	.align		4
.L_62:
        /*0138*/ 	.byte	0x04, 0x2f
        /*013a*/ 	.short	(.L_64 - .L_63)
	.align		4
.L_63:
        /*013c*/ 	.word	index@(_ZN5flash44flash_bwd_dq_dk_dv_loop_seqk_parallel_kernelI23Flash_bwd_kernel_traitsILi96ELi64ELi128ELi8ELi2ELi4ELi4ELb0ELb0EN7cutlass6half_tE19Flash_kernel_traitsILi96ELi64ELi128ELi8ES3_EELb1ELb0ELb0ELb0ELb0ELb0ELb0EEEvNS_16Flash_bwd_paramsE)
        /*0140*/ 	.word	0x000000ff


	//----- nvinfo : EIATTR_FRAME_SIZE
	.align		4
.L_64:
        /*0144*/ 	.byte	0x04, 0x11
        /*0146*/ 	.short	(.L_66 - .L_65)
	.align		4
.L_65:
        /*0148*/ 	.word	index@(_ZN5flash44flash_bwd_dq_dk_dv_loop_seqk_parallel_kernelI23Flash_bwd_kernel_traitsILi96ELi64ELi128ELi8ELi2ELi4ELi4ELb0ELb0EN7cutlass6half_tE19Flash_kernel_traitsILi96ELi64ELi128ELi8ES3_EELb1ELb0ELb0ELb0ELb0ELb0ELb0EEEvNS_16Flash_bwd_paramsE)
        /*014c*/ 	.word	0x00000008


	//----- nvinfo : EIATTR_REGCOUNT
	.align		4
.L_66:
        /*0150*/ 	.byte	0x04, 0x2f
        /*0152*/ 	.short	(.L_68 - .L_67)
	.align		4
.L_67:
        /*0154*/ 	.word	index@(_ZN5flash44flash_bwd_dq_dk_dv_loop_seqk_parallel_kernelI23Flash_bwd_kernel_traitsILi96ELi64ELi128ELi8ELi2ELi4ELi4ELb0ELb0EN7cutlass6half_tE19Flash_kernel_traitsILi96ELi64ELi128ELi8ES3_EELb0ELb0ELb0ELb0ELb0ELb1ELb1EEEvNS_16Flash_bwd_paramsE)
        /*0158*/ 	.word	0x000000ff


	//----- nvinfo : EIATTR_FRAME_SIZE
	.align		4
.L_68:
        /*015c*/ 	.byte	0x04, 0x11
        /*015e*/ 	.short	(.L_70 - .L_69)
	.align		4
.L_69:
        /*0160*/ 	.word	index@(_ZN5flash44flash_bwd_dq_dk_dv_loop_seqk_parallel_kernelI23Flash_bwd_kernel_traitsILi96ELi64ELi128ELi8ELi2ELi4ELi4ELb0ELb0EN7cutlass6half_tE19Flash_kernel_traitsILi96ELi64ELi128ELi8ES3_EELb0ELb0ELb0ELb0ELb0ELb1ELb1EEEvNS_16Flash_bwd_paramsE)
        /*0164*/ 	.word	0x00000020


	//----- nvinfo : EIATTR_REGCOUNT
	.align		4
.L_70:
        /*0168*/ 	.byte	0x04, 0x2f
        /*016a*/ 	.short	(.L_72 - .L_71)
	.align		4
.L_71:
        /*016c*/ 	.word	index@(_ZN5flash44flash_bwd_dq_dk_dv_loop_seqk_parallel_kernelI23Flash_bwd_kernel_traitsILi96ELi64ELi128ELi8ELi2ELi4ELi4ELb0ELb0EN7cutlass6half_tE19Flash_kernel_traitsILi96ELi64ELi128ELi8ES3_EELb1ELb0ELb0ELb0ELb0ELb1ELb0EEEvNS_16Flash_bwd_paramsE)
        /*0170*/ 	.word	0x000000ff


	//----- nvinfo : EIATTR_FRAME_SIZE
	.align		4
.L_72:
        /*0174*/ 	.byte	0x04, 0x11
        /*0176*/ 	.short	(.L_74 - .L_73)
	.align		4
.L_73:
        /*0178*/ 	.word	index@(_ZN5flash44flash_bwd_dq_dk_dv_loop_seqk_parallel_kernelI23Flash_bwd_kernel_traitsILi96ELi64ELi128ELi8ELi2ELi4ELi4ELb0ELb0EN7cutlass6half_tE19Flash_kernel_traitsILi96ELi64ELi128ELi8ES3_EELb1ELb0ELb0ELb0ELb0ELb1ELb0EEEvNS_16Flash_bwd_paramsE)
        /*017c*/ 	.word	0x00000008


	//----- nvinfo : EIATTR_REGCOUNT
	.align		4
.L_74:
        /*0180*/ 	.byte	0x04, 0x2f
        /*0182*/ 	.short	(.L_76 - .L_75)
	.align		4
.L_75:
        /*0184*/ 	.word	index@(_ZN5flash27flash_bwd_convert_dq_kernelI23Flash_bwd_kernel_traitsILi96ELi64ELi128ELi8ELi2ELi4ELi4ELb0ELb0EN7cutlass6half_tE19Flash_kernel_traitsILi96ELi64ELi128ELi8ES3_EEEEvNS_16Flash_bwd_paramsEi)
        /*0188*/ 	.word	0x00000040


	//----- nvinfo : EIATTR_FRAME_SIZE
	.align		4
.L_76:
        /*018c*/ 	.byte	0x04, 0x11
        /*018e*/ 	.short	(.L_78 - .L_77)
	.align		4
.L_77:
        /*0190*/ 	.word	index@(_ZN5flash27flash_bwd_convert_dq_kernelI23Flash_bwd_kernel_traitsILi96ELi64ELi128ELi8ELi2ELi4ELi4ELb0ELb0EN7cutlass6half_tE19Flash_kernel_traitsILi96ELi64ELi128ELi8ES3_EEEEvNS_16Flash_bwd_paramsEi)
        /*0194*/ 	.word	0x00000000


	//----- nvinfo : EIATTR_REGCOUNT
	.align		4
.L_78:
        /*0198*/ 	.byte	0x04, 0x2f
        /*019a*/ 	.short	(.L_80 - .L_79)
	.align		4
.L_79:
        /*019c*/ 	.word	index@(_ZN5flash25flash_bwd_dot_do_o_kernelILb1E23Flash_bwd_kernel_traitsILi96ELi64ELi128ELi8ELi2ELi4ELi4ELb1ELb0EN7cutlass6half_tE19Flash_kernel_traitsILi96ELi64ELi128ELi8ES3_EEEEvNS_16Flash_bwd_paramsE)
        /*01a0*/ 	.word	0x0000002d


	//----- nvinfo : EIATTR_FRAME_SIZE
	.align		4
.L_80:
        /*01a4*/ 	.byte	0x04, 0x11
        /*01a6*/ 	.short	(.L_82 - .L_81)
	.align		4
.L_81:
        /*01a8*/ 	.word	index@(_ZN5flash25flash_bwd_dot_do_o_kernelILb1E23Flash_bwd_kernel_traitsILi96ELi64ELi128ELi8ELi2ELi4ELi4ELb1ELb0EN7cutlass6half_tE19Flash_kernel_traitsILi96ELi64ELi128ELi8ES3_EEEEvNS_16Flash_bwd_paramsE)
        /*01ac*/ 	.word	0x00000000


	//----- nvinfo : EIATTR_REGCOUNT
	.align		4
.L_82:
        /*01b0*/ 	.byte	0x04, 0x2f
        /*01b2*/ 	.short	(.L_84 - .L_83)
	.align		4
.L_83:
        /*01b4*/ 	.word	index@(_ZN5flash25flash_bwd_dot_do_o_kernelILb0E23Flash_bwd_kernel_traitsILi96ELi64ELi128ELi8ELi2ELi4ELi4ELb1ELb0EN7cutlass6half_tE19Flash_kernel_traitsILi96ELi64ELi128ELi8ES3_EEEEvNS_16Flash_bwd_paramsE)
        /*01b8*/ 	.word	0x0000002b


	//----- nvinfo : EIATTR_FRAME_SIZE
	.align		4
.L_84:
        /*01bc*/ 	.byte	0x04, 0x11
        /*01be*/ 	.short	(.L_86 - .L_85)
	.align		4
.L_85:
        /*01c0*/ 	.word	index@(_ZN5flash25flash_bwd_dot_do_o_kernelILb0E23Flash_bwd_kernel_traitsILi96ELi64ELi128ELi8ELi2ELi4ELi4ELb1ELb0EN7cutlass6half_tE19Flash_kernel_traitsILi96ELi64ELi128ELi8ES3_EEEEvNS_16Flash_bwd_paramsE)
        /*01c4*/ 	.word	0x00000000


	//----- nvinfo : EIATTR_REGCOUNT
	.align		4
.L_86:
        /*01c8*/ 	.byte	0x04, 0x2f
        /*01ca*/ 	.short	(.L_88 - .L_87)
	.align		4
.L_87:
        /*01cc*/ 	.word	index@(_ZN5flash44flash_bwd_dq_dk_dv_loop_seqk_parallel_kernelI23Flash_bwd_kernel_traitsILi96ELi64ELi128ELi8ELi2ELi4ELi4ELb1ELb0EN7cutlass6half_tE19Flash_kernel_traitsILi96ELi64ELi128ELi8ES3_EELb0ELb0ELb1ELb1ELb0ELb0ELb1EEEvNS_16Flash_bwd_paramsE)
        /*01d0*/ 	.word	0x000000ff


	//----- nvinfo : EIATTR_FRAME_SIZE
	.align		4
.L_88:
        /*01d4*/ 	.byte	0x04, 0x11
        /*01d6*/ 	.short	(.L_90 - .L_89)
	.align		4
.L_89:
        /*01d8*/ 	.word	index@(_ZN5flash44flash_bwd_dq_dk_dv_loop_seqk_parallel_kernelI23Flash_bwd_kernel_traitsILi96ELi64ELi128ELi8ELi2ELi4ELi4ELb1ELb0EN7cutlass6half_tE19Flash_kernel_traitsILi96ELi64ELi128ELi8ES3_EELb0ELb0ELb1ELb1ELb0ELb0ELb1EEEvNS_16Flash_bwd_paramsE)
        /*01dc*/ 	.word	0x000000c8


	//----- nvinfo : EIATTR_REGCOUNT
	.align		4
.L_90:
        /*01e0*/ 	.byte	0x04, 0x2f
        /*01e2*/ 	.short	(.L_92 - .L_91)
	.align		4
.L_91:
        /*01e4*/ 	.word	index@(_ZN5flash44flash_bwd_dq_dk_dv_loop_seqk_parallel_kernelI23Flash_bwd_kernel_traitsILi96ELi64ELi128ELi8ELi2ELi4ELi4ELb1ELb0EN7cutlass6half_tE19Flash_kernel_traitsILi96ELi64ELi128ELi8ES3_EELb1ELb0ELb1ELb1ELb0ELb0ELb0EEEvNS_16Flash_bwd_paramsE)
        /*01e8*/ 	.word	0x000000ff


	//----- nvinfo : EIATTR_FRAME_SIZE
	.align		4
.L_92:
        /*01ec*/ 	.byte	0x04, 0x11
        /*01ee*/ 	.short	(.L_94 - .L_93)
	.align		4
.L_93:
        /*01f0*/ 	.word	index@(_ZN5flash44flash_bwd_dq_dk_dv_loop_seqk_parallel_kernelI23Flash_bwd_kernel_traitsILi96ELi64ELi128ELi8ELi2ELi4ELi4ELb1ELb0EN7cutlass6half_tE19Flash_kernel_traitsILi96ELi64ELi128ELi8ES3_EELb1ELb0ELb1ELb1ELb0ELb0ELb0EEEvNS_16Flash_bwd_paramsE)
        /*01f4*/ 	.word	0x00000050


	//----- nvinfo : EIATTR_REGCOUNT
	.align		4
.L_94:
        /*01f8*/ 	.byte	0x04, 0x2f
        /*01fa*/ 	.short	(.L_96 - .L_95)
	.align		4
.L_95:
        /*01fc*/ 	.word	index@(_ZN5flash44flash_bwd_dq_dk_dv_loop_seqk_parallel_kernelI23Flash_bwd_kernel_traitsILi96ELi64ELi128ELi8ELi2ELi4ELi4ELb1ELb0EN7cutlass6half_tE19Flash_kernel_traitsILi96ELi64ELi128ELi8ES3_EELb0ELb0ELb1ELb0ELb0ELb1ELb1EEEvNS_16Flash_bwd_paramsE)
        /*0200*/ 	.word	0x000000ff


	//----- nvinfo : EIATTR_FRAME_SIZE
	.align		4
.L_96:
        /*0204*/ 	.byte	0x04, 0x11
        /*0206*/ 	.short	(.L_98 - .L_97)
	.align		4
.L_97:
        /*0208*/ 	.word	index@(_ZN5flash44flash_bwd_dq_dk_dv_loop_seqk_parallel_kernelI23Flash_bwd_kernel_traitsILi96ELi64ELi128ELi8ELi2ELi4ELi4ELb1ELb0EN7cutlass6half_tE19Flash_kernel_traitsILi96ELi64ELi128ELi8ES3_EELb0ELb0ELb1ELb0ELb0ELb1ELb1EEEvNS_16Flash_bwd_paramsE)
        /*020c*/ 	.word	0x000000b8


	//----- nvinfo : EIATTR_REGCOUNT
	.align		4
.L_98:
        /*0210*/ 	.byte	0x04, 0x2f
        /*0212*/ 	.short	(.L_100 - .L_99)
	.align		4
.L_99:
        /*0214*/ 	.word	index@(_ZN5flash44flash_bwd_dq_dk_dv_loop_seqk_parallel_kernelI23Flash_bwd_kernel_traitsILi96ELi64ELi128ELi8ELi2ELi4ELi4ELb1ELb0EN7cutlass6half_tE19Flash_kernel_traitsILi96ELi64ELi128ELi8ES3_EELb1ELb0ELb1ELb0ELb0ELb1ELb0EEEvNS_16Flash_bwd_paramsE)
        /*0218*/ 	.word	0x000000ff


	//----- nvinfo : EIATTR_FRAME_SIZE
	.align		4
.L_100:
        /*021c*/ 	.byte	0x04, 0x11
        /*021e*/ 	.short	(.L_102 - .L_101)
	.align		4
.L_101:
        /*0220*/ 	.word	index@(_ZN5flash44flash_bwd_dq_dk_dv_loop_seqk_parallel_kernelI23Flash_bwd_kernel_traitsILi96ELi64ELi128ELi8ELi2ELi4ELi4ELb1ELb0EN7cutlass6half_tE19Flash_kernel_traitsILi96ELi64ELi128ELi8ES3_EELb1ELb0ELb1ELb0ELb0ELb1ELb0EEEvNS_16Flash_bwd_paramsE)
        /*0224*/ 	.word	0x00000030


	//----- nvinfo : EIATTR_REGCOUNT
	.align		4
.L_102:
        /*0228*/ 	.byte	0x04, 0x2f
        /*022a*/ 	.short	(.L_104 - .L_103)
	.align		4
.L_103:
        /*022c*/ 	.word	index@(_ZN5flash44flash_bwd_dq_dk_dv_loop_seqk_parallel_kernelI23Flash_bwd_kernel_traitsILi96ELi64ELi128ELi8ELi2ELi4ELi4ELb1ELb0EN7cutlass6half_tE19Flash_kernel_traitsILi96ELi64ELi128ELi8ES3_EELb0ELb0ELb0ELb1ELb0ELb0ELb1EEEvNS_16Flash_bwd_paramsE)
        /*0230*/ 	.word	0x000000ff


	//----- nvinfo : EIATTR_FRAME_SIZE
	.align		4
.L_104:
        /*0234*/ 	.byte	0x04, 0x11
        /*0236*/ 	.short	(.L_106 - .L_105)
	.align		4
.L_105:
        /*0238*/ 	.word	index@(_ZN5flash44flash_bwd_dq_dk_dv_loop_seqk_parallel_kernelI23Flash_bwd_kernel_traitsILi96ELi64ELi128ELi8ELi2ELi4ELi4ELb1ELb0EN7cutlass6half_tE19Flash_kernel_traitsILi96ELi64ELi128ELi8ES3_EELb0ELb0ELb0ELb1ELb0ELb0ELb1EEEvNS_16Flash_bwd_paramsE)
        /*023c*/ 	.word	0x000000c8


	//----- nvinfo : EIATTR_REGCOUNT
	.align		4
.L_106:
        /*0240*/ 	.byte	0x04, 0x2f
        /*0242*/ 	.short	(.L_108 - .L_107)
	.align		4
.L_107:
        /*0244*/ 	.word	index@(_ZN5flash44flash_bwd_dq_dk_dv_loop_seqk_parallel_kernelI23Flash_bwd_kernel_traitsILi96ELi64ELi128ELi8ELi2ELi4ELi4ELb1ELb0EN7cutlass6half_tE19Flash_kernel_traitsILi96ELi64ELi128ELi8ES3_EELb1ELb0ELb0ELb1ELb0ELb0ELb0EEEvNS_16Flash_bwd_paramsE)
        /*0248*/ 	.word	0x000000ff


	//----- nvinfo : EIATTR_FRAME_SIZE
	.align		4
.L_108:
        /*024c*/ 	.byte	0x04, 0x11
        /*024e*/ 	.short	(.L_110 - .L_109)
	.align		4
.L_109:
        /*0250*/ 	.word	index@(_ZN5flash44flash_bwd_dq_dk_dv_loop_seqk_parallel_kernelI23Flash_bwd_kernel_traitsILi96ELi64ELi128ELi8ELi2ELi4ELi4ELb1ELb0EN7cutlass6half_tE19Flash_kernel_traitsILi96ELi64ELi128ELi8ES3_EELb1ELb0ELb0ELb1ELb0ELb0ELb0EEEvNS_16Flash_bwd_paramsE)
        /*0254*/ 	.word	0x00000078


	//----- nvinfo : EIATTR_REGCOUNT
	.align		4
.L_110:
        /*0258*/ 	.byte	0x04, 0x2f
        /*025a*/ 	.short	(.L_112 - .L_111)
	.align		4
.L_111:
        /*025c*/ 	.word	index@(_ZN5flash44flash_bwd_dq_dk_dv_loop_seqk_parallel_kernelI23Flash_bwd_kernel_traitsILi96ELi64ELi128ELi8ELi2ELi4ELi4ELb1ELb0EN7cutlass6half_tE19Flash_kernel_traitsILi96ELi64ELi128ELi8ES3_EELb0ELb0ELb0ELb0ELb1ELb1ELb1EEEvNS_16Flash_bwd_paramsE)
        /*0260*/ 	.word	0x000000ff


	//----- nvinfo : EIATTR_FRAME_SIZE
	.align		4
.L_112:
        /*0264*/ 	.byte	0x04, 0x11
        /*0266*/ 	.short	(.L_114 - .L_113)
	.align		4
.L_113:
        /*0268*/ 	.word	index@(_ZN5flash44flash_bwd_dq_dk_dv_loop_seqk_parallel_kernelI23Flash_bwd_kernel_traitsILi96ELi64ELi128ELi8ELi2ELi4ELi4ELb1ELb0EN7cutlass6half_tE19Flash_kernel_traitsILi96ELi64ELi128ELi8ES3_EELb0ELb0ELb0ELb0ELb1ELb1ELb1EEEvNS_16Flash_bwd_paramsE)
        /*026c*/ 	.word	0x000000b0


	//----- nvinfo : EIATTR_REGCOUNT
	.align		4
.L_114:
        /*0270*/ 	.byte	0x04, 0x2f
        /*0272*/ 	.short	(.L_116 - .L_115)
	.align		4
.L_115:
        /*0274*/ 	.word	index@(_ZN5flash44flash_bwd_dq_dk_dv_loop_seqk_parallel_kernelI23Flash_bwd_kernel_traitsILi96ELi64ELi128ELi8ELi2ELi4ELi4ELb1ELb0EN7cutlass6half_tE19Flash_kernel_traitsILi96ELi64ELi128ELi8ES3_EELb1ELb0ELb0ELb0ELb1ELb1ELb0EEEvNS_16Flash_bwd_paramsE)
        /*0278*/ 	.word	0x000000ff


	//----- nvinfo : EIATTR_FRAME_SIZE
	.align		4
.L_116:
        /*027c*/ 	.byte	0x04, 0x11
        /*027e*/ 	.short	(.L_118 - .L_117)
	.align		4
.L_117:
        /*0280*/ 	.word	index@(_ZN5flash44flash_bwd_dq_dk_dv_loop_seqk_parallel_kernelI23Flash_bwd_kernel_traitsILi96ELi64ELi128ELi8ELi2ELi4ELi4ELb1ELb0EN7cutlass6half_tE19Flash_kernel_traitsILi96ELi64ELi128ELi8ES3_EELb1ELb0ELb0ELb0ELb1ELb1ELb0EEEvNS_16Flash_bwd_paramsE)
        /*0284*/ 	.word	0x00000050


	//----- nvinfo : EIATTR_REGCOUNT
	.align		4
.L_118:
        /*0288*/ 	.byte	0x04, 0x2f
        /*028a*/ 	.short	(.L_120 - .L_119)
	.align		4
.L_119:
        /*028c*/ 	.word	index@(_ZN5flash44flash_bwd_dq_dk_dv_loop_seqk_parallel_kernelI23Flash_bwd_kernel_traitsILi96ELi64ELi128ELi8ELi2ELi4ELi4ELb1ELb0EN7cutlass6half_tE19Flash_kernel_traitsILi96ELi64ELi128ELi8ES3_EELb0ELb0ELb1ELb0ELb0ELb0ELb1EEEvNS_16Flash_bwd_paramsE)
        /*0290*/ 	.word	0x000000ff


	//----- nvinfo : EIATTR_FRAME_SIZE
	.align		4
.L_120:
        /*0294*/ 	.byte	0x04, 0x11
        /*0296*/ 	.short	(.L_122 - .L_121)
	.align		4
.L_121:
        /*0298*/ 	.word	index@(_ZN5flash44flash_bwd_dq_dk_dv_loop_seqk_parallel_kernelI23Flash_bwd_kernel_traitsILi96ELi64ELi128ELi8ELi2ELi4ELi4ELb1ELb0EN7cutlass6half_tE19Flash_kernel_traitsILi96ELi64ELi128ELi8ES3_EELb0ELb0ELb1ELb0ELb0ELb0ELb1EEEvNS_16Flash_bwd_paramsE)
        /*029c*/ 	.word	0x000000c8


	//----- nvinfo : EIATTR_REGCOUNT
	.align		4
.L_122:
        /*02a0*/ 	.byte	0x04, 0x2f
        /*02a2*/ 	.short	(.L_124 - .L_123)
	.align		4
.L_123:
        /*02a4*/ 	.word	index@(_ZN5flash44flash_bwd_dq_dk_dv_loop_seqk_parallel_kernelI23Flash_bwd_kernel_traitsILi96ELi64ELi128ELi8ELi2ELi4ELi4ELb1ELb0EN7cutlass6half_tE19Flash_kernel_traitsILi96ELi64ELi128ELi8ES3_EELb1ELb0ELb1ELb0ELb0ELb0ELb0EEEvNS_16Flash_bwd_paramsE)
        /*02a8*/ 	.word	0x000000ff


	//----- nvinfo : EIATTR_FRAME_SIZE
	.align		4
.L_124:
        /*02ac*/ 	.byte	0x04, 0x11
        /*02ae*/ 	.short	(.L_126 - .L_125)
	.align		4
.L_125:
        /*02b0*/ 	.word	index@(_ZN5flash44flash_bwd_dq_dk_dv_loop_seqk_parallel_kernelI23Flash_bwd_kernel_traitsILi96ELi64ELi128ELi8ELi2ELi4ELi4ELb1ELb0EN7cutlass6half_tE19Flash_kernel_traitsILi96ELi64ELi128ELi8ES3_EELb1ELb0ELb1ELb0ELb0ELb0ELb0EEEvNS_16Flash_bwd_paramsE)
        /*02b4*/ 	.word	0x00000048


	//----- nvinfo : EIATTR_REGCOUNT
	.align		4
.L_126:
        /*02b8*/ 	.byte	0x04, 0x2f
        /*02ba*/ 	.short	(.L_128 - .L_127)
	.align		4
.L_127:
        /*02bc*/ 	.word	index@(_ZN5flash44flash_bwd_dq_dk_dv_loop_seqk_parallel_kernelI23Flash_bwd_kernel_traitsILi96ELi64ELi128ELi8ELi2ELi4ELi4ELb1ELb0EN7cutlass6half_tE19Flash_kernel_traitsILi96ELi64ELi128ELi8ES3_EELb0ELb0ELb0ELb0ELb0ELb0ELb1EEEvNS_16Flash_bwd_paramsE)
        /*02c0*/ 	.word	0x000000ff


	//----- nvinfo : EIATTR_FRAME_SIZE
	.align		4
.L_128:
        /*02c4*/ 	.byte	0x04, 0x11
        /*02c6*/ 	.short	(.L_130 - .L_129)
	.align		4
.L_129:
        /*02c8*/ 	.word	index@(_ZN5flash44flash_bwd_dq_dk_dv_loop_seqk_parallel_kernelI23Flash_bwd_kernel_traitsILi96ELi64ELi128ELi8ELi2ELi4ELi4ELb1ELb0EN7cutlass6half_tE19Flash_kernel_traitsILi96ELi64ELi128ELi8ES3_EELb0ELb0ELb0ELb0ELb0ELb0ELb1EEEvNS_16Flash_bwd_paramsE)
        /*02cc*/ 	.word	0x000000c0


	//----- nvinfo : EIATTR_REGCOUNT
	.align		4
.L_130:
        /*02d0*/ 	.byte	0x04, 0x2f
        /*02d2*/ 	.short	(.L_132 - .L_131)
	.align		4
.L_131:
        /*02d4*/ 	.word	index@(_ZN5flash44flash_bwd_dq_dk_dv_loop_seqk_parallel_kernelI23Flash_bwd_kernel_traitsILi96ELi64ELi128ELi8ELi2ELi4ELi4ELb1ELb0EN7cutlass6half_tE19Flash_kernel_traitsILi96ELi64ELi128ELi8ES3_EELb1ELb0ELb0ELb0ELb0ELb0ELb0EEEvNS_16Flash_bwd_paramsE)
        /*02d8*/ 	.word	0x000000ff


	//----- nvinfo : EIATTR_FRAME_SIZE
	.align		4
.L_132:
        /*02dc*/ 	.byte	0x04, 0x11
        /*02de*/ 	.short	(.L_134 - .L_133)
	.align		4
.L_133:
        /*02e0*/ 	.word	index@(_ZN5flash44flash_bwd_dq_dk_dv_loop_seqk_parallel_kernelI23Flash_bwd_kernel_traitsILi96ELi64ELi128ELi8ELi2ELi4ELi4ELb1ELb0EN7cutlass6half_tE19Flash_kernel_traitsILi96ELi64ELi128ELi8ES3_EELb1ELb0ELb0ELb0ELb0ELb0ELb0EEEvNS_16Flash_bwd_paramsE)
        /*02e4*/ 	.word	0x00000050


	//----- nvinfo : EIATTR_REGCOUNT
	.align		4
.L_134:
        /*02e8*/ 	.byte	0x04, 0x2f
        /*02ea*/ 	.short	(.L_136 - .L_135)
	.align		4
.L_135:
        /*02ec*/ 	.word	index@(_ZN5flash44flash_bwd_dq_dk_dv_loop_seqk_parallel_kernelI23Flash_bwd_kernel_traitsILi96ELi64ELi128ELi8ELi2ELi4ELi4ELb1ELb0EN7cutlass6half_tE19Flash_kernel_traitsILi96ELi64ELi128ELi8ES3_EELb0ELb0ELb0ELb0ELb0ELb1ELb1EEEvNS_16Flash_bwd_paramsE)
        /*02f0*/ 	.word	0x000000ff


	//----- nvinfo : EIATTR_FRAME_SIZE
	.align		4
.L_136:
        /*02f4*/ 	.byte	0x04, 0x11
        /*02f6*/ 	.short	(.L_138 - .L_137)
	.align		4
.L_137:
        /*02f8*/ 	.word	index@(_ZN5flash44flash_bwd_dq_dk_dv_loop_seqk_parallel_kernelI23Flash_bwd_kernel_traitsILi96ELi64ELi128ELi8ELi2ELi4ELi4ELb1ELb0EN7cutlass6half_tE19Flash_kernel_traitsILi96ELi64ELi128ELi8ES3_EELb0ELb0ELb0ELb0ELb0ELb1ELb1EEEvNS_16Flash_bwd_paramsE)
        /*02fc*/ 	.word	0x000000b0


	//----- nvinfo : EIATTR_REGCOUNT
	.align		4
.L_138:
        /*0300*/ 	.byte	0x04, 0x2f
        /*0302*/ 	.short	(.L_140 - .L_139)
	.align		4
.L_139:
        /*0304*/ 	.word	index@(_ZN5flash44flash_bwd_dq_dk_dv_loop_seqk_parallel_kernelI23Flash_bwd_kernel_traitsILi96ELi64ELi128ELi8ELi2ELi4ELi4ELb1ELb0EN7cutlass6half_tE19Flash_kernel_traitsILi96ELi64ELi128ELi8ES3_EELb1ELb0ELb0ELb0ELb0ELb1ELb0EEEvNS_16Flash_bwd_paramsE)
        /*0308*/ 	.word	0x000000ff


	//----- nvinfo : EIATTR_FRAME_SIZE
	.align		4
.L_140:
        /*030c*/ 	.byte	0x04, 0x11
        /*030e*/ 	.short	(.L_142 - .L_141)
	.align		4
.L_141:
        /*0310*/ 	.word	index@(_ZN5flash44flash_bwd_dq_dk_dv_loop_seqk_parallel_kernelI23Flash_bwd_kernel_traitsILi96ELi64ELi128ELi8ELi2ELi4ELi4ELb1ELb0EN7cutlass6half_tE19Flash_kernel_traitsILi96ELi64ELi128ELi8ES3_EELb1ELb0ELb0ELb0ELb0ELb1ELb0EEEvNS_16Flash_bwd_paramsE)
        /*0314*/ 	.word	0x00000048


	//----- nvinfo : EIATTR_REGCOUNT
	.align		4
.L_142:
        /*0318*/ 	.byte	0x04, 0x2f
        /*031a*/ 	.short	(.L_144 - .L_143)
	.align		4
.L_143:
        /*031c*/ 	.word	index@(_ZN5flash27flash_bwd_convert_dq_kernelI23Flash_bwd_kernel_traitsILi96ELi64ELi128ELi8ELi2ELi4ELi4ELb1ELb0EN7cutlass6half_tE19Flash_kernel_traitsILi96ELi64ELi128ELi8ES3_EEEEvNS_16Flash_bwd_paramsEi)
        /*0320*/ 	.word	0x00000040


	//----- nvinfo : EIATTR_FRAME_SIZE
	.align		4
.L_144:
        /*0324*/ 	.byte	0x04, 0x11
        /*0326*/ 	.short	(.L_146 - .L_145)
	.align		4
.L_145:
        /*0328*/ 	.word	index@(_ZN5flash27flash_bwd_convert_dq_kernelI23Flash_bwd_kernel_traitsILi96ELi64ELi128ELi8ELi2ELi4ELi4ELb1ELb0EN7cutlass6half_tE19Flash_kernel_traitsILi96ELi64ELi128ELi8ES3_EEEEvNS_16Flash_bwd_paramsEi)
        /*032c*/ 	.word	0x00000000


	//----- nvinfo : EIATTR_REGCOUNT
	.align		4
.L_146:
        /*0330*/ 	.byte	0x04, 0x2f
        /*0332*/ 	.short	(.L_148 - .L_147)
	.align		4
.L_147:
        /*0334*/ 	.word	index@(_ZN5flash44flash_bwd_dq_dk_dv_loop_seqk_parallel_kernelI23Flash_bwd_kernel_traitsILi96ELi64ELi128ELi8ELi2ELi4ELi4ELb1ELb0EN7cutlass6half_tE19Flash_kernel_traitsILi96ELi64ELi128ELi8ES3_EELb0ELb0ELb1ELb1ELb0ELb0ELb0EEEvNS_16Flash_bwd_paramsE)
        /*0338*/ 	.word	0x000000ff


	//----- nvinfo : EIATTR_FRAME_SIZE
	.align		4
.L_148:
        /*033c*/ 	.byte	0x04, 0x11
        /*033e*/ 	.short	(.L_150 - .L_149)
	.align		4
.L_149:
        /*0340*/ 	.word	index@(_ZN5flash44flash_bwd_dq_dk_dv_loop_seqk_parallel_kernelI23Flash_bwd_kernel_traitsILi96ELi64ELi128ELi8ELi2ELi4ELi4ELb1ELb0EN7cutlass6half_tE19Flash_kernel_traitsILi96ELi64ELi128ELi8ES3_EELb0ELb0ELb1ELb1ELb0ELb0ELb0EEEvNS_16Flash_bwd_paramsE)
        /*0344*/ 	.word	0x00000048


	//----- nvinfo : EIATTR_REGCOUNT
	.align		4
.L_150:
        /*0348*/ 	.byte	0x04, 0x2f
        /*034a*/ 	.short	(.L_152 - .L_151)
	.align		4
.L_151:
        /*034c*/ 	.word	index@(_ZN5flash44flash_bwd_dq_dk_dv_loop_seqk_parallel_kernelI23Flash_bwd_kernel_traitsILi96ELi64ELi128ELi8ELi2ELi4ELi4ELb1ELb0EN7cutlass6half_tE19Flash_kernel_traitsILi96ELi64ELi128ELi8ES3_EELb0ELb0ELb1ELb0ELb0ELb1ELb0EEEvNS_16Flash_bwd_paramsE)
        /*0350*/ 	.word	0x000000ff


	//----- nvinfo : EIATTR_FRAME_SIZE
	.align		4
.L_152:
        /*0354*/ 	.byte	0x04, 0x11
        /*0356*/ 	.short	(.L_154 - .L_153)
	.align		4
.L_153:
        /*0358*/ 	.word	index@(_ZN5flash44flash_bwd_dq_dk_dv_loop_seqk_parallel_kernelI23Flash_bwd_kernel_traitsILi96ELi64ELi128ELi8ELi2ELi4ELi4ELb1ELb0EN7cutlass6half_tE19Flash_kernel_traitsILi96ELi64ELi128ELi8ES3_EELb0ELb0ELb1ELb0ELb0ELb1ELb0EEEvNS_16Flash_bwd_paramsE)
        /*035c*/ 	.word	0x00000030


	//----- nvinfo : EIATTR_REGCOUNT
	.align		4
.L_154:
        /*0360*/ 	.byte	0x04, 0x2f
        /*0362*/ 	.short	(.L_156 - .L_155)
	.align		4
.L_155:
        /*0364*/ 	.word	index@(_ZN5flash44flash_bwd_dq_dk_dv_loop_seqk_parallel_kernelI23Flash_bwd_kernel_traitsILi96ELi64ELi128ELi8ELi2ELi4ELi4ELb1ELb0EN7cutlass6half_tE19Flash_kernel_traitsILi96ELi64ELi128ELi8ES3_EELb0ELb0ELb0ELb1ELb0ELb0ELb0EEEvNS_16Flash_bwd_paramsE)
        /*0368*/ 	.word	0x000000ff


	//----- nvinfo : EIATTR_FRAME_SIZE
	.align		4
.L_156:
        /*036c*/ 	.byte	0x04, 0x11
        /*036e*/ 	.short	(.L_158 - .L_157)
	.align		4
.L_157:
        /*0370*/ 	.word	index@(_ZN5flash44flash_bwd_dq_dk_dv_loop_seqk_parallel_kernelI23Flash_bwd_kernel_traitsILi96ELi64ELi128ELi8ELi2ELi4ELi4ELb1ELb0EN7cutlass6half_tE19Flash_kernel_traitsILi96ELi64ELi128ELi8ES3_EELb0ELb0ELb0ELb1ELb0ELb0ELb0EEEvNS_16Flash_bwd_paramsE)
        /*0374*/ 	.word	0x00000050


	//----- nvinfo : EIATTR_REGCOUNT
	.align		4
.L_158:
        /*0378*/ 	.byte	0x04, 0x2f
        /*037a*/ 	.short	(.L_160 - .L_159)
	.align		4
.L_159:
        /*037c*/ 	.word	index@(_ZN5flash44flash_bwd_dq_dk_dv_loop_seqk_parallel_kernelI23Flash_bwd_kernel_traitsILi96ELi64ELi128ELi8ELi2ELi4ELi4ELb1ELb0EN7cutlass6half_tE19Flash_kernel_traitsILi96ELi64ELi128ELi8ES3_EELb0ELb0ELb0ELb0ELb1ELb1ELb0EEEvNS_16Flash_bwd_paramsE)
        /*0380*/ 	.word	0x000000ff


	//----- nvinfo : EIATTR_FRAME_SIZE
	.align		4
.L_160:
        /*0384*/ 	.byte	0x04, 0x11
        /*0386*/ 	.short	(.L_162 - .L_161)
	.align		4
.L_161:
        /*0388*/ 	.word	index@(_ZN5flash44flash_bwd_dq_dk_dv_loop_seqk_parallel_kernelI23Flash_bwd_kernel_traitsILi96ELi64ELi128ELi8ELi2ELi4ELi4ELb1ELb0EN7cutlass6half_tE19Flash_kernel_traitsILi96ELi64ELi128ELi8ES3_EELb0ELb0ELb0ELb0ELb1ELb1ELb0EEEvNS_16Flash_bwd_paramsE)
        /*038c*/ 	.word	0x00000030


	//----- nvinfo : EIATTR_REGCOUNT
	.align		4
.L_162:
        /*0390*/ 	.byte	0x04, 0x2f
        /*0392*/ 	.short	(.L_164 - .L_163)
	.align		4
.L_163:
        /*0394*/ 	.word	index@(_ZN5flash44flash_bwd_dq_dk_dv_loop_seqk_parallel_kernelI23Flash_bwd_kernel_traitsILi96ELi64ELi128ELi8ELi2ELi4ELi4ELb1ELb0EN7cutlass6half_tE19Flash_kernel_traitsILi96ELi64ELi128ELi8ES3_EELb0ELb0ELb1ELb0ELb0ELb0ELb0EEEvNS_16Flash_bwd_paramsE)
        /*0398*/ 	.word	0x000000ff


	//----- nvinfo : EIATTR_FRAME_SIZE
	.align		4
.L_164:
        /*039c*/ 	.byte	0x04, 0x11
        /*039e*/ 	.short	(.L_166 - .L_165)
	.align		4
.L_165:
        /*03a0*/ 	.word	index@(_ZN5flash44flash_bwd_dq_dk_dv_loop_seqk_parallel_kernelI23Flash_bwd_kernel_traitsILi96ELi64ELi128ELi8ELi2ELi4ELi4ELb1ELb0EN7cutlass6half_tE19Flash_kernel_traitsILi96ELi64ELi128ELi8ES3_EELb0ELb0ELb1ELb0ELb0ELb0ELb0EEEvNS_16Flash_bwd_paramsE)
        /*03a4*/ 	.word	0x00000048


	//----- nvinfo : EIATTR_REGCOUNT
	.align		4
.L_166:
        /*03a8*/ 	.byte	0x04, 0x2f
        /*03aa*/ 	.short	(.L_168 - .L_167)
	.align		4
.L_167:
        /*03ac*/ 	.word	index@(_ZN5flash44flash_bwd_dq_dk_dv_loop_seqk_parallel_kernelI23Flash_bwd_kernel_traitsILi96ELi64ELi128ELi8ELi2ELi4ELi4ELb1ELb0EN7cutlass6half_tE19Flash_kernel_traitsILi96ELi64ELi128ELi8ES3_EELb0ELb0ELb0ELb0ELb0ELb0ELb0EEEvNS_16Flash_bwd_paramsE)
        /*03b0*/ 	.word	0x000000ff


	//----- nvinfo : EIATTR_FRAME_SIZE
	.align		4
.L_168:
        /*03b4*/ 	.byte	0x04, 0x11
        /*03b6*/ 	.short	(.L_170 - .L_169)
	.align		4
.L_169:
        /*03b8*/ 	.word	index@(_ZN5flash44flash_bwd_dq_dk_dv_loop_seqk_parallel_kernelI23Flash_bwd_kernel_traitsILi96ELi64ELi128ELi8ELi2ELi4ELi4ELb1ELb0EN7cutlass6half_tE19Flash_kernel_traitsILi96ELi64ELi128ELi8ES3_EELb0ELb0ELb0ELb0ELb0ELb0ELb0EEEvNS_16Flash_bwd_paramsE)
        /*03bc*/ 	.word	0x00000050


	//----- nvinfo : EIATTR_REGCOUNT
	.align		4
.L_170:
        /*03c0*/ 	.byte	0x04, 0x2f
        /*03c2*/ 	.short	(.L_172 - .L_171)
	.align		4
.L_171:
        /*03c4*/ 	.word	index@(_ZN5flash44flash_bwd_dq_dk_dv_loop_seqk_parallel_kernelI23Flash_bwd_kernel_traitsILi96ELi64ELi128ELi8ELi2ELi4ELi4ELb1ELb0EN7cutlass6half_tE19Flash_kernel_traitsILi96ELi64ELi128ELi8ES3_EELb0ELb0ELb0ELb0ELb0ELb1ELb0EEEvNS_16Flash_bwd_paramsE)
        /*03c8*/ 	.word	0x000000ff


	//----- nvinfo : EIATTR_FRAME_SIZE
	.align		4
.L_172:
        /*03cc*/ 	.byte	0x04, 0x11
        /*03ce*/ 	.short	(.L_174 - .L_173)
	.align		4
.L_173:
        /*03d0*/ 	.word	index@(_ZN5flash44flash_bwd_dq_dk_dv_loop_seqk_parallel_kernelI23Flash_bwd_kernel_traitsILi96ELi64ELi128ELi8ELi2ELi4ELi4ELb1ELb0EN7cutlass6half_tE19Flash_kernel_traitsILi96ELi64ELi128ELi8ES3_EELb0ELb0ELb0ELb0ELb0ELb1ELb0EEEvNS_16Flash_bwd_paramsE)
        /*03d4*/ 	.word	0x00000040


	//----- nvinfo : EIATTR_MIN_STACK_SIZE
	.align		4
.L_174:
        /*03d8*/ 	.byte	0x04, 0x12
        /*03da*/ 	.short	(.L_176 - .L_175)
	.align		4
.L_175:
        /*03dc*/ 	.word	index@(_ZN5flash44flash_bwd_dq_dk_dv_loop_seqk_parallel_kernelI23Flash_bwd_kernel_traitsILi96ELi64ELi128ELi8ELi2ELi4ELi4ELb1ELb0EN7cutlass6half_tE19Flash_kernel_traitsILi96ELi64ELi128ELi8ES3_EELb0ELb0ELb0ELb0ELb0ELb1ELb0EEEvNS_16Flash_bwd_paramsE)
        /*03e0*/ 	.word	0x00000040


	//----- nvinfo : EIATTR_MIN_STACK_SIZE
	.align		4
.L_176:
        /*03e4*/ 	.byte	0x04, 0x12
        /*03e6*/ 	.short	(.L_178 - .L_177)
	.align		4
.L_177:
        /*03e8*/ 	.word	index@(_ZN5flash44flash_bwd_dq_dk_dv_loop_seqk_parallel_kernelI23Flash_bwd_kernel_traitsILi96ELi64ELi128ELi8ELi2ELi4ELi4ELb1ELb0EN7cutlass6half_tE19Flash_kernel_traitsILi96ELi64ELi128ELi8ES3_EELb0ELb0ELb0ELb0ELb0ELb0ELb0EEEvNS_16Flash_bwd_paramsE)
        /*03ec*/ 	.word	0x00000050


	//----- nvinfo : EIATTR_MIN_STACK_SIZE
	.align		4
.L_178:
        /*03f0*/ 	.byte	0x04, 0x12
        /*03f2*/ 	.short	(.L_180 - .L_179)
	.align		4
.L_179:
        /*03f4*/ 	.word	index@(_ZN5flash44flash_bwd_dq_dk_dv_loop_seqk_parallel_kernelI23Flash_bwd_kernel_traitsILi96ELi64ELi128ELi8ELi2ELi4ELi4ELb1ELb0EN7cutlass6half_tE19Flash_kernel_traitsILi96ELi64ELi128ELi8ES3_EELb0ELb0ELb1ELb0ELb0ELb0ELb0EEEvNS_16Flash_bwd_paramsE)
        /*03f8*/ 	.word	0x00000048


	//----- nvinfo : EIATTR_MIN_STACK_SIZE
	.align		4
.L_180:
        /*03fc*/ 	.byte	0x04, 0x12
        /*03fe*/ 	.short	(.L_182 - .L_181)
	.align		4
.L_181:
        /*0400*/ 	.word	index@(_ZN5flash44flash_bwd_dq_dk_dv_loop_seqk_parallel_kernelI23Flash_bwd_kernel_traitsILi96ELi64ELi128ELi8ELi2ELi4ELi4ELb1ELb0EN7cutlass6half_tE19Flash_kernel_traitsILi96ELi64ELi128ELi8ES3_EELb0ELb0ELb0ELb0ELb1ELb1ELb0EEEvNS_16Flash_bwd_paramsE)
        /*0404*/ 	.word	0x00000030


	//----- nvinfo : EIATTR_MIN_STACK_SIZE
	.align		4
.L_182:
        /*0408*/ 	.byte	0x04, 0x12
        /*040a*/ 	.short	(.L_184 - .L_183)
	.align		4
.L_183:
        /*040c*/ 	.word	index@(_ZN5flash44flash_bwd_dq_dk_dv_loop_seqk_parallel_kernelI23Flash_bwd_kernel_traitsILi96ELi64ELi128ELi8ELi2ELi4ELi4ELb1ELb0EN7cutlass6half_tE19Flash_kernel_traitsILi96ELi64ELi128ELi8ES3_EELb0ELb0ELb0ELb1ELb0ELb0ELb0EEEvNS_16Flash_bwd_paramsE)
        /*0410*/ 	.word	0x00000050


	//----- nvinfo : EIATTR_MIN_STACK_SIZE
	.align		4
.L_184:
        /*0414*/ 	.byte	0x04, 0x12
        /*0416*/ 	.short	(.L_186 - .L_185)
	.align		4
.L_185:
        /*0418*/ 	.word	index@(_ZN5flash44flash_bwd_dq_dk_dv_loop_seqk_parallel_kernelI23Flash_bwd_kernel_traitsILi96ELi64ELi128ELi8ELi2ELi4ELi4ELb1ELb0EN7cutlass6half_tE19Flash_kernel_traitsILi96ELi64ELi128ELi8ES3_EELb0ELb0ELb1ELb0ELb0ELb1ELb0EEEvNS_16Flash_bwd_paramsE)
        /*041c*/ 	.word	0x00000030


	//----- nvinfo : EIATTR_MIN_STACK_SIZE
	.align		4
.L_186:
        /*0420*/ 	.byte	0x04, 0x12
        /*0422*/ 	.short	(.L_188 - .L_187)
	.align		4
.L_187:
        /*0424*/ 	.word	index@(_ZN5flash44flash_bwd_dq_dk_dv_loop_seqk_parallel_kernelI23Flash_bwd_kernel_traitsILi96ELi64ELi128ELi8ELi2ELi4ELi4ELb1ELb0EN7cutlass6half_tE19Flash_kernel_traitsILi96ELi64ELi128ELi8ES3_EELb0ELb0ELb1ELb1ELb0ELb0ELb0EEEvNS_16Flash_bwd_paramsE)
        /*0428*/ 	.word	0x00000048


	//----- nvinfo : EIATTR_MIN_STACK_SIZE
	.align		4
.L_188:
        /*042c*/ 	.byte	0x04, 0x12
        /*042e*/ 	.short	(.L_190 - .L_189)
	.align		4
.L_189:
        /*0430*/ 	.word	index@(_ZN5flash27flash_bwd_convert_dq_kernelI23Flash_bwd_kernel_traitsILi96ELi64ELi128ELi8ELi2ELi4ELi4ELb1ELb0EN7cutlass6half_tE19Flash_kernel_traitsILi96ELi64ELi128ELi8ES3_EEEEvNS_16Flash_bwd_paramsEi)
        /*0434*/ 	.word	0x00000000


	//----- nvinfo : EIATTR_MIN_STACK_SIZE
	.align		4
.L_190:
        /*0438*/ 	.byte	0x04, 0x12
        /*043a*/ 	.short	(.L_192 - .L_191)
	.align		4
.L_191:
        /*043c*/ 	.word	index@(_ZN5flash44flash_bwd_dq_dk_dv_loop_seqk_parallel_kernelI23Flash_bwd_kernel_traitsILi96ELi64ELi128ELi8ELi2ELi4ELi4ELb1ELb0EN7cutlass6half_tE19Flash_kernel_traitsILi96ELi64ELi128ELi8ES3_EELb1ELb0ELb0ELb0ELb0ELb1ELb0EEEvNS_16Flash_bwd_paramsE)
        /*0440*/ 	.word	0x00000048


	//----- nvinfo : EIATTR_MIN_STACK_SIZE
	.align		4
.L_192:
        /*0444*/ 	.byte	0x04, 0x12
        /*0446*/ 	.short	(.L_194 - .L_193)
	.align		4
.L_193:
        /*0448*/ 	.word	index@(_ZN5flash44flash_bwd_dq_dk_dv_loop_seqk_parallel_kernelI23Flash_bwd_kernel_traitsILi96ELi64ELi128ELi8ELi2ELi4ELi4ELb1ELb0EN7cutlass6half_tE19Flash_kernel_traitsILi96ELi64ELi128ELi8ES3_EELb0ELb0ELb0ELb0ELb0ELb1ELb1EEEvNS_16Flash_bwd_paramsE)
        /*044c*/ 	.word	0x000000b0


	//----- nvinfo : EIATTR_MIN_STACK_SIZE
	.align		4
.L_194:
        /*0450*/ 	.byte	0x04, 0x12
        /*0452*/ 	.short	(.L_196 - .L_195)
	.align		4
.L_195:
        /*0454*/ 	.word	index@(_ZN5flash44flash_bwd_dq_dk_dv_loop_seqk_parallel_kernelI23Flash_bwd_kernel_traitsILi96ELi64ELi128ELi8ELi2ELi4ELi4ELb1ELb0EN7cutlass6half_tE19Flash_kernel_traitsILi96ELi64ELi128ELi8ES3_EELb1ELb0ELb0ELb0ELb0ELb0ELb0EEEvNS_16Flash_bwd_paramsE)
        /*0458*/ 	.word	0x00000050


	//----- nvinfo : EIATTR_MIN_STACK_SIZE
	.align		4
.L_196:
        /*045c*/ 	.byte	0x04, 0x12
        /*045e*/ 	.short	(.L_198 - .L_197)
	.align		4
.L_197:
        /*0460*/ 	.word	index@(_ZN5flash44flash_bwd_dq_dk_dv_loop_seqk_parallel_kernelI23Flash_bwd_kernel_traitsILi96ELi64ELi128ELi8ELi2ELi4ELi4ELb1ELb0EN7cutlass6half_tE19Flash_kernel_traitsILi96ELi64ELi128ELi8ES3_EELb0ELb0ELb0ELb0ELb0ELb0ELb1EEEvNS_16Flash_bwd_paramsE)
        /*0464*/ 	.word	0x000000c0


	//----- nvinfo : EIATTR_MIN_STACK_SIZE
	.align		4
.L_198:
        /*0468*/ 	.byte	0x04, 0x12
        /*046a*/ 	.short	(.L_200 - .L_199)
	.align		4
.L_199:
        /*046c*/ 	.word	index@(_ZN5flash44flash_bwd_dq_dk_dv_loop_seqk_parallel_kernelI23Flash_bwd_kernel_traitsILi96ELi64ELi128ELi8ELi2ELi4ELi4ELb1ELb0EN7cutlass6half_tE19Flash_kernel_traitsILi96ELi64ELi128ELi8ES3_EELb1ELb0ELb1ELb0ELb0ELb0ELb0EEEvNS_16Flash_bwd_paramsE)
        /*0470*/ 	.word	0x00000048


	//----- nvinfo : EIATTR_MIN_STACK_SIZE
	.align		4
.L_200:
        /*0474*/ 	.byte	0x04, 0x12
        /*0476*/ 	.short	(.L_202 - .L_201)
	.align		4
.L_201:
        /*0478*/ 	.word	index@(_ZN5flash44flash_bwd_dq_dk_dv_loop_seqk_parallel_kernelI23Flash_bwd_kernel_traitsILi96ELi64ELi128ELi8ELi2ELi4ELi4ELb1ELb0EN7cutlass6half_tE19Flash_kernel_traitsILi96ELi64ELi128ELi8ES3_EELb0ELb0ELb1ELb0ELb0ELb0ELb1EEEvNS_16Flash_bwd_paramsE)
        /*047c*/ 	.word	0x000000c8


	//----- nvinfo : EIATTR_MIN_STACK_SIZE
	.align		4
.L_202:
        /*0480*/ 	.byte	0x04, 0x12
        /*0482*/ 	.short	(.L_204 - .L_203)
	.align		4
.L_203:
        /*0484*/ 	.word	index@(_ZN5flash44flash_bwd_dq_dk_dv_loop_seqk_parallel_kernelI23Flash_bwd_kernel_traitsILi96ELi64ELi128ELi8ELi2ELi4ELi4ELb1ELb0EN7cutlass6half_tE19Flash_kernel_traitsILi96ELi64ELi128ELi8ES3_EELb1ELb0ELb0ELb0ELb1ELb1ELb0EEEvNS_16Flash_bwd_paramsE)
        /*0488*/ 	.word	0x00000050


	//----- nvinfo : EIATTR_MIN_STACK_SIZE
	.align		4
.L_204:
        /*048c*/ 	.byte	0x04, 0x12
        /*048e*/ 	.short	(.L_206 - .L_205)
	.align		4
.L_205:
        /*0490*/ 	.word	index@(_ZN5flash44flash_bwd_dq_dk_dv_loop_seqk_parallel_kernelI23Flash_bwd_kernel_traitsILi96ELi64ELi128ELi8ELi2ELi4ELi4ELb1ELb0EN7cutlass6half_tE19Flash_kernel_traitsILi96ELi64ELi128ELi8ES3_EELb0ELb0ELb0ELb0ELb1ELb1ELb1EEEvNS_16Flash_bwd_paramsE)
        /*0494*/ 	.word	0x000000b0


	//----- nvinfo : EIATTR_MIN_STACK_SIZE
	.align		4
.L_206:
        /*0498*/ 	.byte	0x04, 0x12
        /*049a*/ 	.short	(.L_208 - .L_207)
	.align		4
.L_207:
        /*049c*/ 	.word	index@(_ZN5flash44flash_bwd_dq_dk_dv_loop_seqk_parallel_kernelI23Flash_bwd_kernel_traitsILi96ELi64ELi128ELi8ELi2ELi4ELi4ELb1ELb0EN7cutlass6half_tE19Flash_kernel_traitsILi96ELi64ELi128ELi8ES3_EELb1ELb0ELb0ELb1ELb0ELb0ELb0EEEvNS_16Flash_bwd_paramsE)
        /*04a0*/ 	.word	0x00000078


	//----- nvinfo : EIATTR_MIN_STACK_SIZE
	.align		4
.L_208:
        /*04a4*/ 	.byte	0x04, 0x12
        /*04a6*/ 	.short	(.L_210 - .L_209)
	.align		4
.L_209:
        /*04a8*/ 	.word	index@(_ZN5flash44flash_bwd_dq_dk_dv_loop_seqk_parallel_kernelI23Flash_bwd_kernel_traitsILi96ELi64ELi128ELi8ELi2ELi4ELi4ELb1ELb0EN7cutlass6half_tE19Flash_kernel_traitsILi96ELi64ELi128ELi8ES3_EELb0ELb0ELb0ELb1ELb0ELb0ELb1EEEvNS_16Flash_bwd_paramsE)
        /*04ac*/ 	.word	0x000000c8


	//----- nvinfo : EIATTR_MIN_STACK_SIZE
	.align		4
.L_210:
        /*04b0*/ 	.byte	0x04, 0x12
        /*04b2*/ 	.short	(.L_212 - .L_211)
	.align		4
.L_211:
        /*04b4*/ 	.word	index@(_ZN5flash44flash_bwd_dq_dk_dv_loop_seqk_parallel_kernelI23Flash_bwd_kernel_traitsILi96ELi64ELi128ELi8ELi2ELi4ELi4ELb1ELb0EN7cutlass6half_tE19Flash_kernel_traitsILi96ELi64ELi128ELi8ES3_EELb1ELb0ELb1ELb0ELb0ELb1ELb0EEEvNS_16Flash_bwd_paramsE)
        /*04b8*/ 	.word	0x00000030


	//----- nvinfo : EIATTR_MIN_STACK_SIZE
	.align		4
.L_212:
        /*04bc*/ 	.byte	0x04, 0x12
        /*04be*/ 	.short	(.L_214 - .L_213)
	.align		4
.L_213:
        /*04c0*/ 	.word	index@(_ZN5flash44flash_bwd_dq_dk_dv_loop_seqk_parallel_kernelI23Flash_bwd_kernel_traitsILi96ELi64ELi128ELi8ELi2ELi4ELi4ELb1ELb0EN7cutlass6half_tE19Flash_kernel_traitsILi96ELi64ELi128ELi8ES3_EELb0ELb0ELb1ELb0ELb0ELb1ELb1EEEvNS_16Flash_bwd_paramsE)
        /*04c4*/ 	.word	0x000000b8


	//----- nvinfo : EIATTR_MIN_STACK_SIZE
	.align		4
.L_214:
        /*04c8*/ 	.byte	0x04, 0x12
        /*04ca*/ 	.short	(.L_216 - .L_215)
	.align		4
.L_215:
        /*04cc*/ 	.word	index@(_ZN5flash44flash_bwd_dq_dk_dv_loop_seqk_parallel_kernelI23Flash_bwd_kernel_traitsILi96ELi64ELi128ELi8ELi2ELi4ELi4ELb1ELb0EN7cutlass6half_tE19Flash_kernel_traitsILi96ELi64ELi128ELi8ES3_EELb1ELb0ELb1ELb1ELb0ELb0ELb0EEEvNS_16Flash_bwd_paramsE)
        /*04d0*/ 	.word	0x00000050


	//----- nvinfo : EIATTR_MIN_STACK_SIZE
	.align		4
.L_216:
        /*04d4*/ 	.byte	0x04, 0x12
        /*04d6*/ 	.short	(.L_218 - .L_217)
	.align		4
.L_217:
        /*04d8*/ 	.word	index@(_ZN5flash44flash_bwd_dq_dk_dv_loop_seqk_parallel_kernelI23Flash_bwd_kernel_traitsILi96ELi64ELi128ELi8ELi2ELi4ELi4ELb1ELb0EN7cutlass6half_tE19Flash_kernel_traitsILi96ELi64ELi128ELi8ES3_EELb0ELb0ELb1ELb1ELb0ELb0ELb1EEEvNS_16Flash_bwd_paramsE)
        /*04dc*/ 	.word	0x000000c8


	//----- nvinfo : EIATTR_MIN_STACK_SIZE
	.align		4
.L_218:
        /*04e0*/ 	.byte	0x04, 0x12
        /*04e2*/ 	.short	(.L_220 - .L_219)
	.align		4
.L_219:
        /*04e4*/ 	.word	index@(_ZN5flash25flash_bwd_dot_do_o_kernelILb0E23Flash_bwd_kernel_traitsILi96ELi64ELi128ELi8ELi2ELi4ELi4ELb1ELb0EN7cutlass6half_tE19Flash_kernel_traitsILi96ELi64ELi128ELi8ES3_EEEEvNS_16Flash_bwd_paramsE)
        /*04e8*/ 	.word	0x00000000


	//----- nvinfo : EIATTR_MIN_STACK_SIZE
	.align		4
.L_220:
        /*04ec*/ 	.byte	0x04, 0x12
        /*04ee*/ 	.short	(.L_222 - .L_221)
	.align		4
.L_221:
        /*04f0*/ 	.word	index@(_ZN5flash25flash_bwd_dot_do_o_kernelILb1E23Flash_bwd_kernel_traitsILi96ELi64ELi128ELi8ELi2ELi4ELi4ELb1ELb0EN7cutlass6half_tE19Flash_kernel_traitsILi96ELi64ELi128ELi8ES3_EEEEvNS_16Flash_bwd_paramsE)
        /*04f4*/ 	.word	0x00000000


	//----- nvinfo : EIATTR_MIN_STACK_SIZE
	.align		4
.L_222:
        /*04f8*/ 	.byte	0x04, 0x12
        /*04fa*/ 	.short	(.L_224 - .L_223)
	.align		4
.L_223:
        /*04fc*/ 	.word	index@(_ZN5flash27flash_bwd_convert_dq_kernelI23Flash_bwd_kernel_traitsILi96ELi64ELi128ELi8ELi2ELi4ELi4ELb0ELb0EN7cutlass6half_tE19Flash_kernel_traitsILi96ELi64ELi128ELi8ES3_EEEEvNS_16Flash_bwd_paramsEi)
        /*0500*/ 	.word	0x00000000


	//----- nvinfo : EIATTR_MIN_STACK_SIZE
	.align		4
.L_224:
        /*0504*/ 	.byte	0x04, 0x12
        /*0506*/ 	.short	(.L_226 - .L_225)
	.align		4
.L_225:
        /*0508*/ 	.word	index@(_ZN5flash44flash_bwd_dq_dk_dv_loop_seqk_parallel_kernelI23Flash_bwd_kernel_traitsILi96ELi64ELi128ELi8ELi2ELi4ELi4ELb0ELb0EN7cutlass6half_tE19Flash_kernel_traitsILi96ELi64ELi128ELi8ES3_EELb1ELb0ELb0ELb0ELb0ELb1ELb0EEEvNS_16Flash_bwd_paramsE)
        /*050c*/ 	.word	0x00000008


	//----- nvinfo : EIATTR_MIN_STACK_SIZE
	.align		4
.L_226:
        /*0510*/ 	.byte	0x04, 0x12
        /*0512*/ 	.short	(.L_228 - .L_227)
	.align		4
.L_227:
        /*0514*/ 	.word	index@(_ZN5flash44flash_bwd_dq_dk_dv_loop_seqk_parallel_kernelI23Flash_bwd_kernel_traitsILi96ELi64ELi128ELi8ELi2ELi4ELi4ELb0ELb0EN7cutlass6half_tE19Flash_kernel_traitsILi96ELi64ELi128ELi8ES3_EELb0ELb0ELb0ELb0ELb0ELb1ELb1EEEvNS_16Flash_bwd_paramsE)
        /*0518*/ 	.word	0x00000020


	//----- nvinfo : EIATTR_MIN_STACK_SIZE
	.align		4
.L_228:
        /*051c*/ 	.byte	0x04, 0x12
        /*051e*/ 	.short	(.L_230 - .L_229)
	.align		4
.L_229:
        /*0520*/ 	.word	index@(_ZN5flash44flash_bwd_dq_dk_dv_loop_seqk_parallel_kernelI23Flash_bwd_kernel_traitsILi96ELi64ELi128ELi8ELi2ELi4ELi4ELb0ELb0EN7cutlass6half_tE19Flash_kernel_traitsILi96ELi64ELi128ELi8ES3_EELb1ELb0ELb0ELb0ELb0ELb0ELb0EEEvNS_16Flash_bwd_paramsE)
        /*0524*/ 	.word	0x00000008


	//----- nvinfo : EIATTR_MIN_STACK_SIZE
	.align		4
.L_230:
        /*0528*/ 	.byte	0x04, 0x12
        /*052a*/ 	.short	(.L_232 - .L_231)
	.align		4
.L_231:
        /*052c*/ 	.word	index@(_ZN5flash44flash_bwd_dq_dk_dv_loop_seqk_parallel_kernelI23Flash_bwd_kernel_traitsILi96ELi64ELi128ELi8ELi2ELi4ELi4ELb0ELb0EN7cutlass6half_tE19Flash_kernel_traitsILi96ELi64ELi128ELi8ES3_EELb0ELb0ELb0ELb0ELb0ELb0ELb1EEEvNS_16Flash_bwd_paramsE)
        /*0530*/ 	.word	0x00000018


	//----- nvinfo : EIATTR_MIN_STACK_SIZE
	.align		4
.L_232:
        /*0534*/ 	.byte	0x04, 0x12
        /*0536*/ 	.short	(.L_234 - .L_233)
	.align		4
.L_233:
        /*0538*/ 	.word	index@(_ZN5flash44flash_bwd_dq_dk_dv_loop_seqk_parallel_kernelI23Flash_bwd_kernel_traitsILi96ELi64ELi128ELi8ELi2ELi4ELi4ELb0ELb0EN7cutlass6half_tE19Flash_kernel_traitsILi96ELi64ELi128ELi8ES3_EELb1ELb0ELb1ELb0ELb0ELb0ELb0EEEvNS_16Flash_bwd_paramsE)
        /*053c*/ 	.word	0x00000000


	//----- nvinfo : EIATTR_MIN_STACK_SIZE
	.align		4
.L_234:
        /*0540*/ 	.byte	0x04, 0x12
        /*0542*/ 	.short	(.L_236 - .L_235)
	.align		4
.L_235:
        /*0544*/ 	.word	index@(_ZN5flash44flash_bwd_dq_dk_dv_loop_seqk_parallel_kernelI23Flash_bwd_kernel_traitsILi96ELi64ELi128ELi8ELi2ELi4ELi4ELb0ELb0EN7cutlass6half_tE19Flash_kernel_traitsILi96ELi64ELi128ELi8ES3_EELb0ELb0ELb1ELb0ELb0ELb0ELb1EEEvNS_16Flash_bwd_paramsE)
        /*0548*/ 	.word	0x00000008


	//----- nvinfo : EIATTR_MIN_STACK_SIZE
	.align		4
.L_236:
        /*054c*/ 	.byte	0x04, 0x12
        /*054e*/ 	.short	(.L_238 - .L_237)
	.align		4
.L_237:
        /*0550*/ 	.word	index@(_ZN5flash44flash_bwd_dq_dk_dv_loop_seqk_parallel_kernelI23Flash_bwd_kernel_traitsILi96ELi64ELi128ELi8ELi2ELi4ELi4ELb0ELb0EN7cutlass6half_tE19Flash_kernel_traitsILi96ELi64ELi128ELi8ES3_EELb1ELb0ELb0ELb0ELb1ELb1ELb0EEEvNS_16Flash_bwd_paramsE)
        /*0554*/ 	.word	0x00000008


	//----- nvinfo : EIATTR_MIN_STACK_SIZE
	.align		4
.L_238:
        /*0558*/ 	.byte	0x04, 0x12
        /*055a*/ 	.short	(.L_240 - .L_239)
	.align		4
.L_239:
        /*055c*/ 	.word	index@(_ZN5flash44flash_bwd_dq_dk_dv_loop_seqk_parallel_kernelI23Flash_bwd_kernel_traitsILi96ELi64ELi128ELi8ELi2ELi4ELi4ELb0ELb0EN7cutlass6half_tE19Flash_kernel_traitsILi96ELi64ELi128ELi8ES3_EELb0ELb0ELb0ELb0ELb1ELb1ELb1EEEvNS_16Flash_bwd_paramsE)
        /*0560*/ 	.word	0x00000018


	//----- nvinfo : EIATTR_MIN_STACK_SIZE
	.align		4
.L_240:
        /*0564*/ 	.byte	0x04, 0x12
        /*0566*/ 	.short	(.L_242 - .L_241)
	.align		4
.L_241:
        /*0568*/ 	.word	index@(_ZN5flash44flash_bwd_dq_dk_dv_loop_seqk_parallel_kernelI23Flash_bwd_kernel_traitsILi96ELi64ELi128ELi8ELi2ELi4ELi4ELb0ELb0EN7cutlass6half_tE19Flash_kernel_traitsILi96ELi64ELi128ELi8ES3_EELb1ELb0ELb0ELb1ELb0ELb0ELb0EEEvNS_16Flash_bwd_paramsE)
        /*056c*/ 	.word	0x00000030


	//----- nvinfo : EIATTR_MIN_STACK_SIZE
	.align		4
.L_242:
        /*0570*/ 	.byte	0x04, 0x12
        /*0572*/ 	.short	(.L_244 - .L_243)
	.align		4
.L_243:
        /*0574*/ 	.word	index@(_ZN5flash44flash_bwd_dq_dk_dv_loop_seqk_parallel_kernelI23Flash_bwd_kernel_traitsILi96ELi64ELi128ELi8ELi2ELi4ELi4ELb0ELb0EN7cutlass6half_tE19Flash_kernel_traitsILi96ELi64ELi128ELi8ES3_EELb0ELb0ELb0ELb1ELb0ELb0ELb1EEEvNS_16Flash_bwd_paramsE)
        /*0578*/ 	.word	0x00000028


	//----- nvinfo : EIATTR_MIN_STACK_SIZE
	.align		4
.L_244:
        /*057c*/ 	.byte	0x04, 0x12
        /*057e*/ 	.short	(.L_246 - .L_245)
	.align		4
.L_245:
        /*0580*/ 	.word	index@(_ZN5flash44flash_bwd_dq_dk_dv_loop_seqk_parallel_kernelI23Flash_bwd_kernel_traitsILi96ELi64ELi128ELi8ELi2ELi4ELi4ELb0ELb0EN7cutlass6half_tE19Flash_kernel_traitsILi96ELi64ELi128ELi8ES3_EELb1ELb0ELb1ELb0ELb0ELb1ELb0EEEvNS_16Flash_bwd_paramsE)
        /*0584*/ 	.word	0x00000000


	//----- nvinfo : EIATTR_MIN_STACK_SIZE
	.align		4
.L_246:
        /*0588*/ 	.byte	0x04, 0x12
        /*058a*/ 	.short	(.L_248 - .L_247)
	.align		4
.L_247:
        /*058c*/ 	.word	index@(_ZN5flash44flash_bwd_dq_dk_dv_loop_seqk_parallel_kernelI23Flash_bwd_kernel_traitsILi96ELi64ELi128ELi8ELi2ELi4ELi4ELb0ELb0EN7cutlass6half_tE19Flash_kernel_traitsILi96ELi64ELi128ELi8ES3_EELb0ELb0ELb1ELb0ELb0ELb1ELb1EEEvNS_16Flash_bwd_paramsE)
        /*0590*/ 	.word	0x00000010


	//----- nvinfo : EIATTR_MIN_STACK_SIZE
	.align		4
.L_248:
        /*0594*/ 	.byte	0x04, 0x12
        /*0596*/ 	.short	(.L_250 - .L_249)
	.align		4
.L_249:
        /*0598*/ 	.word	index@(_ZN5flash44flash_bwd_dq_dk_dv_loop_seqk_parallel_kernelI23Flash_bwd_kernel_traitsILi96ELi64ELi128ELi8ELi2ELi4ELi4ELb0ELb0EN7cutlass6half_tE19Flash_kernel_traitsILi96ELi64ELi128ELi8ES3_EELb1ELb0ELb1ELb1ELb0ELb0ELb0EEEvNS_16Flash_bwd_paramsE)
        /*059c*/ 	.word	0x00000000


	//----- nvinfo : EIATTR_MIN_STACK_SIZE
	.align		4
.L_250:
        /*05a0*/ 	.byte	0x04, 0x12
        /*05a2*/ 	.short	(.L_252 - .L_251)
	.align		4
.L_251:
        /*05a4*/ 	.word	index@(_ZN5flash44flash_bwd_dq_dk_dv_loop_seqk_parallel_kernelI23Flash_bwd_kernel_traitsILi96ELi64ELi128ELi8ELi2ELi4ELi4ELb0ELb0EN7cutlass6half_tE19Flash_kernel_traitsILi96ELi64ELi128ELi8ES3_EELb0ELb0ELb1ELb1ELb0ELb0ELb1EEEvNS_16Flash_bwd_paramsE)
        /*05a8*/ 	.word	0x00000008


	//----- nvinfo : EIATTR_MIN_STACK_SIZE
	.align		4
.L_252:
        /*05ac*/ 	.byte	0x04, 0x12
        /*05ae*/ 	.short	(.L_254 - .L_253)
	.align		4
.L_253:
        /*05b0*/ 	.word	index@(_ZN5flash25flash_bwd_dot_do_o_kernelILb0E23Flash_bwd_kernel_traitsILi96ELi64ELi128ELi8ELi2ELi4ELi4ELb0ELb0EN7cutlass6half_tE19Flash_kernel_traitsILi96ELi64ELi128ELi8ES3_EEEEvNS_16Flash_bwd_paramsE)
        /*05b4*/ 	.word	0x00000000


	//----- nvinfo : EIATTR_MIN_STACK_SIZE
	.align		4
.L_254:
        /*05b8*/ 	.byte	0x04, 0x12
        /*05ba*/ 	.short	(.L_256 - .L_255)
	.align		4
.L_255:
        /*05bc*/ 	.word	index@(_ZN5flash25flash_bwd_dot_do_o_kernelILb1E23Flash_bwd_kernel_traitsILi96ELi64ELi128ELi8ELi2ELi4ELi4ELb0ELb0EN7cutlass6half_tE19Flash_kernel_traitsILi96ELi64ELi128ELi8ES3_EEEEvNS_16Flash_bwd_paramsE)
        /*05c0*/ 	.word	0x00000000
.L_256:


//--------------------- .nv.info._ZN5flash44flash_bwd_dq_dk_dv_loop_seqk_parallel_kernelI23Flash_bwd_kernel_traitsILi96ELi64ELi128ELi8ELi2ELi4ELi4ELb1ELb0EN7cutlass6half_tE19Flash_kernel_traitsILi96ELi64ELi128ELi8ES3_EELb0ELb0ELb0ELb0ELb0ELb1ELb0EEEvNS_16Flash_bwd_paramsE --------------------------
	.section	.nv.info._ZN5flash44flash_bwd_dq_dk_dv_loop_seqk_parallel_kernelI23Flash_bwd_kernel_traitsILi96ELi64ELi128ELi8ELi2ELi4ELi4ELb1ELb0EN7cutlass6half_tE19Flash_kernel_traitsILi96ELi64ELi128ELi8ES3_EELb0ELb0ELb0ELb0ELb0ELb1ELb0EEEvNS_16Flash_bwd_paramsE,"",@"SHT_CUDA_INFO"
	.sectionflags	@""
	.align	4


	//----- nvinfo : EIATTR_CUDA_API_VERSION
	.align		4
        /*0000*/ 	.byte	0x04, 0x37
        /*0002*/ 	.short	(.L_258 - .L_257)
.L_257:
        /*0004*/ 	.word	0x00000082


	//----- nvinfo : EIATTR_SW2861232_WAR
	.align		4
.L_258:
        /*0008*/ 	.byte	0x01, 0x35
	.zero		2


	//----- nvinfo : EIATTR_PARAM_CBANK
	.align		4
        /*000c*/ 	.byte	0x04, 0x0a
        /*000e*/ 	.short	(.L_260 - .L_259)
	.align		4
.L_259:
        /*0010*/ 	.word	index@(.nv.constant0._ZN5flash44flash_bwd_dq_dk_dv_loop_seqk_parallel_kernelI23Flash_bwd_kernel_traitsILi96ELi64ELi128ELi8ELi2ELi4ELi4ELb1ELb0EN7cutlass6half_tE19Flash_kernel_traitsILi96ELi64ELi128ELi8ES3_EELb0ELb0ELb0ELb0ELb0ELb1ELb0EEEvNS_16Flash_bwd_paramsE)
        /*0014*/ 	.short	0x0160
        /*0016*/ 	.short	0x0280


	//----- nvinfo : EIATTR_CBANK_PARAM_SIZE
	.align		4
.L_260:
        /*0018*/ 	.byte	0x03, 0x19
        /*001a*/ 	.short	0x0280


	//----- nvinfo : EIATTR_KPARAM_INFO
	.align		4
        /*001c*/ 	.byte	0x04, 0x17
        /*001e*/ 	.short	(.L_262 - .L_261)
.L_261:
        /*0020*/ 	.word	0x00000000
        /*0024*/ 	.short	0x0000
        /*0026*/ 	.short	0x0000
        /*0028*/ 	.byte	0x00, 0xf0, 0x01, 0x0a


	//----- nvinfo : EIATTR_MAXREG_COUNT
	.align		4
.L_262:
        /*002c*/ 	.byte	0x03, 0x1b
        /*002e*/ 	.short	0x00ff


	//----- nvinfo : EIATTR_NUM_BARRIERS
	.align		4
        /*0030*/ 	.byte	0x02, 0x4c
        /*0032*/ 	.byte	0x01
	.zero		1


	//----- nvinfo : EIATTR_ANNOTATIONS
	.align		4
        /*0034*/ 	.byte	0x04, 0x55
        /*0036*/ 	.short	(.L_264 - .L_263)


	//   ....[0]....
.L_263:
        /*0038*/ 	.word	0x00000001
        /*003c*/ 	.byte	0x40, 0x06, 0x00, 0x00, 0x01, 0x00, 0x00, 0x00, 0x20, 0x0a, 0x00, 0x00, 0x01, 0x00, 0x00, 0x00
        /* <DEDUP_REMOVED lines=18> */
        /*016c*/ 	.byte	0xf0, 0x65, 0x00, 0x00


	//----- nvinfo : EIATTR_MERCURY_ISA_VERSION
	.align		4
.L_264:
        /*0170*/ 	.byte	0x03, 0x5f
        /*0172*/ 	.short	0x0000


	//----- nvinfo : EIATTR_EXIT_INSTR_OFFSETS
	.align		4
        /*0174*/ 	.byte	0x04, 0x1c
        /*0176*/ 	.short	(.L_266 - .L_265)


	//   ....[0]....
.L_265:
        /*0178*/ 	.word	0x000000a0


	//   ....[1]....
        /*017c*/ 	.word	0x000081e0


	//----- nvinfo : EIATTR_CTAIDZ_USED
	.align		4
.L_266:
        /*0180*/ 	.byte	0x01, 0x04
	.zero		2


	//----- nvinfo : EIATTR_CRS_STACK_SIZE
	.align		4
        /*0184*/ 	.byte	0x04, 0x1e
        /*0186*/ 	.short	(.L_268 - .L_267)
.L_267:
        /*0188*/ 	.word	0x00000000
.L_268:


//--------------------- .nv.info._ZN5flash44flash_bwd_dq_dk_dv_loop_seqk_parallel_kernelI23Flash_bwd_kernel_traitsILi96ELi64ELi128ELi8ELi2ELi4ELi4ELb1ELb0EN7cutlass6half_tE19Flash_kernel_traitsILi96ELi64ELi128ELi8ES3_EELb0ELb0ELb0ELb0ELb0ELb0ELb0EEEvNS_16Flash_bwd_paramsE --------------------------
	.section	.nv.info._ZN5flash44flash_bwd_dq_dk_dv_loop_seqk_parallel_kernelI23Flash_bwd_kernel_traitsILi96ELi64ELi128ELi8ELi2ELi4ELi4ELb1ELb0EN7cutlass6half_tE19Flash_kernel_traitsILi96ELi64ELi128ELi8ES3_EELb0ELb0ELb0ELb0ELb0ELb0ELb0EEEvNS_16Flash_bwd_paramsE,"",@"SHT_CUDA_INFO"
	.sectionflags	@""
	.align	4


	//----- nvinfo : EIATTR_CUDA_API_VERSION
	.align		4
        /*0000*/ 	.byte	0x04, 0x37
        /*0002*/ 	.short	(.L_270 - .L_269)
.L_269:
        /*0004*/ 	.word	0x00000082


	//----- nvinfo : EIATTR_SW2861232_WAR
	.align		4
.L_270:
        /*0008*/ 	.byte	0x01, 0x35
	.zero		2


	//----- nvinfo : EIATTR_PARAM_CBANK
	.align		4
        /*000c*/ 	.byte	0x04, 0x0a
        /*000e*/ 	.short	(.L_272 - .L_271)
	.align		4
.L_271:
        /*0010*/ 	.word	index@(.nv.constant0._ZN5flash44flash_bwd_dq_dk_dv_loop_seqk_parallel_kernelI23Flash_bwd_kernel_traitsILi96ELi64ELi128ELi8ELi2ELi4ELi4ELb1ELb0EN7cutlass6half_tE19Flash_kernel_traitsILi96ELi64ELi128ELi8ES3_EELb0ELb0ELb0ELb0ELb0ELb0ELb0EEEvNS_16Flash_bwd_paramsE)
        /*0014*/ 	.short	0x0160
        /*0016*/ 	.short	0x0280


	//----- nvinfo : EIATTR_CBANK_PARAM_SIZE
	.align		4
.L_272:
        /*0018*/ 	.byte	0x03, 0x19
        /*001a*/ 	.short	0x0280


	//----- nvinfo : EIATTR_KPARAM_INFO
	.align		4
        /*001c*/ 	.byte	0x04, 0x17
        /*001e*/ 	.short	(.L_274 - .L_273)
.L_273:
        /*0020*/ 	.word	0x00000000
        /*0024*/ 	.short	0x0000
        /*0026*/ 	.short	0x0000
        /*0028*/ 	.byte	0x00, 0xf0, 0x01, 0x0a


	//----- nvinfo : EIATTR_MAXREG_COUNT
	.align		4
.L_274:
        /*002c*/ 	.byte	0x03, 0x1b
        /*002e*/ 	.short	0x00ff


	//----- nvinfo : EIATTR_NUM_BARRIERS
	.align		4
        /*0030*/ 	.byte	0x02, 0x4c
        /*0032*/ 	.byte	0x01
	.zero		1


	//----- nvinfo : EIATTR_ANNOTATIONS
	.align		4
        /*0034*/ 	.byte	0x04, 0x55
        /*0036*/ 	.short	(.L_276 - .L_275)


	//   ....[0]....
.L_275:
        /* <DEDUP_REMOVED lines=32> */


	//----- nvinfo : EIATTR_MERCURY_ISA_VERSION
	.align		4
.L_276:
        /*0220*/ 	.byte	0x03, 0x5f
        /*0222*/ 	.short	0x0000


	//----- nvinfo : EIATTR_EXIT_INSTR_OFFSETS
	.align		4
        /*0224*/ 	.byte	0x04, 0x1c
        /*0226*/ 	.short	(.L_278 - .L_277)


	//   ....[0]....
.L_277:
        /*0228*/ 	.word	0x000000a0


	//   ....[1]....
        /*022c*/ 	.word	0x00009080


	//----- nvinfo : EIATTR_CTAIDZ_USED
	.align		4
.L_278:
        /*0230*/ 	.byte	0x01, 0x04
	.zero		2


	//----- nvinfo : EIATTR_CRS_STACK_SIZE
	.align		4
        /*0234*/ 	.byte	0x04, 0x1e
        /*0236*/ 	.short	(.L_280 - .L_279)
.L_279:
        /*0238*/ 	.word	0x00000000
.L_280:


//--------------------- .nv.info._ZN5flash44flash_bwd_dq_dk_dv_loop_seqk_parallel_kernelI23Flash_bwd_kernel_traitsILi96ELi64ELi128ELi8ELi2ELi4ELi4ELb1ELb0EN7cutlass6half_tE19Flash_kernel_traitsILi96ELi64ELi128ELi8ES3_EELb0ELb0ELb1ELb0ELb0ELb0ELb0EEEvNS_16Flash_bwd_paramsE --------------------------
	.section	.nv.info._ZN5flash44flash_bwd_dq_dk_dv_loop_seqk_parallel_kernelI23Flash_bwd_kernel_traitsILi96ELi64ELi128ELi8ELi2ELi4ELi4ELb1ELb0EN7cutlass6half_tE19Flash_kernel_traitsILi96ELi64ELi128ELi8ES3_EELb0ELb0ELb1ELb0ELb0ELb0ELb0EEEvNS_16Flash_bwd_paramsE,"",@"SHT_CUDA_INFO"
	.sectionflags	@""
	.align	4


	//----- nvinfo : EIATTR_CUDA_API_VERSION
	.align		4
        /*0000*/ 	.byte	0x04, 0x37
        /*0002*/ 	.short	(.L_282 - .L_281)
.L_281:
        /*0004*/ 	.word	0x00000082


	//----- nvinfo : EIATTR_SW2861232_WAR
	.align		4
.L_282:
        /*0008*/ 	.byte	0x01, 0x35
	.zero		2


	//----- nvinfo : EIATTR_PARAM_CBANK
	.align		4
        /*000c*/ 	.byte	0x04, 0x0a
        /*000e*/ 	.short	(.L_284 - .L_283)
	.align		4
.L_283:
        /*0010*/ 	.word	index@(.nv.constant0._ZN5flash44flash_bwd_dq_dk_dv_loop_seqk_parallel_kernelI23Flash_bwd_kernel_traitsILi96ELi64ELi128ELi8ELi2ELi4ELi4ELb1ELb0EN7cutlass6half_tE19Flash_kernel_traitsILi96ELi64ELi128ELi8ES3_EELb0ELb0ELb1ELb0ELb0ELb0ELb0EEEvNS_16Flash_bwd_paramsE)
        /*0014*/ 	.short	0x0160
        /*0016*/ 	.short	0x0280


	//----- nvinfo : EIATTR_CBANK_PARAM_SIZE
	.align		4
.L_284:
        /*0018*/ 	.byte	0x03, 0x19
        /*001a*/ 	.short	0x0280


	//----- nvinfo : EIATTR_KPARAM_INFO
	.align		4
        /*001c*/ 	.byte	0x04, 0x17
        /*001e*/ 	.short	(.L_286 - .L_285)
.L_285:
        /*0020*/ 	.word	0x00000000
        /*0024*/ 	.short	0x0000
        /*0026*/ 	.short	0x0000
        /*0028*/ 	.byte	0x00, 0xf0, 0x01, 0x0a


	//----- nvinfo : EIATTR_MAXREG_COUNT
	.align		4
.L_286:
        /*002c*/ 	.byte	0x03, 0x1b
        /*002e*/ 	.short	0x00ff


	//----- nvinfo : EIATTR_NUM_BARRIERS
	.align		4
        /*0030*/ 	.byte	0x02, 0x4c
        /*0032*/ 	.byte	0x01
	.zero		1


	//----- nvinfo : EIATTR_ANNOTATIONS
	.align		4
        /*0034*/ 	.byte	0x04, 0x55
        /*0036*/ 	.short	(.L_288 - .L_287)


	//   ....[0]....
.L_287:
        /* <DEDUP_REMOVED lines=26> */
        /*01cc*/ 	.byte	0xf0, 0x7f, 0x00, 0x00, 0x01, 0x00, 0x00, 0x00, 0x00, 0x80, 0x00, 0x00


	//----- nvinfo : EIATTR_MERCURY_ISA_VERSION
	.align		4
.L_288:
        /*01d8*/ 	.byte	0x03, 0x5f
        /*01da*/ 	.short	0x0000


	//----- nvinfo : EIATTR_EXIT_INSTR_OFFSETS
	.align		4
        /*01dc*/ 	.byte	0x04, 0x1c
        /*01de*/ 	.short	(.L_290 - .L_289)


	//   ....[0]....
.L_289:
        /*01e0*/ 	.word	0x000000a0


	//   ....[1]....
        /*01e4*/ 	.word	0x00009430


	//----- nvinfo : EIATTR_CTAIDZ_USED
	.align		4
.L_290:
        /*01e8*/ 	.byte	0x01, 0x04
	.zero		2


	//----- nvinfo : EIATTR_CRS_STACK_SIZE
	.align		4
        /*01ec*/ 	.byte	0x04, 0x1e
        /*01ee*/ 	.short	(.L_292 - .L_291)
.L_291:
        /*01f0*/ 	.word	0x00000000
.L_292:


//--------------------- .nv.info._ZN5flash44flash_bwd_dq_dk_dv_loop_seqk_parallel_kernelI23Flash_bwd_kernel_traitsILi96ELi64ELi128ELi8ELi2ELi4ELi4ELb1ELb0EN7cutlass6half_tE19Flash_kernel_traitsILi96ELi64ELi128ELi8ES3_EELb0ELb0ELb0ELb0ELb1ELb1ELb0EEEvNS_16Flash_bwd_paramsE --------------------------
	.section	.nv.info._ZN5flash44flash_bwd_dq_dk_dv_loop_seqk_parallel_kernelI23Flash_bwd_kernel_traitsILi96ELi64ELi128ELi8ELi2ELi4ELi4ELb1ELb0EN7cutlass6half_tE19Flash_kernel_traitsILi96ELi64ELi128ELi8ES3_EELb0ELb0ELb0ELb0ELb1ELb1ELb0EEEvNS_16Flash_bwd_paramsE,"",@"SHT_CUDA_INFO"
	.sectionflags	@""
	.align	4


	//----- nvinfo : EIATTR_CUDA_API_VERSION
	.align		4
        /*0000*/ 	.byte	0x04, 0x37
        /*0002*/ 	.short	(.L_294 - .L_293)
.L_293:
        /*0004*/ 	.word	0x00000082


	//----- nvinfo : EIATTR_SW2861232_WAR
	.align		4
.L_294:
        /*0008*/ 	.byte	0x01, 0x35
	.zero		2


	//----- nvinfo : EIATTR_PARAM_CBANK
	.align		4
        /*000c*/ 	.byte	0x04, 0x0a
        /*000e*/ 	.short	(.L_296 - .L_295)
	.align		4
.L_295:
        /*0010*/ 	.word	index@(.nv.constant0._ZN5flash44flash_bwd_dq_dk_dv_loop_seqk_parallel_kernelI23Flash_bwd_kernel_traitsILi96ELi64ELi128ELi8ELi2ELi4ELi4ELb1ELb0EN7cutlass6half_tE19Flash_kernel_traitsILi96ELi64ELi128ELi8ES3_EELb0ELb0ELb0ELb0ELb1ELb1ELb0EEEvNS_16Flash_bwd_paramsE)
        /*0014*/ 	.short	0x0160
        /*0016*/ 	.short	0x0280


	//----- nvinfo : EIATTR_CBANK_PARAM_SIZE
	.align		4
.L_296:
        /*0018*/ 	.byte	0x03, 0x19
        /*001a*/ 	.short	0x0280


	//----- nvinfo : EIATTR_KPARAM_INFO
	.align		4
        /*001c*/ 	.byte	0x04, 0x17
        /*001e*/ 	.short	(.L_298 - .L_297)
.L_297:
        /*0020*/ 	.word	0x00000000
        /*0024*/ 	.short	0x0000
        /*0026*/ 	.short	0x0000
        /*0028*/ 	.byte	0x00, 0xf0, 0x01, 0x0a


	//----- nvinfo : EIATTR_MAXREG_COUNT
	.align		4
.L_298:
        /*002c*/ 	.byte	0x03, 0x1b
        /*002e*/ 	.short	0x00ff


	//----- nvinfo : EIATTR_NUM_BARRIERS
	.align		4
        /*0030*/ 	.byte	0x02, 0x4c
        /*0032*/ 	.byte	0x01
	.zero		1


	//----- nvinfo : EIATTR_ANNOTATIONS
	.align		4
        /*0034*/ 	.byte	0x04, 0x55
        /*0036*/ 	.short	(.L_300 - .L_299)


	//   ....[0]....
.L_299:
        /* <DEDUP_REMOVED lines=14> */


	//----- nvinfo : EIATTR_MERCURY_ISA_VERSION
	.align		4
.L_300:
        /*0108*/ 	.byte	0x03, 0x5f
        /*010a*/ 	.short	0x0000


	//----- nvinfo : EIATTR_EXIT_INSTR_OFFSETS
	.align		4
        /*010c*/ 	.byte	0x04, 0x1c
        /*010e*/ 	.short	(.L_302 - .L_301)


	//   ....[0]....
.L_301:
        /*0110*/ 	.word	0x000000a0


	//   ....[1]....
        /*0114*/ 	.word	0x000062c0


	//----- nvinfo : EIATTR_CTAIDZ_USED
	.align		4
.L_302:
        /*0118*/ 	.byte	0x01, 0x04
	.zero		2


//--------------------- .nv.info._ZN5flash44flash_bwd_dq_dk_dv_loop_seqk_parallel_kernelI23Flash_bwd_kernel_traitsILi96ELi64ELi128ELi8ELi2ELi4ELi4ELb1ELb0EN7cutlass6half_tE19Flash_kernel_traitsILi96ELi64ELi128ELi8ES3_EELb0ELb0ELb0ELb1ELb0ELb0ELb0EEEvNS_16Flash_bwd_paramsE --------------------------
	.section	.nv.info._ZN5flash44flash_bwd_dq_dk_dv_loop_seqk_parallel_kernelI23Flash_bwd_kernel_traitsILi96ELi64ELi128ELi8ELi2ELi4ELi4ELb1ELb0EN7cutlass6half_tE19Flash_kernel_traitsILi96ELi64ELi128ELi8ES3_EELb0ELb0ELb0ELb1ELb0ELb0ELb0EEEvNS_16Flash_bwd_paramsE,"",@"SHT_CUDA_INFO"
	.sectionflags	@""
	.align	4


	//----- nvinfo : EIATTR_CUDA_API_VERSION
	.align		4
        /*0000*/ 	.byte	0x04, 0x37
        /*0002*/ 	.short	(.L_304 - .L_303)
.L_303:
        /*0004*/ 	.word	0x00000082


	//----- nvinfo : EIATTR_SW2861232_WAR
	.align		4
.L_304:
        /*0008*/ 	.byte	0x01, 0x35
	.zero		2


	//----- nvinfo : EIATTR_PARAM_CBANK
	.align		4
        /*000c*/ 	.byte	0x04, 0x0a
        /*000e*/ 	.short	(.L_306 - .L_305)
	.align		4
.L_305:
        /*0010*/ 	.word	index@(.nv.constant0._ZN5flash44flash_bwd_dq_dk_dv_loop_seqk_parallel_kernelI23Flash_bwd_kernel_traitsILi96ELi64ELi128ELi8ELi2ELi4ELi4ELb1ELb0EN7cutlass6half_tE19Flash_kernel_traitsILi96ELi64ELi128ELi8ES3_EELb0ELb0ELb0ELb1ELb0ELb0ELb0EEEvNS_16Flash_bwd_paramsE)
        /*0014*/ 	.short	0x0160
        /*0016*/ 	.short	0x0280


	//----- nvinfo : EIATTR_CBANK_PARAM_SIZE
	.align		4
.L_306:
        /*0018*/ 	.byte	0x03, 0x19
        /*001a*/ 	.short	0x0280


	//----- nvinfo : EIATTR_KPARAM_INFO
	.align		4
        /*001c*/ 	.byte	0x04, 0x17
        /*001e*/ 	.short	(.L_308 - .L_307)
.L_307:
        /*0020*/ 	.word	0x00000000
        /*0024*/ 	.short	0x0000
        /*0026*/ 	.short	0x0000
        /*0028*/ 	.byte	0x00, 0xf0, 0x01, 0x0a


	//----- nvinfo : EIATTR_MAXREG_COUNT
	.align		4
.L_308:
        /*002c*/ 	.byte	0x03, 0x1b
        /*002e*/ 	.short	0x00ff


	//----- nvinfo : EIATTR_NUM_BARRIERS
	.align		4
        /*0030*/ 	.byte	0x02, 0x4c
        /*0032*/ 	.byte	0x01
	.zero		1


	//----- nvinfo : EIATTR_ANNOTATIONS
	.align		4
        /*0034*/ 	.byte	0x04, 0x55
        /*0036*/ 	.short	(.L_310 - .L_309)


	//   ....[0]....
.L_309:
        /* <DEDUP_REMOVED lines=33> */


	//----- nvinfo : EIATTR_MERCURY_ISA_VERSION
	.align		4
.L_310:
        /*0238*/ 	.byte	0x03, 0x5f
        /*023a*/ 	.short	0x0000


	//----- nvinfo : EIATTR_EXIT_INSTR_OFFSETS
	.align		4
        /*023c*/ 	.byte	0x04, 0x1c
        /*023e*/ 	.short	(.L_312 - .L_311)


	//   ....[0]....
.L_311:
        /*0240*/ 	.word	0x000000a0


	//   ....[1]....
        /*0244*/ 	.word	0x00009970


	//----- nvinfo : EIATTR_CTAIDZ_USED
	.align		4
.L_312:
        /*0248*/ 	.byte	0x01, 0x04
	.zero		2


	//----- nvinfo : EIATTR_CRS_STACK_SIZE
	.align		4
        /*024c*/ 	.byte	0x04, 0x1e
        /*024e*/ 	.short	(.L_314 - .L_313)
.L_313:
        /*0250*/ 	.word	0x00000000
.L_314:


//--------------------- .nv.info._ZN5flash44flash_bwd_dq_dk_dv_loop_seqk_parallel_kernelI23Flash_bwd_kernel_traitsILi96ELi64ELi128ELi8ELi2ELi4ELi4ELb1ELb0EN7cutlass6half_tE19Flash_kernel_traitsILi96ELi64ELi128ELi8ES3_EELb0ELb0ELb1ELb0ELb0ELb1ELb0EEEvNS_16Flash_bwd_paramsE --------------------------
	.section	.nv.info._ZN5flash44flash_bwd_dq_dk_dv_loop_seqk_parallel_kernelI23Flash_bwd_kernel_traitsILi96ELi64ELi128ELi8ELi2ELi4ELi4ELb1ELb0EN7cutlass6half_tE19Flash_kernel_traitsILi96ELi64ELi128ELi8ES3_EELb0ELb0ELb1ELb0ELb0ELb1ELb0EEEvNS_16Flash_bwd_paramsE,"",@"SHT_CUDA_INFO"
	.sectionflags	@""
	.align	4


	//----- nvinfo : EIATTR_CUDA_API_VERSION
	.align		4
        /*0000*/ 	.byte	0x04, 0x37
        /*0002*/ 	.short	(.L_316 - .L_315)
.L_315:
        /*0004*/ 	.word	0x00000082


	//----- nvinfo : EIATTR_SW2861232_WAR
	.align		4
.L_316:
        /*0008*/ 	.byte	0x01, 0x35
	.zero		2


	//----- nvinfo : EIATTR_PARAM_CBANK
	.align		4
        /*000c*/ 	.byte	0x04, 0x0a
        /*000e*/ 	.short	(.L_318 - .L_317)
	.align		4
.L_317:
        /*0010*/ 	.word	index@(.nv.constant0._ZN5flash44flash_bwd_dq_dk_dv_loop_seqk_parallel_kernelI23Flash_bwd_kernel_traitsILi96ELi64ELi128ELi8ELi2ELi4ELi4ELb1ELb0EN7cutlass6half_tE19Flash_kernel_traitsILi96ELi64ELi128ELi8ES3_EELb0ELb0ELb1ELb0ELb0ELb1ELb0EEEvNS_16Flash_bwd_paramsE)
        /*0014*/ 	.short	0x0160
        /*0016*/ 	.short	0x0280


	//----- nvinfo : EIATTR_CBANK_PARAM_SIZE
	.align		4
.L_318:
        /*0018*/ 	.byte	0x03, 0x19
        /*001a*/ 	.short	0x0280


	//----- nvinfo : EIATTR_KPARAM_INFO
	.align		4
        /*001c*/ 	.byte	0x04, 0x17
        /*001e*/ 	.short	(.L_320 - .L_319)
.L_319:
        /*0020*/ 	.word	0x00000000
        /*0024*/ 	.short	0x0000
        /*0026*/ 	.short	0x0000
        /*0028*/ 	.byte	0x00, 0xf0, 0x01, 0x0a


	//----- nvinfo : EIATTR_MAXREG_COUNT
	.align		4
.L_320:
        /*002c*/ 	.byte	0x03, 0x1b
        /*002e*/ 	.short	0x00ff


	//----- nvinfo : EIATTR_NUM_BARRIERS
	.align		4
        /*0030*/ 	.byte	0x02, 0x4c
        /*0032*/ 	.byte	0x01
	.zero		1


	//----- nvinfo : EIATTR_ANNOTATIONS
	.align		4
        /*0034*/ 	.byte	0x04, 0x55
        /*0036*/ 	.short	(.L_322 - .L_321)


	//   ....[0]....
.L_321:
        /* <DEDUP_REMOVED lines=13> */


	//----- nvinfo : EIATTR_MERCURY_ISA_VERSION
	.align		4
.L_322:
        /*00f8*/ 	.byte	0x03, 0x5f
        /*00fa*/ 	.short	0x0000


	//----- nvinfo : EIATTR_EXIT_INSTR_OFFSETS
	.align		4
        /*00fc*/ 	.byte	0x04, 0x1c
        /*00fe*/ 	.short	(.L_324 - .L_323)


	//   ....[0]....
.L_323:
        /*0100*/ 	.word	0x000000a0


	//   ....[1]....
        /*0104*/ 	.word	0x000083d0


	//----- nvinfo : EIATTR_CTAIDZ_USED
	.align		4
.L_324:
        /*0108*/ 	.byte	0x01, 0x04
	.zero		2


	//----- nvinfo : EIATTR_CRS_STACK_SIZE
	.align		4
        /*010c*/ 	.byte	0x04, 0x1e
        /*010e*/ 	.short	(.L_326 - .L_325)
.L_325:
        /*0110*/ 	.word	0x00000000
.L_326:


//--------------------- .nv.info._ZN5flash44flash_bwd_dq_dk_dv_loop_seqk_parallel_kernelI23Flash_bwd_kernel_traitsILi96ELi64ELi128ELi8ELi2ELi4ELi4ELb1ELb0EN7cutlass6half_tE19Flash_kernel_traitsILi96ELi64ELi128ELi8ES3_EELb0ELb0ELb1ELb1ELb0ELb0ELb0EEEvNS_16Flash_bwd_paramsE --------------------------
	.section	.nv.info._ZN5flash44flash_bwd_dq_dk_dv_loop_seqk_parallel_kernelI23Flash_bwd_kernel_traitsILi96ELi64ELi128ELi8ELi2ELi4ELi4ELb1ELb0EN7cutlass6half_tE19Flash_kernel_traitsILi96ELi64ELi128ELi8ES3_EELb0ELb0ELb1ELb1ELb0ELb0ELb0EEEvNS_16Flash_bwd_paramsE,"",@"SHT_CUDA_INFO"
	.sectionflags	@""
	.align	4


	//----- nvinfo : EIATTR_CUDA_API_VERSION
	.align		4
        /*0000*/ 	.byte	0x04, 0x37
        /*0002*/ 	.short	(.L_328 - .L_327)
.L_327:
        /*0004*/ 	.word	0x00000082


	//----- nvinfo : EIATTR_SW2861232_WAR
	.align		4
.L_328:
        /*0008*/ 	.byte	0x01, 0x35
	.zero		2


	//----- nvinfo : EIATTR_PARAM_CBANK
	.align		4
        /*000c*/ 	.byte	0x04, 0x0a
        /*000e*/ 	.short	(.L_330 - .L_329)
	.align		4
.L_329:
        /*0010*/ 	.word	index@(.nv.constant0._ZN5flash44flash_bwd_dq_dk_dv_loop_seqk_parallel_kernelI23Flash_bwd_kernel_traitsILi96ELi64ELi128ELi8ELi2ELi4ELi4ELb1ELb0EN7cutlass6half_tE19Flash_kernel_traitsILi96ELi64ELi128ELi8ES3_EELb0ELb0ELb1ELb1ELb0ELb0ELb0EEEvNS_16Flash_bwd_paramsE)
        /*0014*/ 	.short	0x0160
        /*0016*/ 	.short	0x0280


	//----- nvinfo : EIATTR_CBANK_PARAM_SIZE
	.align		4
.L_330:
        /*0018*/ 	.byte	0x03, 0x19
        /*001a*/ 	.short	0x0280


	//----- nvinfo : EIATTR_KPARAM_INFO
	.align		4
        /*001c*/ 	.byte	0x04, 0x17
        /*001e*/ 	.short	(.L_332 - .L_331)
.L_331:
        /*0020*/ 	.word	0x00000000
        /*0024*/ 	.short	0x0000
        /*0026*/ 	.short	0x0000
        /*0028*/ 	.byte	0x00, 0xf0, 0x01, 0x0a


	//----- nvinfo : EIATTR_MAXREG_COUNT
	.align		4
.L_332:
        /*002c*/ 	.byte	0x03, 0x1b
        /*002e*/ 	.short	0x00ff


	//----- nvinfo : EIATTR_NUM_BARRIERS
	.align		4
        /*0030*/ 	.byte	0x02, 0x4c
        /*0032*/ 	.byte	0x01
	.zero		1


	//----- nvinfo : EIATTR_ANNOTATIONS
	.align		4
        /*0034*/ 	.byte	0x04, 0x55
        /*0036*/ 	.short	(.L_334 - .L_333)


	//   ....[0]....
.L_333:
        /* <DEDUP_REMOVED lines=28> */


	//----- nvinfo : EIATTR_MERCURY_ISA_VERSION
	.align		4
.L_334:
        /*01e8*/ 	.byte	0x03, 0x5f
        /*01ea*/ 	.short	0x0000


	//----- nvinfo : EIATTR_EXIT_INSTR_OFFSETS
	.align		4
        /*01ec*/ 	.byte	0x04, 0x1c
        /*01ee*/ 	.short	(.L_336 - .L_335)


	//   ....[0]....
.L_335:
        /*01f0*/ 	.word	0x000000a0


	//   ....[1]....
        /*01f4*/ 	.word	0x00009bb0


	//----- nvinfo : EIATTR_CTAIDZ_USED
	.align		4
.L_336:
        /*01f8*/ 	.byte	0x01, 0x04
	.zero		2


	//----- nvinfo : EIATTR_CRS_STACK_SIZE
	.align		4
        /*01fc*/ 	.byte	0x04, 0x1e
        /*01fe*/ 	.short	(.L_338 - .L_337)
.L_337:
        /*0200*/ 	.word	0x00000000
.L_338:


//--------------------- .nv.info._ZN5flash27flash_bwd_convert_dq_kernelI23Flash_bwd_kernel_traitsILi96ELi64ELi128ELi8ELi2ELi4ELi4ELb1ELb0EN7cutlass6half_tE19Flash_kernel_traitsILi96ELi64ELi128ELi8ES3_EEEEvNS_16Flash_bwd_paramsEi --------------------------
	.section	.nv.info._ZN5flash27flash_bwd_convert_dq_kernelI23Flash_bwd_kernel_traitsILi96ELi64ELi128ELi8ELi2ELi4ELi4ELb1ELb0EN7cutlass6half_tE19Flash_kernel_traitsILi96ELi64ELi128ELi8ES3_EEEEvNS_16Flash_bwd_paramsEi,"",@"SHT_CUDA_INFO"
	.sectionflags	@""
	.align	4


	//----- nvinfo : EIATTR_CUDA_API_VERSION
	.align		4
        /*0000*/ 	.byte	0x04, 0x37
        /*0002*/ 	.short	(.L_340 - .L_339)
.L_339:
        /*0004*/ 	.word	0x00000082


	//----- nvinfo : EIATTR_SW2861232_WAR
	.align		4
.L_340:
        /*0008*/ 	.byte	0x01, 0x35
	.zero		2


	//----- nvinfo : EIATTR_PARAM_CBANK
	.align		4
        /*000c*/ 	.byte	0x04, 0x0a
        /*000e*/ 	.short	(.L_342 - .L_341)
	.align		4
.L_341:
        /*0010*/ 	.word	index@(.nv.constant0._ZN5flash27flash_bwd_convert_dq_kernelI23Flash_bwd_kernel_traitsILi96ELi64ELi128ELi8ELi2ELi4ELi4ELb1ELb0EN7cutlass6half_tE19Flash_kernel_traitsILi96ELi64ELi128ELi8ES3_EEEEvNS_16Flash_bwd_paramsEi)
        /*0014*/ 	.short	0x0160
        /*0016*/ 	.short	0x0284


	//----- nvinfo : EIATTR_CBANK_PARAM_SIZE
	.align		4
.L_342:
        /*0018*/ 	.byte	0x03, 0x19
        /*001a*/ 	.short	0x0284


	//----- nvinfo : EIATTR_KPARAM_INFO
	.align		4
        /*001c*/ 	.byte	0x04, 0x17
        /*001e*/ 	.short	(.L_344 - .L_343)
.L_343:
        /*0020*/ 	.word	0x00000000
        /*0024*/ 	.short	0x0001
        /*0026*/ 	.short	0x0280
        /*0028*/ 	.byte	0x00, 0xf0, 0x11, 0x00


	//----- nvinfo : EIATTR_KPARAM_INFO
	.align		4
.L_344:
        /*002c*/ 	.byte	0x04, 0x17
        /*002e*/ 	.short	(.L_346 - .L_345)
.L_345:
        /*0030*/ 	.word	0x00000000
        /*0034*/ 	.short	0x0000
        /*0036*/ 	.short	0x0000
        /*0038*/ 	.byte	0x00, 0xf0, 0x01, 0x0a


	//----- nvinfo : EIATTR_MAXREG_COUNT
	.align		4
.L_346:
        /*003c*/ 	.byte	0x03, 0x1b
        /*003e*/ 	.short	0x00ff


	//----- nvinfo : EIATTR_NUM_BARRIERS
	.align		4
        /*0040*/ 	.byte	0x02, 0x4c
        /*0042*/ 	.byte	0x01
	.zero		1


	//----- nvinfo : EIATTR_MERCURY_ISA_VERSION
	.align		4
        /*0044*/ 	.byte	0x03, 0x5f
        /*0046*/ 	.short	0x0000


	//----- nvinfo : EIATTR_EXIT_INSTR_OFFSETS
	.align		4
        /*0048*/ 	.byte	0x04, 0x1c
        /*004a*/ 	.short	(.L_348 - .L_347)


	//   ....[0]....
.L_347:
        /*004c*/ 	.word	0x00000170


	//   ....[1]....
        /*0050*/ 	.word	0x000014f0


	//   ....[2]....
        /*0054*/ 	.word	0x00001710


	//   ....[3]....
        /*0058*/ 	.word	0x00001740


	//----- nvinfo : EIATTR_CTAIDZ_USED
	.align		4
.L_348:
        /*005c*/ 	.byte	0x01, 0x04
	.zero		2


//--------------------- .nv.info._ZN5flash44flash_bwd_dq_dk_dv_loop_seqk_parallel_kernelI23Flash_bwd_kernel_traitsILi96ELi64ELi128ELi8ELi2ELi4ELi4ELb1ELb0EN7cutlass6half_tE19Flash_kernel_traitsILi96ELi64ELi128ELi8ES3_EELb1ELb0ELb0ELb0ELb0ELb1ELb0EEEvNS_16Flash_bwd_paramsE --------------------------
	.section	.nv.info._ZN5flash44flash_bwd_dq_dk_dv_loop_seqk_parallel_kernelI23Flash_bwd_kernel_traitsILi96ELi64ELi128ELi8ELi2ELi4ELi4ELb1ELb0EN7cutlass6half_tE19Flash_kernel_traitsILi96ELi64ELi128ELi8ES3_EELb1ELb0ELb0ELb0ELb0ELb1ELb0EEEvNS_16Flash_bwd_paramsE,"",@"SHT_CUDA_INFO"
	.sectionflags	@""
	.align	4


	//----- nvinfo : EIATTR_CUDA_API_VERSION
	.align		4
        /*0000*/ 	.byte	0x04, 0x37
        /*0002*/ 	.short	(.L_350 - .L_349)
.L_349:
        /*0004*/ 	.word	0x00000082


	//----- nvinfo : EIATTR_SW2861232_WAR
	.align		4
.L_350:
        /*0008*/ 	.byte	0x01, 0x35
	.zero		2


	//----- nvinfo : EIATTR_PARAM_CBANK
	.align		4
        /*000c*/ 	.byte	0x04, 0x0a
        /*000e*/ 	.short	(.L_352 - .L_351)
	.align		4
.L_351:
        /*0010*/ 	.word	index@(.nv.constant0._ZN5flash44flash_bwd_dq_dk_dv_loop_seqk_parallel_kernelI23Flash_bwd_kernel_traitsILi96ELi64ELi128ELi8ELi2ELi4ELi4ELb1ELb0EN7cutlass6half_tE19Flash_kernel_traitsILi96ELi64ELi128ELi8ES3_EELb1ELb0ELb0ELb0ELb0ELb1ELb0EEEvNS_16Flash_bwd_paramsE)
        /*0014*/ 	.short	0x0160
        /*0016*/ 	.short	0x0280


	//----- nvinfo : EIATTR_CBANK_PARAM_SIZE
	.align		4
.L_352:
        /*0018*/ 	.byte	0x03, 0x19
        /*001a*/ 	.short	0x0280


	//----- nvinfo : EIATTR_KPARAM_INFO
	.align		4
        /*001c*/ 	.byte	0x04, 0x17
        /*001e*/ 	.short	(.L_354 - .L_353)
.L_353:
        /*0020*/ 	.word	0x00000000
        /*0024*/ 	.short	0x0000
        /*0026*/ 	.short	0x0000
        /*0028*/ 	.byte	0x00, 0xf0, 0x01, 0x0a


	//----- nvinfo : EIATTR_MAXREG_COUNT
	.align		4
.L_354:
        /*002c*/ 	.byte	0x03, 0x1b
        /*002e*/ 	.short	0x00ff


	//----- nvinfo : EIATTR_NUM_BARRIERS
	.align		4
        /*0030*/ 	.byte	0x02, 0x4c
        /*0032*/ 	.byte	0x01
	.zero		1


	//----- nvinfo : EIATTR_ANNOTATIONS
	.align		4
        /*0034*/ 	.byte	0x04, 0x55
        /*0036*/ 	.short	(.L_356 - .L_355)


	//   ....[0]....
.L_355:
        /* <DEDUP_REMOVED lines=17> */


	//----- nvinfo : EIATTR_MERCURY_ISA_VERSION
	.align		4
.L_356:
        /*0138*/ 	.byte	0x03, 0x5f
        /*013a*/ 	.short	0x0000


	//----- nvinfo : EIATTR_EXIT_INSTR_OFFSETS
	.align		4
        /*013c*/ 	.byte	0x04, 0x1c
        /*013e*/ 	.short	(.L_358 - .L_357)


	//   ....[0]....
.L_357:
        /*0140*/ 	.word	0x000000a0


	//   ....[1]....
        /*0144*/ 	.word	0x00009550


	//----- nvinfo : EIATTR_CTAIDZ_USED
	.align		4
.L_358:
        /*0148*/ 	.byte	0x01, 0x04
	.zero		2


	//----- nvinfo : EIATTR_CRS_STACK_SIZE
	.align		4
        /*014c*/ 	.byte	0x04, 0x1e
        /*014e*/ 	.short	(.L_360 - .L_359)
.L_359:
        /*0150*/ 	.word	0x00000000
.L_360:


//--------------------- .nv.info._ZN5flash44flash_bwd_dq_dk_dv_loop_seqk_parallel_kernelI23Flash_bwd_kernel_traitsILi96ELi64ELi128ELi8ELi2ELi4ELi4ELb1ELb0EN7cutlass6half_tE19Flash_kernel_traitsILi96ELi64ELi128ELi8ES3_EELb0ELb0ELb0ELb0ELb0ELb1ELb1EEEvNS_16Flash_bwd_paramsE --------------------------
	.section	.nv.info._ZN5flash44flash_bwd_dq_dk_dv_loop_seqk_parallel_kernelI23Flash_bwd_kernel_traitsILi96ELi64ELi128ELi8ELi2ELi4ELi4ELb1ELb0EN7cutlass6half_tE19Flash_kernel_traitsILi96ELi64ELi128ELi8ES3_EELb0ELb0ELb0ELb0ELb0ELb1ELb1EEEvNS_16Flash_bwd_paramsE,"",@"SHT_CUDA_INFO"
	.sectionflags	@""
	.align	4


	//----- nvinfo : EIATTR_CUDA_API_VERSION
	.align		4
        /*0000*/ 	.byte	0x04, 0x37
        /*0002*/ 	.short	(.L_362 - .L_361)
.L_361:
        /*0004*/ 	.word	0x00000082


	//----- nvinfo : EIATTR_SW2861232_WAR
	.align		4
.L_362:
        /*0008*/ 	.byte	0x01, 0x35
	.zero		2


	//----- nvinfo : EIATTR_PARAM_CBANK
	.align		4
        /*000c*/ 	.byte	0x04, 0x0a
        /*000e*/ 	.short	(.L_364 - .L_363)
	.align		4
.L_363:
        /*0010*/ 	.word	index@(.nv.constant0._ZN5flash44flash_bwd_dq_dk_dv_loop_seqk_parallel_kernelI23Flash_bwd_kernel_traitsILi96ELi64ELi128ELi8ELi2ELi4ELi4ELb1ELb0EN7cutlass6half_tE19Flash_kernel_traitsILi96ELi64ELi128ELi8ES3_EELb0ELb0ELb0ELb0ELb0ELb1ELb1EEEvNS_16Flash_bwd_paramsE)
        /*0014*/ 	.short	0x0160
        /*0016*/ 	.short	0x0280


	//----- nvinfo : EIATTR_CBANK_PARAM_SIZE
	.align		4
.L_364:
        /*0018*/ 	.byte	0x03, 0x19
        /*001a*/ 	.short	0x0280


	//----- nvinfo : EIATTR_KPARAM_INFO
	.align		4
        /*001c*/ 	.byte	0x04, 0x17
        /*001e*/ 	.short	(.L_366 - .L_365)
.L_365:
        /*0020*/ 	.word	0x00000000
        /*0024*/ 	.short	0x0000
        /*0026*/ 	.short	0x0000
        /*0028*/ 	.byte	0x00, 0xf0, 0x01, 0x0a


	//----- nvinfo : EIATTR_MAXREG_COUNT
	.align		4
.L_366:
        /*002c*/ 	.byte	0x03, 0x1b
        /*002e*/ 	.short	0x00ff


	//----- nvinfo : EIATTR_NUM_BARRIERS
	.align		4
        /*0030*/ 	.byte	0x02, 0x4c
        /*0032*/ 	.byte	0x01
	.zero		1


	//----- nvinfo : EIATTR_ANNOTATIONS
	.align		4
        /*0034*/ 	.byte	0x04, 0x55
        /*0036*/ 	.short	(.L_368 - .L_367)


	//   ....[0]....
.L_367:
        /* <DEDUP_REMOVED lines=51> */


	//----- nvinfo : EIATTR_MERCURY_ISA_VERSION
	.align		4
.L_368:
        /*0350*/ 	.byte	0x03, 0x5f
        /*0352*/ 	.short	0x0000


	//----- nvinfo : EIATTR_EXIT_INSTR_OFFSETS
	.align		4
        /*0354*/ 	.byte	0x04, 0x1c
        /*0356*/ 	.short	(.L_370 - .L_369)


	//   ....[0]....
.L_369:
        /*0358*/ 	.word	0x000000a0


	//   ....[1]....
        /*035c*/ 	.word	0x00009150


	//----- nvinfo : EIATTR_CTAIDZ_USED
	.align		4
.L_370:
        /*0360*/ 	.byte	0x01, 0x04
	.zero		2


	//----- nvinfo : EIATTR_CRS_STACK_SIZE
	.align		4
        /*0364*/ 	.byte	0x04, 0x1e
        /*0366*/ 	.short	(.L_372 - .L_371)
.L_371:
        /*0368*/ 	.word	0x00000000
.L_372:


//--------------------- .nv.info._ZN5flash44flash_bwd_dq_dk_dv_loop_seqk_parallel_kernelI23Flash_bwd_kernel_traitsILi96ELi64ELi128ELi8ELi2ELi4ELi4ELb1ELb0EN7cutlass6half_tE19Flash_kernel_traitsILi96ELi64ELi128ELi8ES3_EELb1ELb0ELb0ELb0ELb0ELb0ELb0EEEvNS_16Flash_bwd_paramsE --------------------------
	.section	.nv.info._ZN5flash44flash_bwd_dq_dk_dv_loop_seqk_parallel_kernelI23Flash_bwd_kernel_traitsILi96ELi64ELi128ELi8ELi2ELi4ELi4ELb1ELb0EN7cutlass6half_tE19Flash_kernel_traitsILi96ELi64ELi128ELi8ES3_EELb1ELb0ELb0ELb0ELb0ELb0ELb0EEEvNS_16Flash_bwd_paramsE,"",@"SHT_CUDA_INFO"
	.sectionflags	@""
	.align	4


	//----- nvinfo : EIATTR_CUDA_API_VERSION
	.align		4
        /*0000*/ 	.byte	0x04, 0x37
        /*0002*/ 	.short	(.L_374 - .L_373)
.L_373:
        /*0004*/ 	.word	0x00000082


	//----- nvinfo : EIATTR_SW2861232_WAR
	.align		4
.L_374:
        /*0008*/ 	.byte	0x01, 0x35
	.zero		2


	//----- nvinfo : EIATTR_PARAM_CBANK
	.align		4
        /*000c*/ 	.byte	0x04, 0x0a
        /*000e*/ 	.short	(.L_376 - .L_375)
	.align		4
.L_375:
        /*0010*/ 	.word	index@(.nv.constant0._ZN5flash44flash_bwd_dq_dk_dv_loop_seqk_parallel_kernelI23Flash_bwd_kernel_traitsILi96ELi64ELi128ELi8ELi2ELi4ELi4ELb1ELb0EN7cutlass6half_tE19Flash_kernel_traitsILi96ELi64ELi128ELi8ES3_EELb1ELb0ELb0ELb0ELb0ELb0ELb0EEEvNS_16Flash_bwd_paramsE)
        /*0014*/ 	.short	0x0160
        /*0016*/ 	.short	0x0280


	//----- nvinfo : EIATTR_CBANK_PARAM_SIZE
	.align		4
.L_376:
        /*0018*/ 	.byte	0x03, 0x19
        /*001a*/ 	.short	0x0280


	//----- nvinfo : EIATTR_KPARAM_INFO
	.align		4
        /*001c*/ 	.byte	0x04, 0x17
        /*001e*/ 	.short	(.L_378 - .L_377)
.L_377:
        /*0020*/ 	.word	0x00000000
        /*0024*/ 	.short	0x0000
        /*0026*/ 	.short	0x0000
        /*0028*/ 	.byte	0x00, 0xf0, 0x01, 0x0a


	//----- nvinfo : EIATTR_MAXREG_COUNT
	.align		4
.L_378:
        /*002c*/ 	.byte	0x03, 0x1b
        /*002e*/ 	.short	0x00ff


	//----- nvinfo : EIATTR_NUM_BARRIERS
	.align		4
        /*0030*/ 	.byte	0x02, 0x4c
        /*0032*/ 	.byte	0x01
	.zero		1


	//----- nvinfo : EIATTR_ANNOTATIONS
	.align		4
        /*0034*/ 	.byte	0x04, 0x55
        /*0036*/ 	.short	(.L_380 - .L_379)


	//   ....[0]....
.L_379:
        /* <DEDUP_REMOVED lines=30> */


	//----- nvinfo : EIATTR_MERCURY_ISA_VERSION
	.align		4
.L_380:
        /*0200*/ 	.byte	0x03, 0x5f
        /*0202*/ 	.short	0x0000


	//----- nvinfo : EIATTR_EXIT_INSTR_OFFSETS
	.align		4
        /*0204*/ 	.byte	0x04, 0x1c
        /*0206*/ 	.short	(.L_382 - .L_381)


	//   ....[0]....
.L_381:
        /*0208*/ 	.word	0x000000a0


	//   ....[1]....
        /*020c*/ 	.word	0x0000a4f0


	//----- nvinfo : EIATTR_CTAIDZ_USED
	.align		4
.L_382:
        /*0210*/ 	.byte	0x01, 0x04
	.zero		2


	//----- nvinfo : EIATTR_CRS_STACK_SIZE
	.align		4
        /*0214*/ 	.byte	0x04, 0x1e
        /*0216*/ 	.short	(.L_384 - .L_383)
.L_383:
        /*0218*/ 	.word	0x00000000
.L_384:


//--------------------- .nv.info._ZN5flash44flash_bwd_dq_dk_dv_loop_seqk_parallel_kernelI23Flash_bwd_kernel_traitsILi96ELi64ELi128ELi8ELi2ELi4ELi4ELb1ELb0EN7cutlass6half_tE19Flash_kernel_traitsILi96ELi64ELi128ELi8ES3_EELb0ELb0ELb0ELb0ELb0ELb0ELb1EEEvNS_16Flash_bwd_paramsE --------------------------
	.section	.nv.info._ZN5flash44flash_bwd_dq_dk_dv_loop_seqk_parallel_kernelI23Flash_bwd_kernel_traitsILi96ELi64ELi128ELi8ELi2ELi4ELi4ELb1ELb0EN7cutlass6half_tE19Flash_kernel_traitsILi96ELi64ELi128ELi8ES3_EELb0ELb0ELb0ELb0ELb0ELb0ELb1EEEvNS_16Flash_bwd_paramsE,"",@"SHT_CUDA_INFO"
	.sectionflags	@""
	.align	4


	//----- nvinfo : EIATTR_CUDA_API_VERSION
	.align		4
        /*0000*/ 	.byte	0x04, 0x37
        /*0002*/ 	.short	(.L_386 - .L_385)
.L_385:
        /*0004*/ 	.word	0x00000082


	//----- nvinfo : EIATTR_SW2861232_WAR
	.align		4
.L_386:
        /*0008*/ 	.byte	0x01, 0x35
	.zero		2


	//----- nvinfo : EIATTR_PARAM_CBANK
	.align		4
        /*000c*/ 	.byte	0x04, 0x0a
        /*000e*/ 	.short	(.L_388 - .L_387)
	.align		4
.L_387:
        /*0010*/ 	.word	index@(.nv.constant0._ZN5flash44flash_bwd_dq_dk_dv_loop_seqk_parallel_kernelI23Flash_bwd_kernel_traitsILi96ELi64ELi128ELi8ELi2ELi4ELi4ELb1ELb0EN7cutlass6half_tE19Flash_kernel_traitsILi96ELi64ELi128ELi8ES3_EELb0ELb0ELb0ELb0ELb0ELb0ELb1EEEvNS_16Flash_bwd_paramsE)
        /*0014*/ 	.short	0x0160
        /*0016*/ 	.short	0x0280


	//----- nvinfo : EIATTR_CBANK_PARAM_SIZE
	.align		4
.L_388:
        /*0018*/ 	.byte	0x03, 0x19
        /*001a*/ 	.short	0x0280


	//----- nvinfo : EIATTR_KPARAM_INFO
	.align		4
        /*001c*/ 	.byte	0x04, 0x17
        /*001e*/ 	.short	(.L_390 - .L_389)
.L_389:
        /*0020*/ 	.word	0x00000000
        /*0024*/ 	.short	0x0000
        /*0026*/ 	.short	0x0000
        /*0028*/ 	.byte	0x00, 0xf0, 0x01, 0x0a


	//----- nvinfo : EIATTR_MAXREG_COUNT
	.align		4
.L_390:
        /*002c*/ 	.byte	0x03, 0x1b
        /*002e*/ 	.short	0x00ff


	//----- nvinfo : EIATTR_NUM_BARRIERS
	.align		4
        /*0030*/ 	.byte	0x02, 0x4c
        /*0032*/ 	.byte	0x01
	.zero		1


	//----- nvinfo : EIATTR_ANNOTATIONS
	.align		4
        /*0034*/ 	.byte	0x04, 0x55
        /*0036*/ 	.short	(.L_392 - .L_391)


	//   ....[0]....
.L_391:
        /* <DEDUP_REMOVED lines=61> */


	//----- nvinfo : EIATTR_MERCURY_ISA_VERSION
	.align		4
.L_392:
        /*03f8*/ 	.byte	0x03, 0x5f
        /*03fa*/ 	.short	0x0000


	//----- nvinfo : EIATTR_EXIT_INSTR_OFFSETS
	.align		4
        /*03fc*/ 	.byte	0x04, 0x1c
        /*03fe*/ 	.short	(.L_394 - .L_393)


	//   ....[0]....
.L_393:
        /*0400*/ 	.word	0x000000a0


	//   ....[1]....
        /*0404*/ 	.word	0x0000a040


	//----- nvinfo : EIATTR_CTAIDZ_USED
	.align		4
.L_394:
        /*0408*/ 	.byte	0x01, 0x04
	.zero		2


	//----- nvinfo : EIATTR_CRS_STACK_SIZE
	.align		4
        /*040c*/ 	.byte	0x04, 0x1e
        /*040e*/ 	.short	(.L_396 - .L_395)
.L_395:
        /*0410*/ 	.word	0x00000000
.L_396:


//--------------------- .nv.info._ZN5flash44flash_bwd_dq_dk_dv_loop_seqk_parallel_kernelI23Flash_bwd_kernel_traitsILi96ELi64ELi128ELi8ELi2ELi4ELi4ELb1ELb0EN7cutlass6half_tE19Flash_kernel_traitsILi96ELi64ELi128ELi8ES3_EELb1ELb0ELb1ELb0ELb0ELb0ELb0EEEvNS_16Flash_bwd_paramsE --------------------------
	.section	.nv.info._ZN5flash44flash_bwd_dq_dk_dv_loop_seqk_parallel_kernelI23Flash_bwd_kernel_traitsILi96ELi64ELi128ELi8ELi2ELi4ELi4ELb1ELb0EN7cutlass6half_tE19Flash_kernel_traitsILi96ELi64ELi128ELi8ES3_EELb1ELb0ELb1ELb0ELb0ELb0ELb0EEEvNS_16Flash_bwd_paramsE,"",@"SHT_CUDA_INFO"
	.sectionflags	@""
	.align	4


	//----- nvinfo : EIATTR_CUDA_API_VERSION
	.align		4
        /*0000*/ 	.byte	0x04, 0x37
        /*0002*/ 	.short	(.L_398 - .L_397)
.L_397:
        /*0004*/ 	.word	0x00000082


	//----- nvinfo : EIATTR_SW2861232_WAR
	.align		4
.L_398:
        /*0008*/ 	.byte	0x01, 0x35
	.zero		2


	//----- nvinfo : EIATTR_PARAM_CBANK
	.align		4
        /*000c*/ 	.byte	0x04, 0x0a
        /*000e*/ 	.short	(.L_400 - .L_399)
	.align		4
.L_399:
        /*0010*/ 	.word	index@(.nv.constant0._ZN5flash44flash_bwd_dq_dk_dv_loop_seqk_parallel_kernelI23Flash_bwd_kernel_traitsILi96ELi64ELi128ELi8ELi2ELi4ELi4ELb1ELb0EN7cutlass6half_tE19Flash_kernel_traitsILi96ELi64ELi128ELi8ES3_EELb1ELb0ELb1ELb0ELb0ELb0ELb0EEEvNS_16Flash_bwd_paramsE)
        /*0014*/ 	.short	0x0160
        /*0016*/ 	.short	0x0280


	//----- nvinfo : EIATTR_CBANK_PARAM_SIZE
	.align		4
.L_400:
        /*0018*/ 	.byte	0x03, 0x19
        /*001a*/ 	.short	0x0280


	//----- nvinfo : EIATTR_KPARAM_INFO
	.align		4
        /*001c*/ 	.byte	0x04, 0x17
        /*001e*/ 	.short	(.L_402 - .L_401)
.L_401:
        /*0020*/ 	.word	0x00000000
        /*0024*/ 	.short	0x0000
        /*0026*/ 	.short	0x0000
        /*0028*/ 	.byte	0x00, 0xf0, 0x01, 0x0a


	//----- nvinfo : EIATTR_MAXREG_COUNT
	.align		4
.L_402:
        /*002c*/ 	.byte	0x03, 0x1b
        /*002e*/ 	.short	0x00ff


	//----- nvinfo : EIATTR_NUM_BARRIERS
	.align		4
        /*0030*/ 	.byte	0x02, 0x4c
        /*0032*/ 	.byte	0x01
	.zero		1


	//----- nvinfo : EIATTR_ANNOTATIONS
	.align		4
        /*0034*/ 	.byte	0x04, 0x55
        /*0036*/ 	.short	(.L_404 - .L_403)


	//   ....[0]....
.L_403:
        /* <DEDUP_REMOVED lines=29> */


	//----- nvinfo : EIATTR_MERCURY_ISA_VERSION
	.align		4
.L_404:
        /*01f0*/ 	.byte	0x03, 0x5f
        /*01f2*/ 	.short	0x0000


	//----- nvinfo : EIATTR_EXIT_INSTR_OFFSETS
	.align		4
        /*01f4*/ 	.byte	0x04, 0x1c
        /*01f6*/ 	.short	(.L_406 - .L_405)


	//   ....[0]....
.L_405:
        /*01f8*/ 	.word	0x000000a0


	//   ....[1]....
        /*01fc*/ 	.word	0x0000ad30


	//----- nvinfo : EIATTR_CTAIDZ_USED
	.align		4
.L_406:
        /*0200*/ 	.byte	0x01, 0x04
	.zero		2


	//----- nvinfo : EIATTR_CRS_STACK_SIZE
	.align		4
        /*0204*/ 	.byte	0x04, 0x1e
        /*0206*/ 	.short	(.L_408 - .L_407)
.L_407:
        /*0208*/ 	.word	0x00000000
.L_408:


//--------------------- .nv.info._ZN5flash44flash_bwd_dq_dk_dv_loop_seqk_parallel_kernelI23Flash_bwd_kernel_traitsILi96ELi64ELi128ELi8ELi2ELi4ELi4ELb1ELb0EN7cutlass6half_tE19Flash_kernel_traitsILi96ELi64ELi128ELi8ES3_EELb0ELb0ELb1ELb0ELb0ELb0ELb1EEEvNS_16Flash_bwd_paramsE --------------------------
	.section	.nv.info._ZN5flash44flash_bwd_dq_dk_dv_loop_seqk_parallel_kernelI23Flash_bwd_kernel_traitsILi96ELi64ELi128ELi8ELi2ELi4ELi4ELb1ELb0EN7cutlass6half_tE19Flash_kernel_traitsILi96ELi64ELi128ELi8ES3_EELb0ELb0ELb1ELb0ELb0ELb0ELb1EEEvNS_16Flash_bwd_paramsE,"",@"SHT_CUDA_INFO"
	.sectionflags	@""
	.align	4


	//----- nvinfo : EIATTR_CUDA_API_VERSION
	.align		4
        /*0000*/ 	.byte	0x04, 0x37
        /*0002*/ 	.short	(.L_410 - .L_409)
.L_409:
        /*0004*/ 	.word	0x00000082


	//----- nvinfo : EIATTR_SW2861232_WAR
	.align		4
.L_410:
        /*0008*/ 	.byte	0x01, 0x35
	.zero		2


	//----- nvinfo : EIATTR_PARAM_CBANK
	.align		4
        /*000c*/ 	.byte	0x04, 0x0a
        /*000e*/ 	.short	(.L_412 - .L_411)
	.align		4
.L_411:
        /*0010*/ 	.word	index@(.nv.constant0._ZN5flash44flash_bwd_dq_dk_dv_loop_seqk_parallel_kernelI23Flash_bwd_kernel_traitsILi96ELi64ELi128ELi8ELi2ELi4ELi4ELb1ELb0EN7cutlass6half_tE19Flash_kernel_traitsILi96ELi64ELi128ELi8ES3_EELb0ELb0ELb1ELb0ELb0ELb0ELb1EEEvNS_16Flash_bwd_paramsE)
        /*0014*/ 	.short	0x0160
        /*0016*/ 	.short	0x0280


	//----- nvinfo : EIATTR_CBANK_PARAM_SIZE
	.align		4
.L_412:
        /*0018*/ 	.byte	0x03, 0x19
        /*001a*/ 	.short	0x0280


	//----- nvinfo : EIATTR_KPARAM_INFO
	.align		4
        /*001c*/ 	.byte	0x04, 0x17
        /*001e*/ 	.short	(.L_414 - .L_413)
.L_413:
        /*0020*/ 	.word	0x00000000
        /*0024*/ 	.short	0x0000
        /*0026*/ 	.short	0x0000
        /*0028*/ 	.byte	0x00, 0xf0, 0x01, 0x0a


	//----- nvinfo : EIATTR_MAXREG_COUNT
	.align		4
.L_414:
        /*002c*/ 	.byte	0x03, 0x1b
        /*002e*/ 	.short	0x00ff


	//----- nvinfo : EIATTR_NUM_BARRIERS
	.align		4
        /*0030*/ 	.byte	0x02, 0x4c
        /*0032*/ 	.byte	0x01
	.zero		1


	//----- nvinfo : EIATTR_ANNOTATIONS
	.align		4
        /*0034*/ 	.byte	0x04, 0x55
        /*0036*/ 	.short	(.L_416 - .L_415)


	//   ....[0]....
.L_415:
        /* <DEDUP_REMOVED lines=63> */


	//----- nvinfo : EIATTR_MERCURY_ISA_VERSION
	.align		4
.L_416:
        /*0410*/ 	.byte	0x03, 0x5f
        /*0412*/ 	.short	0x0000


	//----- nvinfo : EIATTR_EXIT_INSTR_OFFSETS
	.align		4
        /*0414*/ 	.byte	0x04, 0x1c
        /*0416*/ 	.short	(.L_418 - .L_417)


	//   ....[0]....
.L_417:
        /*0418*/ 	.word	0x000000a0


	//   ....[1]....
        /*041c*/ 	.word	0x0000a410


	//----- nvinfo : EIATTR_CTAIDZ_USED
	.align		4
.L_418:
        /*0420*/ 	.byte	0x01, 0x04
	.zero		2


	//----- nvinfo : EIATTR_CRS_STACK_SIZE
	.align		4
        /*0424*/ 	.byte	0x04, 0x1e
        /*0426*/ 	.short	(.L_420 - .L_419)
.L_419:
        /*0428*/ 	.word	0x00000000
.L_420:


//--------------------- .nv.info._ZN5flash44flash_bwd_dq_dk_dv_loop_seqk_parallel_kernelI23Flash_bwd_kernel_traitsILi96ELi64ELi128ELi8ELi2ELi4ELi4ELb1ELb0EN7cutlass6half_tE19Flash_kernel_traitsILi96ELi64ELi128ELi8ES3_EELb1ELb0ELb0ELb0ELb1ELb1ELb0EEEvNS_16Flash_bwd_paramsE --------------------------
	.section	.nv.info._ZN5flash44flash_bwd_dq_dk_dv_loop_seqk_parallel_kernelI23Flash_bwd_kernel_traitsILi96ELi64ELi128ELi8ELi2ELi4ELi4ELb1ELb0EN7cutlass6half_tE19Flash_kernel_traitsILi96ELi64ELi128ELi8ES3_EELb1ELb0ELb0ELb0ELb1ELb1ELb0EEEvNS_16Flash_bwd_paramsE,"",@"SHT_CUDA_INFO"
	.sectionflags	@""
	.align	4


	//----- nvinfo : EIATTR_CUDA_API_VERSION
	.align		4
        /*0000*/ 	.byte	0x04, 0x37
        /*0002*/ 	.short	(.L_422 - .L_421)
.L_421:
        /*0004*/ 	.word	0x00000082


	//----- nvinfo : EIATTR_SW2861232_WAR
	.align		4
.L_422:
        /*0008*/ 	.byte	0x01, 0x35
	.zero		2


	//----- nvinfo : EIATTR_PARAM_CBANK
	.align		4
        /*000c*/ 	.byte	0x04, 0x0a
        /*000e*/ 	.short	(.L_424 - .L_423)
	.align		4
.L_423:
        /*0010*/ 	.word	index@(.nv.constant0._ZN5flash44flash_bwd_dq_dk_dv_loop_seqk_parallel_kernelI23Flash_bwd_kernel_traitsILi96ELi64ELi128ELi8ELi2ELi4ELi4ELb1ELb0EN7cutlass6half_tE19Flash_kernel_traitsILi96ELi64ELi128ELi8ES3_EELb1ELb0ELb0ELb0ELb1ELb1ELb0EEEvNS_16Flash_bwd_paramsE)
        /*0014*/ 	.short	0x0160
        /*0016*/ 	.short	0x0280


	//----- nvinfo : EIATTR_CBANK_PARAM_SIZE
	.align		4
.L_424:
        /*0018*/ 	.byte	0x03, 0x19
        /*001a*/ 	.short	0x0280


	//----- nvinfo : EIATTR_KPARAM_INFO
	.align		4
        /*001c*/ 	.byte	0x04, 0x17
        /*001e*/ 	.short	(.L_426 - .L_425)
.L_425:
        /*0020*/ 	.word	0x00000000
        /*0024*/ 	.short	0x0000
        /*0026*/ 	.short	0x0000
        /*0028*/ 	.byte	0x00, 0xf0, 0x01, 0x0a


	//----- nvinfo : EIATTR_MAXREG_COUNT
	.align		4
.L_426:
        /*002c*/ 	.byte	0x03, 0x1b
        /*002e*/ 	.short	0x00ff


	//----- nvinfo : EIATTR_NUM_BARRIERS
	.align		4
        /*0030*/ 	.byte	0x02, 0x4c
        /*0032*/ 	.byte	0x01
	.zero		1


	//----- nvinfo : EIATTR_ANNOTATIONS
	.align		4
        /*0034*/ 	.byte	0x04, 0x55
        /*0036*/ 	.short	(.L_428 - .L_427)


	//   ....[0]....
.L_427:
        /* <DEDUP_REMOVED lines=19> */


	//----- nvinfo : EIATTR_MERCURY_ISA_VERSION
	.align		4
.L_428:
        /*0158*/ 	.byte	0x03, 0x5f
        /*015a*/ 	.short	0x0000


	//----- nvinfo : EIATTR_EXIT_INSTR_OFFSETS
	.align		4
        /*015c*/ 	.byte	0x04, 0x1c
        /*015e*/ 	.short	(.L_430 - .L_429)


	//   ....[0]....
.L_429:
        /*0160*/ 	.word	0x000000a0


	//   ....[1]....
        /*0164*/ 	.word	0x000076d0


	//----- nvinfo : EIATTR_CTAIDZ_USED
	.align		4
.L_430:
        /*0168*/ 	.byte	0x01, 0x04
	.zero		2


//--------------------- .nv.info._ZN5flash44flash_bwd_dq_dk_dv_loop_seqk_parallel_kernelI23Flash_bwd_kernel_traitsILi96ELi64ELi128ELi8ELi2ELi4ELi4ELb1ELb0EN7cutlass6half_tE19Flash_kernel_traitsILi96ELi64ELi128ELi8ES3_EELb0ELb0ELb0ELb0ELb1ELb1ELb1EEEvNS_16Flash_bwd_paramsE --------------------------
	.section	.nv.info._ZN5flash44flash_bwd_dq_dk_dv_loop_seqk_parallel_kernelI23Flash_bwd_kernel_traitsILi96ELi64ELi128ELi8ELi2ELi4ELi4ELb1ELb0EN7cutlass6half_tE19Flash_kernel_traitsILi96ELi64ELi128ELi8ES3_EELb0ELb0ELb0ELb0ELb1ELb1ELb1EEEvNS_16Flash_bwd_paramsE,"",@"SHT_CUDA_INFO"
	.sectionflags	@""
	.align	4


	//----- nvinfo : EIATTR_CUDA_API_VERSION
	.align		4
        /*0000*/ 	.byte	0x04, 0x37
        /*0002*/ 	.short	(.L_432 - .L_431)
.L_431:
        /*0004*/ 	.word	0x00000082


	//----- nvinfo : EIATTR_SW2861232_WAR
	.align		4
.L_432:
        /*0008*/ 	.byte	0x01, 0x35
	.zero		2


	//----- nvinfo : EIATTR_PARAM_CBANK
	.align		4
        /*000c*/ 	.byte	0x04, 0x0a
        /*000e*/ 	.short	(.L_434 - .L_433)
	.align		4
.L_433:
        /*0010*/ 	.word	index@(.nv.constant0._ZN5flash44flash_bwd_dq_dk_dv_loop_seqk_parallel_kernelI23Flash_bwd_kernel_traitsILi96ELi64ELi128ELi8ELi2ELi4ELi4ELb1ELb0EN7cutlass6half_tE19Flash_kernel_traitsILi96ELi64ELi128ELi8ES3_EELb0ELb0ELb0ELb0ELb1ELb1ELb1EEEvNS_16Flash_bwd_paramsE)
        /*0014*/ 	.short	0x0160
        /*0016*/ 	.short	0x0280


	//----- nvinfo : EIATTR_CBANK_PARAM_SIZE
	.align		4
.L_434:
        /*0018*/ 	.byte	0x03, 0x19
        /*001a*/ 	.short	0x0280


	//----- nvinfo : EIATTR_KPARAM_INFO
	.align		4
        /*001c*/ 	.byte	0x04, 0x17
        /*001e*/ 	.short	(.L_436 - .L_435)
.L_435:
        /*0020*/ 	.word	0x00000000
        /*0024*/ 	.short	0x0000
        /*0026*/ 	.short	0x0000
        /*0028*/ 	.byte	0x00, 0xf0, 0x01, 0x0a


	//----- nvinfo : EIATTR_MAXREG_COUNT
	.align		4
.L_436:
        /*002c*/ 	.byte	0x03, 0x1b
        /*002e*/ 	.short	0x00ff


	//----- nvinfo : EIATTR_NUM_BARRIERS
	.align		4
        /*0030*/ 	.byte	0x02, 0x4c
        /*0032*/ 	.byte	0x01
	.zero		1


	//----- nvinfo : EIATTR_ANNOTATIONS
	.align		4
        /*0034*/ 	.byte	0x04, 0x55
        /*0036*/ 	.short	(.L_438 - .L_437)


	//   ....[0]....
.L_437:
        /* <DEDUP_REMOVED lines=50> */


	//----- nvinfo : EIATTR_MERCURY_ISA_VERSION
	.align		4
.L_438:
        /*0340*/ 	.byte	0x03, 0x5f
        /*0342*/ 	.short	0x0000


	//----- nvinfo : EIATTR_EXIT_INSTR_OFFSETS
	.align		4
        /*0344*/ 	.byte	0x04, 0x1c
        /*0346*/ 	.short	(.L_440 - .L_439)


	//   ....[0]....
.L_439:
        /*0348*/ 	.word	0x000000a0


	//   ....[1]....
        /*034c*/ 	.word	0x00007140


	//----- nvinfo : EIATTR_CTAIDZ_USED
	.align		4
.L_440:
        /*0350*/ 	.byte	0x01, 0x04
	.zero		2


//--------------------- .nv.info._ZN5flash44flash_bwd_dq_dk_dv_loop_seqk_parallel_kernelI23Flash_bwd_kernel_traitsILi96ELi64ELi128ELi8ELi2ELi4ELi4ELb1ELb0EN7cutlass6half_tE19Flash_kernel_traitsILi96ELi64ELi128ELi8ES3_EELb1ELb0ELb0ELb1ELb0ELb0ELb0EEEvNS_16Flash_bwd_paramsE --------------------------
	.section	.nv.info._ZN5flash44flash_bwd_dq_dk_dv_loop_seqk_parallel_kernelI23Flash_bwd_kernel_traitsILi96ELi64ELi128ELi8ELi2ELi4ELi4ELb1ELb0EN7cutlass6half_tE19Flash_kernel_traitsILi96ELi64ELi128ELi8ES3_EELb1ELb0ELb0ELb1ELb0ELb0ELb0EEEvNS_16Flash_bwd_paramsE,"",@"SHT_CUDA_INFO"
	.sectionflags	@""
	.align	4


	//----- nvinfo : EIATTR_CUDA_API_VERSION
	.align		4
        /*0000*/ 	.byte	0x04, 0x37
        /*0002*/ 	.short	(.L_442 - .L_441)
.L_441:
        /*0004*/ 	.word	0x00000082


	//----- nvinfo : EIATTR_SW2861232_WAR
	.align		4
.L_442:
        /*0008*/ 	.byte	0x01, 0x35
	.zero		2


	//----- nvinfo : EIATTR_PARAM_CBANK
	.align		4
        /*000c*/ 	.byte	0x04, 0x0a
        /*000e*/ 	.short	(.L_444 - .L_443)
	.align		4
.L_443:
        /*0010*/ 	.word	index@(.nv.constant0._ZN5flash44flash_bwd_dq_dk_dv_loop_seqk_parallel_kernelI23Flash_bwd_kernel_traitsILi96ELi64ELi128ELi8ELi2ELi4ELi4ELb1ELb0EN7cutlass6half_tE19Flash_kernel_traitsILi96ELi64ELi128ELi8ES3_EELb1ELb0ELb0ELb1ELb0ELb0ELb0EEEvNS_16Flash_bwd_paramsE)
        /*0014*/ 	.short	0x0160
        /*0016*/ 	.short	0x0280


	//----- nvinfo : EIATTR_CBANK_PARAM_SIZE
	.align		4
.L_444:
        /*0018*/ 	.byte	0x03, 0x19
        /*001a*/ 	.short	0x0280


	//----- nvinfo : EIATTR_KPARAM_INFO
	.align		4
        /*001c*/ 	.byte	0x04, 0x17
        /*001e*/ 	.short	(.L_446 - .L_445)
.L_445:
        /*0020*/ 	.word	0x00000000
        /*0024*/ 	.short	0x0000
        /*0026*/ 	.short	0x0000
        /*0028*/ 	.byte	0x00, 0xf0, 0x01, 0x0a


	//----- nvinfo : EIATTR_MAXREG_COUNT
	.align		4
.L_446:
        /*002c*/ 	.byte	0x03, 0x1b
        /*002e*/ 	.short	0x00ff


	//----- nvinfo : EIATTR_NUM_BARRIERS
	.align		4
        /*0030*/ 	.byte	0x02, 0x4c
        /*0032*/ 	.byte	0x01
	.zero		1


	//----- nvinfo : EIATTR_ANNOTATIONS
	.align		4
        /*0034*/ 	.byte	0x04, 0x55
        /*0036*/ 	.short	(.L_448 - .L_447)


	//   ....[0]....
.L_447:
        /* <DEDUP_REMOVED lines=44> */


	//----- nvinfo : EIATTR_MERCURY_ISA_VERSION
	.align		4
.L_448:
        /*02e8*/ 	.byte	0x03, 0x5f
        /*02ea*/ 	.short	0x0000


	//----- nvinfo : EIATTR_EXIT_INSTR_OFFSETS
	.align		4
        /*02ec*/ 	.byte	0x04, 0x1c
        /*02ee*/ 	.short	(.L_450 - .L_449)


	//   ....[0]....
.L_449:
        /*02f0*/ 	.word	0x000000a0


	//   ....[1]....
        /*02f4*/ 	.word	0x0000ada0


	//----- nvinfo : EIATTR_CTAIDZ_USED
	.align		4
.L_450:
        /*02f8*/ 	.byte	0x01, 0x04
	.zero		2


	//----- nvinfo : EIATTR_CRS_STACK_SIZE
	.align		4
        /*02fc*/ 	.byte	0x04, 0x1e
        /*02fe*/ 	.short	(.L_452 - .L_451)
.L_451:
        /*0300*/ 	.word	0x00000000
.L_452:


//--------------------- .nv.info._ZN5flash44flash_bwd_dq_dk_dv_loop_seqk_parallel_kernelI23Flash_bwd_kernel_traitsILi96ELi64ELi128ELi8ELi2ELi4ELi4ELb1ELb0EN7cutlass6half_tE19Flash_kernel_traitsILi96ELi64ELi128ELi8ES3_EELb0ELb0ELb0ELb1ELb0ELb0ELb1EEEvNS_16Flash_bwd_paramsE --------------------------
	.section	.nv.info._ZN5flash44flash_bwd_dq_dk_dv_loop_seqk_parallel_kernelI23Flash_bwd_kernel_traitsILi96ELi64ELi128ELi8ELi2ELi4ELi4ELb1ELb0EN7cutlass6half_tE19Flash_kernel_traitsILi96ELi64ELi128ELi8ES3_EELb0ELb0ELb0ELb1ELb0ELb0ELb1EEEvNS_16Flash_bwd_paramsE,"",@"SHT_CUDA_INFO"
	.sectionflags	@""
	.align	4


	//----- nvinfo : EIATTR_CUDA_API_VERSION
	.align		4
        /*0000*/ 	.byte	0x04, 0x37
        /*0002*/ 	.short	(.L_454 - .L_453)
.L_453:
        /*0004*/ 	.word	0x00000082


	//----- nvinfo : EIATTR_SW2861232_WAR
	.align		4
.L_454:
        /*0008*/ 	.byte	0x01, 0x35
	.zero		2


	//----- nvinfo : EIATTR_PARAM_CBANK
	.align		4
        /*000c*/ 	.byte	0x04, 0x0a
        /*000e*/ 	.short	(.L_456 - .L_455)
	.align		4
.L_455:
        /*0010*/ 	.word	index@(.nv.constant0._ZN5flash44flash_bwd_dq_dk_dv_loop_seqk_parallel_kernelI23Flash_bwd_kernel_traitsILi96ELi64ELi128ELi8ELi2ELi4ELi4ELb1ELb0EN7cutlass6half_tE19Flash_kernel_traitsILi96ELi64ELi128ELi8ES3_EELb0ELb0ELb0ELb1ELb0ELb0ELb1EEEvNS_16Flash_bwd_paramsE)
        /*0014*/ 	.short	0x0160
        /*0016*/ 	.short	0x0280


	//----- nvinfo : EIATTR_CBANK_PARAM_SIZE
	.align		4
.L_456:
        /*0018*/ 	.byte	0x03, 0x19
        /*001a*/ 	.short	0x0280


	//----- nvinfo : EIATTR_KPARAM_INFO
	.align		4
        /*001c*/ 	.byte	0x04, 0x17
        /*001e*/ 	.short	(.L_458 - .L_457)
.L_457:
        /*0020*/ 	.word	0x00000000
        /*0024*/ 	.short	0x0000
        /*0026*/ 	.short	0x0000
        /*0028*/ 	.byte	0x00, 0xf0, 0x01, 0x0a


	//----- nvinfo : EIATTR_MAXREG_COUNT
	.align		4
.L_458:
        /*002c*/ 	.byte	0x03, 0x1b
        /*002e*/ 	.short	0x00ff


	//----- nvinfo : EIATTR_NUM_BARRIERS
	.align		4
        /*0030*/ 	.byte	0x02, 0x4c
        /*0032*/ 	.byte	0x01
	.zero		1


	//----- nvinfo : EIATTR_ANNOTATIONS
	.align		4
        /*0034*/ 	.byte	0x04, 0x55
        /*0036*/ 	.short	(.L_460 - .L_459)


	//   ....[0]....
.L_459:
        /* <DEDUP_REMOVED lines=63> */


	//----- nvinfo : EIATTR_MERCURY_ISA_VERSION
	.align		4
.L_460:
        /*0418*/ 	.byte	0x03, 0x5f
        /*041a*/ 	.short	0x0000


	//----- nvinfo : EIATTR_EXIT_INSTR_OFFSETS
	.align		4
        /*041c*/ 	.byte	0x04, 0x1c
        /*041e*/ 	.short	(.L_462 - .L_461)


	//   ....[0]....
.L_461:
        /*0420*/ 	.word	0x000000a0


	//   ....[1]....
        /*0424*/ 	.word	0x0000a6a0


	//----- nvinfo : EIATTR_CTAIDZ_USED
	.align		4
.L_462:
        /*0428*/ 	.byte	0x01, 0x04
	.zero		2


	//----- nvinfo : EIATTR_CRS_STACK_SIZE
	.align		4
        /*042c*/ 	.byte	0x04, 0x1e
        /*042e*/ 	.short	(.L_464 - .L_463)
.L_463:
        /*0430*/ 	.word	0x00000000
.L_464:


//--------------------- .nv.info._ZN5flash44flash_bwd_dq_dk_dv_loop_seqk_parallel_kernelI23Flash_bwd_kernel_traitsILi96ELi64ELi128ELi8ELi2ELi4ELi4ELb1ELb0EN7cutlass6half_tE19Flash_kernel_traitsILi96ELi64ELi128ELi8ES3_EELb1ELb0ELb1ELb0ELb0ELb1ELb0EEEvNS_16Flash_bwd_paramsE --------------------------
	.section	.nv.info._ZN5flash44flash_bwd_dq_dk_dv_loop_seqk_parallel_kernelI23Flash_bwd_kernel_traitsILi96ELi64ELi128ELi8ELi2ELi4ELi4ELb1ELb0EN7cutlass6half_tE19Flash_kernel_traitsILi96ELi64ELi128ELi8ES3_EELb1ELb0ELb1ELb0ELb0ELb1ELb0EEEvNS_16Flash_bwd_paramsE,"",@"SHT_CUDA_INFO"
	.sectionflags	@""
	.align	4


	//----- nvinfo : EIATTR_CUDA_API_VERSION
	.align		4
        /*0000*/ 	.byte	0x04, 0x37
        /*0002*/ 	.short	(.L_466 - .L_465)
.L_465:
        /*0004*/ 	.word	0x00000082


	//----- nvinfo : EIATTR_SW2861232_WAR
	.align		4
.L_466:
        /*0008*/ 	.byte	0x01, 0x35
	.zero		2


	//----- nvinfo : EIATTR_PARAM_CBANK
	.align		4
        /*000c*/ 	.byte	0x04, 0x0a
        /*000e*/ 	.short	(.L_468 - .L_467)
	.align		4
.L_467:
        /*0010*/ 	.word	index@(.nv.constant0._ZN5flash44flash_bwd_dq_dk_dv_loop_seqk_parallel_kernelI23Flash_bwd_kernel_traitsILi96ELi64ELi128ELi8ELi2ELi4ELi4ELb1ELb0EN7cutlass6half_tE19Flash_kernel_traitsILi96ELi64ELi128ELi8ES3_EELb1ELb0ELb1ELb0ELb0ELb1ELb0EEEvNS_16Flash_bwd_paramsE)
        /*0014*/ 	.short	0x0160
        /*0016*/ 	.short	0x0280


	//----- nvinfo : EIATTR_CBANK_PARAM_SIZE
	.align		4
.L_468:
        /*0018*/ 	.byte	0x03, 0x19
        /*001a*/ 	.short	0x0280


	//----- nvinfo : EIATTR_KPARAM_INFO
	.align		4
        /*001c*/ 	.byte	0x04, 0x17
        /*001e*/ 	.short	(.L_470 - .L_469)
.L_469:
        /*0020*/ 	.word	0x00000000
        /*0024*/ 	.short	0x0000
        /*0026*/ 	.short	0x0000
        /*0028*/ 	.byte	0x00, 0xf0, 0x01, 0x0a


	//----- nvinfo : EIATTR_MAXREG_COUNT
	.align		4
.L_470:
        /*002c*/ 	.byte	0x03, 0x1b
        /*002e*/ 	.short	0x00ff


	//----- nvinfo : EIATTR_NUM_BARRIERS
	.align		4
        /*0030*/ 	.byte	0x02, 0x4c
        /*0032*/ 	.byte	0x01
	.zero		1


	//----- nvinfo : EIATTR_ANNOTATIONS
	.align		4
        /*0034*/ 	.byte	0x04, 0x55
        /*0036*/ 	.short	(.L_472 - .L_471)


	//   ....[0]....
.L_471:
        /* <DEDUP_REMOVED lines=14> */


	//----- nvinfo : EIATTR_MERCURY_ISA_VERSION
	.align		4
.L_472:
        /*0108*/ 	.byte	0x03, 0x5f
        /*010a*/ 	.short	0x0000


	//----- nvinfo : EIATTR_EXIT_INSTR_OFFSETS
	.align		4
        /*010c*/ 	.byte	0x04, 0x1c
        /*010e*/ 	.short	(.L_474 - .L_473)


	//   ....[0]....
.L_473:
        /*0110*/ 	.word	0x000000a0


	//   ....[1]....
        /*0114*/ 	.word	0x00009a20


	//----- nvinfo : EIATTR_CTAIDZ_USED
	.align		4
.L_474:
        /*0118*/ 	.byte	0x01, 0x04
	.zero		2


	//----- nvinfo : EIATTR_CRS_STACK_SIZE
	.align		4
        /*011c*/ 	.byte	0x04, 0x1e
        /*011e*/ 	.short	(.L_476 - .L_475)
.L_475:
        /*0120*/ 	.word	0x00000000
.L_476:


//--------------------- .nv.info._ZN5flash44flash_bwd_dq_dk_dv_loop_seqk_parallel_kernelI23Flash_bwd_kernel_traitsILi96ELi64ELi128ELi8ELi2ELi4ELi4ELb1ELb0EN7cutlass6half_tE19Flash_kernel_traitsILi96ELi64ELi128ELi8ES3_EELb0ELb0ELb1ELb0ELb0ELb1ELb1EEEvNS_16Flash_bwd_paramsE --------------------------
	.section	.nv.info._ZN5flash44flash_bwd_dq_dk_dv_loop_seqk_parallel_kernelI23Flash_bwd_kernel_traitsILi96ELi64ELi128ELi8ELi2ELi4ELi4ELb1ELb0EN7cutlass6half_tE19Flash_kernel_traitsILi96ELi64ELi128ELi8ES3_EELb0ELb0ELb1ELb0ELb0ELb1ELb1EEEvNS_16Flash_bwd_paramsE,"",@"SHT_CUDA_INFO"
	.sectionflags	@""
	.align	4


	//----- nvinfo : EIATTR_CUDA_API_VERSION
	.align		4
        /*0000*/ 	.byte	0x04, 0x37
        /*0002*/ 	.short	(.L_478 - .L_477)
.L_477:
        /*0004*/ 	.word	0x00000082


	//----- nvinfo : EIATTR_SW2861232_WAR
	.align		4
.L_478:
        /*0008*/ 	.byte	0x01, 0x35
	.zero		2


	//----- nvinfo : EIATTR_PARAM_CBANK
	.align		4
        /*000c*/ 	.byte	0x04, 0x0a
        /*000e*/ 	.short	(.L_480 - .L_479)
	.align		4
.L_479:
        /*0010*/ 	.word	index@(.nv.constant0._ZN5flash44flash_bwd_dq_dk_dv_loop_seqk_parallel_kernelI23Flash_bwd_kernel_traitsILi96ELi64ELi128ELi8ELi2ELi4ELi4ELb1ELb0EN7cutlass6half_tE19Flash_kernel_traitsILi96ELi64ELi128ELi8ES3_EELb0ELb0ELb1ELb0ELb0ELb1ELb1EEEvNS_16Flash_bwd_paramsE)
        /*0014*/ 	.short	0x0160
        /*0016*/ 	.short	0x0280


	//----- nvinfo : EIATTR_CBANK_PARAM_SIZE
	.align		4
.L_480:
        /*0018*/ 	.byte	0x03, 0x19
        /*001a*/ 	.short	0x0280


	//----- nvinfo : EIATTR_KPARAM_INFO
	.align		4
        /*001c*/ 	.byte	0x04, 0x17
        /*001e*/ 	.short	(.L_482 - .L_481)
.L_481:
        /*0020*/ 	.word	0x00000000
        /*0024*/ 	.short	0x0000
        /*0026*/ 	.short	0x0000
        /*0028*/ 	.byte	0x00, 0xf0, 0x01, 0x0a


	//----- nvinfo : EIATTR_MAXREG_COUNT
	.align		4
.L_482:
        /*002c*/ 	.byte	0x03, 0x1b
        /*002e*/ 	.short	0x00ff


	//----- nvinfo : EIATTR_NUM_BARRIERS
	.align		4
        /*0030*/ 	.byte	0x02, 0x4c
        /*0032*/ 	.byte	0x01
	.zero		1


	//----- nvinfo : EIATTR_ANNOTATIONS
	.align		4
        /*0034*/ 	.byte	0x04, 0x55
        /*0036*/ 	.short	(.L_484 - .L_483)


	//   ....[0]....
.L_483:
        /* <DEDUP_REMOVED lines=51> */


	//----- nvinfo : EIATTR_MERCURY_ISA_VERSION
	.align		4
.L_484:
        /*0350*/ 	.byte	0x03, 0x5f
        /*0352*/ 	.short	0x0000


	//----- nvinfo : EIATTR_EXIT_INSTR_OFFSETS
	.align		4
        /*0354*/ 	.byte	0x04, 0x1c
        /*0356*/ 	.short	(.L_486 - .L_485)


	//   ....[0]....
.L_485:
        /*0358*/ 	.word	0x000000a0


	//   ....[1]....
        /*035c*/ 	.word	0x00009490


	//----- nvinfo : EIATTR_CTAIDZ_USED
	.align		4
.L_486:
        /*0360*/ 	.byte	0x01, 0x04
	.zero		2


	//----- nvinfo : EIATTR_CRS_STACK_SIZE
	.align		4
        /*0364*/ 	.byte	0x04, 0x1e
        /*0366*/ 	.short	(.L_488 - .L_487)
.L_487:
        /*0368*/ 	.word	0x00000000
.L_488:


//--------------------- .nv.info._ZN5flash44flash_bwd_dq_dk_dv_loop_seqk_parallel_kernelI23Flash_bwd_kernel_traitsILi96ELi64ELi128ELi8ELi2ELi4ELi4ELb1ELb0EN7cutlass6half_tE19Flash_kernel_traitsILi96ELi64ELi128ELi8ES3_EELb1ELb0ELb1ELb1ELb0ELb0ELb0EEEvNS_16Flash_bwd_paramsE --------------------------
	.section	.nv.info._ZN5flash44flash_bwd_dq_dk_dv_loop_seqk_parallel_kernelI23Flash_bwd_kernel_traitsILi96ELi64ELi128ELi8ELi2ELi4ELi4ELb1ELb0EN7cutlass6half_tE19Flash_kernel_traitsILi96ELi64ELi128ELi8ES3_EELb1ELb0ELb1ELb1ELb0ELb0ELb0EEEvNS_16Flash_bwd_paramsE,"",@"SHT_CUDA_INFO"
	.sectionflags	@""
	.align	4


	//----- nvinfo : EIATTR_CUDA_API_VERSION
	.align		4
        /*0000*/ 	.byte	0x04, 0x37
        /*0002*/ 	.short	(.L_490 - .L_489)
.L_489:
        /*0004*/ 	.word	0x00000082


	//----- nvinfo : EIATTR_SW2861232_WAR
	.align		4
.L_490:
        /*0008*/ 	.byte	0x01, 0x35
	.zero		2


	//----- nvinfo : EIATTR_PARAM_CBANK
	.align		4
        /*000c*/ 	.byte	0x04, 0x0a
        /*000e*/ 	.short	(.L_492 - .L_491)
	.align		4
.L_491:
        /*0010*/ 	.word	index@(.nv.constant0._ZN5flash44flash_bwd_dq_dk_dv_loop_seqk_parallel_kernelI23Flash_bwd_kernel_traitsILi96ELi64ELi128ELi8ELi2ELi4ELi4ELb1ELb0EN7cutlass6half_tE19Flash_kernel_traitsILi96ELi64ELi128ELi8ES3_EELb1ELb0ELb1ELb1ELb0ELb0ELb0EEEvNS_16Flash_bwd_paramsE)
        /*0014*/ 	.short	0x0160
        /*0016*/ 	.short	0x0280


	//----- nvinfo : EIATTR_CBANK_PARAM_SIZE
	.align		4
.L_492:
        /*0018*/ 	.byte	0x03, 0x19
        /*001a*/ 	.short	0x0280


	//----- nvinfo : EIATTR_KPARAM_INFO
	.align		4
        /*001c*/ 	.byte	0x04, 0x17
        /*001e*/ 	.short	(.L_494 - .L_493)
.L_493:
        /*0020*/ 	.word	0x00000000
        /*0024*/ 	.short	0x0000
        /*0026*/ 	.short	0x0000
        /*0028*/ 	.byte	0x00, 0xf0, 0x01, 0x0a


	//----- nvinfo : EIATTR_MAXREG_COUNT
	.align		4
.L_494:
        /*002c*/ 	.byte	0x03, 0x1b
        /*002e*/ 	.short	0x00ff


	//----- nvinfo : EIATTR_NUM_BARRIERS
	.align		4
        /*0030*/ 	.byte	0x02, 0x4c
        /*0032*/ 	.byte	0x01
	.zero		1


	//----- nvinfo : EIATTR_ANNOTATIONS
	.align		4
        /*0034*/ 	.byte	0x04, 0x55
        /*0036*/ 	.short	(.L_496 - .L_495)


	//   ....[0]....
.L_495:
        /* <DEDUP_REMOVED lines=29> */


	//----- nvinfo : EIATTR_MERCURY_ISA_VERSION
	.align		4
.L_496:
        /*01f0*/ 	.byte	0x03, 0x5f
        /*01f2*/ 	.short	0x0000


	//----- nvinfo : EIATTR_EXIT_INSTR_OFFSETS
	.align		4
        /*01f4*/ 	.byte	0x04, 0x1c
        /*01f6*/ 	.short	(.L_498 - .L_497)


	//   ....[0]....
.L_497:
        /*01f8*/ 	.word	0x000000a0


	//   ....[1]....
        /*01fc*/ 	.word	0x0000af20


	//----- nvinfo : EIATTR_CTAIDZ_USED
	.align		4
.L_498:
        /*0200*/ 	.byte	0x01, 0x04
	.zero		2


	//----- nvinfo : EIATTR_CRS_STACK_SIZE
	.align		4
        /*0204*/ 	.byte	0x04, 0x1e
        /*0206*/ 	.short	(.L_500 - .L_499)
.L_499:
        /*0208*/ 	.word	0x00000000
.L_500:


//--------------------- .nv.info._ZN5flash44flash_bwd_dq_dk_dv_loop_seqk_parallel_kernelI23Flash_bwd_kernel_traitsILi96ELi64ELi128ELi8ELi2ELi4ELi4ELb1ELb0EN7cutlass6half_tE19Flash_kernel_traitsILi96ELi64ELi128ELi8ES3_EELb0ELb0ELb1ELb1ELb0ELb0ELb1EEEvNS_16Flash_bwd_paramsE --------------------------
	.section	.nv.info._ZN5flash44flash_bwd_dq_dk_dv_loop_seqk_parallel_kernelI23Flash_bwd_kernel_traitsILi96ELi64ELi128ELi8ELi2ELi4ELi4ELb1ELb0EN7cutlass6half_tE19Flash_kernel_traitsILi96ELi64ELi128ELi8ES3_EELb0ELb0ELb1ELb1ELb0ELb0ELb1EEEvNS_16Flash_bwd_paramsE,"",@"SHT_CUDA_INFO"
	.sectionflags	@""
	.align	4


	//----- nvinfo : EIATTR_CUDA_API_VERSION
	.align		4
        /*0000*/ 	.byte	0x04, 0x37
        /*0002*/ 	.short	(.L_502 - .L_501)
.L_501:
        /*0004*/ 	.word	0x00000082


	//----- nvinfo : EIATTR_SW2861232_WAR
	.align		4
.L_502:
        /*0008*/ 	.byte	0x01, 0x35
	.zero		2


	//----- nvinfo : EIATTR_PARAM_CBANK
	.align		4
        /*000c*/ 	.byte	0x04, 0x0a
        /*000e*/ 	.short	(.L_504 - .L_503)
	.align		4
.L_503:
        /*0010*/ 	.word	index@(.nv.constant0._ZN5flash44flash_bwd_dq_dk_dv_loop_seqk_parallel_kernelI23Flash_bwd_kernel_traitsILi96ELi64ELi128ELi8ELi2ELi4ELi4ELb1ELb0EN7cutlass6half_tE19Flash_kernel_traitsILi96ELi64ELi128ELi8ES3_EELb0ELb0ELb1ELb1ELb0ELb0ELb1EEEvNS_16Flash_bwd_paramsE)
        /*0014*/ 	.short	0x0160
        /*0016*/ 	.short	0x0280


	//----- nvinfo : EIATTR_CBANK_PARAM_SIZE
	.align		4
.L_504:
        /*0018*/ 	.byte	0x03, 0x19
        /*001a*/ 	.short	0x0280


	//----- nvinfo : EIATTR_KPARAM_INFO
	.align		4
        /*001c*/ 	.byte	0x04, 0x17
        /*001e*/ 	.short	(.L_506 - .L_505)
.L_505:
        /*0020*/ 	.word	0x00000000
        /*0024*/ 	.short	0x0000
        /*0026*/ 	.short	0x0000
        /*0028*/ 	.byte	0x00, 0xf0, 0x01, 0x0a


	//----- nvinfo : EIATTR_MAXREG_COUNT
	.align		4
.L_506:
        /*002c*/ 	.byte	0x03, 0x1b
        /*002e*/ 	.short	0x00ff


	//----- nvinfo : EIATTR_NUM_BARRIERS
	.align		4
        /*0030*/ 	.byte	0x02, 0x4c
        /*0032*/ 	.byte	0x01
	.zero		1


	//----- nvinfo : EIATTR_ANNOTATIONS
	.align		4
        /*0034*/ 	.byte	0x04, 0x55
        /*0036*/ 	.short	(.L_508 - .L_507)


	//   ....[0]....
.L_507:
        /* <DEDUP_REMOVED lines=64> */


	//----- nvinfo : EIATTR_MERCURY_ISA_VERSION
	.align		4
.L_508:
        /*0428*/ 	.byte	0x03, 0x5f
        /*042a*/ 	.short	0x0000


	//----- nvinfo : EIATTR_EXIT_INSTR_OFFSETS
	.align		4
        /*042c*/ 	.byte	0x04, 0x1c
        /*042e*/ 	.short	(.L_510 - .L_509)


	//   ....[0]....
.L_509:
        /*0430*/ 	.word	0x000000a0


	//   ....[1]....
        /*0434*/ 	.word	0x0000aa20


	//----- nvinfo : EIATTR_CTAIDZ_USED
	.align		4
.L_510:
        /*0438*/ 	.byte	0x01, 0x04
	.zero		2


	//----- nvinfo : EIATTR_CRS_STACK_SIZE
	.align		4
        /*043c*/ 	.byte	0x04, 0x1e
        /*043e*/ 	.short	(.L_512 - .L_511)
.L_511:
        /*0440*/ 	.word	0x00000000
.L_512:


//--------------------- .nv.info._ZN5flash25flash_bwd_dot_do_o_kernelILb0E23Flash_bwd_kernel_traitsILi96ELi64ELi128ELi8ELi2ELi4ELi4ELb1ELb0EN7cutlass6half_tE19Flash_kernel_traitsILi96ELi64ELi128ELi8ES3_EEEEvNS_16Flash_bwd_paramsE --------------------------
	.section	.nv.info._ZN5flash25flash_bwd_dot_do_o_kernelILb0E23Flash_bwd_kernel_traitsILi96ELi64ELi128ELi8ELi2ELi4ELi4ELb1ELb0EN7cutlass6half_tE19Flash_kernel_traitsILi96ELi64ELi128ELi8ES3_EEEEvNS_16Flash_bwd_paramsE,"",@"SHT_CUDA_INFO"
	.sectionflags	@""
	.align	4


	//----- nvinfo : EIATTR_CUDA_API_VERSION
	.align		4
        /*0000*/ 	.byte	0x04, 0x37
        /*0002*/ 	.short	(.L_514 - .L_513)
.L_513:
        /*0004*/ 	.word	0x00000082


	//----- nvinfo : EIATTR_SW2861232_WAR
	.align		4
.L_514:
        /*0008*/ 	.byte	0x01, 0x35
	.zero		2


	//----- nvinfo : EIATTR_PARAM_CBANK
	.align		4
        /*000c*/ 	.byte	0x04, 0x0a
        /*000e*/ 	.short	(.L_516 - .L_515)
	.align		4
.L_515:
        /*0010*/ 	.word	index@(.nv.constant0._ZN5flash25flash_bwd_dot_do_o_kernelILb0E23Flash_bwd_kernel_traitsILi96ELi64ELi128ELi8ELi2ELi4ELi4ELb1ELb0EN7cutlass6half_tE19Flash_kernel_traitsILi96ELi64ELi128ELi8ES3_EEEEvNS_16Flash_bwd_paramsE)
        /*0014*/ 	.short	0x0160
        /*0016*/ 	.short	0x0280


	//----- nvinfo : EIATTR_CBANK_PARAM_SIZE
	.align		4
.L_516:
        /*0018*/ 	.byte	0x03, 0x19
        /*001a*/ 	.short	0x0280


	//----- nvinfo : EIATTR_KPARAM_INFO
	.align		4
        /*001c*/ 	.byte	0x04, 0x17
        /*001e*/ 	.short	(.L_518 - .L_517)
.L_517:
        /*0020*/ 	.word	0x00000000
        /*0024*/ 	.short	0x0000
        /*0026*/ 	.short	0x0000
        /*0028*/ 	.byte	0x00, 0xf0, 0x01, 0x0a


	//----- nvinfo : EIATTR_MAXREG_COUNT
	.align		4
.L_518:
        /*002c*/ 	.byte	0x03, 0x1b
        /*002e*/ 	.short	0x00ff


	//----- nvinfo : EIATTR_MERCURY_ISA_VERSION
	.align		4
        /*0030*/ 	.byte	0x03, 0x5f
        /*0032*/ 	.short	0x0000


	//----- nvinfo : EIATTR_COOP_GROUP_MASK_REGIDS
	.align		4
        /*0034*/ 	.byte	0x04, 0x29
        /*0036*/ 	.short	(.L_520 - .L_519)


	//   ....[0]....
.L_519:
        /*0038*/ 	.word	0xffffffff


	//   ....[1]....
        /*003c*/ 	.word	0xffffffff


	//----- nvinfo : EIATTR_COOP_GROUP_INSTR_OFFSETS
	.align		4
.L_520:
        /*0040*/ 	.byte	0x04, 0x28
        /*0042*/ 	.short	(.L_522 - .L_521)


	//   ....[0]....
.L_521:
        /*0044*/ 	.word	0x00000d30


	//   ....[1]....
        /*0048*/ 	.word	0x00000d50


	//----- nvinfo : EIATTR_EXIT_INSTR_OFFSETS
	.align		4
.L_522:
        /*004c*/ 	.byte	0x04, 0x1c
        /*004e*/ 	.short	(.L_524 - .L_523)


	//   ....[0]....
.L_523:
        /*0050*/ 	.word	0x000000f0


	//   ....[1]....
        /*0054*/ 	.word	0x00000d60


	//   ....[2]....
        /*0058*/ 	.word	0x00000de0


	//----- nvinfo : EIATTR_CTAIDZ_USED
	.align		4
.L_524:
        /*005c*/ 	.byte	0x01, 0x04
	.zero		2


	//----- nvinfo : EIATTR_CRS_STACK_SIZE
	.align		4
        /*0060*/ 	.byte	0x04, 0x1e
        /*0062*/ 	.short	(.L_526 - .L_525)
.L_525:
        /*0064*/ 	.word	0x00000000
.L_526:


//--------------------- .nv.info._ZN5flash25flash_bwd_dot_do_o_kernelILb1E23Flash_bwd_kernel_traitsILi96ELi64ELi128ELi8ELi2ELi4ELi4ELb1ELb0EN7cutlass6half_tE19Flash_kernel_traitsILi96ELi64ELi128ELi8ES3_EEEEvNS_16Flash_bwd_paramsE --------------------------
	.section	.nv.info._ZN5flash25flash_bwd_dot_do_o_kernelILb1E23Flash_bwd_kernel_traitsILi96ELi64ELi128ELi8ELi2ELi4ELi4ELb1ELb0EN7cutlass6half_tE19Flash_kernel_traitsILi96ELi64ELi128ELi8ES3_EEEEvNS_16Flash_bwd_paramsE,"",@"SHT_CUDA_INFO"
	.sectionflags	@""
	.align	4


	//----- nvinfo : EIATTR_CUDA_API_VERSION
	.align		4
        /*0000*/ 	.byte	0x04, 0x37
        /*0002*/ 	.short	(.L_528 - .L_527)
.L_527:
        /*0004*/ 	.word	0x00000082


	//----- nvinfo : EIATTR_SW2861232_WAR
	.align		4
.L_528:
        /*0008*/ 	.byte	0x01, 0x35
	.zero		2


	//----- nvinfo : EIATTR_PARAM_CBANK
	.align		4
        /*000c*/ 	.byte	0x04, 0x0a
        /*000e*/ 	.short	(.L_530 - .L_529)
	.align		4
.L_529:
        /*0010*/ 	.word	index@(.nv.constant0._ZN5flash25flash_bwd_dot_do_o_kernelILb1E23Flash_bwd_kernel_traitsILi96ELi64ELi128ELi8ELi2ELi4ELi4ELb1ELb0EN7cutlass6half_tE19Flash_kernel_traitsILi96ELi64ELi128ELi8ES3_EEEEvNS_16Flash_bwd_paramsE)
        /*0014*/ 	.short	0x0160
        /*0016*/ 	.short	0x0280


	//----- nvinfo : EIATTR_CBANK_PARAM_SIZE
	.align		4
.L_530:
        /*0018*/ 	.byte	0x03, 0x19
        /*001a*/ 	.short	0x0280


	//----- nvinfo : EIATTR_KPARAM_INFO
	.align		4
        /*001c*/ 	.byte	0x04, 0x17
        /*001e*/ 	.short	(.L_532 - .L_531)
.L_531:
        /*0020*/ 	.word	0x00000000
        /*0024*/ 	.short	0x0000
        /*0026*/ 	.short	0x0000
        /*0028*/ 	.byte	0x00, 0xf0, 0x01, 0x0a


	//----- nvinfo : EIATTR_MAXREG_COUNT
	.align		4
.L_532:
        /*002c*/ 	.byte	0x03, 0x1b
        /*002e*/ 	.short	0x00ff


	//----- nvinfo : EIATTR_MERCURY_ISA_VERSION
	.align		4
        /*0030*/ 	.byte	0x03, 0x5f
        /*0032*/ 	.short	0x0000


	//----- nvinfo : EIATTR_COOP_GROUP_MASK_REGIDS
	.align		4
        /*0034*/ 	.byte	0x04, 0x29
        /*0036*/ 	.short	(.L_534 - .L_533)


	//   ....[0]....
.L_533:
        /*0038*/ 	.word	0xffffffff


	//   ....[1]....
        /*003c*/ 	.word	0xffffffff


	//----- nvinfo : EIATTR_COOP_GROUP_INSTR_OFFSETS
	.align		4
.L_534:
        /*0040*/ 	.byte	0x04, 0x28
        /*0042*/ 	.short	(.L_536 - .L_535)


	//   ....[0]....
.L_535:
        /*0044*/ 	.word	0x00001030


	//   ....[1]....
        /*0048*/ 	.word	0x00001050


	//----- nvinfo : EIATTR_EXIT_INSTR_OFFSETS
	.align		4
.L_536:
        /*004c*/ 	.byte	0x04, 0x1c
        /*004e*/ 	.short	(.L_538 - .L_537)


	//   ....[0]....
.L_537:
        /*0050*/ 	.word	0x000000f0


	//   ....[1]....
        /*0054*/ 	.word	0x00001100


	//----- nvinfo : EIATTR_CTAIDZ_USED
	.align		4
.L_538:
        /*0058*/ 	.byte	0x01, 0x04
	.zero		2


	//----- nvinfo : EIATTR_CRS_STACK_SIZE
	.align		4
        /*005c*/ 	.byte	0x04, 0x1e
        /*005e*/ 	.short	(.L_540 - .L_539)
.L_539:
        /*0060*/ 	.word	0x00000000
.L_540:


//--------------------- .nv.info._ZN5flash27flash_bwd_convert_dq_kernelI23Flash_bwd_kernel_traitsILi96ELi64ELi128ELi8ELi2ELi4ELi4ELb0ELb0EN7cutlass6half_tE19Flash_kernel_traitsILi96ELi64ELi128ELi8ES3_EEEEvNS_16Flash_bwd_paramsEi --------------------------
	.section	.nv.info._ZN5flash27flash_bwd_convert_dq_kernelI23Flash_bwd_kernel_traitsILi96ELi64ELi128ELi8ELi2ELi4ELi4ELb0ELb0EN7cutlass6half_tE19Flash_kernel_traitsILi96ELi64ELi128ELi8ES3_EEEEvNS_16Flash_bwd_paramsEi,"",@"SHT_CUDA_INFO"
	.sectionflags	@""
	.align	4


	//----- nvinfo : EIATTR_CUDA_API_VERSION
	.align		4
        /*0000*/ 	.byte	0x04, 0x37
        /*0002*/ 	.short	(.L_542 - .L_541)
.L_541:
        /*0004*/ 	.word	0x00000082


	//----- nvinfo : EIATTR_SW2861232_WAR
	.align		4
.L_542:
        /*0008*/ 	.byte	0x01, 0x35
	.zero		2


	//----- nvinfo : EIATTR_PARAM_CBANK
	.align		4
        /*000c*/ 	.byte	0x04, 0x0a
        /*000e*/ 	.short	(.L_544 - .L_543)
	.align		4
.L_543:
        /*0010*/ 	.word	index@(.nv.constant0._ZN5flash27flash_bwd_convert_dq_kernelI23Flash_bwd_kernel_traitsILi96ELi64ELi128ELi8ELi2ELi4ELi4ELb0ELb0EN7cutlass6half_tE19Flash_kernel_traitsILi96ELi64ELi128ELi8ES3_EEEEvNS_16Flash_bwd_paramsEi)
        /*0014*/ 	.short	0x0160
        /*0016*/ 	.short	0x0284


	//----- nvinfo : EIATTR_CBANK_PARAM_SIZE
	.align		4
.L_544:
        /*0018*/ 	.byte	0x03, 0x19
        /*001a*/ 	.short	0x0284


	//----- nvinfo : EIATTR_KPARAM_INFO
	.align		4
        /*001c*/ 	.byte	0x04, 0x17
        /*001e*/ 	.short	(.L_546 - .L_545)
.L_545:
        /*0020*/ 	.word	0x00000000
        /*0024*/ 	.short	0x0001
        /*0026*/ 	.short	0x0280
        /*0028*/ 	.byte	0x00, 0xf0, 0x11, 0x00


	//----- nvinfo : EIATTR_KPARAM_INFO
	.align		4
.L_546:
        /*002c*/ 	.byte	0x04, 0x17
        /*002e*/ 	.short	(.L_548 - .L_547)
.L_547:
        /*0030*/ 	.word	0x00000000
        /*0034*/ 	.short	0x0000
        /*0036*/ 	.short	0x0000
        /*0038*/ 	.byte	0x00, 0xf0, 0x01, 0x0a


	//----- nvinfo : EIATTR_MAXREG_COUNT
	.align		4
.L_548:
        /*003c*/ 	.byte	0x03, 0x1b
        /*003e*/ 	.short	0x00ff


	//----- nvinfo : EIATTR_NUM_BARRIERS
	.align		4
        /*0040*/ 	.byte	0x02, 0x4c
        /*0042*/ 	.byte	0x01
	.zero		1


	//----- nvinfo : EIATTR_MERCURY_ISA_VERSION
	.align		4
        /*0044*/ 	.byte	0x03, 0x5f
        /*0046*/ 	.short	0x0000


	//----- nvinfo : EIATTR_EXIT_INSTR_OFFSETS
	.align		4
        /*0048*/ 	.byte	0x04, 0x1c
        /*004a*/ 	.short	(.L_550 - .L_549)


	//   ....[0]....
.L_549:
        /*004c*/ 	.word	0x00000170


	//   ....[1]....
        /*0050*/ 	.word	0x000014f0


	//   ....[2]....
        /*0054*/ 	.word	0x00001710


	//   ....[3]....
        /*0058*/ 	.word	0x00001740


	//----- nvinfo : EIATTR_CTAIDZ_USED
	.align		4
.L_550:
        /*005c*/ 	.byte	0x01, 0x04
	.zero		2


//--------------------- .nv.info._ZN5flash44flash_bwd_dq_dk_dv_loop_seqk_parallel_kernelI23Flash_bwd_kernel_traitsILi96ELi64ELi128ELi8ELi2ELi4ELi4ELb0ELb0EN7cutlass6half_tE19Flash_kernel_traitsILi96ELi64ELi128ELi8ES3_EELb1ELb0ELb0ELb0ELb0ELb1ELb0EEEvNS_16Flash_bwd_paramsE --------------------------
	.section	.nv.info._ZN5flash44flash_bwd_dq_dk_dv_loop_seqk_parallel_kernelI23Flash_bwd_kernel_traitsILi96ELi64ELi128ELi8ELi2ELi4ELi4ELb0ELb0EN7cutlass6half_tE19Flash_kernel_traitsILi96ELi64ELi128ELi8ES3_EELb1ELb0ELb0ELb0ELb0ELb1ELb0EEEvNS_16Flash_bwd_paramsE,"",@"SHT_CUDA_INFO"
	.sectionflags	@""
	.align	4


	//----- nvinfo : EIATTR_CUDA_API_VERSION
	.align		4
        /*0000*/ 	.byte	0x04, 0x37
        /*0002*/ 	.short	(.L_552 - .L_551)
.L_551:
        /*0004*/ 	.word	0x00000082


	//----- nvinfo : EIATTR_SW2861232_WAR
	.align		4
.L_552:
        /*0008*/ 	.byte	0x01, 0x35
	.zero		2


	//----- nvinfo : EIATTR_PARAM_CBANK
	.align		4
        /*000c*/ 	.byte	0x04, 0x0a
        /*000e*/ 	.short	(.L_554 - .L_553)
	.align		4
.L_553:
        /*0010*/ 	.word	index@(.nv.constant0._ZN5flash44flash_bwd_dq_dk_dv_loop_seqk_parallel_kernelI23Flash_bwd_kernel_traitsILi96ELi64ELi128ELi8ELi2ELi4ELi4ELb0ELb0EN7cutlass6half_tE19Flash_kernel_traitsILi96ELi64ELi128ELi8ES3_EELb1ELb0ELb0ELb0ELb0ELb1ELb0EEEvNS_16Flash_bwd_paramsE)
        /*0014*/ 	.short	0x0160
        /*0016*/ 	.short	0x0280


	//----- nvinfo : EIATTR_CBANK_PARAM_SIZE
	.align		4
.L_554:
        /*0018*/ 	.byte	0x03, 0x19
        /*001a*/ 	.short	0x0280


	//----- nvinfo : EIATTR_KPARAM_INFO
	.align		4
        /*001c*/ 	.byte	0x04, 0x17
        /*001e*/ 	.short	(.L_556 - .L_555)
.L_555:
        /*0020*/ 	.word	0x00000000
        /*0024*/ 	.short	0x0000
        /*0026*/ 	.short	0x0000
        /*0028*/ 	.byte	0x00, 0xf0, 0x01, 0x0a


	//----- nvinfo : EIATTR_MAXREG_COUNT
	.align		4
.L_556:
        /*002c*/ 	.byte	0x03, 0x1b
        /*002e*/ 	.short	0x00ff


	//----- nvinfo : EIATTR_NUM_BARRIERS
	.align		4
        /*0030*/ 	.byte	0x02, 0x4c
        /*0032*/ 	.byte	0x01
	.zero		1


	//----- nvinfo : EIATTR_ANNOTATIONS
	.align		4
        /*0034*/ 	.byte	0x04, 0x55
        /*0036*/ 	.short	(.L_558 - .L_557)


	//   ....[0]....
.L_557:
        /*0038*/ 	.word	0x00000001
        /*003c*/ 	.byte	0xf0, 0x04, 0x00, 0x00, 0x01, 0x00, 0x00, 0x00, 0xe0, 0x19, 0x00, 0x00


	//----- nvinfo : EIATTR_MERCURY_ISA_VERSION
	.align		4
.L_558:
        /*0048*/ 	.byte	0x03, 0x5f
        /*004a*/ 	.short	0x0000


	//----- nvinfo : EIATTR_EXIT_INSTR_OFFSETS
	.align		4
        /*004c*/ 	.byte	0x04, 0x1c
        /*004e*/ 	.short	(.L_560 - .L_559)


	//   ....[0]....
.L_559:
        /*0050*/ 	.word	0x00000090


	//   ....[1]....
        /*0054*/ 	.word	0x00008580


	//----- nvinfo : EIATTR_CTAIDZ_USED
	.align		4
.L_560:
        /*0058*/ 	.byte	0x01, 0x04
	.zero		2


	//----- nvinfo : EIATTR_CRS_STACK_SIZE
	.align		4
        /*005c*/ 	.byte	0x04, 0x1e
        /*005e*/ 	.short	(.L_562 - .L_561)
.L_561:
        /*0060*/ 	.word	0x00000000
.L_562:


//--------------------- .nv.info._ZN5flash44flash_bwd_dq_dk_dv_loop_seqk_parallel_kernelI23Flash_bwd_kernel_traitsILi96ELi64ELi128ELi8ELi2ELi4ELi4ELb0ELb0EN7cutlass6half_tE19Flash_kernel_traitsILi96ELi64ELi128ELi8ES3_EELb0ELb0ELb0ELb0ELb0ELb1ELb1EEEvNS_16Flash_bwd_paramsE --------------------------
	.section	.nv.info._ZN5flash44flash_bwd_dq_dk_dv_loop_seqk_parallel_kernelI23Flash_bwd_kernel_traitsILi96ELi64ELi128ELi8ELi2ELi4ELi4ELb0ELb0EN7cutlass6half_tE19Flash_kernel_traitsILi96ELi64ELi128ELi8ES3_EELb0ELb0ELb0ELb0ELb0ELb1ELb1EEEvNS_16Flash_bwd_paramsE,"",@"SHT_CUDA_INFO"
	.sectionflags	@""
	.align	4


	//----- nvinfo : EIATTR_CUDA_API_VERSION
	.align		4
        /*0000*/ 	.byte	0x04, 0x37
        /*0002*/ 	.short	(.L_564 - .L_563)
.L_563:
        /*0004*/ 	.word	0x00000082


	//----- nvinfo : EIATTR_SW2861232_WAR
	.align		4
.L_564:
        /*0008*/ 	.byte	0x01, 0x35
	.zero		2


	//----- nvinfo : EIATTR_PARAM_CBANK
	.align		4
        /*000c*/ 	.byte	0x04, 0x0a
        /*000e*/ 	.short	(.L_566 - .L_565)
	.align		4
.L_565:
        /*0010*/ 	.word	index@(.nv.constant0._ZN5flash44flash_bwd_dq_dk_dv_loop_seqk_parallel_kernelI23Flash_bwd_kernel_traitsILi96ELi64ELi128ELi8ELi2ELi4ELi4ELb0ELb0EN7cutlass6half_tE19Flash_kernel_traitsILi96ELi64ELi128ELi8ES3_EELb0ELb0ELb0ELb0ELb0ELb1ELb1EEEvNS_16Flash_bwd_paramsE)
        /*0014*/ 	.short	0x0160
        /*0016*/ 	.short	0x0280


	//----- nvinfo : EIATTR_CBANK_PARAM_SIZE
	.align		4
.L_566:
        /*0018*/ 	.byte	0x03, 0x19
        /*001a*/ 	.short	0x0280


	//----- nvinfo : EIATTR_KPARAM_INFO
	.align		4
        /*001c*/ 	.byte	0x04, 0x17
        /*001e*/ 	.short	(.L_568 - .L_567)
.L_567:
        /*0020*/ 	.word	0x00000000
        /*0024*/ 	.short	0x0000
        /*0026*/ 	.short	0x0000
        /*0028*/ 	.byte	0x00, 0xf0, 0x01, 0x0a


	//----- nvinfo : EIATTR_MAXREG_COUNT
	.align		4
.L_568:
        /*002c*/ 	.byte	0x03, 0x1b
        /*002e*/ 	.short	0x00ff


	//----- nvinfo : EIATTR_NUM_BARRIERS
	.align		4
        /*0030*/ 	.byte	0x02, 0x4c
        /*0032*/ 	.byte	0x01
	.zero		1


	//----- nvinfo : EIATTR_ANNOTATIONS
	.align		4
        /*0034*/ 	.byte	0x04, 0x55
        /*0036*/ 	.short	(.L_570 - .L_569)


	//   ....[0]....
.L_569:
        /*0038*/ 	.word	0x00000001
        /*003c*/ 	.byte	0x40, 0x05, 0x00, 0x00, 0x01, 0x00, 0x00, 0x00, 0x20, 0x0a, 0x00, 0x00, 0x01, 0x00, 0x00, 0x00
        /*004c*/ 	.byte	0x30, 0x0d, 0x00, 0x00, 0x01, 0x00, 0x00, 0x00, 0xd0, 0x0d, 0x00, 0x00, 0x01, 0x00, 0x00, 0x00
        /*005c*/ 	.byte	0xe0, 0x0d, 0x00, 0x00, 0x01, 0x00, 0x00, 0x00, 0x80, 0x1a, 0x00, 0x00, 0x01, 0x00, 0x00, 0x00
        /*006c*/ 	.byte	0x90, 0x1a, 0x00, 0x00, 0x01, 0x00, 0x00, 0x00, 0x30, 0x1c, 0x00, 0x00, 0x01, 0x00, 0x00, 0x00
        /*007c*/ 	.byte	0xc0, 0x1e, 0x00, 0x00, 0x01, 0x00, 0x00, 0x00, 0x90, 0x2e, 0x00, 0x00, 0x01, 0x00, 0x00, 0x00
        /*008c*/ 	.byte	0x90, 0x5e, 0x00, 0x00, 0x01, 0x00, 0x00, 0x00, 0xd0, 0x5e, 0x00, 0x00, 0x01, 0x00, 0x00, 0x00
        /*009c*/ 	.byte	0xa0, 0x79, 0x00, 0x00, 0x01, 0x00, 0x00, 0x00, 0xc0, 0x82, 0x00, 0x00


	//----- nvinfo : EIATTR_MERCURY_ISA_VERSION
	.align		4
.L_570:
        /*00a8*/ 	.byte	0x03, 0x5f
        /*00aa*/ 	.short	0x0000


	//----- nvinfo : EIATTR_EXIT_INSTR_OFFSETS
	.align		4
        /*00ac*/ 	.byte	0x04, 0x1c
        /*00ae*/ 	.short	(.L_572 - .L_571)


	//   ....[0]....
.L_571:
        /*00b0*/ 	.word	0x000000a0


	//   ....[1]....
        /*00b4*/ 	.word	0x00008930


	//----- nvinfo : EIATTR_CTAIDZ_USED
	.align		4
.L_572:
        /*00b8*/ 	.byte	0x01, 0x04
	.zero		2


	//----- nvinfo : EIATTR_CRS_STACK_SIZE
	.align		4
        /*00bc*/ 	.byte	0x04, 0x1e
        /*00be*/ 	.short	(.L_574 - .L_573)
.L_573:
        /*00c0*/ 	.word	0x00000000
.L_574:


//--------------------- .nv.info._ZN5flash44flash_bwd_dq_dk_dv_loop_seqk_parallel_kernelI23Flash_bwd_kernel_traitsILi96ELi64ELi128ELi8ELi2ELi4ELi4ELb0ELb0EN7cutlass6half_tE19Flash_kernel_traitsILi96ELi64ELi128ELi8ES3_EELb1ELb0ELb0ELb0ELb0ELb0ELb0EEEvNS_16Flash_bwd_paramsE --------------------------
	.section	.nv.info._ZN5flash44flash_bwd_dq_dk_dv_loop_seqk_parallel_kernelI23Flash_bwd_kernel_traitsILi96ELi64ELi128ELi8ELi2ELi4ELi4ELb0ELb0EN7cutlass6half_tE19Flash_kernel_traitsILi96ELi64ELi128ELi8ES3_EELb1ELb0ELb0ELb0ELb0ELb0ELb0EEEvNS_16Flash_bwd_paramsE,"",@"SHT_CUDA_INFO"
	.sectionflags	@""
	.align	4


	//----- nvinfo : EIATTR_CUDA_API_VERSION
	.align		4
        /*0000*/ 	.byte	0x04, 0x37
        /*0002*/ 	.short	(.L_576 - .L_575)
.L_575:
        /*0004*/ 	.word	0x00000082


	//----- nvinfo : EIATTR_SW2861232_WAR
	.align		4
.L_576:
        /*0008*/ 	.byte	0x01, 0x35
	.zero		2


	//----- nvinfo : EIATTR_PARAM_CBANK
	.align		4
        /*000c*/ 	.byte	0x04, 0x0a
        /*000e*/ 	.short	(.L_578 - .L_577)
	.align		4
.L_577:
        /*0010*/ 	.word	index@(.nv.constant0._ZN5flash44flash_bwd_dq_dk_dv_loop_seqk_parallel_kernelI23Flash_bwd_kernel_traitsILi96ELi64ELi128ELi8ELi2ELi4ELi4ELb0ELb0EN7cutlass6half_tE19Flash_kernel_traitsILi96ELi64ELi128ELi8ES3_EELb1ELb0ELb0ELb0ELb0ELb0ELb0EEEvNS_16Flash_bwd_paramsE)
        /*0014*/ 	.short	0x0160
        /*0016*/ 	.short	0x0280


	//----- nvinfo : EIATTR_CBANK_PARAM_SIZE
	.align		4
.L_578:
        /*0018*/ 	.byte	0x03, 0x19
        /*001a*/ 	.short	0x0280


	//----- nvinfo : EIATTR_KPARAM_INFO
	.align		4
        /*001c*/ 	.byte	0x04, 0x17
        /*001e*/ 	.short	(.L_580 - .L_579)
.L_579:
        /*0020*/ 	.word	0x00000000
        /*0024*/ 	.short	0x0000
        /*0026*/ 	.short	0x0000
        /*0028*/ 	.byte	0x00, 0xf0, 0x01, 0x0a


	//----- nvinfo : EIATTR_MAXREG_COUNT
	.align		4
.L_580:
        /*002c*/ 	.byte	0x03, 0x1b
        /*002e*/ 	.short	0x00ff


	//----- nvinfo : EIATTR_NUM_BARRIERS
	.align		4
        /*0030*/ 	.byte	0x02, 0x4c
        /*0032*/ 	.byte	0x01
	.zero		1


	//----- nvinfo : EIATTR_ANNOTATIONS
	.align		4
        /*0034*/ 	.byte	0x04, 0x55
        /*0036*/ 	.short	(.L_582 - .L_581)


	//   ....[0]....
.L_581:
        /*0038*/ 	.word	0x00000001
        /*003c*/ 	.byte	0x90, 0x0c, 0x00, 0x00, 0x01, 0x00, 0x00, 0x00, 0x10, 0x76, 0x00, 0x00, 0x01, 0x00, 0x00, 0x00
        /*004c*/ 	.byte	0x50, 0x8b, 0x00, 0x00


	//----- nvinfo : EIATTR_MERCURY_ISA_VERSION
	.align		4
.L_582:
        /*0050*/ 	.byte	0x03, 0x5f
        /*0052*/ 	.short	0x0000


	//----- nvinfo : EIATTR_EXIT_INSTR_OFFSETS
	.align		4
        /*0054*/ 	.byte	0x04, 0x1c
        /*0056*/ 	.short	(.L_584 - .L_583)


	//   ....[0]....
.L_583:
        /*0058*/ 	.word	0x00000090


	//   ....[1]....
        /*005c*/ 	.word	0x00009420


	//----- nvinfo : EIATTR_CTAIDZ_USED
	.align		4
.L_584:
        /*0060*/ 	.byte	0x01, 0x04
	.zero		2


	//----- nvinfo : EIATTR_CRS_STACK_SIZE
	.align		4
        /*0064*/ 	.byte	0x04, 0x1e
        /*0066*/ 	.short	(.L_586 - .L_585)
.L_585:
        /*0068*/ 	.word	0x00000000
.L_586:


//--------------------- .nv.info._ZN5flash44flash_bwd_dq_dk_dv_loop_seqk_parallel_kernelI23Flash_bwd_kernel_traitsILi96ELi64ELi128ELi8ELi2ELi4ELi4ELb0ELb0EN7cutlass6half_tE19Flash_kernel_traitsILi96ELi64ELi128ELi8ES3_EELb0ELb0ELb0ELb0ELb0ELb0ELb1EEEvNS_16Flash_bwd_paramsE --------------------------
	.section	.nv.info._ZN5flash44flash_bwd_dq_dk_dv_loop_seqk_parallel_kernelI23Flash_bwd_kernel_traitsILi96ELi64ELi128ELi8ELi2ELi4ELi4ELb0ELb0EN7cutlass6half_tE19Flash_kernel_traitsILi96ELi64ELi128ELi8ES3_EELb0ELb0ELb0ELb0ELb0ELb0ELb1EEEvNS_16Flash_bwd_paramsE,"",@"SHT_CUDA_INFO"
	.sectionflags	@""
	.align	4


	//----- nvinfo : EIATTR_CUDA_API_VERSION
	.align		4
        /*0000*/ 	.byte	0x04, 0x37
        /*0002*/ 	.short	(.L_588 - .L_587)
.L_587:
        /*0004*/ 	.word	0x00000082


	//----- nvinfo : EIATTR_SW2861232_WAR
	.align		4
.L_588:
        /*0008*/ 	.byte	0x01, 0x35
	.zero		2


	//----- nvinfo : EIATTR_PARAM_CBANK
	.align		4
        /*000c*/ 	.byte	0x04, 0x0a
        /*000e*/ 	.short	(.L_590 - .L_589)
	.align		4
.L_589:
        /*0010*/ 	.word	index@(.nv.constant0._ZN5flash44flash_bwd_dq_dk_dv_loop_seqk_parallel_kernelI23Flash_bwd_kernel_traitsILi96ELi64ELi128ELi8ELi2ELi4ELi4ELb0ELb0EN7cutlass6half_tE19Flash_kernel_traitsILi96ELi64ELi128ELi8ES3_EELb0ELb0ELb0ELb0ELb0ELb0ELb1EEEvNS_16Flash_bwd_paramsE)
        /*0014*/ 	.short	0x0160
        /*0016*/ 	.short	0x0280


	//----- nvinfo : EIATTR_CBANK_PARAM_SIZE
	.align		4
.L_590:
        /*0018*/ 	.byte	0x03, 0x19
        /*001a*/ 	.short	0x0280


	//----- nvinfo : EIATTR_KPARAM_INFO
	.align		4
        /*001c*/ 	.byte	0x04, 0x17
        /*001e*/ 	.short	(.L_592 - .L_591)
.L_591:
        /*0020*/ 	.word	0x00000000
        /*0024*/ 	.short	0x0000
        /*0026*/ 	.short	0x0000
        /*0028*/ 	.byte	0x00, 0xf0, 0x01, 0x0a


	//----- nvinfo : EIATTR_MAXREG_COUNT
	.align		4
.L_592:
        /*002c*/ 	.byte	0x03, 0x1b
        /*002e*/ 	.short	0x00ff


	//----- nvinfo : EIATTR_NUM_BARRIERS
	.align		4
        /*0030*/ 	.byte	0x02, 0x4c
        /*0032*/ 	.byte	0x01
	.zero		1


	//----- nvinfo : EIATTR_ANNOTATIONS
	.align		4
        /*0034*/ 	.byte	0x04, 0x55
        /*0036*/ 	.short	(.L_594 - .L_593)


	//   ....[0]....
.L_593:
        /*0038*/ 	.word	0x00000001
        /*003c*/ 	.byte	0x30, 0x07, 0x00, 0x00, 0x01, 0x00, 0x00, 0x00, 0x50, 0x0a, 0x00, 0x00, 0x01, 0x00, 0x00, 0x00
        /*004c*/ 	.byte	0x40, 0x0d, 0x00, 0x00, 0x01, 0x00, 0x00, 0x00, 0xe0, 0x0d, 0x00, 0x00, 0x01, 0x00, 0x00, 0x00
        /*005c*/ 	.byte	0xf0, 0x0d, 0x00, 0x00, 0x01, 0x00, 0x00, 0x00, 0xc0, 0x1e, 0x00, 0x00, 0x01, 0x00, 0x00, 0x00
        /*006c*/ 	.byte	0xa0, 0x25, 0x00, 0x00, 0x01, 0x00, 0x00, 0x00, 0x80, 0x33, 0x00, 0x00, 0x01, 0x00, 0x00, 0x00
        /*007c*/ 	.byte	0x20, 0x38, 0x00, 0x00, 0x01, 0x00, 0x00, 0x00, 0x80, 0x3c, 0x00, 0x00, 0x01, 0x00, 0x00, 0x00
        /*008c*/ 	.byte	0xe0, 0x61, 0x00, 0x00, 0x01, 0x00, 0x00, 0x00, 0x50, 0x6b, 0x00, 0x00, 0x01, 0x00, 0x00, 0x00
        /*009c*/ 	.byte	0x90, 0x6b, 0x00, 0x00


	//----- nvinfo : EIATTR_MERCURY_ISA_VERSION
	.align		4
.L_594:
        /*00a0*/ 	.byte	0x03, 0x5f
        /*00a2*/ 	.short	0x0000


	//----- nvinfo : EIATTR_EXIT_INSTR_OFFSETS
	.align		4
        /*00a4*/ 	.byte	0x04, 0x1c
        /*00a6*/ 	.short	(.L_596 - .L_595)


	//   ....[0]....
.L_595:
        /*00a8*/ 	.word	0x000000a0


	//   ....[1]....
        /*00ac*/ 	.word	0x00009880


	//----- nvinfo : EIATTR_CTAIDZ_USED
	.align		4
.L_596:
        /*00b0*/ 	.byte	0x01, 0x04
	.zero		2


	//----- nvinfo : EIATTR_CRS_STACK_SIZE
	.align		4
        /*00b4*/ 	.byte	0x04, 0x1e
        /*00b6*/ 	.short	(.L_598 - .L_597)
.L_597:
        /*00b8*/ 	.word	0x00000000
.L_598:


//--------------------- .nv.info._ZN5flash44flash_bwd_dq_dk_dv_loop_seqk_parallel_kernelI23Flash_bwd_kernel_traitsILi96ELi64ELi128ELi8ELi2ELi4ELi4ELb0ELb0EN7cutlass6half_tE19Flash_kernel_traitsILi96ELi64ELi128ELi8ES3_EELb1ELb0ELb1ELb0ELb0ELb0ELb0EEEvNS_16Flash_bwd_paramsE --------------------------
	.section	.nv.info._ZN5flash44flash_bwd_dq_dk_dv_loop_seqk_parallel_kernelI23Flash_bwd_kernel_traitsILi96ELi64ELi128ELi8ELi2ELi4ELi4ELb0ELb0EN7cutlass6half_tE19Flash_kernel_traitsILi96ELi64ELi128ELi8ES3_EELb1ELb0ELb1ELb0ELb0ELb0ELb0EEEvNS_16Flash_bwd_paramsE,"",@"SHT_CUDA_INFO"
	.sectionflags	@""
	.align	4


	//----- nvinfo : EIATTR_CUDA_API_VERSION
	.align		4
        /*0000*/ 	.byte	0x04, 0x37
        /*0002*/ 	.short	(.L_600 - .L_599)
.L_599:
        /*0004*/ 	.word	0x00000082


	//----- nvinfo : EIATTR_SW2861232_WAR
	.align		4
.L_600:
        /*0008*/ 	.byte	0x01, 0x35
	.zero		2


	//----- nvinfo : EIATTR_PARAM_CBANK
	.align		4
        /*000c*/ 	.byte	0x04, 0x0a
        /*000e*/ 	.short	(.L_602 - .L_601)
	.align		4
.L_601:
        /*0010*/ 	.word	index@(.nv.constant0._ZN5flash44flash_bwd_dq_dk_dv_loop_seqk_parallel_kernelI23Flash_bwd_kernel_traitsILi96ELi64ELi128ELi8ELi2ELi4ELi4ELb0ELb0EN7cutlass6half_tE19Flash_kernel_traitsILi96ELi64ELi128ELi8ES3_EELb1ELb0ELb1ELb0ELb0ELb0ELb0EEEvNS_16Flash_bwd_paramsE)
        /*0014*/ 	.short	0x0160
        /*0016*/ 	.short	0x0280


	//----- nvinfo : EIATTR_CBANK_PARAM_SIZE
	.align		4
.L_602:
        /*0018*/ 	.byte	0x03, 0x19
        /*001a*/ 	.short	0x0280


	//----- nvinfo : EIATTR_KPARAM_INFO
	.align		4
        /*001c*/ 	.byte	0x04, 0x17
        /*001e*/ 	.short	(.L_604 - .L_603)
.L_603:
        /*0020*/ 	.word	0x00000000
        /*0024*/ 	.short	0x0000
        /*0026*/ 	.short	0x0000
        /*0028*/ 	.byte	0x00, 0xf0, 0x01, 0x0a


	//----- nvinfo : EIATTR_MAXREG_COUNT
	.align		4
.L_604:
        /*002c*/ 	.byte	0x03, 0x1b
        /*002e*/ 	.short	0x00ff


	//----- nvinfo : EIATTR_NUM_BARRIERS
	.align		4
        /*0030*/ 	.byte	0x02, 0x4c
        /*0032*/ 	.byte	0x01
	.zero		1


	//----- nvinfo : EIATTR_MERCURY_ISA_VERSION
	.align		4
        /*0034*/ 	.byte	0x03, 0x5f
        /*0036*/ 	.short	0x0000


	//----- nvinfo : EIATTR_EXIT_INSTR_OFFSETS
	.align		4
        /*0038*/ 	.byte	0x04, 0x1c
        /*003a*/ 	.short	(.L_606 - .L_605)


	//   ....[0]....
.L_605:
        /*003c*/ 	.word	0x00000080


	//   ....[1]....
        /*0040*/ 	.word	0x000097d0


	//----- nvinfo : EIATTR_CTAIDZ_USED
	.align		4
.L_606:
        /*0044*/ 	.byte	0x01, 0x04
	.zero		2


	//----- nvinfo : EIATTR_CRS_STACK_SIZE
	.align		4
        /*0048*/ 	.byte	0x04, 0x1e
        /*004a*/ 	.short	(.L_608 - .L_607)
.L_607:
        /*004c*/ 	.word	0x00000000
.L_608:


//--------------------- .nv.info._ZN5flash44flash_bwd_dq_dk_dv_loop_seqk_parallel_kernelI23Flash_bwd_kernel_traitsILi96ELi64ELi128ELi8ELi2ELi4ELi4ELb0ELb0EN7cutlass6half_tE19Flash_kernel_traitsILi96ELi64ELi128ELi8ES3_EELb0ELb0ELb1ELb0ELb0ELb0ELb1EEEvNS_16Flash_bwd_paramsE --------------------------
	.section	.nv.info._ZN5flash44flash_bwd_dq_dk_dv_loop_seqk_parallel_kernelI23Flash_bwd_kernel_traitsILi96ELi64ELi128ELi8ELi2ELi4ELi4ELb0ELb0EN7cutlass6half_tE19Flash_kernel_traitsILi96ELi64ELi128ELi8ES3_EELb0ELb0ELb1ELb0ELb0ELb0ELb1EEEvNS_16Flash_bwd_paramsE,"",@"SHT_CUDA_INFO"
	.sectionflags	@""
	.align	4


	//----- nvinfo : EIATTR_CUDA_API_VERSION
	.align		4
        /*0000*/ 	.byte	0x04, 0x37
        /*0002*/ 	.short	(.L_610 - .L_609)
.L_609:
        /*0004*/ 	.word	0x00000082


	//----- nvinfo : EIATTR_SW2861232_WAR
	.align		4
.L_610:
        /*0008*/ 	.byte	0x01, 0x35
	.zero		2


	//----- nvinfo : EIATTR_PARAM_CBANK
	.align		4
        /*000c*/ 	.byte	0x04, 0x0a
        /*000e*/ 	.short	(.L_612 - .L_611)
	.align		4
.L_611:
        /*0010*/ 	.word	index@(.nv.constant0._ZN5flash44flash_bwd_dq_dk_dv_loop_seqk_parallel_kernelI23Flash_bwd_kernel_traitsILi96ELi64ELi128ELi8ELi2ELi4ELi4ELb0ELb0EN7cutlass6half_tE19Flash_kernel_traitsILi96ELi64ELi128ELi8ES3_EELb0ELb0ELb1ELb0ELb0ELb0ELb1EEEvNS_16Flash_bwd_paramsE)
        /*0014*/ 	.short	0x0160
        /*0016*/ 	.short	0x0280


	//----- nvinfo : EIATTR_CBANK_PARAM_SIZE
	.align		4
.L_612:
        /*0018*/ 	.byte	0x03, 0x19
        /*001a*/ 	.short	0x0280


	//----- nvinfo : EIATTR_KPARAM_INFO
	.align		4
        /*001c*/ 	.byte	0x04, 0x17
        /*001e*/ 	.short	(.L_614 - .L_613)
.L_613:
        /*0020*/ 	.word	0x00000000
        /*0024*/ 	.short	0x0000
        /*0026*/ 	.short	0x0000
        /*0028*/ 	.byte	0x00, 0xf0, 0x01, 0x0a


	//----- nvinfo : EIATTR_MAXREG_COUNT
	.align		4
.L_614:
        /*002c*/ 	.byte	0x03, 0x1b
        /*002e*/ 	.short	0x00ff


	//----- nvinfo : EIATTR_NUM_BARRIERS
	.align		4
        /*0030*/ 	.byte	0x02, 0x4c
        /*0032*/ 	.byte	0x01
	.zero		1


	//----- nvinfo : EIATTR_ANNOTATIONS
	.align		4
        /*0034*/ 	.byte	0x04, 0x55
        /*0036*/ 	.short	(.L_616 - .L_615)


	//   ....[0]....
.L_615:
        /*0038*/ 	.word	0x00000001
        /*003c*/ 	.byte	0x50, 0x07, 0x00, 0x00, 0x01, 0x00, 0x00, 0x00, 0x40, 0x0a, 0x00, 0x00, 0x01, 0x00, 0x00, 0x00
        /*004c*/ 	.byte	0x90, 0x28, 0x00, 0x00, 0x01, 0x00, 0x00, 0x00, 0x10, 0x4d, 0x00, 0x00, 0x01, 0x00, 0x00, 0x00
        /*005c*/ 	.byte	0xe0, 0x6d, 0x00, 0x00


	//----- nvinfo : EIATTR_MERCURY_ISA_VERSION
	.align		4
.L_616:
        /*0060*/ 	.byte	0x03, 0x5f
        /*0062*/ 	.short	0x0000


	//----- nvinfo : EIATTR_EXIT_INSTR_OFFSETS
	.align		4
        /*0064*/ 	.byte	0x04, 0x1c
        /*0066*/ 	.short	(.L_618 - .L_617)


	//   ....[0]....
.L_617:
        /*0068*/ 	.word	0x000000a0


	//   ....[1]....
        /*006c*/ 	.word	0x00009bc0


	//----- nvinfo : EIATTR_CTAIDZ_USED
	.align		4
.L_618:
        /*0070*/ 	.byte	0x01, 0x04
	.zero		2


	//----- nvinfo : EIATTR_CRS_STACK_SIZE
	.align		4
        /*0074*/ 	.byte	0x04, 0x1e
        /*0076*/ 	.short	(.L_620 - .L_619)
.L_619:
        /*0078*/ 	.word	0x00000000
.L_620:


//--------------------- .nv.info._ZN5flash44flash_bwd_dq_dk_dv_loop_seqk_parallel_kernelI23Flash_bwd_kernel_traitsILi96ELi64ELi128ELi8ELi2ELi4ELi4ELb0ELb0EN7cutlass6half_tE19Flash_kernel_traitsILi96ELi64ELi128ELi8ES3_EELb1ELb0ELb0ELb0ELb1ELb1ELb0EEEvNS_16Flash_bwd_paramsE --------------------------
	.section	.nv.info._ZN5flash44flash_bwd_dq_dk_dv_loop_seqk_parallel_kernelI23Flash_bwd_kernel_traitsILi96ELi64ELi128ELi8ELi2ELi4ELi4ELb0ELb0EN7cutlass6half_tE19Flash_kernel_traitsILi96ELi64ELi128ELi8ES3_EELb1ELb0ELb0ELb0ELb1ELb1ELb0EEEvNS_16Flash_bwd_paramsE,"",@"SHT_CUDA_INFO"
	.sectionflags	@""
	.align	4


	//----- nvinfo : EIATTR_CUDA_API_VERSION
	.align		4
        /*0000*/ 	.byte	0x04, 0x37
        /*0002*/ 	.short	(.L_622 - .L_621)
.L_621:
        /*0004*/ 	.word	0x00000082


	//----- nvinfo : EIATTR_SW2861232_WAR
	.align		4
.L_622:
        /*0008*/ 	.byte	0x01, 0x35
	.zero		2


	//----- nvinfo : EIATTR_PARAM_CBANK
	.align		4
        /*000c*/ 	.byte	0x04, 0x0a
        /*000e*/ 	.short	(.L_624 - .L_623)
	.align		4
.L_623:
        /*0010*/ 	.word	index@(.nv.constant0._ZN5flash44flash_bwd_dq_dk_dv_loop_seqk_parallel_kernelI23Flash_bwd_kernel_traitsILi96ELi64ELi128ELi8ELi2ELi4ELi4ELb0ELb0EN7cutlass6half_tE19Flash_kernel_traitsILi96ELi64ELi128ELi8ES3_EELb1ELb0ELb0ELb0ELb1ELb1ELb0EEEvNS_16Flash_bwd_paramsE)
        /*0014*/ 	.short	0x0160
        /*0016*/ 	.short	0x0280


	//----- nvinfo : EIATTR_CBANK_PARAM_SIZE
	.align		4
.L_624:
        /*0018*/ 	.byte	0x03, 0x19
        /*001a*/ 	.short	0x0280


	//----- nvinfo : EIATTR_KPARAM_INFO
	.align		4
        /*001c*/ 	.byte	0x04, 0x17
        /*001e*/ 	.short	(.L_626 - .L_625)
.L_625:
        /*0020*/ 	.word	0x00000000
        /*0024*/ 	.short	0x0000
        /*0026*/ 	.short	0x0000
        /*0028*/ 	.byte	0x00, 0xf0, 0x01, 0x0a


	//----- nvinfo : EIATTR_MAXREG_COUNT
	.align		4
.L_626:
        /*002c*/ 	.byte	0x03, 0x1b
        /*002e*/ 	.short	0x00ff


	//----- nvinfo : EIATTR_NUM_BARRIERS
	.align		4
        /*0030*/ 	.byte	0x02, 0x4c
        /*0032*/ 	.byte	0x01
	.zero		1


	//----- nvinfo : EIATTR_ANNOTATIONS
	.align		4
        /*0034*/ 	.byte	0x04, 0x55
        /*0036*/ 	.short	(.L_628 - .L_627)


	//   ....[0]....
.L_627:
        /*0038*/ 	.word	0x00000001
        /*003c*/ 	.byte	0x80, 0x04, 0x00, 0x00, 0x01, 0x00, 0x00, 0x00, 0x00, 0x06, 0x00, 0x00, 0x01, 0x00, 0x00, 0x00
        /*004c*/ 	.byte	0x40, 0x11, 0x00, 0x00, 0x01, 0x00, 0x00, 0x00, 0x50, 0x11, 0x00, 0x00


	//----- nvinfo : EIATTR_MERCURY_ISA_VERSION
	.align		4
.L_628:
        /*0058*/ 	.byte	0x03, 0x5f
        /*005a*/ 	.short	0x0000


	//----- nvinfo : EIATTR_EXIT_INSTR_OFFSETS
	.align		4
        /*005c*/ 	.byte	0x04, 0x1c
        /*005e*/ 	.short	(.L_630 - .L_629)


	//   ....[0]....
.L_629:
        /*0060*/ 	.word	0x00000090


	//   ....[1]....
        /*0064*/ 	.word	0x00006de0


	//----- nvinfo : EIATTR_CTAIDZ_USED
	.align		4
.L_630:
        /*0068*/ 	.byte	0x01, 0x04
	.zero		2


//--------------------- .nv.info._ZN5flash44flash_bwd_dq_dk_dv_loop_seqk_parallel_kernelI23Flash_bwd_kernel_traitsILi96ELi64ELi128ELi8ELi2ELi4ELi4ELb0ELb0EN7cutlass6half_tE19Flash_kernel_traitsILi96ELi64ELi128ELi8ES3_EELb0ELb0ELb0ELb0ELb1ELb1ELb1EEEvNS_16Flash_bwd_paramsE --------------------------
	.section	.nv.info._ZN5flash44flash_bwd_dq_dk_dv_loop_seqk_parallel_kernelI23Flash_bwd_kernel_traitsILi96ELi64ELi128ELi8ELi2ELi4ELi4ELb0ELb0EN7cutlass6half_tE19Flash_kernel_traitsILi96ELi64ELi128ELi8ES3_EELb0ELb0ELb0ELb0ELb1ELb1ELb1EEEvNS_16Flash_bwd_paramsE,"",@"SHT_CUDA_INFO"
	.sectionflags	@""
	.align	4


	//----- nvinfo : EIATTR_CUDA_API_VERSION
	.align		4
        /*0000*/ 	.byte	0x04, 0x37
        /*0002*/ 	.short	(.L_632 - .L_631)
.L_631:
        /*0004*/ 	.word	0x00000082


	//----- nvinfo : EIATTR_SW2861232_WAR
	.align		4
.L_632:
        /*0008*/ 	.byte	0x01, 0x35
	.zero		2


	//----- nvinfo : EIATTR_PARAM_CBANK
	.align		4
        /*000c*/ 	.byte	0x04, 0x0a
        /*000e*/ 	.short	(.L_634 - .L_633)
	.align		4
.L_633:
        /*0010*/ 	.word	index@(.nv.constant0._ZN5flash44flash_bwd_dq_dk_dv_loop_seqk_parallel_kernelI23Flash_bwd_kernel_traitsILi96ELi64ELi128ELi8ELi2ELi4ELi4ELb0ELb0EN7cutlass6half_tE19Flash_kernel_traitsILi96ELi64ELi128ELi8ES3_EELb0ELb0ELb0ELb0ELb1ELb1ELb1EEEvNS_16Flash_bwd_paramsE)
        /*0014*/ 	.short	0x0160
        /*0016*/ 	.short	0x0280


	//----- nvinfo : EIATTR_CBANK_PARAM_SIZE
	.align		4
.L_634:
        /*0018*/ 	.byte	0x03, 0x19
        /*001a*/ 	.short	0x0280


	//----- nvinfo : EIATTR_KPARAM_INFO
	.align		4
        /*001c*/ 	.byte	0x04, 0x17
        /*001e*/ 	.short	(.L_636 - .L_635)
.L_635:
        /*0020*/ 	.word	0x00000000
        /*0024*/ 	.short	0x0000
        /*0026*/ 	.short	0x0000
        /*0028*/ 	.byte	0x00, 0xf0, 0x01, 0x0a


	//----- nvinfo : EIATTR_MAXREG_COUNT
	.align		4
.L_636:
        /*002c*/ 	.byte	0x03, 0x1b
        /*002e*/ 	.short	0x00ff


	//----- nvinfo : EIATTR_NUM_BARRIERS
	.align		4
        /*0030*/ 	.byte	0x02, 0x4c
        /*0032*/ 	.byte	0x01
	.zero		1


	//----- nvinfo : EIATTR_ANNOTATIONS
	.align		4
        /*0034*/ 	.byte	0x04, 0x55
        /*0036*/ 	.short	(.L_638 - .L_637)


	//   ....[0]....
.L_637:
        /*0038*/ 	.word	0x00000001
        /*003c*/ 	.byte	0x80, 0x04, 0x00, 0x00, 0x01, 0x00, 0x00, 0x00, 0x80, 0x0b, 0x00, 0x00, 0x01, 0x00, 0x00, 0x00
        /*004c*/ 	.byte	0x40, 0x0c, 0x00, 0x00, 0x01, 0x00, 0x00, 0x00, 0x60, 0x0c, 0x00, 0x00, 0x01, 0x00, 0x00, 0x00
        /*005c*/ 	.byte	0x30, 0x13, 0x00, 0x00, 0x01, 0x00, 0x00, 0x00, 0x50, 0x13, 0x00, 0x00, 0x01, 0x00, 0x00, 0x00
        /*006c*/ 	.byte	0xb0, 0x15, 0x00, 0x00, 0x01, 0x00, 0x00, 0x00, 0xd0, 0x15, 0x00, 0x00, 0x01, 0x00, 0x00, 0x00
        /*007c*/ 	.byte	0x60, 0x4b, 0x00, 0x00, 0x01, 0x00, 0x00, 0x00, 0xa0, 0x4b, 0x00, 0x00, 0x01, 0x00, 0x00, 0x00
        /*008c*/ 	.byte	0xd0, 0x5a, 0x00, 0x00


	//----- nvinfo : EIATTR_MERCURY_ISA_VERSION
	.align		4
.L_638:
        /*0090*/ 	.byte	0x03, 0x5f
        /*0092*/ 	.short	0x0000


	//----- nvinfo : EIATTR_EXIT_INSTR_OFFSETS
	.align		4
        /*0094*/ 	.byte	0x04, 0x1c
        /*0096*/ 	.short	(.L_640 - .L_639)


	//   ....[0]....
.L_639:
        /*0098*/ 	.word	0x000000a0


	//   ....[1]....
        /*009c*/ 	.word	0x000069f0


	//----- nvinfo : EIATTR_CTAIDZ_USED
	.align		4
.L_640:
        /*00a0*/ 	.byte	0x01, 0x04
	.zero		2


//--------------------- .nv.info._ZN5flash44flash_bwd_dq_dk_dv_loop_seqk_parallel_kernelI23Flash_bwd_kernel_traitsILi96ELi64ELi128ELi8ELi2ELi4ELi4ELb0ELb0EN7cutlass6half_tE19Flash_kernel_traitsILi96ELi64ELi128ELi8ES3_EELb1ELb0ELb0ELb1ELb0ELb0ELb0EEEvNS_16Flash_bwd_paramsE --------------------------
	.section	.nv.info._ZN5flash44flash_bwd_dq_dk_dv_loop_seqk_parallel_kernelI23Flash_bwd_kernel_traitsILi96ELi64ELi128ELi8ELi2ELi4ELi4ELb0ELb0EN7cutlass6half_tE19Flash_kernel_traitsILi96ELi64ELi128ELi8ES3_EELb1ELb0ELb0ELb1ELb0ELb0ELb0EEEvNS_16Flash_bwd_paramsE,"",@"SHT_CUDA_INFO"
	.sectionflags	@""
	.align	4


	//----- nvinfo : EIATTR_CUDA_API_VERSION
	.align		4
        /*0000*/ 	.byte	0x04, 0x37
        /*0002*/ 	.short	(.L_642 - .L_641)
.L_641:
        /*0004*/ 	.word	0x00000082


	//----- nvinfo : EIATTR_SW2861232_WAR
	.align		4
.L_642:
        /*0008*/ 	.byte	0x01, 0x35
	.zero		2


	//----- nvinfo : EIATTR_PARAM_CBANK
	.align		4
        /*000c*/ 	.byte	0x04, 0x0a
        /*000e*/ 	.short	(.L_644 - .L_643)
	.align		4
.L_643:
        /*0010*/ 	.word	index@(.nv.constant0._ZN5flash44flash_bwd_dq_dk_dv_loop_seqk_parallel_kernelI23Flash_bwd_kernel_traitsILi96ELi64ELi128ELi8ELi2ELi4ELi4ELb0ELb0EN7cutlass6half_tE19Flash_kernel_traitsILi96ELi64ELi128ELi8ES3_EELb1ELb0ELb0ELb1ELb0ELb0ELb0EEEvNS_16Flash_bwd_paramsE)
        /*0014*/ 	.short	0x0160
        /*0016*/ 	.short	0x0280


	//----- nvinfo : EIATTR_CBANK_PARAM_SIZE
	.align		4
.L_644:
        /*0018*/ 	.byte	0x03, 0x19
        /*001a*/ 	.short	0x0280


	//----- nvinfo : EIATTR_KPARAM_INFO
	.align		4
        /*001c*/ 	.byte	0x04, 0x17
        /*001e*/ 	.short	(.L_646 - .L_645)
.L_645:
        /*0020*/ 	.word	0x00000000
        /*0024*/ 	.short	0x0000
        /*0026*/ 	.short	0x0000
        /*0028*/ 	.byte	0x00, 0xf0, 0x01, 0x0a


	//----- nvinfo : EIATTR_MAXREG_COUNT
	.align		4
.L_646:
        /*002c*/ 	.byte	0x03, 0x1b
        /*002e*/ 	.short	0x00ff


	//----- nvinfo : EIATTR_NUM_BARRIERS
	.align		4
        /*0030*/ 	.byte	0x02, 0x4c
        /*0032*/ 	.byte	0x01
	.zero		1


	//----- nvinfo : EIATTR_ANNOTATIONS
	.align		4
        /*0034*/ 	.byte	0x04, 0x55
        /*0036*/ 	.short	(.L_648 - .L_647)


	//   ....[0]....
.L_647:
        /* <DEDUP_REMOVED lines=16> */


	//----- nvinfo : EIATTR_MERCURY_ISA_VERSION
	.align		4
.L_648:
        /*0128*/ 	.byte	0x03, 0x5f
        /*012a*/ 	.short	0x0000


	//----- nvinfo : EIATTR_EXIT_INSTR_OFFSETS
	.align		4
        /*012c*/ 	.byte	0x04, 0x1c
        /*012e*/ 	.short	(.L_650 - .L_649)


	//   ....[0]....
.L_649:
        /*0130*/ 	.word	0x00000090


	//   ....[1]....
        /*0134*/ 	.word	0x00009f20


	//----- nvinfo : EIATTR_CTAIDZ_USED
	.align		4
.L_650:
        /*0138*/ 	.byte	0x01, 0x04
	.zero		2


	//----- nvinfo : EIATTR_CRS_STACK_SIZE
	.align		4
        /*013c*/ 	.byte	0x04, 0x1e
        /*013e*/ 	.short	(.L_652 - .L_651)
.L_651:
        /*0140*/ 	.word	0x00000000
.L_652:


//--------------------- .nv.info._ZN5flash44flash_bwd_dq_dk_dv_loop_seqk_parallel_kernelI23Flash_bwd_kernel_traitsILi96ELi64ELi128ELi8ELi2ELi4ELi4ELb0ELb0EN7cutlass6half_tE19Flash_kernel_traitsILi96ELi64ELi128ELi8ES3_EELb0ELb0ELb0ELb1ELb0ELb0ELb1EEEvNS_16Flash_bwd_paramsE --------------------------
	.section	.nv.info._ZN5flash44flash_bwd_dq_dk_dv_loop_seqk_parallel_kernelI23Flash_bwd_kernel_traitsILi96ELi64ELi128ELi8ELi2ELi4ELi4ELb0ELb0EN7cutlass6half_tE19Flash_kernel_traitsILi96ELi64ELi128ELi8ES3_EELb0ELb0ELb0ELb1ELb0ELb0ELb1EEEvNS_16Flash_bwd_paramsE,"",@"SHT_CUDA_INFO"
	.sectionflags	@""
	.align	4


	//----- nvinfo : EIATTR_CUDA_API_VERSION
	.align		4
        /*0000*/ 	.byte	0x04, 0x37
        /*0002*/ 	.short	(.L_654 - .L_653)
.L_653:
        /*0004*/ 	.word	0x00000082


	//----- nvinfo : EIATTR_SW2861232_WAR
	.align		4
.L_654:
        /*0008*/ 	.byte	0x01, 0x35
	.zero		2


	//----- nvinfo : EIATTR_PARAM_CBANK
	.align		4
        /*000c*/ 	.byte	0x04, 0x0a
        /*000e*/ 	.short	(.L_656 - .L_655)
	.align		4
.L_655:
        /*0010*/ 	.word	index@(.nv.constant0._ZN5flash44flash_bwd_dq_dk_dv_loop_seqk_parallel_kernelI23Flash_bwd_kernel_traitsILi96ELi64ELi128ELi8ELi2ELi4ELi4ELb0ELb0EN7cutlass6half_tE19Flash_kernel_traitsILi96ELi64ELi128ELi8ES3_EELb0ELb0ELb0ELb1ELb0ELb0ELb1EEEvNS_16Flash_bwd_paramsE)
        /*0014*/ 	.short	0x0160
        /*0016*/ 	.short	0x0280


	//----- nvinfo : EIATTR_CBANK_PARAM_SIZE
	.align		4
.L_656:
        /*0018*/ 	.byte	0x03, 0x19
        /*001a*/ 	.short	0x0280


	//----- nvinfo : EIATTR_KPARAM_INFO
	.align		4
        /*001c*/ 	.byte	0x04, 0x17
        /*001e*/ 	.short	(.L_658 - .L_657)
.L_657:
        /*0020*/ 	.word	0x00000000
        /*0024*/ 	.short	0x0000
        /*0026*/ 	.short	0x0000
        /*0028*/ 	.byte	0x00, 0xf0, 0x01, 0x0a


	//----- nvinfo : EIATTR_MAXREG_COUNT
	.align		4
.L_658:
        /*002c*/ 	.byte	0x03, 0x1b
        /*002e*/ 	.short	0x00ff


	//----- nvinfo : EIATTR_NUM_BARRIERS
	.align		4
        /*0030*/ 	.byte	0x02, 0x4c
        /*0032*/ 	.byte	0x01
	.zero		1


	//----- nvinfo : EIATTR_ANNOTATIONS
	.align		4
        /*0034*/ 	.byte	0x04, 0x55
        /*0036*/ 	.short	(.L_660 - .L_659)


	//   ....[0]....
.L_659:
        /* <DEDUP_REMOVED lines=11> */


	//----- nvinfo : EIATTR_MERCURY_ISA_VERSION
	.align		4
.L_660:
        /*00d8*/ 	.byte	0x03, 0x5f
        /*00da*/ 	.short	0x0000


	//----- nvinfo : EIATTR_EXIT_INSTR_OFFSETS
	.align		4
        /*00dc*/ 	.byte	0x04, 0x1c
        /*00de*/ 	.short	(.L_662 - .L_661)


	//   ....[0]....
.L_661:
        /*00e0*/ 	.word	0x000000a0


	//   ....[1]....
        /*00e4*/ 	.word	0x00009ef0


	//----- nvinfo : EIATTR_CTAIDZ_USED
	.align		4
.L_662:
        /*00e8*/ 	.byte	0x01, 0x04
	.zero		2


	//----- nvinfo : EIATTR_CRS_STACK_SIZE
	.align		4
        /*00ec*/ 	.byte	0x04, 0x1e
        /*00ee*/ 	.short	(.L_664 - .L_663)
.L_663:
        /*00f0*/ 	.word	0x00000000
.L_664:


//--------------------- .nv.info._ZN5flash44flash_bwd_dq_dk_dv_loop_seqk_parallel_kernelI23Flash_bwd_kernel_traitsILi96ELi64ELi128ELi8ELi2ELi4ELi4ELb0ELb0EN7cutlass6half_tE19Flash_kernel_traitsILi96ELi64ELi128ELi8ES3_EELb1ELb0ELb1ELb0ELb0ELb1ELb0EEEvNS_16Flash_bwd_paramsE --------------------------
	.section	.nv.info._ZN5flash44flash_bwd_dq_dk_dv_loop_seqk_parallel_kernelI23Flash_bwd_kernel_traitsILi96ELi64ELi128ELi8ELi2ELi4ELi4ELb0ELb0EN7cutlass6half_tE19Flash_kernel_traitsILi96ELi64ELi128ELi8ES3_EELb1ELb0ELb1ELb0ELb0ELb1ELb0EEEvNS_16Flash_bwd_paramsE,"",@"SHT_CUDA_INFO"
	.sectionflags	@""
	.align	4


	//----- nvinfo : EIATTR_CUDA_API_VERSION
	.align		4
        /*0000*/ 	.byte	0x04, 0x37
        /*0002*/ 	.short	(.L_666 - .L_665)
.L_665:
        /*0004*/ 	.word	0x00000082


	//----- nvinfo : EIATTR_SW2861232_WAR
	.align		4
.L_666:
        /*0008*/ 	.byte	0x01, 0x35
	.zero		2


	//----- nvinfo : EIATTR_PARAM_CBANK
	.align		4
        /*000c*/ 	.byte	0x04, 0x0a
        /*000e*/ 	.short	(.L_668 - .L_667)
	.align		4
.L_667:
        /*0010*/ 	.word	index@(.nv.constant0._ZN5flash44flash_bwd_dq_dk_dv_loop_seqk_parallel_kernelI23Flash_bwd_kernel_traitsILi96ELi64ELi128ELi8ELi2ELi4ELi4ELb0ELb0EN7cutlass6half_tE19Flash_kernel_traitsILi96ELi64ELi128ELi8ES3_EELb1ELb0ELb1ELb0ELb0ELb1ELb0EEEvNS_16Flash_bwd_paramsE)
        /*0014*/ 	.short	0x0160
        /*0016*/ 	.short	0x0280


	//----- nvinfo : EIATTR_CBANK_PARAM_SIZE
	.align		4
.L_668:
        /*0018*/ 	.byte	0x03, 0x19
        /*001a*/ 	.short	0x0280


	//----- nvinfo : EIATTR_KPARAM_INFO
	.align		4
        /*001c*/ 	.byte	0x04, 0x17
        /*001e*/ 	.short	(.L_670 - .L_669)
.L_669:
        /*0020*/ 	.word	0x00000000
        /*0024*/ 	.short	0x0000
        /*0026*/ 	.short	0x0000
        /*0028*/ 	.byte	0x00, 0xf0, 0x01, 0x0a


	//----- nvinfo : EIATTR_MAXREG_COUNT
	.align		4
.L_670:
        /*002c*/ 	.byte	0x03, 0x1b
        /*002e*/ 	.short	0x00ff


	//----- nvinfo : EIATTR_NUM_BARRIERS
	.align		4
        /*0030*/ 	.byte	0x02, 0x4c
        /*0032*/ 	.byte	0x01
	.zero		1


	//----- nvinfo : EIATTR_MERCURY_ISA_VERSION
	.align		4
        /*0034*/ 	.byte	0x03, 0x5f
        /*0036*/ 	.short	0x0000


	//----- nvinfo : EIATTR_EXIT_INSTR_OFFSETS
	.align		4
        /*0038*/ 	.byte	0x04, 0x1c
        /*003a*/ 	.short	(.L_672 - .L_671)


	//   ....[0]....
.L_671:
        /*003c*/ 	.word	0x00000080


	//   ....[1]....
        /*0040*/ 	.word	0x00008a50


	//----- nvinfo : EIATTR_CTAIDZ_USED
	.align		4
.L_672:
        /*0044*/ 	.byte	0x01, 0x04
	.zero		2


	//----- nvinfo : EIATTR_CRS_STACK_SIZE
	.align		4
        /*0048*/ 	.byte	0x04, 0x1e
        /*004a*/ 	.short	(.L_674 - .L_673)
.L_673:
        /*004c*/ 	.word	0x00000000
.L_674:


//--------------------- .nv.info._ZN5flash44flash_bwd_dq_dk_dv_loop_seqk_parallel_kernelI23Flash_bwd_kernel_traitsILi96ELi64ELi128ELi8ELi2ELi4ELi4ELb0ELb0EN7cutlass6half_tE19Flash_kernel_traitsILi96ELi64ELi128ELi8ES3_EELb0ELb0ELb1ELb0ELb0ELb1ELb1EEEvNS_16Flash_bwd_paramsE --------------------------
	.section	.nv.info._ZN5flash44flash_bwd_dq_dk_dv_loop_seqk_parallel_kernelI23Flash_bwd_kernel_traitsILi96ELi64ELi128ELi8ELi2ELi4ELi4ELb0ELb0EN7cutlass6half_tE19Flash_kernel_traitsILi96ELi64ELi128ELi8ES3_EELb0ELb0ELb1ELb0ELb0ELb1ELb1EEEvNS_16Flash_bwd_paramsE,"",@"SHT_CUDA_INFO"
	.sectionflags	@""
	.align	4


	//----- nvinfo : EIATTR_CUDA_API_VERSION
	.align		4
        /*0000*/ 	.byte	0x04, 0x37
        /*0002*/ 	.short	(.L_676 - .L_675)
.L_675:
        /*0004*/ 	.word	0x00000082


	//----- nvinfo : EIATTR_SW2861232_WAR
	.align		4
.L_676:
        /*0008*/ 	.byte	0x01, 0x35
	.zero		2


	//----- nvinfo : EIATTR_PARAM_CBANK
	.align		4
        /*000c*/ 	.byte	0x04, 0x0a
        /*000e*/ 	.short	(.L_678 - .L_677)
	.align		4
.L_677:
        /*0010*/ 	.word	index@(.nv.constant0._ZN5flash44flash_bwd_dq_dk_dv_loop_seqk_parallel_kernelI23Flash_bwd_kernel_traitsILi96ELi64ELi128ELi8ELi2ELi4ELi4ELb0ELb0EN7cutlass6half_tE19Flash_kernel_traitsILi96ELi64ELi128ELi8ES3_EELb0ELb0ELb1ELb0ELb0ELb1ELb1EEEvNS_16Flash_bwd_paramsE)
        /*0014*/ 	.short	0x0160
        /*0016*/ 	.short	0x0280


	//----- nvinfo : EIATTR_CBANK_PARAM_SIZE
	.align		4
.L_678:
        /*0018*/ 	.byte	0x03, 0x19
        /*001a*/ 	.short	0x0280


	//----- nvinfo : EIATTR_KPARAM_INFO
	.align		4
        /*001c*/ 	.byte	0x04, 0x17
        /*001e*/ 	.short	(.L_680 - .L_679)
.L_679:
        /*0020*/ 	.word	0x00000000
        /*0024*/ 	.short	0x0000
        /*0026*/ 	.short	0x0000
        /*0028*/ 	.byte	0x00, 0xf0, 0x01, 0x0a


	//----- nvinfo : EIATTR_MAXREG_COUNT
	.align		4
.L_680:
        /*002c*/ 	.byte	0x03, 0x1b
        /*002e*/ 	.short	0x00ff


	//----- nvinfo : EIATTR_NUM_BARRIERS
	.align		4
        /*0030*/ 	.byte	0x02, 0x4c
        /*0032*/ 	.byte	0x01
	.zero		1


	//----- nvinfo : EIATTR_ANNOTATIONS
	.align		4
        /*0034*/ 	.byte	0x04, 0x55
        /*0036*/ 	.short	(.L_682 - .L_681)


	//   ....[0]....
.L_681:
        /*0038*/ 	.word	0x00000001
        /*003c*/ 	.byte	0x80, 0x05, 0x00, 0x00, 0x01, 0x00, 0x00, 0x00, 0xf0, 0x09, 0x00, 0x00, 0x01, 0x00, 0x00, 0x00
        /*004c*/ 	.byte	0xd0, 0x1a, 0x00, 0x00, 0x01, 0x00, 0x00, 0x00, 0xe0, 0x1a, 0x00, 0x00, 0x01, 0x00, 0x00, 0x00
        /*005c*/ 	.byte	0x20, 0x1e, 0x00, 0x00, 0x01, 0x00, 0x00, 0x00, 0x50, 0x43, 0x00, 0x00, 0x01, 0x00, 0x00, 0x00
        /*006c*/ 	.byte	0xa0, 0x85, 0x00, 0x00


	//----- nvinfo : EIATTR_MERCURY_ISA_VERSION
	.align		4
.L_682:
        /*0070*/ 	.byte	0x03, 0x5f
        /*0072*/ 	.short	0x0000


	//----- nvinfo : EIATTR_EXIT_INSTR_OFFSETS
	.align		4
        /*0074*/ 	.byte	0x04, 0x1c
        /*0076*/ 	.short	(.L_684 - .L_683)


	//   ....[0]....
.L_683:
        /*0078*/ 	.word	0x000000a0


	//   ....[1]....
        /*007c*/ 	.word	0x00008d50


	//----- nvinfo : EIATTR_CTAIDZ_USED
	.align		4
.L_684:
        /*0080*/ 	.byte	0x01, 0x04
	.zero		2


	//----- nvinfo : EIATTR_CRS_STACK_SIZE
	.align		4
        /*0084*/ 	.byte	0x04, 0x1e
        /*0086*/ 	.short	(.L_686 - .L_685)
.L_685:
        /*0088*/ 	.word	0x00000000
.L_686:


//--------------------- .nv.info._ZN5flash44flash_bwd_dq_dk_dv_loop_seqk_parallel_kernelI23Flash_bwd_kernel_traitsILi96ELi64ELi128ELi8ELi2ELi4ELi4ELb0ELb0EN7cutlass6half_tE19Flash_kernel_traitsILi96ELi64ELi128ELi8ES3_EELb1ELb0ELb1ELb1ELb0ELb0ELb0EEEvNS_16Flash_bwd_paramsE --------------------------
	.section	.nv.info._ZN5flash44flash_bwd_dq_dk_dv_loop_seqk_parallel_kernelI23Flash_bwd_kernel_traitsILi96ELi64ELi128ELi8ELi2ELi4ELi4ELb0ELb0EN7cutlass6half_tE19Flash_kernel_traitsILi96ELi64ELi128ELi8ES3_EELb1ELb0ELb1ELb1ELb0ELb0ELb0EEEvNS_16Flash_bwd_paramsE,"",@"SHT_CUDA_INFO"
	.sectionflags	@""
	.align	4


	//----- nvinfo : EIATTR_CUDA_API_VERSION
	.align		4
        /*0000*/ 	.byte	0x04, 0x37
        /*0002*/ 	.short	(.L_688 - .L_687)
.L_687:
        /*0004*/ 	.word	0x00000082


	//----- nvinfo : EIATTR_SW2861232_WAR
	.align		4
.L_688:
        /*0008*/ 	.byte	0x01, 0x35
	.zero		2


	//----- nvinfo : EIATTR_PARAM_CBANK
	.align		4
        /*000c*/ 	.byte	0x04, 0x0a
        /*000e*/ 	.short	(.L_690 - .L_689)
	.align		4
.L_689:
        /*0010*/ 	.word	index@(.nv.constant0._ZN5flash44flash_bwd_dq_dk_dv_loop_seqk_parallel_kernelI23Flash_bwd_kernel_traitsILi96ELi64ELi128ELi8ELi2ELi4ELi4ELb0ELb0EN7cutlass6half_tE19Flash_kernel_traitsILi96ELi64ELi128ELi8ES3_EELb1ELb0ELb1ELb1ELb0ELb0ELb0EEEvNS_16Flash_bwd_paramsE)
        /*0014*/ 	.short	0x0160
        /*0016*/ 	.short	0x0280


	//----- nvinfo : EIATTR_CBANK_PARAM_SIZE
	.align		4
.L_690:
        /*0018*/ 	.byte	0x03, 0x19
        /*001a*/ 	.short	0x0280


	//----- nvinfo : EIATTR_KPARAM_INFO
	.align		4
        /*001c*/ 	.byte	0x04, 0x17
        /*001e*/ 	.short	(.L_692 - .L_691)
.L_691:
        /*0020*/ 	.word	0x00000000
        /*0024*/ 	.short	0x0000
        /*0026*/ 	.short	0x0000
        /*0028*/ 	.byte	0x00, 0xf0, 0x01, 0x0a


	//----- nvinfo : EIATTR_MAXREG_COUNT
	.align		4
.L_692:
        /*002c*/ 	.byte	0x03, 0x1b
        /*002e*/ 	.short	0x00ff


	//----- nvinfo : EIATTR_NUM_BARRIERS
	.align		4
        /*0030*/ 	.byte	0x02, 0x4c
        /*0032*/ 	.byte	0x01
	.zero		1


	//----- nvinfo : EIATTR_MERCURY_ISA_VERSION
	.align		4
        /*0034*/ 	.byte	0x03, 0x5f
        /*0036*/ 	.short	0x0000


	//----- nvinfo : EIATTR_EXIT_INSTR_OFFSETS
	.align		4
        /*0038*/ 	.byte	0x04, 0x1c
        /*003a*/ 	.short	(.L_694 - .L_693)


	//   ....[0]....
.L_693:
        /*003c*/ 	.word	0x00000080


	//   ....[1]....
        /*0040*/ 	.word	0x0000a020


	//----- nvinfo : EIATTR_CTAIDZ_USED
	.align		4
.L_694:
        /*0044*/ 	.byte	0x01, 0x04
	.zero		2


	//----- nvinfo : EIATTR_CRS_STACK_SIZE
	.align		4
        /*0048*/ 	.byte	0x04, 0x1e
        /*004a*/ 	.short	(.L_696 - .L_695)
.L_695:
        /*004c*/ 	.word	0x00000000
.L_696:


//--------------------- .nv.info._ZN5flash44flash_bwd_dq_dk_dv_loop_seqk_parallel_kernelI23Flash_bwd_kernel_traitsILi96ELi64ELi128ELi8ELi2ELi4ELi4ELb0ELb0EN7cutlass6half_tE19Flash_kernel_traitsILi96ELi64ELi128ELi8ES3_EELb0ELb0ELb1ELb1ELb0ELb0ELb1EEEvNS_16Flash_bwd_paramsE --------------------------
	.section	.nv.info._ZN5flash44flash_bwd_dq_dk_dv_loop_seqk_parallel_kernelI23Flash_bwd_kernel_traitsILi96ELi64ELi128ELi8ELi2ELi4ELi4ELb0ELb0EN7cutlass6half_tE19Flash_kernel_traitsILi96ELi64ELi128ELi8ES3_EELb0ELb0ELb1ELb1ELb0ELb0ELb1EEEvNS_16Flash_bwd_paramsE,"",@"SHT_CUDA_INFO"
	.sectionflags	@""
	.align	4


	//----- nvinfo : EIATTR_CUDA_API_VERSION
	.align		4
        /*0000*/ 	.byte	0x04, 0x37
        /*0002*/ 	.short	(.L_698 - .L_697)
.L_697:
        /*0004*/ 	.word	0x00000082


	//----- nvinfo : EIATTR_SW2861232_WAR
	.align		4
.L_698:
        /*0008*/ 	.byte	0x01, 0x35
	.zero		2


	//----- nvinfo : EIATTR_PARAM_CBANK
	.align		4
        /*000c*/ 	.byte	0x04, 0x0a
        /*000e*/ 	.short	(.L_700 - .L_699)
	.align		4
.L_699:
        /*0010*/ 	.word	index@(.nv.constant0._ZN5flash44flash_bwd_dq_dk_dv_loop_seqk_parallel_kernelI23Flash_bwd_kernel_traitsILi96ELi64ELi128ELi8ELi2ELi4ELi4ELb0ELb0EN7cutlass6half_tE19Flash_kernel_traitsILi96ELi64ELi128ELi8ES3_EELb0ELb0ELb1ELb1ELb0ELb0ELb1EEEvNS_16Flash_bwd_paramsE)
        /*0014*/ 	.short	0x0160
        /*0016*/ 	.short	0x0280


	//----- nvinfo : EIATTR_CBANK_PARAM_SIZE
	.align		4
.L_700:
        /*0018*/ 	.byte	0x03, 0x19
        /*001a*/ 	.short	0x0280


	//----- nvinfo : EIATTR_KPARAM_INFO
	.align		4
        /*001c*/ 	.byte	0x04, 0x17
        /*001e*/ 	.short	(.L_702 - .L_701)
.L_701:
        /*0020*/ 	.word	0x00000000
        /*0024*/ 	.short	0x0000
        /*0026*/ 	.short	0x0000
        /*0028*/ 	.byte	0x00, 0xf0, 0x01, 0x0a


	//----- nvinfo : EIATTR_MAXREG_COUNT
	.align		4
.L_702:
        /*002c*/ 	.byte	0x03, 0x1b
        /*002e*/ 	.short	0x00ff


	//----- nvinfo : EIATTR_NUM_BARRIERS
	.align		4
        /*0030*/ 	.byte	0x02, 0x4c
        /*0032*/ 	.byte	0x01
	.zero		1


	//----- nvinfo : EIATTR_ANNOTATIONS
	.align		4
        /*0034*/ 	.byte	0x04, 0x55
        /*0036*/ 	.short	(.L_704 - .L_703)


	//   ....[0]....
.L_703:
        /*0038*/ 	.word	0x00000001
        /*003c*/ 	.byte	0x50, 0x06, 0x00, 0x00, 0x01, 0x00, 0x00, 0x00, 0x90, 0x28, 0x00, 0x00, 0x01, 0x00, 0x00, 0x00
        /*004c*/ 	.byte	0xe0, 0x41, 0x00, 0x00, 0x01, 0x00, 0x00, 0x00, 0xa0, 0x42, 0x00, 0x00, 0x01, 0x00, 0x00, 0x00
        /*005c*/ 	.byte	0x50, 0x74, 0x00, 0x00


	//----- nvinfo : EIATTR_MERCURY_ISA_VERSION
	.align		4
.L_704:
        /*0060*/ 	.byte	0x03, 0x5f
        /*0062*/ 	.short	0x0000


	//----- nvinfo : EIATTR_EXIT_INSTR_OFFSETS
	.align		4
        /*0064*/ 	.byte	0x04, 0x1c
        /*0066*/ 	.short	(.L_706 - .L_705)


	//   ....[0]....
.L_705:
        /*0068*/ 	.word	0x000000a0


	//   ....[1]....
        /*006c*/ 	.word	0x0000a210


	//----- nvinfo : EIATTR_CTAIDZ_USED
	.align		4
.L_706:
        /*0070*/ 	.byte	0x01, 0x04
	.zero		2


	//----- nvinfo : EIATTR_CRS_STACK_SIZE
	.align		4
        /*0074*/ 	.byte	0x04, 0x1e
        /*0076*/ 	.short	(.L_708 - .L_707)
.L_707:
        /*0078*/ 	.word	0x00000000
.L_708:


//--------------------- .nv.info._ZN5flash25flash_bwd_dot_do_o_kernelILb0E23Flash_bwd_kernel_traitsILi96ELi64ELi128ELi8ELi2ELi4ELi4ELb0ELb0EN7cutlass6half_tE19Flash_kernel_traitsILi96ELi64ELi128ELi8ES3_EEEEvNS_16Flash_bwd_paramsE --------------------------
	.section	.nv.info._ZN5flash25flash_bwd_dot_do_o_kernelILb0E23Flash_bwd_kernel_traitsILi96ELi64ELi128ELi8ELi2ELi4ELi4ELb0ELb0EN7cutlass6half_tE19Flash_kernel_traitsILi96ELi64ELi128ELi8ES3_EEEEvNS_16Flash_bwd_paramsE,"",@"SHT_CUDA_INFO"
	.sectionflags	@""
	.align	4


	//----- nvinfo : EIATTR_CUDA_API_VERSION
	.align		4
        /*0000*/ 	.byte	0x04, 0x37
        /*0002*/ 	.short	(.L_710 - .L_709)
.L_709:
        /*0004*/ 	.word	0x00000082


	//----- nvinfo : EIATTR_SW2861232_WAR
	.align		4
.L_710:
        /*0008*/ 	.byte	0x01, 0x35
	.zero		2


	//----- nvinfo : EIATTR_PARAM_CBANK
	.align		4
        /*000c*/ 	.byte	0x04, 0x0a
        /*000e*/ 	.short	(.L_712 - .L_711)
	.align		4
.L_711:
        /*0010*/ 	.word	index@(.nv.constant0._ZN5flash25flash_bwd_dot_do_o_kernelILb0E23Flash_bwd_kernel_traitsILi96ELi64ELi128ELi8ELi2ELi4ELi4ELb0ELb0EN7cutlass6half_tE19Flash_kernel_traitsILi96ELi64ELi128ELi8ES3_EEEEvNS_16Flash_bwd_paramsE)
        /*0014*/ 	.short	0x0160
        /*0016*/ 	.short	0x0280


	//----- nvinfo : EIATTR_CBANK_PARAM_SIZE
	.align		4
.L_712:
        /*0018*/ 	.byte	0x03, 0x19
        /*001a*/ 	.short	0x0280


	//----- nvinfo : EIATTR_KPARAM_INFO
	.align		4
        /*001c*/ 	.byte	0x04, 0x17
        /*001e*/ 	.short	(.L_714 - .L_713)
.L_713:
        /*0020*/ 	.word	0x00000000
        /*0024*/ 	.short	0x0000
        /*0026*/ 	.short	0x0000
        /*0028*/ 	.byte	0x00, 0xf0, 0x01, 0x0a


	//----- nvinfo : EIATTR_MAXREG_COUNT
	.align		4
.L_714:
        /*002c*/ 	.byte	0x03, 0x1b
        /*002e*/ 	.short	0x00ff


	//----- nvinfo : EIATTR_MERCURY_ISA_VERSION
	.align		4
        /*0030*/ 	.byte	0x03, 0x5f
        /*0032*/ 	.short	0x0000


	//----- nvinfo : EIATTR_COOP_GROUP_MASK_REGIDS
	.align		4
        /*0034*/ 	.byte	0x04, 0x29
        /*0036*/ 	.short	(.L_716 - .L_715)


	//   ....[0]....
.L_715:
        /*0038*/ 	.word	0xffffffff


	//   ....[1]....
        /*003c*/ 	.word	0xffffffff


	//----- nvinfo : EIATTR_COOP_GROUP_INSTR_OFFSETS
	.align		4
.L_716:
        /*0040*/ 	.byte	0x04, 0x28
        /*0042*/ 	.short	(.L_718 - .L_717)


	//   ....[0]....
.L_717:
        /*0044*/ 	.word	0x00000d30


	//   ....[1]....
        /*0048*/ 	.word	0x00000d50


	//----- nvinfo : EIATTR_EXIT_INSTR_OFFSETS
	.align		4
.L_718:
        /*004c*/ 	.byte	0x04, 0x1c
        /*004e*/ 	.short	(.L_720 - .L_719)


	//   ....[0]....
.L_719:
        /*0050*/ 	.word	0x000000f0


	//   ....[1]....
        /*0054*/ 	.word	0x00000d60


	//   ....[2]....
        /*0058*/ 	.word	0x00000de0


	//----- nvinfo : EIATTR_CTAIDZ_USED
	.align		4
.L_720:
        /*005c*/ 	.byte	0x01, 0x04
	.zero		2


	//----- nvinfo : EIATTR_CRS_STACK_SIZE
	.align		4
        /*0060*/ 	.byte	0x04, 0x1e
        /*0062*/ 	.short	(.L_722 - .L_721)
.L_721:
        /*0064*/ 	.word	0x00000000
.L_722:


//--------------------- .nv.info._ZN5flash25flash_bwd_dot_do_o_kernelILb1E23Flash_bwd_kernel_traitsILi96ELi64ELi128ELi8ELi2ELi4ELi4ELb0ELb0EN7cutlass6half_tE19Flash_kernel_traitsILi96ELi64ELi128ELi8ES3_EEEEvNS_16Flash_bwd_paramsE --------------------------
	.section	.nv.info._ZN5flash25flash_bwd_dot_do_o_kernelILb1E23Flash_bwd_kernel_traitsILi96ELi64ELi128ELi8ELi2ELi4ELi4ELb0ELb0EN7cutlass6half_tE19Flash_kernel_traitsILi96ELi64ELi128ELi8ES3_EEEEvNS_16Flash_bwd_paramsE,"",@"SHT_CUDA_INFO"
	.sectionflags	@""
	.align	4


	//----- nvinfo : EIATTR_CUDA_API_VERSION
	.align		4
        /*0000*/ 	.byte	0x04, 0x37
        /*0002*/ 	.short	(.L_724 - .L_723)
.L_723:
        /*0004*/ 	.word	0x00000082


	//----- nvinfo : EIATTR_SW2861232_WAR
	.align		4
.L_724:
        /*0008*/ 	.byte	0x01, 0x35
	.zero		2


	//----- nvinfo : EIATTR_PARAM_CBANK
	.align		4
        /*000c*/ 	.byte	0x04, 0x0a
        /*000e*/ 	.short	(.L_726 - .L_725)
	.align		4
.L_725:
        /*0010*/ 	.word	index@(.nv.constant0._ZN5flash25flash_bwd_dot_do_o_kernelILb1E23Flash_bwd_kernel_traitsILi96ELi64ELi128ELi8ELi2ELi4ELi4ELb0ELb0EN7cutlass6half_tE19Flash_kernel_traitsILi96ELi64ELi128ELi8ES3_EEEEvNS_16Flash_bwd_paramsE)
        /*0014*/ 	.short	0x0160
        /*0016*/ 	.short	0x0280


	//----- nvinfo : EIATTR_CBANK_PARAM_SIZE
	.align		4
.L_726:
        /*0018*/ 	.byte	0x03, 0x19
        /*001a*/ 	.short	0x0280


	//----- nvinfo : EIATTR_KPARAM_INFO
	.align		4
        /*001c*/ 	.byte	0x04, 0x17
        /*001e*/ 	.short	(.L_728 - .L_727)
.L_727:
        /*0020*/ 	.word	0x00000000
        /*0024*/ 	.short	0x0000
        /*0026*/ 	.short	0x0000
        /*0028*/ 	.byte	0x00, 0xf0, 0x01, 0x0a


	//----- nvinfo : EIATTR_MAXREG_COUNT
	.align		4
.L_728:
        /*002c*/ 	.byte	0x03, 0x1b
        /*002e*/ 	.short	0x00ff


	//----- nvinfo : EIATTR_MERCURY_ISA_VERSION
	.align		4
        /*0030*/ 	.byte	0x03, 0x5f
        /*0032*/ 	.short	0x0000


	//----- nvinfo : EIATTR_COOP_GROUP_MASK_REGIDS
	.align		4
        /*0034*/ 	.byte	0x04, 0x29
        /*0036*/ 	.short	(.L_730 - .L_729)


	//   ....[0]....
.L_729:
        /*0038*/ 	.word	0xffffffff


	//   ....[1]....
        /*003c*/ 	.word	0xffffffff


	//----- nvinfo : EIATTR_COOP_GROUP_INSTR_OFFSETS
	.align		4
.L_730:
        /*0040*/ 	.byte	0x04, 0x28
        /*0042*/ 	.short	(.L_732 - .L_731)


	//   ....[0]....
.L_731:
        /*0044*/ 	.word	0x00001030


	//   ....[1]....
        /*0048*/ 	.word	0x00001050


	//----- nvinfo : EIATTR_EXIT_INSTR_OFFSETS
	.align		4
.L_732:
        /*004c*/ 	.byte	0x04, 0x1c
        /*004e*/ 	.short	(.L_734 - .L_733)


	//   ....[0]....
.L_733:
        /*0050*/ 	.word	0x000000f0


	//   ....[1]....
        /*0054*/ 	.word	0x00001100


	//----- nvinfo : EIATTR_CTAIDZ_USED
	.align		4
.L_734:
        /*0058*/ 	.byte	0x01, 0x04
	.zero		2


	//----- nvinfo : EIATTR_CRS_STACK_SIZE
	.align		4
        /*005c*/ 	.byte	0x04, 0x1e
        /*005e*/ 	.short	(.L_736 - .L_735)
.L_735:
        /*0060*/ 	.word	0x00000000
.L_736:


//--------------------- .nv.callgraph             --------------------------
	.section	.nv.callgraph,"",@"SHT_CUDA_CALLGRAPH"
	.align	4
	.sectionentsize	8
	.align		4
        /*0000*/ 	.word	0x00000000
	.align		4
        /*0004*/ 	.word	0xffffffff
	.align		4
        /*0008*/ 	.word	0x00000000
	.align		4
        /*000c*/ 	.word	0xfffffffe
	.align		4
        /*0010*/ 	.word	0x00000000
	.align		4
        /*0014*/ 	.word	0xfffffffd
	.align		4
        /*0018*/ 	.word	0x00000000
	.align		4
        /*001c*/ 	.word	0xfffffffc


//--------------------- .nv.rel.action            --------------------------
	.section	.nv.rel.action,"",@"SHT_CUDA_RELOCINFO"
	.align	8
	.sectionentsize	8
        /*0000*/ 	.byte	0x73, 0x00, 0x00, 0x00, 0x00, 0x00, 0x00, 0x00, 0x00, 0x00, 0x00, 0x11, 0x25, 0x00, 0x05, 0x36


//--------------------- .nv.constant4             --------------------------
	.section	.nv.constant4,"a",@progbits
	.align	8
	.align		8
.nv.constant4:
        /*0000*/ 	.dword	_ZN65_INTERNAL_d347571c_29_flash_bwd_hdim96_fp16_sm80_cu_0106449f_28674cuda3std3__45__cpo5beginE
	.align		8
        /*0008*/ 	.dword	_ZN65_INTERNAL_d347571c_29_flash_bwd_hdim96_fp16_sm80_cu_0106449f_28674cuda3std3__45__cpo3endE
	.align		8
        /*0010*/ 	.dword	_ZN65_INTERNAL_d347571c_29_flash_bwd_hdim96_fp16_sm80_cu_0106449f_28674cuda3std3__45__cpo6cbeginE
	.align		8
        /*0018*/ 	.dword	_ZN65_INTERNAL_d347571c_29_flash_bwd_hdim96_fp16_sm80_cu_0106449f_28674cuda3std3__45__cpo4cendE
	.align		8
        /*0020*/ 	.dword	_ZN65_INTERNAL_d347571c_29_flash_bwd_hdim96_fp16_sm80_cu_0106449f_28674cuda3std3__467_GLOBAL__N__d347571c_29_flash_bwd_hdim96_fp16_sm80_cu_0106449f_28676ignoreE
	.align		8
        /*0028*/ 	.dword	_ZN65_INTERNAL_d347571c_29_flash_bwd_hdim96_fp16_sm80_cu_0106449f_28674cuda3std3__419piecewise_constructE
	.align		8
        /*0030*/ 	.dword	_ZN65_INTERNAL_d347571c_29_flash_bwd_hdim96_fp16_sm80_cu_0106449f_28674cuda3std3__48in_placeE
	.align		8
        /*0038*/ 	.dword	_ZN65_INTERNAL_d347571c_29_flash_bwd_hdim96_fp16_sm80_cu_0106449f_28674cuda3std6ranges3__45__cpo4swapE
	.align		8
        /*0040*/ 	.dword	_ZN65_INTERNAL_d347571c_29_flash_bwd_hdim96_fp16_sm80_cu_0106449f_28674cuda3std6ranges3__45__cpo9iter_moveE
	.align		8
        /*0048*/ 	.dword	_ZN65_INTERNAL_d347571c_29_flash_bwd_hdim96_fp16_sm80_cu_0106449f_28674cute7productE
	.align		8
        /*0050*/ 	.dword	_ZN65_INTERNAL_d347571c_29_flash_bwd_hdim96_fp16_sm80_cu_0106449f_28674cute1_E


//--------------------- .nv.constant0._ZN5flash44flash_bwd_dq_dk_dv_loop_seqk_parallel_kernelI23Flash_bwd_kernel_traitsILi96ELi64ELi128ELi8ELi2ELi4ELi4ELb1ELb0EN7cutlass6half_tE19Flash_kernel_traitsILi96ELi64ELi128ELi8ES3_EELb0ELb0ELb0ELb0ELb0ELb1ELb0EEEvNS_16Flash_bwd_paramsE --------------------------
	.section	.nv.constant0._ZN5flash44flash_bwd_dq_dk_dv_loop_seqk_parallel_kernelI23Flash_bwd_kernel_traitsILi96ELi64ELi128ELi8ELi2ELi4ELi4ELb1ELb0EN7cutlass6half_tE19Flash_kernel_traitsILi96ELi64ELi128ELi8ES3_EELb0ELb0ELb0ELb0ELb0ELb1ELb0EEEvNS_16Flash_bwd_paramsE,"a",@progbits
	.sectionflags	@""
	.align	4
.nv.constant0._ZN5flash44flash_bwd_dq_dk_dv_loop_seqk_parallel_kernelI23Flash_bwd_kernel_traitsILi96ELi64ELi128ELi8ELi2ELi4ELi4ELb1ELb0EN7cutlass6half_tE19Flash_kernel_traitsILi96ELi64ELi128ELi8ES3_EELb0ELb0ELb0ELb0ELb0ELb1ELb0EEEvNS_16Flash_bwd_paramsE:
	.zero		992


//--------------------- .nv.constant0._ZN5flash44flash_bwd_dq_dk_dv_loop_seqk_parallel_kernelI23Flash_bwd_kernel_traitsILi96ELi64ELi128ELi8ELi2ELi4ELi4ELb1ELb0EN7cutlass6half_tE19Flash_kernel_traitsILi96ELi64ELi128ELi8ES3_EELb0ELb0ELb0ELb0ELb0ELb0ELb0EEEvNS_16Flash_bwd_paramsE --------------------------
	.section	.nv.constant0._ZN5flash44flash_bwd_dq_dk_dv_loop_seqk_parallel_kernelI23Flash_bwd_kernel_traitsILi96ELi64ELi128ELi8ELi2ELi4ELi4ELb1ELb0EN7cutlass6half_tE19Flash_kernel_traitsILi96ELi64ELi128ELi8ES3_EELb0ELb0ELb0ELb0ELb0ELb0ELb0EEEvNS_16Flash_bwd_paramsE,"a",@progbits
	.sectionflags	@""
	.align	4
.nv.constant0._ZN5flash44flash_bwd_dq_dk_dv_loop_seqk_parallel_kernelI23Flash_bwd_kernel_traitsILi96ELi64ELi128ELi8ELi2ELi4ELi4ELb1ELb0EN7cutlass6half_tE19Flash_kernel_traitsILi96ELi64ELi128ELi8ES3_EELb0ELb0ELb0ELb0ELb0ELb0ELb0EEEvNS_16Flash_bwd_paramsE:
	.zero		992


//--------------------- .nv.constant0._ZN5flash44flash_bwd_dq_dk_dv_loop_seqk_parallel_kernelI23Flash_bwd_kernel_traitsILi96ELi64ELi128ELi8ELi2ELi4ELi4ELb1ELb0EN7cutlass6half_tE19Flash_kernel_traitsILi96ELi64ELi128ELi8ES3_EELb0ELb0ELb1ELb0ELb0ELb0ELb0EEEvNS_16Flash_bwd_paramsE --------------------------
	.section	.nv.constant0._ZN5flash44flash_bwd_dq_dk_dv_loop_seqk_parallel_kernelI23Flash_bwd_kernel_traitsILi96ELi64ELi128ELi8ELi2ELi4ELi4ELb1ELb0EN7cutlass6half_tE19Flash_kernel_traitsILi96ELi64ELi128ELi8ES3_EELb0ELb0ELb1ELb0ELb0ELb0ELb0EEEvNS_16Flash_bwd_paramsE,"a",@progbits
	.sectionflags	@""
	.align	4
.nv.constant0._ZN5flash44flash_bwd_dq_dk_dv_loop_seqk_parallel_kernelI23Flash_bwd_kernel_traitsILi96ELi64ELi128ELi8ELi2ELi4ELi4ELb1ELb0EN7cutlass6half_tE19Flash_kernel_traitsILi96ELi64ELi128ELi8ES3_EELb0ELb0ELb1ELb0ELb0ELb0ELb0EEEvNS_16Flash_bwd_paramsE:
	.zero		992


//--------------------- .nv.constant0._ZN5flash44flash_bwd_dq_dk_dv_loop_seqk_parallel_kernelI23Flash_bwd_kernel_traitsILi96ELi64ELi128ELi8ELi2ELi4ELi4ELb1ELb0EN7cutlass6half_tE19Flash_kernel_traitsILi96ELi64ELi128ELi8ES3_EELb0ELb0ELb0ELb0ELb1ELb1ELb0EEEvNS_16Flash_bwd_paramsE --------------------------
	.section	.nv.constant0._ZN5flash44flash_bwd_dq_dk_dv_loop_seqk_parallel_kernelI23Flash_bwd_kernel_traitsILi96ELi64ELi128ELi8ELi2ELi4ELi4ELb1ELb0EN7cutlass6half_tE19Flash_kernel_traitsILi96ELi64ELi128ELi8ES3_EELb0ELb0ELb0ELb0ELb1ELb1ELb0EEEvNS_16Flash_bwd_paramsE,"a",@progbits
	.sectionflags	@""
	.align	4
.nv.constant0._ZN5flash44flash_bwd_dq_dk_dv_loop_seqk_parallel_kernelI23Flash_bwd_kernel_traitsILi96ELi64ELi128ELi8ELi2ELi4ELi4ELb1ELb0EN7cutlass6half_tE19Flash_kernel_traitsILi96ELi64ELi128ELi8ES3_EELb0ELb0ELb0ELb0ELb1ELb1ELb0EEEvNS_16Flash_bwd_paramsE:
	.zero		992


//--------------------- .nv.constant0._ZN5flash44flash_bwd_dq_dk_dv_loop_seqk_parallel_kernelI23Flash_bwd_kernel_traitsILi96ELi64ELi128ELi8ELi2ELi4ELi4ELb1ELb0EN7cutlass6half_tE19Flash_kernel_traitsILi96ELi64ELi128ELi8ES3_EELb0ELb0ELb0ELb1ELb0ELb0ELb0EEEvNS_16Flash_bwd_paramsE --------------------------
	.section	.nv.constant0._ZN5flash44flash_bwd_dq_dk_dv_loop_seqk_parallel_kernelI23Flash_bwd_kernel_traitsILi96ELi64ELi128ELi8ELi2ELi4ELi4ELb1ELb0EN7cutlass6half_tE19Flash_kernel_traitsILi96ELi64ELi128ELi8ES3_EELb0ELb0ELb0ELb1ELb0ELb0ELb0EEEvNS_16Flash_bwd_paramsE,"a",@progbits
	.sectionflags	@""
	.align	4
.nv.constant0._ZN5flash44flash_bwd_dq_dk_dv_loop_seqk_parallel_kernelI23Flash_bwd_kernel_traitsILi96ELi64ELi128ELi8ELi2ELi4ELi4ELb1ELb0EN7cutlass6half_tE19Flash_kernel_traitsILi96ELi64ELi128ELi8ES3_EELb0ELb0ELb0ELb1ELb0ELb0ELb0EEEvNS_16Flash_bwd_paramsE:
	.zero		992


//--------------------- .nv.constant0._ZN5flash44flash_bwd_dq_dk_dv_loop_seqk_parallel_kernelI23Flash_bwd_kernel_traitsILi96ELi64ELi128ELi8ELi2ELi4ELi4ELb1ELb0EN7cutlass6half_tE19Flash_kernel_traitsILi96ELi64ELi128ELi8ES3_EELb0ELb0ELb1ELb0ELb0ELb1ELb0EEEvNS_16Flash_bwd_paramsE --------------------------
	.section	.nv.constant0._ZN5flash44flash_bwd_dq_dk_dv_loop_seqk_parallel_kernelI23Flash_bwd_kernel_traitsILi96ELi64ELi128ELi8ELi2ELi4ELi4ELb1ELb0EN7cutlass6half_tE19Flash_kernel_traitsILi96ELi64ELi128ELi8ES3_EELb0ELb0ELb1ELb0ELb0ELb1ELb0EEEvNS_16Flash_bwd_paramsE,"a",@progbits
	.sectionflags	@""
	.align	4
.nv.constant0._ZN5flash44flash_bwd_dq_dk_dv_loop_seqk_parallel_kernelI23Flash_bwd_kernel_traitsILi96ELi64ELi128ELi8ELi2ELi4ELi4ELb1ELb0EN7cutlass6half_tE19Flash_kernel_traitsILi96ELi64ELi128ELi8ES3_EELb0ELb0ELb1ELb0ELb0ELb1ELb0EEEvNS_16Flash_bwd_paramsE:
	.zero		992


//--------------------- .nv.constant0._ZN5flash44flash_bwd_dq_dk_dv_loop_seqk_parallel_kernelI23Flash_bwd_kernel_traitsILi96ELi64ELi128ELi8ELi2ELi4ELi4ELb1ELb0EN7cutlass6half_tE19Flash_kernel_traitsILi96ELi64ELi128ELi8ES3_EELb0ELb0ELb1ELb1ELb0ELb0ELb0EEEvNS_16Flash_bwd_paramsE --------------------------
	.section	.nv.constant0._ZN5flash44flash_bwd_dq_dk_dv_loop_seqk_parallel_kernelI23Flash_bwd_kernel_traitsILi96ELi64ELi128ELi8ELi2ELi4ELi4ELb1ELb0EN7cutlass6half_tE19Flash_kernel_traitsILi96ELi64ELi128ELi8ES3_EELb0ELb0ELb1ELb1ELb0ELb0ELb0EEEvNS_16Flash_bwd_paramsE,"a",@progbits
	.sectionflags	@""
	.align	4
.nv.constant0._ZN5flash44flash_bwd_dq_dk_dv_loop_seqk_parallel_kernelI23Flash_bwd_kernel_traitsILi96ELi64ELi128ELi8ELi2ELi4ELi4ELb1ELb0EN7cutlass6half_tE19Flash_kernel_traitsILi96ELi64ELi128ELi8ES3_EELb0ELb0ELb1ELb1ELb0ELb0ELb0EEEvNS_16Flash_bwd_paramsE:
	.zero		992


//--------------------- .nv.constant0._ZN5flash27flash_bwd_convert_dq_kernelI23Flash_bwd_kernel_traitsILi96ELi64ELi128ELi8ELi2ELi4ELi4ELb1ELb0EN7cutlass6half_tE19Flash_kernel_traitsILi96ELi64ELi128ELi8ES3_EEEEvNS_16Flash_bwd_paramsEi --------------------------
	.section	.nv.constant0._ZN5flash27flash_bwd_convert_dq_kernelI23Flash_bwd_kernel_traitsILi96ELi64ELi128ELi8ELi2ELi4ELi4ELb1ELb0EN7cutlass6half_tE19Flash_kernel_traitsILi96ELi64ELi128ELi8ES3_EEEEvNS_16Flash_bwd_paramsEi,"a",@progbits
	.sectionflags	@""
	.align	4
.nv.constant0._ZN5flash27flash_bwd_convert_dq_kernelI23Flash_bwd_kernel_traitsILi96ELi64ELi128ELi8ELi2ELi4ELi4ELb1ELb0EN7cutlass6half_tE19Flash_kernel_traitsILi96ELi64ELi128ELi8ES3_EEEEvNS_16Flash_bwd_paramsEi:
	.zero		996


//--------------------- .nv.constant0._ZN5flash44flash_bwd_dq_dk_dv_loop_seqk_parallel_kernelI23Flash_bwd_kernel_traitsILi96ELi64ELi128ELi8ELi2ELi4ELi4ELb1ELb0EN7cutlass6half_tE19Flash_kernel_traitsILi96ELi64ELi128ELi8ES3_EELb1ELb0ELb0ELb0ELb0ELb1ELb0EEEvNS_16Flash_bwd_paramsE --------------------------
	.section	.nv.constant0._ZN5flash44flash_bwd_dq_dk_dv_loop_seqk_parallel_kernelI23Flash_bwd_kernel_traitsILi96ELi64ELi128ELi8ELi2ELi4ELi4ELb1ELb0EN7cutlass6half_tE19Flash_kernel_traitsILi96ELi64ELi128ELi8ES3_EELb1ELb0ELb0ELb0ELb0ELb1ELb0EEEvNS_16Flash_bwd_paramsE,"a",@progbits
	.sectionflags	@""
	.align	4
.nv.constant0._ZN5flash44flash_bwd_dq_dk_dv_loop_seqk_parallel_kernelI23Flash_bwd_kernel_traitsILi96ELi64ELi128ELi8ELi2ELi4ELi4ELb1ELb0EN7cutlass6half_tE19Flash_kernel_traitsILi96ELi64ELi128ELi8ES3_EELb1ELb0ELb0ELb0ELb0ELb1ELb0EEEvNS_16Flash_bwd_paramsE:
	.zero		992


//--------------------- .nv.constant0._ZN5flash44flash_bwd_dq_dk_dv_loop_seqk_parallel_kernelI23Flash_bwd_kernel_traitsILi96ELi64ELi128ELi8ELi2ELi4ELi4ELb1ELb0EN7cutlass6half_tE19Flash_kernel_traitsILi96ELi64ELi128ELi8ES3_EELb0ELb0ELb0ELb0ELb0ELb1ELb1EEEvNS_16Flash_bwd_paramsE --------------------------
	.section	.nv.constant0._ZN5flash44flash_bwd_dq_dk_dv_loop_seqk_parallel_kernelI23Flash_bwd_kernel_traitsILi96ELi64ELi128ELi8ELi2ELi4ELi4ELb1ELb0EN7cutlass6half_tE19Flash_kernel_traitsILi96ELi64ELi128ELi8ES3_EELb0ELb0ELb0ELb0ELb0ELb1ELb1EEEvNS_16Flash_bwd_paramsE,"a",@progbits
	.sectionflags	@""
	.align	4
.nv.constant0._ZN5flash44flash_bwd_dq_dk_dv_loop_seqk_parallel_kernelI23Flash_bwd_kernel_traitsILi96ELi64ELi128ELi8ELi2ELi4ELi4ELb1ELb0EN7cutlass6half_tE19Flash_kernel_traitsILi96ELi64ELi128ELi8ES3_EELb0ELb0ELb0ELb0ELb0ELb1ELb1EEEvNS_16Flash_bwd_paramsE:
	.zero		992


//--------------------- .nv.constant0._ZN5flash44flash_bwd_dq_dk_dv_loop_seqk_parallel_kernelI23Flash_bwd_kernel_traitsILi96ELi64ELi128ELi8ELi2ELi4ELi4ELb1ELb0EN7cutlass6half_tE19Flash_kernel_traitsILi96ELi64ELi128ELi8ES3_EELb1ELb0ELb0ELb0ELb0ELb0ELb0EEEvNS_16Flash_bwd_paramsE --------------------------
	.section	.nv.constant0._ZN5flash44flash_bwd_dq_dk_dv_loop_seqk_parallel_kernelI23Flash_bwd_kernel_traitsILi96ELi64ELi128ELi8ELi2ELi4ELi4ELb1ELb0EN7cutlass6half_tE19Flash_kernel_traitsILi96ELi64ELi128ELi8ES3_EELb1ELb0ELb0ELb0ELb0ELb0ELb0EEEvNS_16Flash_bwd_paramsE,"a",@progbits
	.sectionflags	@""
	.align	4
.nv.constant0._ZN5flash44flash_bwd_dq_dk_dv_loop_seqk_parallel_kernelI23Flash_bwd_kernel_traitsILi96ELi64ELi128ELi8ELi2ELi4ELi4ELb1ELb0EN7cutlass6half_tE19Flash_kernel_traitsILi96ELi64ELi128ELi8ES3_EELb1ELb0ELb0ELb0ELb0ELb0ELb0EEEvNS_16Flash_bwd_paramsE:
	.zero		992


//--------------------- .nv.constant0._ZN5flash44flash_bwd_dq_dk_dv_loop_seqk_parallel_kernelI23Flash_bwd_kernel_traitsILi96ELi64ELi128ELi8ELi2ELi4ELi4ELb1ELb0EN7cutlass6half_tE19Flash_kernel_traitsILi96ELi64ELi128ELi8ES3_EELb0ELb0ELb0ELb0ELb0ELb0ELb1EEEvNS_16Flash_bwd_paramsE --------------------------
	.section	.nv.constant0._ZN5flash44flash_bwd_dq_dk_dv_loop_seqk_parallel_kernelI23Flash_bwd_kernel_traitsILi96ELi64ELi128ELi8ELi2ELi4ELi4ELb1ELb0EN7cutlass6half_tE19Flash_kernel_traitsILi96ELi64ELi128ELi8ES3_EELb0ELb0ELb0ELb0ELb0ELb0ELb1EEEvNS_16Flash_bwd_paramsE,"a",@progbits
	.sectionflags	@""
	.align	4
.nv.constant0._ZN5flash44flash_bwd_dq_dk_dv_loop_seqk_parallel_kernelI23Flash_bwd_kernel_traitsILi96ELi64ELi128ELi8ELi2ELi4ELi4ELb1ELb0EN7cutlass6half_tE19Flash_kernel_traitsILi96ELi64ELi128ELi8ES3_EELb0ELb0ELb0ELb0ELb0ELb0ELb1EEEvNS_16Flash_bwd_paramsE:
	.zero		992


//--------------------- .nv.constant0._ZN5flash44flash_bwd_dq_dk_dv_loop_seqk_parallel_kernelI23Flash_bwd_kernel_traitsILi96ELi64ELi128ELi8ELi2ELi4ELi4ELb1ELb0EN7cutlass6half_tE19Flash_kernel_traitsILi96ELi64ELi128ELi8ES3_EELb1ELb0ELb1ELb0ELb0ELb0ELb0EEEvNS_16Flash_bwd_paramsE --------------------------
	.section	.nv.constant0._ZN5flash44flash_bwd_dq_dk_dv_loop_seqk_parallel_kernelI23Flash_bwd_kernel_traitsILi96ELi64ELi128ELi8ELi2ELi4ELi4ELb1ELb0EN7cutlass6half_tE19Flash_kernel_traitsILi96ELi64ELi128ELi8ES3_EELb1ELb0ELb1ELb0ELb0ELb0ELb0EEEvNS_16Flash_bwd_paramsE,"a",@progbits
	.sectionflags	@""
	.align	4
.nv.constant0._ZN5flash44flash_bwd_dq_dk_dv_loop_seqk_parallel_kernelI23Flash_bwd_kernel_traitsILi96ELi64ELi128ELi8ELi2ELi4ELi4ELb1ELb0EN7cutlass6half_tE19Flash_kernel_traitsILi96ELi64ELi128ELi8ES3_EELb1ELb0ELb1ELb0ELb0ELb0ELb0EEEvNS_16Flash_bwd_paramsE:
	.zero		992


//--------------------- .nv.constant0._ZN5flash44flash_bwd_dq_dk_dv_loop_seqk_parallel_kernelI23Flash_bwd_kernel_traitsILi96ELi64ELi128ELi8ELi2ELi4ELi4ELb1ELb0EN7cutlass6half_tE19Flash_kernel_traitsILi96ELi64ELi128ELi8ES3_EELb0ELb0ELb1ELb0ELb0ELb0ELb1EEEvNS_16Flash_bwd_paramsE --------------------------
	.section	.nv.constant0._ZN5flash44flash_bwd_dq_dk_dv_loop_seqk_parallel_kernelI23Flash_bwd_kernel_traitsILi96ELi64ELi128ELi8ELi2ELi4ELi4ELb1ELb0EN7cutlass6half_tE19Flash_kernel_traitsILi96ELi64ELi128ELi8ES3_EELb0ELb0ELb1ELb0ELb0ELb0ELb1EEEvNS_16Flash_bwd_paramsE,"a",@progbits
	.sectionflags	@""
	.align	4
.nv.constant0._ZN5flash44flash_bwd_dq_dk_dv_loop_seqk_parallel_kernelI23Flash_bwd_kernel_traitsILi96ELi64ELi128ELi8ELi2ELi4ELi4ELb1ELb0EN7cutlass6half_tE19Flash_kernel_traitsILi96ELi64ELi128ELi8ES3_EELb0ELb0ELb1ELb0ELb0ELb0ELb1EEEvNS_16Flash_bwd_paramsE:
	.zero		992


//--------------------- .nv.constant0._ZN5flash44flash_bwd_dq_dk_dv_loop_seqk_parallel_kernelI23Flash_bwd_kernel_traitsILi96ELi64ELi128ELi8ELi2ELi4ELi4ELb1ELb0EN7cutlass6half_tE19Flash_kernel_traitsILi96ELi64ELi128ELi8ES3_EELb1ELb0ELb0ELb0ELb1ELb1ELb0EEEvNS_16Flash_bwd_paramsE --------------------------
	.section	.nv.constant0._ZN5flash44flash_bwd_dq_dk_dv_loop_seqk_parallel_kernelI23Flash_bwd_kernel_traitsILi96ELi64ELi128ELi8ELi2ELi4ELi4ELb1ELb0EN7cutlass6half_tE19Flash_kernel_traitsILi96ELi64ELi128ELi8ES3_EELb1ELb0ELb0ELb0ELb1ELb1ELb0EEEvNS_16Flash_bwd_paramsE,"a",@progbits
	.sectionflags	@""
	.align	4
.nv.constant0._ZN5flash44flash_bwd_dq_dk_dv_loop_seqk_parallel_kernelI23Flash_bwd_kernel_traitsILi96ELi64ELi128ELi8ELi2ELi4ELi4ELb1ELb0EN7cutlass6half_tE19Flash_kernel_traitsILi96ELi64ELi128ELi8ES3_EELb1ELb0ELb0ELb0ELb1ELb1ELb0EEEvNS_16Flash_bwd_paramsE:
	.zero		992


//--------------------- .nv.constant0._ZN5flash44flash_bwd_dq_dk_dv_loop_seqk_parallel_kernelI23Flash_bwd_kernel_traitsILi96ELi64ELi128ELi8ELi2ELi4ELi4ELb1ELb0EN7cutlass6half_tE19Flash_kernel_traitsILi96ELi64ELi128ELi8ES3_EELb0ELb0ELb0ELb0ELb1ELb1ELb1EEEvNS_16Flash_bwd_paramsE --------------------------
	.section	.nv.constant0._ZN5flash44flash_bwd_dq_dk_dv_loop_seqk_parallel_kernelI23Flash_bwd_kernel_traitsILi96ELi64ELi128ELi8ELi2ELi4ELi4ELb1ELb0EN7cutlass6half_tE19Flash_kernel_traitsILi96ELi64ELi128ELi8ES3_EELb0ELb0ELb0ELb0ELb1ELb1ELb1EEEvNS_16Flash_bwd_paramsE,"a",@progbits
	.sectionflags	@""
	.align	4
.nv.constant0._ZN5flash44flash_bwd_dq_dk_dv_loop_seqk_parallel_kernelI23Flash_bwd_kernel_traitsILi96ELi64ELi128ELi8ELi2ELi4ELi4ELb1ELb0EN7cutlass6half_tE19Flash_kernel_traitsILi96ELi64ELi128ELi8ES3_EELb0ELb0ELb0ELb0ELb1ELb1ELb1EEEvNS_16Flash_bwd_paramsE:
	.zero		992


//--------------------- .nv.constant0._ZN5flash44flash_bwd_dq_dk_dv_loop_seqk_parallel_kernelI23Flash_bwd_kernel_traitsILi96ELi64ELi128ELi8ELi2ELi4ELi4ELb1ELb0EN7cutlass6half_tE19Flash_kernel_traitsILi96ELi64ELi128ELi8ES3_EELb1ELb0ELb0ELb1ELb0ELb0ELb0EEEvNS_16Flash_bwd_paramsE --------------------------
	.section	.nv.constant0._ZN5flash44flash_bwd_dq_dk_dv_loop_seqk_parallel_kernelI23Flash_bwd_kernel_traitsILi96ELi64ELi128ELi8ELi2ELi4ELi4ELb1ELb0EN7cutlass6half_tE19Flash_kernel_traitsILi96ELi64ELi128ELi8ES3_EELb1ELb0ELb0ELb1ELb0ELb0ELb0EEEvNS_16Flash_bwd_paramsE,"a",@progbits
	.sectionflags	@""
	.align	4
.nv.constant0._ZN5flash44flash_bwd_dq_dk_dv_loop_seqk_parallel_kernelI23Flash_bwd_kernel_traitsILi96ELi64ELi128ELi8ELi2ELi4ELi4ELb1ELb0EN7cutlass6half_tE19Flash_kernel_traitsILi96ELi64ELi128ELi8ES3_EELb1ELb0ELb0ELb1ELb0ELb0ELb0EEEvNS_16Flash_bwd_paramsE:
	.zero		992


//--------------------- .nv.constant0._ZN5flash44flash_bwd_dq_dk_dv_loop_seqk_parallel_kernelI23Flash_bwd_kernel_traitsILi96ELi64ELi128ELi8ELi2ELi4ELi4ELb1ELb0EN7cutlass6half_tE19Flash_kernel_traitsILi96ELi64ELi128ELi8ES3_EELb0ELb0ELb0ELb1ELb0ELb0ELb1EEEvNS_16Flash_bwd_paramsE --------------------------
	.section	.nv.constant0._ZN5flash44flash_bwd_dq_dk_dv_loop_seqk_parallel_kernelI23Flash_bwd_kernel_traitsILi96ELi64ELi128ELi8ELi2ELi4ELi4ELb1ELb0EN7cutlass6half_tE19Flash_kernel_traitsILi96ELi64ELi128ELi8ES3_EELb0ELb0ELb0ELb1ELb0ELb0ELb1EEEvNS_16Flash_bwd_paramsE,"a",@progbits
	.sectionflags	@""
	.align	4
.nv.constant0._ZN5flash44flash_bwd_dq_dk_dv_loop_seqk_parallel_kernelI23Flash_bwd_kernel_traitsILi96ELi64ELi128ELi8ELi2ELi4ELi4ELb1ELb0EN7cutlass6half_tE19Flash_kernel_traitsILi96ELi64ELi128ELi8ES3_EELb0ELb0ELb0ELb1ELb0ELb0ELb1EEEvNS_16Flash_bwd_paramsE:
	.zero		992


//--------------------- .nv.constant0._ZN5flash44flash_bwd_dq_dk_dv_loop_seqk_parallel_kernelI23Flash_bwd_kernel_traitsILi96ELi64ELi128ELi8ELi2ELi4ELi4ELb1ELb0EN7cutlass6half_tE19Flash_kernel_traitsILi96ELi64ELi128ELi8ES3_EELb1ELb0ELb1ELb0ELb0ELb1ELb0EEEvNS_16Flash_bwd_paramsE --------------------------
	.section	.nv.constant0._ZN5flash44flash_bwd_dq_dk_dv_loop_seqk_parallel_kernelI23Flash_bwd_kernel_traitsILi96ELi64ELi128ELi8ELi2ELi4ELi4ELb1ELb0EN7cutlass6half_tE19Flash_kernel_traitsILi96ELi64ELi128ELi8ES3_EELb1ELb0ELb1ELb0ELb0ELb1ELb0EEEvNS_16Flash_bwd_paramsE,"a",@progbits
	.sectionflags	@""
	.align	4
.nv.constant0._ZN5flash44flash_bwd_dq_dk_dv_loop_seqk_parallel_kernelI23Flash_bwd_kernel_traitsILi96ELi64ELi128ELi8ELi2ELi4ELi4ELb1ELb0EN7cutlass6half_tE19Flash_kernel_traitsILi96ELi64ELi128ELi8ES3_EELb1ELb0ELb1ELb0ELb0ELb1ELb0EEEvNS_16Flash_bwd_paramsE:
	.zero		992


//--------------------- .nv.constant0._ZN5flash44flash_bwd_dq_dk_dv_loop_seqk_parallel_kernelI23Flash_bwd_kernel_traitsILi96ELi64ELi128ELi8ELi2ELi4ELi4ELb1ELb0EN7cutlass6half_tE19Flash_kernel_traitsILi96ELi64ELi128ELi8ES3_EELb0ELb0ELb1ELb0ELb0ELb1ELb1EEEvNS_16Flash_bwd_paramsE --------------------------
	.section	.nv.constant0._ZN5flash44flash_bwd_dq_dk_dv_loop_seqk_parallel_kernelI23Flash_bwd_kernel_traitsILi96ELi64ELi128ELi8ELi2ELi4ELi4ELb1ELb0EN7cutlass6half_tE19Flash_kernel_traitsILi96ELi64ELi128ELi8ES3_EELb0ELb0ELb1ELb0ELb0ELb1ELb1EEEvNS_16Flash_bwd_paramsE,"a",@progbits
	.sectionflags	@""
	.align	4
.nv.constant0._ZN5flash44flash_bwd_dq_dk_dv_loop_seqk_parallel_kernelI23Flash_bwd_kernel_traitsILi96ELi64ELi128ELi8ELi2ELi4ELi4ELb1ELb0EN7cutlass6half_tE19Flash_kernel_traitsILi96ELi64ELi128ELi8ES3_EELb0ELb0ELb1ELb0ELb0ELb1ELb1EEEvNS_16Flash_bwd_paramsE:
	.zero		992


//--------------------- .nv.constant0._ZN5flash44flash_bwd_dq_dk_dv_loop_seqk_parallel_kernelI23Flash_bwd_kernel_traitsILi96ELi64ELi128ELi8ELi2ELi4ELi4ELb1ELb0EN7cutlass6half_tE19Flash_kernel_traitsILi96ELi64ELi128ELi8ES3_EELb1ELb0ELb1ELb1ELb0ELb0ELb0EEEvNS_16Flash_bwd_paramsE --------------------------
	.section	.nv.constant0._ZN5flash44flash_bwd_dq_dk_dv_loop_seqk_parallel_kernelI23Flash_bwd_kernel_traitsILi96ELi64ELi128ELi8ELi2ELi4ELi4ELb1ELb0EN7cutlass6half_tE19Flash_kernel_traitsILi96ELi64ELi128ELi8ES3_EELb1ELb0ELb1ELb1ELb0ELb0ELb0EEEvNS_16Flash_bwd_paramsE,"a",@progbits
	.sectionflags	@""
	.align	4
.nv.constant0._ZN5flash44flash_bwd_dq_dk_dv_loop_seqk_parallel_kernelI23Flash_bwd_kernel_traitsILi96ELi64ELi128ELi8ELi2ELi4ELi4ELb1ELb0EN7cutlass6half_tE19Flash_kernel_traitsILi96ELi64ELi128ELi8ES3_EELb1ELb0ELb1ELb1ELb0ELb0ELb0EEEvNS_16Flash_bwd_paramsE:
	.zero		992


//--------------------- .nv.constant0._ZN5flash44flash_bwd_dq_dk_dv_loop_seqk_parallel_kernelI23Flash_bwd_kernel_traitsILi96ELi64ELi128ELi8ELi2ELi4ELi4ELb1ELb0EN7cutlass6half_tE19Flash_kernel_traitsILi96ELi64ELi128ELi8ES3_EELb0ELb0ELb1ELb1ELb0ELb0ELb1EEEvNS_16Flash_bwd_paramsE --------------------------
	.section	.nv.constant0._ZN5flash44flash_bwd_dq_dk_dv_loop_seqk_parallel_kernelI23Flash_bwd_kernel_traitsILi96ELi64ELi128ELi8ELi2ELi4ELi4ELb1ELb0EN7cutlass6half_tE19Flash_kernel_traitsILi96ELi64ELi128ELi8ES3_EELb0ELb0ELb1ELb1ELb0ELb0ELb1EEEvNS_16Flash_bwd_paramsE,"a",@progbits
	.sectionflags	@""
	.align	4
.nv.constant0._ZN5flash44flash_bwd_dq_dk_dv_loop_seqk_parallel_kernelI23Flash_bwd_kernel_traitsILi96ELi64ELi128ELi8ELi2ELi4ELi4ELb1ELb0EN7cutlass6half_tE19Flash_kernel_traitsILi96ELi64ELi128ELi8ES3_EELb0ELb0ELb1ELb1ELb0ELb0ELb1EEEvNS_16Flash_bwd_paramsE:
	.zero		992


//--------------------- .nv.constant0._ZN5flash25flash_bwd_dot_do_o_kernelILb0E23Flash_bwd_kernel_traitsILi96ELi64ELi128ELi8ELi2ELi4ELi4ELb1ELb0EN7cutlass6half_tE19Flash_kernel_traitsILi96ELi64ELi128ELi8ES3_EEEEvNS_16Flash_bwd_paramsE --------------------------
	.section	.nv.constant0._ZN5flash25flash_bwd_dot_do_o_kernelILb0E23Flash_bwd_kernel_traitsILi96ELi64ELi128ELi8ELi2ELi4ELi4ELb1ELb0EN7cutlass6half_tE19Flash_kernel_traitsILi96ELi64ELi128ELi8ES3_EEEEvNS_16Flash_bwd_paramsE,"a",@progbits
	.sectionflags	@""
	.align	4
.nv.constant0._ZN5flash25flash_bwd_dot_do_o_kernelILb0E23Flash_bwd_kernel_traitsILi96ELi64ELi128ELi8ELi2ELi4ELi4ELb1ELb0EN7cutlass6half_tE19Flash_kernel_traitsILi96ELi64ELi128ELi8ES3_EEEEvNS_16Flash_bwd_paramsE:
	.zero		992


//--------------------- .nv.constant0._ZN5flash25flash_bwd_dot_do_o_kernelILb1E23Flash_bwd_kernel_traitsILi96ELi64ELi128ELi8ELi2ELi4ELi4ELb1ELb0EN7cutlass6half_tE19Flash_kernel_traitsILi96ELi64ELi128ELi8ES3_EEEEvNS_16Flash_bwd_paramsE --------------------------
	.section	.nv.constant0._ZN5flash25flash_bwd_dot_do_o_kernelILb1E23Flash_bwd_kernel_traitsILi96ELi64ELi128ELi8ELi2ELi4ELi4ELb1ELb0EN7cutlass6half_tE19Flash_kernel_traitsILi96ELi64ELi128ELi8ES3_EEEEvNS_16Flash_bwd_paramsE,"a",@progbits
	.sectionflags	@""
	.align	4
.nv.constant0._ZN5flash25flash_bwd_dot_do_o_kernelILb1E23Flash_bwd_kernel_traitsILi96ELi64ELi128ELi8ELi2ELi4ELi4ELb1ELb0EN7cutlass6half_tE19Flash_kernel_traitsILi96ELi64ELi128ELi8ES3_EEEEvNS_16Flash_bwd_paramsE:
	.zero		992


//--------------------- .nv.constant0._ZN5flash27flash_bwd_convert_dq_kernelI23Flash_bwd_kernel_traitsILi96ELi64ELi128ELi8ELi2ELi4ELi4ELb0ELb0EN7cutlass6half_tE19Flash_kernel_traitsILi96ELi64ELi128ELi8ES3_EEEEvNS_16Flash_bwd_paramsEi --------------------------
	.section	.nv.constant0._ZN5flash27flash_bwd_convert_dq_kernelI23Flash_bwd_kernel_traitsILi96ELi64ELi128ELi8ELi2ELi4ELi4ELb0ELb0EN7cutlass6half_tE19Flash_kernel_traitsILi96ELi64ELi128ELi8ES3_EEEEvNS_16Flash_bwd_paramsEi,"a",@progbits
	.sectionflags	@""
	.align	4
.nv.constant0._ZN5flash27flash_bwd_convert_dq_kernelI23Flash_bwd_kernel_traitsILi96ELi64ELi128ELi8ELi2ELi4ELi4ELb0ELb0EN7cutlass6half_tE19Flash_kernel_traitsILi96ELi64ELi128ELi8ES3_EEEEvNS_16Flash_bwd_paramsEi:
	.zero		996


//--------------------- .nv.constant0._ZN5flash44flash_bwd_dq_dk_dv_loop_seqk_parallel_kernelI23Flash_bwd_kernel_traitsILi96ELi64ELi128ELi8ELi2ELi4ELi4ELb0ELb0EN7cutlass6half_tE19Flash_kernel_traitsILi96ELi64ELi128ELi8ES3_EELb1ELb0ELb0ELb0ELb0ELb1ELb0EEEvNS_16Flash_bwd_paramsE --------------------------
	.section	.nv.constant0._ZN5flash44flash_bwd_dq_dk_dv_loop_seqk_parallel_kernelI23Flash_bwd_kernel_traitsILi96ELi64ELi128ELi8ELi2ELi4ELi4ELb0ELb0EN7cutlass6half_tE19Flash_kernel_traitsILi96ELi64ELi128ELi8ES3_EELb1ELb0ELb0ELb0ELb0ELb1ELb0EEEvNS_16Flash_bwd_paramsE,"a",@progbits
	.sectionflags	@""
	.align	4
.nv.constant0._ZN5flash44flash_bwd_dq_dk_dv_loop_seqk_parallel_kernelI23Flash_bwd_kernel_traitsILi96ELi64ELi128ELi8ELi2ELi4ELi4ELb0ELb0EN7cutlass6half_tE19Flash_kernel_traitsILi96ELi64ELi128ELi8ES3_EELb1ELb0ELb0ELb0ELb0ELb1ELb0EEEvNS_16Flash_bwd_paramsE:
	.zero		992


//--------------------- .nv.constant0._ZN5flash44flash_bwd_dq_dk_dv_loop_seqk_parallel_kernelI23Flash_bwd_kernel_traitsILi96ELi64ELi128ELi8ELi2ELi4ELi4ELb0ELb0EN7cutlass6half_tE19Flash_kernel_traitsILi96ELi64ELi128ELi8ES3_EELb0ELb0ELb0ELb0ELb0ELb1ELb1EEEvNS_16Flash_bwd_paramsE --------------------------
	.section	.nv.constant0._ZN5flash44flash_bwd_dq_dk_dv_loop_seqk_parallel_kernelI23Flash_bwd_kernel_traitsILi96ELi64ELi128ELi8ELi2ELi4ELi4ELb0ELb0EN7cutlass6half_tE19Flash_kernel_traitsILi96ELi64ELi128ELi8ES3_EELb0ELb0ELb0ELb0ELb0ELb1ELb1EEEvNS_16Flash_bwd_paramsE,"a",@progbits
	.sectionflags	@""
	.align	4
.nv.constant0._ZN5flash44flash_bwd_dq_dk_dv_loop_seqk_parallel_kernelI23Flash_bwd_kernel_traitsILi96ELi64ELi128ELi8ELi2ELi4ELi4ELb0ELb0EN7cutlass6half_tE19Flash_kernel_traitsILi96ELi64ELi128ELi8ES3_EELb0ELb0ELb0ELb0ELb0ELb1ELb1EEEvNS_16Flash_bwd_paramsE:
	.zero		992


//--------------------- .nv.constant0._ZN5flash44flash_bwd_dq_dk_dv_loop_seqk_parallel_kernelI23Flash_bwd_kernel_traitsILi96ELi64ELi128ELi8ELi2ELi4ELi4ELb0ELb0EN7cutlass6half_tE19Flash_kernel_traitsILi96ELi64ELi128ELi8ES3_EELb1ELb0ELb0ELb0ELb0ELb0ELb0EEEvNS_16Flash_bwd_paramsE --------------------------
	.section	.nv.constant0._ZN5flash44flash_bwd_dq_dk_dv_loop_seqk_parallel_kernelI23Flash_bwd_kernel_traitsILi96ELi64ELi128ELi8ELi2ELi4ELi4ELb0ELb0EN7cutlass6half_tE19Flash_kernel_traitsILi96ELi64ELi128ELi8ES3_EELb1ELb0ELb0ELb0ELb0ELb0ELb0EEEvNS_16Flash_bwd_paramsE,"a",@progbits
	.sectionflags	@""
	.align	4
.nv.constant0._ZN5flash44flash_bwd_dq_dk_dv_loop_seqk_parallel_kernelI23Flash_bwd_kernel_traitsILi96ELi64ELi128ELi8ELi2ELi4ELi4ELb0ELb0EN7cutlass6half_tE19Flash_kernel_traitsILi96ELi64ELi128ELi8ES3_EELb1ELb0ELb0ELb0ELb0ELb0ELb0EEEvNS_16Flash_bwd_paramsE:
	.zero		992


//--------------------- .nv.constant0._ZN5flash44flash_bwd_dq_dk_dv_loop_seqk_parallel_kernelI23Flash_bwd_kernel_traitsILi96ELi64ELi128ELi8ELi2ELi4ELi4ELb0ELb0EN7cutlass6half_tE19Flash_kernel_traitsILi96ELi64ELi128ELi8ES3_EELb0ELb0ELb0ELb0ELb0ELb0ELb1EEEvNS_16Flash_bwd_paramsE --------------------------
	.section	.nv.constant0._ZN5flash44flash_bwd_dq_dk_dv_loop_seqk_parallel_kernelI23Flash_bwd_kernel_traitsILi96ELi64ELi128ELi8ELi2ELi4ELi4ELb0ELb0EN7cutlass6half_tE19Flash_kernel_traitsILi96ELi64ELi128ELi8ES3_EELb0ELb0ELb0ELb0ELb0ELb0ELb1EEEvNS_16Flash_bwd_paramsE,"a",@progbits
	.sectionflags	@""
	.align	4
.nv.constant0._ZN5flash44flash_bwd_dq_dk_dv_loop_seqk_parallel_kernelI23Flash_bwd_kernel_traitsILi96ELi64ELi128ELi8ELi2ELi4ELi4ELb0ELb0EN7cutlass6half_tE19Flash_kernel_traitsILi96ELi64ELi128ELi8ES3_EELb0ELb0ELb0ELb0ELb0ELb0ELb1EEEvNS_16Flash_bwd_paramsE:
	.zero		992


//--------------------- .nv.constant0._ZN5flash44flash_bwd_dq_dk_dv_loop_seqk_parallel_kernelI23Flash_bwd_kernel_traitsILi96ELi64ELi128ELi8ELi2ELi4ELi4ELb0ELb0EN7cutlass6half_tE19Flash_kernel_traitsILi96ELi64ELi128ELi8ES3_EELb1ELb0ELb1ELb0ELb0ELb0ELb0EEEvNS_16Flash_bwd_paramsE --------------------------
	.section	.nv.constant0._ZN5flash44flash_bwd_dq_dk_dv_loop_seqk_parallel_kernelI23Flash_bwd_kernel_traitsILi96ELi64ELi128ELi8ELi2ELi4ELi4ELb0ELb0EN7cutlass6half_tE19Flash_kernel_traitsILi96ELi64ELi128ELi8ES3_EELb1ELb0ELb1ELb0ELb0ELb0ELb0EEEvNS_16Flash_bwd_paramsE,"a",@progbits
	.sectionflags	@""
	.align	4
.nv.constant0._ZN5flash44flash_bwd_dq_dk_dv_loop_seqk_parallel_kernelI23Flash_bwd_kernel_traitsILi96ELi64ELi128ELi8ELi2ELi4ELi4ELb0ELb0EN7cutlass6half_tE19Flash_kernel_traitsILi96ELi64ELi128ELi8ES3_EELb1ELb0ELb1ELb0ELb0ELb0ELb0EEEvNS_16Flash_bwd_paramsE:
	.zero		992


//--------------------- .nv.constant0._ZN5flash44flash_bwd_dq_dk_dv_loop_seqk_parallel_kernelI23Flash_bwd_kernel_traitsILi96ELi64ELi128ELi8ELi2ELi4ELi4ELb0ELb0EN7cutlass6half_tE19Flash_kernel_traitsILi96ELi64ELi128ELi8ES3_EELb0ELb0ELb1ELb0ELb0ELb0ELb1EEEvNS_16Flash_bwd_paramsE --------------------------
	.section	.nv.constant0._ZN5flash44flash_bwd_dq_dk_dv_loop_seqk_parallel_kernelI23Flash_bwd_kernel_traitsILi96ELi64ELi128ELi8ELi2ELi4ELi4ELb0ELb0EN7cutlass6half_tE19Flash_kernel_traitsILi96ELi64ELi128ELi8ES3_EELb0ELb0ELb1ELb0ELb0ELb0ELb1EEEvNS_16Flash_bwd_paramsE,"a",@progbits
	.sectionflags	@""
	.align	4
.nv.constant0._ZN5flash44flash_bwd_dq_dk_dv_loop_seqk_parallel_kernelI23Flash_bwd_kernel_traitsILi96ELi64ELi128ELi8ELi2ELi4ELi4ELb0ELb0EN7cutlass6half_tE19Flash_kernel_traitsILi96ELi64ELi128ELi8ES3_EELb0ELb0ELb1ELb0ELb0ELb0ELb1EEEvNS_16Flash_bwd_paramsE:
	.zero		992


//--------------------- .nv.constant0._ZN5flash44flash_bwd_dq_dk_dv_loop_seqk_parallel_kernelI23Flash_bwd_kernel_traitsILi96ELi64ELi128ELi8ELi2ELi4ELi4ELb0ELb0EN7cutlass6half_tE19Flash_kernel_traitsILi96ELi64ELi128ELi8ES3_EELb1ELb0ELb0ELb0ELb1ELb1ELb0EEEvNS_16Flash_bwd_paramsE --------------------------
	.section	.nv.constant0._ZN5flash44flash_bwd_dq_dk_dv_loop_seqk_parallel_kernelI23Flash_bwd_kernel_traitsILi96ELi64ELi128ELi8ELi2ELi4ELi4ELb0ELb0EN7cutlass6half_tE19Flash_kernel_traitsILi96ELi64ELi128ELi8ES3_EELb1ELb0ELb0ELb0ELb1ELb1ELb0EEEvNS_16Flash_bwd_paramsE,"a",@progbits
	.sectionflags	@""
	.align	4
.nv.constant0._ZN5flash44flash_bwd_dq_dk_dv_loop_seqk_parallel_kernelI23Flash_bwd_kernel_traitsILi96ELi64ELi128ELi8ELi2ELi4ELi4ELb0ELb0EN7cutlass6half_tE19Flash_kernel_traitsILi96ELi64ELi128ELi8ES3_EELb1ELb0ELb0ELb0ELb1ELb1ELb0EEEvNS_16Flash_bwd_paramsE:
	.zero		992


//--------------------- .nv.constant0._ZN5flash44flash_bwd_dq_dk_dv_loop_seqk_parallel_kernelI23Flash_bwd_kernel_traitsILi96ELi64ELi128ELi8ELi2ELi4ELi4ELb0ELb0EN7cutlass6half_tE19Flash_kernel_traitsILi96ELi64ELi128ELi8ES3_EELb0ELb0ELb0ELb0ELb1ELb1ELb1EEEvNS_16Flash_bwd_paramsE --------------------------
	.section	.nv.constant0._ZN5flash44flash_bwd_dq_dk_dv_loop_seqk_parallel_kernelI23Flash_bwd_kernel_traitsILi96ELi64ELi128ELi8ELi2ELi4ELi4ELb0ELb0EN7cutlass6half_tE19Flash_kernel_traitsILi96ELi64ELi128ELi8ES3_EELb0ELb0ELb0ELb0ELb1ELb1ELb1EEEvNS_16Flash_bwd_paramsE,"a",@progbits
	.sectionflags	@""
	.align	4
.nv.constant0._ZN5flash44flash_bwd_dq_dk_dv_loop_seqk_parallel_kernelI23Flash_bwd_kernel_traitsILi96ELi64ELi128ELi8ELi2ELi4ELi4ELb0ELb0EN7cutlass6half_tE19Flash_kernel_traitsILi96ELi64ELi128ELi8ES3_EELb0ELb0ELb0ELb0ELb1ELb1ELb1EEEvNS_16Flash_bwd_paramsE:
	.zero		992


//--------------------- .nv.constant0._ZN5flash44flash_bwd_dq_dk_dv_loop_seqk_parallel_kernelI23Flash_bwd_kernel_traitsILi96ELi64ELi128ELi8ELi2ELi4ELi4ELb0ELb0EN7cutlass6half_tE19Flash_kernel_traitsILi96ELi64ELi128ELi8ES3_EELb1ELb0ELb0ELb1ELb0ELb0ELb0EEEvNS_16Flash_bwd_paramsE --------------------------
	.section	.nv.constant0._ZN5flash44flash_bwd_dq_dk_dv_loop_seqk_parallel_kernelI23Flash_bwd_kernel_traitsILi96ELi64ELi128ELi8ELi2ELi4ELi4ELb0ELb0EN7cutlass6half_tE19Flash_kernel_traitsILi96ELi64ELi128ELi8ES3_EELb1ELb0ELb0ELb1ELb0ELb0ELb0EEEvNS_16Flash_bwd_paramsE,"a",@progbits
	.sectionflags	@""
	.align	4
.nv.constant0._ZN5flash44flash_bwd_dq_dk_dv_loop_seqk_parallel_kernelI23Flash_bwd_kernel_traitsILi96ELi64ELi128ELi8ELi2ELi4ELi4ELb0ELb0EN7cutlass6half_tE19Flash_kernel_traitsILi96ELi64ELi128ELi8ES3_EELb1ELb0ELb0ELb1ELb0ELb0ELb0EEEvNS_16Flash_bwd_paramsE:
	.zero		992


//--------------------- .nv.constant0._ZN5flash44flash_bwd_dq_dk_dv_loop_seqk_parallel_kernelI23Flash_bwd_kernel_traitsILi96ELi64ELi128ELi8ELi2ELi4ELi4ELb0ELb0EN7cutlass6half_tE19Flash_kernel_traitsILi96ELi64ELi128ELi8ES3_EELb0ELb0ELb0ELb1ELb0ELb0ELb1EEEvNS_16Flash_bwd_paramsE --------------------------
	.section	.nv.constant0._ZN5flash44flash_bwd_dq_dk_dv_loop_seqk_parallel_kernelI23Flash_bwd_kernel_traitsILi96ELi64ELi128ELi8ELi2ELi4ELi4ELb0ELb0EN7cutlass6half_tE19Flash_kernel_traitsILi96ELi64ELi128ELi8ES3_EELb0ELb0ELb0ELb1ELb0ELb0ELb1EEEvNS_16Flash_bwd_paramsE,"a",@progbits
	.sectionflags	@""
	.align	4
.nv.constant0._ZN5flash44flash_bwd_dq_dk_dv_loop_seqk_parallel_kernelI23Flash_bwd_kernel_traitsILi96ELi64ELi128ELi8ELi2ELi4ELi4ELb0ELb0EN7cutlass6half_tE19Flash_kernel_traitsILi96ELi64ELi128ELi8ES3_EELb0ELb0ELb0ELb1ELb0ELb0ELb1EEEvNS_16Flash_bwd_paramsE:
	.zero		992


//--------------------- .nv.constant0._ZN5flash44flash_bwd_dq_dk_dv_loop_seqk_parallel_kernelI23Flash_bwd_kernel_traitsILi96ELi64ELi128ELi8ELi2ELi4ELi4ELb0ELb0EN7cutlass6half_tE19Flash_kernel_traitsILi96ELi64ELi128ELi8ES3_EELb1ELb0ELb1ELb0ELb0ELb1ELb0EEEvNS_16Flash_bwd_paramsE --------------------------
	.section	.nv.constant0._ZN5flash44flash_bwd_dq_dk_dv_loop_seqk_parallel_kernelI23Flash_bwd_kernel_traitsILi96ELi64ELi128ELi8ELi2ELi4ELi4ELb0ELb0EN7cutlass6half_tE19Flash_kernel_traitsILi96ELi64ELi128ELi8ES3_EELb1ELb0ELb1ELb0ELb0ELb1ELb0EEEvNS_16Flash_bwd_paramsE,"a",@progbits
	.sectionflags	@""
	.align	4
.nv.constant0._ZN5flash44flash_bwd_dq_dk_dv_loop_seqk_parallel_kernelI23Flash_bwd_kernel_traitsILi96ELi64ELi128ELi8ELi2ELi4ELi4ELb0ELb0EN7cutlass6half_tE19Flash_kernel_traitsILi96ELi64ELi128ELi8ES3_EELb1ELb0ELb1ELb0ELb0ELb1ELb0EEEvNS_16Flash_bwd_paramsE:
	.zero		992


//--------------------- .nv.constant0._ZN5flash44flash_bwd_dq_dk_dv_loop_seqk_parallel_kernelI23Flash_bwd_kernel_traitsILi96ELi64ELi128ELi8ELi2ELi4ELi4ELb0ELb0EN7cutlass6half_tE19Flash_kernel_traitsILi96ELi64ELi128ELi8ES3_EELb0ELb0ELb1ELb0ELb0ELb1ELb1EEEvNS_16Flash_bwd_paramsE --------------------------
	.section	.nv.constant0._ZN5flash44flash_bwd_dq_dk_dv_loop_seqk_parallel_kernelI23Flash_bwd_kernel_traitsILi96ELi64ELi128ELi8ELi2ELi4ELi4ELb0ELb0EN7cutlass6half_tE19Flash_kernel_traitsILi96ELi64ELi128ELi8ES3_EELb0ELb0ELb1ELb0ELb0ELb1ELb1EEEvNS_16Flash_bwd_paramsE,"a",@progbits
	.sectionflags	@""
	.align	4
.nv.constant0._ZN5flash44flash_bwd_dq_dk_dv_loop_seqk_parallel_kernelI23Flash_bwd_kernel_traitsILi96ELi64ELi128ELi8ELi2ELi4ELi4ELb0ELb0EN7cutlass6half_tE19Flash_kernel_traitsILi96ELi64ELi128ELi8ES3_EELb0ELb0ELb1ELb0ELb0ELb1ELb1EEEvNS_16Flash_bwd_paramsE:
	.zero		992


//--------------------- .nv.constant0._ZN5flash44flash_bwd_dq_dk_dv_loop_seqk_parallel_kernelI23Flash_bwd_kernel_traitsILi96ELi64ELi128ELi8ELi2ELi4ELi4ELb0ELb0EN7cutlass6half_tE19Flash_kernel_traitsILi96ELi64ELi128ELi8ES3_EELb1ELb0ELb1ELb1ELb0ELb0ELb0EEEvNS_16Flash_bwd_paramsE --------------------------
	.section	.nv.constant0._ZN5flash44flash_bwd_dq_dk_dv_loop_seqk_parallel_kernelI23Flash_bwd_kernel_traitsILi96ELi64ELi128ELi8ELi2ELi4ELi4ELb0ELb0EN7cutlass6half_tE19Flash_kernel_traitsILi96ELi64ELi128ELi8ES3_EELb1ELb0ELb1ELb1ELb0ELb0ELb0EEEvNS_16Flash_bwd_paramsE,"a",@progbits
	.sectionflags	@""
	.align	4
.nv.constant0._ZN5flash44flash_bwd_dq_dk_dv_loop_seqk_parallel_kernelI23Flash_bwd_kernel_traitsILi96ELi64ELi128ELi8ELi2ELi4ELi4ELb0ELb0EN7cutlass6half_tE19Flash_kernel_traitsILi96ELi64ELi128ELi8ES3_EELb1ELb0ELb1ELb1ELb0ELb0ELb0EEEvNS_16Flash_bwd_paramsE:
	.zero		992


//--------------------- .nv.constant0._ZN5flash44flash_bwd_dq_dk_dv_loop_seqk_parallel_kernelI23Flash_bwd_kernel_traitsILi96ELi64ELi128ELi8ELi2ELi4ELi4ELb0ELb0EN7cutlass6half_tE19Flash_kernel_traitsILi96ELi64ELi128ELi8ES3_EELb0ELb0ELb1ELb1ELb0ELb0ELb1EEEvNS_16Flash_bwd_paramsE --------------------------
	.section	.nv.constant0._ZN5flash44flash_bwd_dq_dk_dv_loop_seqk_parallel_kernelI23Flash_bwd_kernel_traitsILi96ELi64ELi128ELi8ELi2ELi4ELi4ELb0ELb0EN7cutlass6half_tE19Flash_kernel_traitsILi96ELi64ELi128ELi8ES3_EELb0ELb0ELb1ELb1ELb0ELb0ELb1EEEvNS_16Flash_bwd_paramsE,"a",@progbits
	.sectionflags	@""
	.align	4
.nv.constant0._ZN5flash44flash_bwd_dq_dk_dv_loop_seqk_parallel_kernelI23Flash_bwd_kernel_traitsILi96ELi64ELi128ELi8ELi2ELi4ELi4ELb0ELb0EN7cutlass6half_tE19Flash_kernel_traitsILi96ELi64ELi128ELi8ES3_EELb0ELb0ELb1ELb1ELb0ELb0ELb1EEEvNS_16Flash_bwd_paramsE:
	.zero		992


//--------------------- .nv.constant0._ZN5flash25flash_bwd_dot_do_o_kernelILb0E23Flash_bwd_kernel_traitsILi96ELi64ELi128ELi8ELi2ELi4ELi4ELb0ELb0EN7cutlass6half_tE19Flash_kernel_traitsILi96ELi64ELi128ELi8ES3_EEEEvNS_16Flash_bwd_paramsE --------------------------
	.section	.nv.constant0._ZN5flash25flash_bwd_dot_do_o_kernelILb0E23Flash_bwd_kernel_traitsILi96ELi64ELi128ELi8ELi2ELi4ELi4ELb0ELb0EN7cutlass6half_tE19Flash_kernel_traitsILi96ELi64ELi128ELi8ES3_EEEEvNS_16Flash_bwd_paramsE,"a",@progbits
	.sectionflags	@""
	.align	4
.nv.constant0._ZN5flash25flash_bwd_dot_do_o_kernelILb0E23Flash_bwd_kernel_traitsILi96ELi64ELi128ELi8ELi2ELi4ELi4ELb0ELb0EN7cutlass6half_tE19Flash_kernel_traitsILi96ELi64ELi128ELi8ES3_EEEEvNS_16Flash_bwd_paramsE:
	.zero		992


//--------------------- .nv.constant0._ZN5flash25flash_bwd_dot_do_o_kernelILb1E23Flash_bwd_kernel_traitsILi96ELi64ELi128ELi8ELi2ELi4ELi4ELb0ELb0EN7cutlass6half_tE19Flash_kernel_traitsILi96ELi64ELi128ELi8ES3_EEEEvNS_16Flash_bwd_paramsE --------------------------
	.section	.nv.constant0._ZN5flash25flash_bwd_dot_do_o_kernelILb1E23Flash_bwd_kernel_traitsILi96ELi64ELi128ELi8ELi2ELi4ELi4ELb0ELb0EN7cutlass6half_tE19Flash_kernel_traitsILi96ELi64ELi128ELi8ES3_EEEEvNS_16Flash_bwd_paramsE,"a",@progbits
	.sectionflags	@""
	.align	4
.nv.constant0._ZN5flash25flash_bwd_dot_do_o_kernelILb1E23Flash_bwd_kernel_traitsILi96ELi64ELi128ELi8ELi2ELi4ELi4ELb0ELb0EN7cutlass6half_tE19Flash_kernel_traitsILi96ELi64ELi128ELi8ES3_EEEEvNS_16Flash_bwd_paramsE:
	.zero		992


//--------------------- .text._ZN5flash44flash_bwd_dq_dk_dv_loop_seqk_parallel_kernelI23Flash_bwd_kernel_traitsILi96ELi64ELi128ELi8ELi2ELi4ELi4ELb1ELb0EN7cutlass6half_tE19Flash_kernel_traitsILi96ELi64ELi128ELi8ES3_EELb0ELb0ELb0ELb0ELb0ELb1ELb0EEEvNS_16Flash_bwd_paramsE --------------------------
	.section	.text._ZN5flash44flash_bwd_dq_dk_dv_loop_seqk_parallel_kernelI23Flash_bwd_kernel_traitsILi96ELi64ELi128ELi8ELi2ELi4ELi4ELb1ELb0EN7cutlass6half_tE19Flash_kernel_traitsILi96ELi64ELi128ELi8ES3_EELb0ELb0ELb0ELb0ELb0ELb1ELb0EEEvNS_16Flash_bwd_paramsE,"ax",@progbits
	.sectioninfo	@"SHI_REGISTERS=255"
	.align	128
        .global         _ZN5flash44flash_bwd_dq_dk_dv_loop_seqk_parallel_kernelI23Flash_bwd_kernel_traitsILi96ELi64ELi128ELi8ELi2ELi4ELi4ELb1ELb0EN7cutlass6half_tE19Flash_kernel_traitsILi96ELi64ELi128ELi8ES3_EELb0ELb0ELb0ELb0ELb0ELb1ELb0EEEvNS_16Flash_bwd_paramsE
        .type           _ZN5flash44flash_bwd_dq_dk_dv_loop_seqk_parallel_kernelI23Flash_bwd_kernel_traitsILi96ELi64ELi128ELi8ELi2ELi4ELi4ELb1ELb0EN7cutlass6half_tE19Flash_kernel_traitsILi96ELi64ELi128ELi8ES3_EELb0ELb0ELb0ELb0ELb0ELb1ELb0EEEvNS_16Flash_bwd_paramsE,@function
        .size           _ZN5flash44flash_bwd_dq_dk_dv_loop_seqk_parallel_kernelI23Flash_bwd_kernel_traitsILi96ELi64ELi128ELi8ELi2ELi4ELi4ELb1ELb0EN7cutlass6half_tE19Flash_kernel_traitsILi96ELi64ELi128ELi8ES3_EELb0ELb0ELb0ELb0ELb0ELb1ELb0EEEvNS_16Flash_bwd_paramsE,(.L_x_1274 - _ZN5flash44flash_bwd_dq_dk_dv_loop_seqk_parallel_kernelI23Flash_bwd_kernel_traitsILi96ELi64ELi128ELi8ELi2ELi4ELi4ELb1ELb0EN7cutlass6half_tE19Flash_kernel_traitsILi96ELi64ELi128ELi8ES3_EELb0ELb0ELb0ELb0ELb0ELb1ELb0EEEvNS_16Flash_bwd_paramsE)
        .other          _ZN5flash44flash_bwd_dq_dk_dv_loop_seqk_parallel_kernelI23Flash_bwd_kernel_traitsILi96ELi64ELi128ELi8ELi2ELi4ELi4ELb1ELb0EN7cutlass6half_tE19Flash_kernel_traitsILi96ELi64ELi128ELi8ES3_EELb0ELb0ELb0ELb0ELb0ELb1ELb0EEEvNS_16Flash_bwd_paramsE,@"STO_CUDA_ENTRY STV_DEFAULT"
_ZN5flash44flash_bwd_dq_dk_dv_loop_seqk_parallel_kernelI23Flash_bwd_kernel_traitsILi96ELi64ELi128ELi8ELi2ELi4ELi4ELb1ELb0EN7cutlass6half_tE19Flash_kernel_traitsILi96ELi64ELi128ELi8ES3_EELb0ELb0ELb0ELb0ELb0ELb1ELb0EEEvNS_16Flash_bwd_paramsE:
.text._ZN5flash44flash_bwd_dq_dk_dv_loop_seqk_parallel_kernelI23Flash_bwd_kernel_traitsILi96ELi64ELi128ELi8ELi2ELi4ELi4ELb1ELb0EN7cutlass6half_tE19Flash_kernel_traitsILi96ELi64ELi128ELi8ES3_EELb0ELb0ELb0ELb0ELb0ELb1ELb0EEEvNS_16Flash_bwd_paramsE:
[----:B------:R-:W-:Y:S02]  /*0000*/  MOV R1, c[0x0][0x28] ;  /* 0x00000a0000017a02 */ /* 0x000fe40000000f00 */
[----:B------:R-:W1:Y:S01]  /*0010*/  S2UR UR18, SR_CTAID.X ;  /* 0x00000000001279c3 */ /* 0x000e620000002500 */
[----:B------:R-:W-:Y:S01]  /*0020*/  ULDC UR4, c[0x0][0x218] ;  /* 0x0000860000047ab9 */ /* 0x000fe20000000800 */
[----:B------:R-:W-:Y:S01]  /*0030*/  IADD3 R1, R1, -0x40, RZ ;  /* 0xffffffc001017810 */ /* 0x000fe20007ffe0ff */
[----:B------:R-:W-:-:S04]  /*0040*/  UIADD3 UR5, UR4, 0x7f, URZ ;  /* 0x0000007f04057890 */ /* 0x000fc8000fffe03f */
[----:B------:R-:W-:-:S04]  /*0050*/  USHF.R.S32.HI UR4, URZ, 0x1f, UR5 ;  /* 0x0000001f3f047899 */ /* 0x000fc80008011405 */
[----:B------:R-:W-:-:S04]  /*0060*/  ULEA.HI UR4, UR4, UR5, URZ, 0x7 ;  /* 0x0000000504047291 */ /* 0x000fc8000f8f383f */
[----:B------:R-:W-:-:S04]  /*0070*/  USHF.R.S32.HI UR4, URZ, 0x7, UR4 ;  /* 0x000000073f047899 */ /* 0x000fc80008011404 */
[----:B-1----:R-:W-:-:S06]  /*0080*/  UISETP.GE.AND UP0, UPT, UR18, UR4, UPT ;  /* 0x000000041200728c */ /* 0x002fcc000bf06270 */
[----:B------:R-:W-:-:S13]  /*0090*/  PLOP3.LUT P0, PT, PT, PT, UP0, 0x80, 0x0 ;  /* 0x000000000000781c */ /* 0x000fda0003f0f008 */
[----:B------:R-:W-:Y:S05]  /*00a0*/  @P0 EXIT ;  /* 0x000000000000094d */ /* 0x000fea0003800000 */
[----:B------:R-:W1:Y:S01]  /*00b0*/  S2R R21, SR_TID.X ;  /* 0x0000000000157919 */ /* 0x000e620000002100 */
[----:B------:R-:W2:Y:S01]  /*00c0*/  S2UR UR31, SR_CTAID.Y ;  /* 0x00000000001f79c3 */ /* 0x000ea20000002600 */
[----:B------:R-:W-:Y:S01]  /*00d0*/  ULDC UR14, c[0x0][0x224] ;  /* 0x00008900000e7ab9 */ /* 0x000fe20000000800 */
[----:B------:R-:W-:Y:S01]  /*00e0*/  IMAD.MOV.U32 R226, RZ, RZ, 0x20 ;  /* 0x00000020ffe27424 */ /* 0x000fe200078e00ff */
[----:B------:R-:W-:Y:S01]  /*00f0*/  USHF.R.S32.HI UR7, URZ, 0x1f, UR14 ;  /* 0x0000001f3f077899 */ /* 0x000fe2000801140e */
[----:B------:R-:W-:Y:S01]  /*0100*/  IMAD.MOV.U32 R228, RZ, RZ, -0x10 ;  /* 0xfffffff0ffe47424 */ /* 0x000fe200078e00ff */
[----:B------:R-:W-:Y:S01]  /*0110*/  ULDC.U8 UR9, c[0x0][0x328] ;  /* 0x0000ca0000097ab9 */ /* 0x000fe20000000000 */
[----:B------:R-:W-:Y:S01]  /*0120*/  IMAD.MOV.U32 R223, RZ, RZ, -0x40 ;  /* 0xffffffc0ffdf7424 */ /* 0x000fe200078e00ff */
[----:B------:R-:W-:Y:S01]  /*0130*/  UISETP.NE.AND UP5, UPT, UR9, URZ, UPT ;  /* 0x0000003f0900728c */ /* 0x000fe2000bfa5270 */
[----:B------:R-:W3:Y:S01]  /*0140*/  S2UR UR38, SR_CTAID.Z ;  /* 0x00000000002679c3 */ /* 0x000ee20000002700 */
[----:B------:R-:W-:-:S02]  /*0150*/  ULDC UR46, c[0x0][0x22c] ;  /* 0x00008b00002e7ab9 */ /* 0x000fc40000000800 */
[----:B------:R-:W-:Y:S02]  /*0160*/  ULDC UR36, c[0x0][0x1c0] ;  /* 0x0000700000247ab9 */ /* 0x000fe40000000800 */
[----:B------:R-:W-:Y:S02]  /*0170*/  ULDC UR12, c[0x0][0x1c0] ;  /* 0x00007000000c7ab9 */ /* 0x000fe40000000800 */
[----:B------:R-:W-:Y:S02]  /*0180*/  UIMAD.WIDE UR36, UR46, UR36, URZ ;  /* 0x000000242e2472a5 */ /* 0x000fe4000f8e023f */
[----:B------:R-:W-:Y:S02]  /*0190*/  UMOV UR8, 0x80 ;  /* 0x0000008000087882 */ /* 0x000fe40000000000 */
[----:B------:R-:W-:Y:S02]  /*01a0*/  ULDC UR6, c[0x0][0x210] ;  /* 0x0000840000067ab9 */ /* 0x000fe40000000800 */
[----:B------:R-:W-:Y:S01]  /*01b0*/  ULDC UR55, c[0x0][0x234] ;  /* 0x00008d0000377ab9 */ /* 0x000fe20000000800 */
[----:B-1----:R-:W-:Y:S01]  /*01c0*/  SHF.R.S32.HI R19, RZ, 0x1f, R21 ;  /* 0x0000001fff137819 */ /* 0x002fe20000011415 */
[----:B--2---:R-:W-:-:S02]  /*01d0*/  UIMAD.WIDE.U32 UR44, UR31, UR14, URZ ;  /* 0x0000000e1f2c72a5 */ /* 0x004fc4000f8e003f */
[----:B------:R-:W-:Y:S01]  /*01e0*/  USHF.L.U32 UR14, UR31, 0x7, URZ ;  /* 0x000000071f0e7899 */ /* 0x000fe2000800063f */
[CC--:B------:R-:W-:Y:S01]  /*01f0*/  LEA.HI R11, R19.reuse, R21.reuse, RZ, 0x4 ;  /* 0x00000015130b7211 */ /* 0x0c0fe200078f20ff */
[----:B------:R-:W-:Y:S01]  /*0200*/  ULDC UR13, c[0x0][0x1c0] ;  /* 0x00007000000d7ab9 */ /* 0x000fe20000000800 */
[-C--:B------:R-:W-:Y:S01]  /*0210*/  LEA.HI R5, R19, R21.reuse, RZ, 0x5 ;  /* 0x0000001513057211 */ /* 0x080fe200078f28ff */
[----:B------:R-:W-:Y:S01]  /*0220*/  ULDC UR11, c[0x0][0x1c0] ;  /* 0x00007000000b7ab9 */ /* 0x000fe20000000800 */
[----:B------:R-:W-:Y:S01]  /*0230*/  SHF.R.S32.HI R4, RZ, 0x4, R11 ;  /* 0x00000004ff047819 */ /* 0x000fe2000001140b */
[----:B---3--:R-:W-:Y:S01]  /*0240*/  UIMAD UR47, UR38, UR46, URZ ;  /* 0x0000002e262f72a4 */ /* 0x008fe2000f8e023f */
[----:B------:R-:W-:Y:S01]  /*0250*/  LOP3.LUT R0, R5, 0xffffffe0, RZ, 0xc0, !PT ;  /* 0xffffffe005007812 */ /* 0x000fe200078ec0ff */
[----:B------:R-:W-:Y:S01]  /*0260*/  UIMAD UR46, UR46, UR12, URZ ;  /* 0x0000000c2e2e72a4 */ /* 0x000fe2000f8e023f */
[----:B------:R-:W-:Y:S01]  /*0270*/  LEA.HI R2, R11, R4, RZ, 0x1 ;  /* 0x000000040b027211 */ /* 0x000fe200078f08ff */
[----:B------:R-:W-:Y:S01]  /*0280*/  UIMAD UR55, UR8, UR6, UR55 ;  /* 0x00000006083772a4 */ /* 0x000fe2000f8e0237 */
[-C--:B------:R-:W-:Y:S01]  /*0290*/  LEA.HI R10, R19, R21.reuse, RZ, 0x2 ;  /* 0x00000015130a7211 */ /* 0x080fe200078f10ff */
[----:B------:R-:W-:Y:S01]  /*02a0*/  IMAD.IADD R0, R21, 0x1, -R0 ;  /* 0x0000000115007824 */ /* 0x000fe200078e0a00 */
[----:B------:R-:W-:Y:S01]  /*02b0*/  LOP3.LUT R2, R2, 0xfffffffe, RZ, 0xc0, !PT ;  /* 0xfffffffe02027812 */ /* 0x000fe200078ec0ff */
[----:B------:R-:W-:Y:S01]  /*02c0*/  UIMAD UR52, UR7, UR31, URZ ;  /* 0x0000001f073472a4 */ /* 0x000fe2000f8e023f */
[----:B------:R-:W-:Y:S01]  /*02d0*/  LEA.HI R17, R19, R21, RZ, 0x3 ;  /* 0x0000001513117211 */ /* 0x000fe200078f18ff */
[----:B------:R-:W-:Y:S01]  /*02e0*/  UIMAD UR6, UR31, UR11, UR38 ;  /* 0x0000000b1f0672a4 */ /* 0x000fe2000f8e0226 */
[----:B------:R-:W-:Y:S01]  /*02f0*/  SHF.R.S32.HI R3, RZ, 0x1f, R0 ;  /* 0x0000001fff037819 */ /* 0x000fe20000011400 */
[----:B------:R-:W-:Y:S01]  /*0300*/  IMAD.IADD R14, R4, 0x1, -R2 ;  /* 0x00000001040e7824 */ /* 0x000fe200078e0a02 */
[----:B------:R-:W-:Y:S01]  /*0310*/  SHF.R.S32.HI R15, RZ, 0x2, R10 ;  /* 0x00000002ff0f7819 */ /* 0x000fe2000001140a */
[----:B------:R-:W-:Y:S01]  /*0320*/  @!UP5 UIMAD UR7, UR31, UR13, UR38 ;  /* 0x0000000d1f07d2a4 */ /* 0x000fe2000f8e0226 */
[----:B------:R-:W-:Y:S01]  /*0330*/  LEA.HI R22, R3, R0, RZ, 0x2 ;  /* 0x0000000003167211 */ /* 0x000fe200078f10ff */
[----:B------:R-:W-:Y:S01]  /*0340*/  USHF.L.U32 UR41, UR46, 0x6, URZ ;  /* 0x000000062e297899 */ /* 0x000fe2000800063f */
[----:B------:R-:W-:Y:S01]  /*0350*/  LOP3.LUT R4, R17, 0xfffffff8, RZ, 0xc0, !PT ;  /* 0xfffffff811047812 */ /* 0x000fe200078ec0ff */
[----:B------:R-:W-:Y:S01]  /*0360*/  ULDC UR49, c[0x0][0x214] ;  /* 0x0000850000317ab9 */ /* 0x000fe20000000800 */
[----:B------:R-:W-:Y:S01]  /*0370*/  SHF.R.S32.HI R0, RZ, 0x5, R5 ;  /* 0x00000005ff007819 */ /* 0x000fe20000011405 */
[----:B------:R-:W-:Y:S01]  /*0380*/  ULDC UR56, c[0x0][0x1c8] ;  /* 0x0000720000387ab9 */ /* 0x000fe20000000800 */
[----:B------:R-:W-:Y:S01]  /*0390*/  SHF.R.S32.HI R8, RZ, 0x3, R17 ;  /* 0x00000003ff087819 */ /* 0x000fe20000011411 */
[----:B------:R-:W-:Y:S01]  /*03a0*/  IMAD.IADD R7, R21, 0x1, -R4 ;  /* 0x0000000115077824 */ /* 0x000fe200078e0a04 */
[----:B------:R-:W-:Y:S01]  /*03b0*/  SHF.R.S32.HI R2, RZ, 0x1f, R5 ;  /* 0x0000001fff027819 */ /* 0x000fe20000011405 */
[----:B------:R-:W-:Y:S01]  /*03c0*/  ULDC.U8 UR10, c[0x0][0x3d0] ;  /* 0x0000f400000a7ab9 */ /* 0x000fe20000000000 */
[----:B------:R-:W-:Y:S01]  /*03d0*/  LOP3.LUT R9, R10, 0xfffffffc, RZ, 0xc0, !PT ;  /* 0xfffffffc0a097812 */ /* 0x000fe200078ec0ff */
[----:B------:R-:W-:Y:S01]  /*03e0*/  IMAD.SHL.U32 R4, R8, 0x40, RZ ;  /* 0x0000004008047824 */ /* 0x000fe200078e00ff */
[----:B------:R-:W-:Y:S01]  /*03f0*/  LEA.HI R6, R10, R15, RZ, 0x1 ;  /* 0x0000000f0a067211 */ /* 0x000fe200078f08ff */
[----:B------:R-:W-:Y:S01]  /*0400*/  ULDC UR50, c[0x0][0x224] ;  /* 0x0000890000327ab9 */ /* 0x000fe20000000800 */
[-C--:B------:R-:W-:Y:S01]  /*0410*/  LEA.HI R3, R5, R0.reuse, RZ, 0x1 ;  /* 0x0000000005037211 */ /* 0x080fe200078f08ff */
[----:B------:R-:W-:Y:S01]  /*0420*/  IMAD.IADD R16, R21, 0x1, -R9 ;  /* 0x0000000115107824 */ /* 0x000fe200078e0a09 */
[----:B------:R-:W-:Y:S01]  /*0430*/  LEA.HI R2, R2, R0, RZ, 0x2 ;  /* 0x0000000002027211 */ /* 0x000fe200078f10ff */
[----:B------:R-:W-:Y:S01]  /*0440*/  @UP5 UIMAD UR54, UR31, UR49, URZ ;  /* 0x000000311f3652a4 */ /* 0x000fe2000f8e023f */
[----:B------:R-:W-:Y:S01]  /*0450*/  LOP3.LUT R6, R6, 0x7fffffe, RZ, 0xc0, !PT ;  /* 0x07fffffe06067812 */ /* 0x000fe200078ec0ff */
[----:B------:R-:W-:Y:S01]  /*0460*/  IMAD.SHL.U32 R8, R16, 0x8, RZ ;  /* 0x0000000810087824 */ /* 0x000fe200078e00ff */
[----:B------:R-:W-:Y:S01]  /*0470*/  LOP3.LUT R5, R3, 0xfffffffe, RZ, 0xc0, !PT ;  /* 0xfffffffe03057812 */ /* 0x000fe200078ec0ff */
[----:B------:R-:W-:Y:S01]  /*0480*/  ULDC.64 UR4, c[0x0][0x118] ;  /* 0x0000460000047ab9 */ /* 0x000fe20000000a00 */
[----:B------:R-:W-:Y:S01]  /*0490*/  LOP3.LUT R3, R2, 0xfffffffc, RZ, 0xc0, !PT ;  /* 0xfffffffc02037812 */ /* 0x000fe200078ec0ff */
[----:B------:R-:W-:Y:S01]  /*04a0*/  ULOP3.LUT UR56, UR38, UR56, URZ, 0x3c, !UPT ;  /* 0x0000003826387292 */ /* 0x000fe2000f8e3c3f */
[----:B------:R-:W-:Y:S01]  /*04b0*/  LOP3.LUT R2, R4, 0xc0, RZ, 0xc0, !PT ;  /* 0x000000c004027812 */ /* 0x000fe200078ec0ff */
[----:B------:R-:W-:Y:S01]  /*04c0*/  IMAD.IADD R4, R15, 0x1, -R6 ;  /* 0x000000010f047824 */ /* 0x000fe200078e0a06 */
[----:B------:R-:W-:Y:S01]  /*04d0*/  LEA.HI R9, R7, R7, RZ, 0x1 ;  /* 0x0000000707097211 */ /* 0x000fe200078f08ff */
[C---:B------:R-:W-:Y:S01]  /*04e0*/  IMAD.IADD R12, R0.reuse, 0x1, -R3 ;  /* 0x00000001000c7824 */ /* 0x040fe200078e0a03 */
[----:B------:R-:W-:Y:S01]  /*04f0*/  LEA.HI R13, R19, R21, RZ, 0x6 ;  /* 0x00000015130d7211 */ /* 0x000fe200078f30ff */
[----:B------:R-:W-:Y:S01]  /*0500*/  IMAD.IADD R227, R0, 0x1, -R5 ;  /* 0x0000000100e37824 */ /* 0x000fe200078e0a05 */
[----:B------:R-:W-:Y:S01]  /*0510*/  LOP3.LUT R3, R2, 0x18, R8, 0xf8, !PT ;  /* 0x0000001802037812 */ /* 0x000fe200078ef808 */
[----:B------:R-:W-:Y:S01]  /*0520*/  IMAD R4, R0, 0x8, R4 ;  /* 0x0000000800047824 */ /* 0x000fe200078e0204 */
[----:B------:R-:W-:Y:S01]  /*0530*/  SHF.R.U32.HI R2, RZ, 0x3, R2 ;  /* 0x00000003ff027819 */ /* 0x000fe20000011602 */
[----:B------:R-:W-:Y:S01]  /*0540*/  USHF.R.S32.HI UR61, URZ, 0x1f, UR38 ;  /* 0x0000001f3f3d7899 */ /* 0x000fe20008011426 */
[----:B------:R-:W-:Y:S01]  /*0550*/  LOP3.LUT R0, R9, 0x3fffffe, RZ, 0xc0, !PT ;  /* 0x03fffffe09007812 */ /* 0x000fe200078ec0ff */
[----:B------:R-:W-:Y:S01]  /*0560*/  UISETP.NE.AND UP6, UPT, UR10, URZ, UPT ;  /* 0x0000003f0a00728c */ /* 0x000fe2000bfc5270 */
[----:B------:R-:W-:Y:S01]  /*0570*/  SHF.R.S32.HI R13, RZ, 0x6, R13 ;  /* 0x00000006ff0d7819 */ /* 0x000fe2000001140d */
[----:B------:R-:W-:Y:S01]  /*0580*/  USHF.R.S32.HI UR60, URZ, 0x1f, UR31 ;  /* 0x0000001f3f3c7899 */ /* 0x000fe2000801141f */
[----:B------:R-:W-:Y:S01]  /*0590*/  LOP3.LUT R3, R3, R2, RZ, 0x3c, !PT ;  /* 0x0000000203037212 */ /* 0x000fe200078e3cff */
[----:B------:R-:W-:Y:S01]  /*05a0*/  IMAD.IADD R2, R7, 0x1, -R0 ;  /* 0x0000000107027824 */ /* 0x000fe200078e0a00 */
[----:B------:R-:W-:Y:S01]  /*05b0*/  USHF.R.S32.HI UR59, URZ, 0x1f, UR38 ;  /* 0x0000001f3f3b7899 */ /* 0x000fe20008011426 */
[----:B------:R-:W-:Y:S01]  /*05c0*/  IMAD R0, R13, 0x4, R14 ;  /* 0x000000040d007824 */ /* 0x000fe200078e020e */
[----:B------:R-:W-:Y:S01]  /*05d0*/  USHF.R.S32.HI UR58, URZ, 0x1f, UR31 ;  /* 0x0000001f3f3a7899 */ /* 0x000fe2000801141f */
[----:B------:R-:W-:Y:S01]  /*05e0*/  IMAD.U32 R3, R4, 0x20, R3 ;  /* 0x0000002004037824 */ /* 0x000fe200078e0003 */
[----:B------:R-:W-:Y:S01]  /*05f0*/  USHF.R.S32.HI UR57, URZ, 0x1f, UR38 ;  /* 0x0000001f3f397899 */ /* 0x000fe20008011426 */
[----:B------:R-:W-:Y:S01]  /*0600*/  IMAD R20, R0, 0x8, R2 ;  /* 0x0000000800147824 */ /* 0x000fe200078e0202 */
[----:B------:R-:W-:Y:S01]  /*0610*/  LOP3.LUT R0, R11, 0xfffffff0, RZ, 0xc0, !PT ;  /* 0xfffffff00b007812 */ /* 0x000fe200078ec0ff */
[----:B------:R-:W-:Y:S01]  /*0620*/  UIMAD.WIDE.U32 UR42, UR36, UR44, URZ ;  /* 0x0000002c242a72a5 */ /* 0x000fe2000f8e003f */
[----:B------:R-:W-:Y:S01]  /*0630*/  SHF.R.S32.HI R2, RZ, 0x1f, R10 ;  /* 0x0000001fff027819 */ /* 0x000fe2000001140a */
[----:B------:R1:W-:Y:S01]  /*0640*/  STL [R1+0x2c], R3 ;  /* 0x00002c0301007387 */ /* 0x0003e20000100800 */
[----:B------:R-:W-:Y:S01]  /*0650*/  UIMAD UR51, UR37, UR44, URZ ;  /* 0x0000002c253372a4 */ /* 0x000fe2000f8e023f */
[----:B------:R-:W-:Y:S01]  /*0660*/  IMAD.IADD R0, R21, 0x1, -R0 ;  /* 0x0000000115007824 */ /* 0x000fe200078e0a00 */
[----:B------:R-:W-:Y:S01]  /*0670*/  LEA.HI R2, R2, R15, RZ, 0x3 ;  /* 0x0000000f02027211 */ /* 0x000fe200078f18ff */
[----:B------:R-:W-:-:S02]  /*0680*/  USHF.R.S32.HI UR53, URZ, 0x1f, UR47 ;  /* 0x0000001f3f357899 */ /* 0x000fc4000801142f */
[----:B------:R-:W-:Y:S01]  /*0690*/  UIMAD UR50, UR6, UR50, URZ ;  /* 0x00000032063272a4 */ /* 0x000fe2000f8e023f */
[----:B------:R-:W-:Y:S01]  /*06a0*/  SHF.R.S32.HI R4, RZ, 0x1f, R0 ;  /* 0x0000001fff047819 */ /* 0x000fe20000011400 */
[----:B------:R-:W-:Y:S01]  /*06b0*/  @!UP5 UIMAD UR49, UR7, UR49, URZ ;  /* 0x000000310731d2a4 */ /* 0x000fe2000f8e023f */
[----:B------:R-:W-:Y:S01]  /*06c0*/  LOP3.LUT R2, R2, 0xfffffff8, RZ, 0xc0, !PT ;  /* 0xfffffff802027812 */ /* 0x000fe200078ec0ff */
[----:B------:R-:W-:Y:S01]  /*06d0*/  USHF.R.S32.HI UR48, URZ, 0x1f, UR41 ;  /* 0x0000001f3f307899 */ /* 0x000fe20008011429 */
[----:B------:R-:W-:Y:S01]  /*06e0*/  LEA.HI R10, R4, R0, RZ, 0x3 ;  /* 0x00000000040a7211 */ /* 0x000fe200078f18ff */
[----:B------:R-:W-:Y:S02]  /*06f0*/  UMOV UR40, 0xffffd000 ;  /* 0xffffd00000287882 */ /* 0x000fe40000000000 */
[----:B------:R-:W-:Y:S01]  /*0700*/  IMAD.IADD R6, R15, 0x1, -R2 ;  /* 0x000000010f067824 */ /* 0x000fe200078e0a02 */
[----:B------:R-:W-:-:S04]  /*0710*/  LOP3.LUT R2, R10, 0xfffffff8, RZ, 0xc0, !PT ;  /* 0xfffffff80a027812 */ /* 0x000fc800078ec0ff */
[----:B------:R-:W-:Y:S01]  /*0720*/  LOP3.LUT R4, R6, 0x1, RZ, 0xc0, !PT ;  /* 0x0000000106047812 */ /* 0x000fe200078ec0ff */
[----:B------:R-:W-:Y:S01]  /*0730*/  IMAD.IADD R15, R0, 0x1, -R2 ;  /* 0x00000001000f7824 */ /* 0x000fe200078e0a02 */
[----:B------:R-:W-:Y:S02]  /*0740*/  SHF.R.S32.HI R2, RZ, 0x1, R9 ;  /* 0x00000001ff027819 */ /* 0x000fe40000011409 */
[----:B------:R-:W-:Y:S02]  /*0750*/  ISETP.NE.U32.AND P5, PT, R4, 0x1, PT ;  /* 0x000000010400780c */ /* 0x000fe40003fa5070 */
[----:B-1----:R-:W-:Y:S02]  /*0760*/  LEA.HI R3, R0, R0, RZ, 0x1 ;  /* 0x0000000000037211 */ /* 0x002fe400078f08ff */
[----:B------:R-:W-:Y:S02]  /*0770*/  LOP3.LUT P6, RZ, R2, 0x2, RZ, 0xc0, !PT ;  /* 0x0000000202ff7812 */ /* 0x000fe400078cc0ff */
[----:B------:R-:W-:-:S02]  /*0780*/  LOP3.LUT R5, R3, 0x7fffffe, RZ, 0xc0, !PT ;  /* 0x07fffffe03057812 */ /* 0x000fc400078ec0ff */
[----:B------:R-:W-:Y:S02]  /*0790*/  SHF.R.S32.HI R4, RZ, 0x1f, R3 ;  /* 0x0000001fff047819 */ /* 0x000fe40000011403 */
[----:B------:R-:W-:Y:S01]  /*07a0*/  LEA.HI R9, R19, R21, RZ, 0x7 ;  /* 0x0000001513097211 */ /* 0x000fe200078f38ff */
[----:B------:R-:W-:Y:S01]  /*07b0*/  IMAD.IADD R18, R0, 0x1, -R5 ;  /* 0x0000000100127824 */ /* 0x000fe200078e0a05 */
[----:B------:R-:W-:Y:S01]  /*07c0*/  LOP3.LUT P4, RZ, R6, 0x2, RZ, 0xc0, !PT ;  /* 0x0000000206ff7812 */ /* 0x000fe2000788c0ff */
[----:B------:R-:W-:Y:S01]  /*07d0*/  IMAD.SHL.U32 R0, R7, 0x40, RZ ;  /* 0x0000004007007824 */ /* 0x000fe200078e00ff */
[----:B------:R-:W-:Y:S01]  /*07e0*/  SHF.R.S32.HI R7, RZ, 0x1, R3 ;  /* 0x00000001ff077819 */ /* 0x000fe20000011403 */
[----:B------:R-:W-:Y:S01]  /*07f0*/  IMAD.SHL.U32 R3, R2, 0x40, RZ ;  /* 0x0000004002037824 */ /* 0x000fe200078e00ff */
[----:B------:R-:W-:Y:S01]  /*0800*/  SEL R217, R226, 0xffffffe0, !P6 ;  /* 0xffffffe0e2d97807 */ /* 0x000fe20007000000 */
[----:B------:R-:W-:Y:S01]  /*0810*/  IMAD.SHL.U32 R21, R21, 0x2, RZ ;  /* 0x0000000215157824 */ /* 0x000fe200078e00ff */
[----:B------:R-:W-:Y:S01]  /*0820*/  LOP3.LUT R5, R0, 0x1c0, RZ, 0xc0, !PT ;  /* 0x000001c000057812 */ /* 0x000fe200078ec0ff */
[----:B------:R-:W-:Y:S01]  /*0830*/  IMAD.SHL.U32 R0, R12, 0x10, RZ ;  /* 0x000000100c007824 */ /* 0x000fe200078e00ff */
[----:B------:R-:W-:-:S02]  /*0840*/  LEA.HI R4, R4, R7, RZ, 0x2 ;  /* 0x0000000704047211 */ /* 0x000fc400078f10ff */
[----:B------:R-:W-:Y:S02]  /*0850*/  SEL R228, R228, 0x10, !P5 ;  /* 0x00000010e4e47807 */ /* 0x000fe40006800000 */
[----:B------:R-:W-:Y:S02]  /*0860*/  LOP3.LUT R2, R5, 0x30, R0, 0xf8, !PT ;  /* 0x0000003005027812 */ /* 0x000fe400078ef800 */
[----:B------:R-:W-:Y:S02]  /*0870*/  LOP3.LUT R0, R3, 0xc0, RZ, 0xc0, !PT ;  /* 0x000000c003007812 */ /* 0x000fe400078ec0ff */
[----:B------:R-:W-:Y:S02]  /*0880*/  LOP3.LUT R3, R4, 0xfffffffc, RZ, 0xc0, !PT ;  /* 0xfffffffc04037812 */ /* 0x000fe400078ec0ff */
[--C-:B------:R-:W-:Y:S02]  /*0890*/  LOP3.LUT R4, R2, 0x8, R17.reuse, 0xf8, !PT ;  /* 0x0000000802047812 */ /* 0x100fe400078ef811 */
[----:B------:R-:W-:Y:S01]  /*08a0*/  LOP3.LUT R2, R0, 0x8, R17, 0xf8, !PT ;  /* 0x0000000800027812 */ /* 0x000fe200078ef811 */
[----:B------:R-:W-:Y:S01]  /*08b0*/  IMAD.IADD R11, R7, 0x1, -R3 ;  /* 0x00000001070b7824 */ /* 0x000fe200078e0a03 */
[----:B------:R-:W-:-:S02]  /*08c0*/  SHF.R.U32.HI R0, RZ, 0x3, R0 ;  /* 0x00000003ff007819 */ /* 0x000fc40000011600 */
[----:B------:R-:W-:Y:S02]  /*08d0*/  LEA.HI R7, R6, R6, RZ, 0x1 ;  /* 0x0000000606077211 */ /* 0x000fe400078f08ff */
[----:B------:R-:W-:Y:S01]  /*08e0*/  LOP3.LUT R218, R2, R0, RZ, 0x3c, !PT ;  /* 0x0000000002da7212 */ /* 0x000fe200078e3cff */
[----:B------:R-:W-:Y:S01]  /*08f0*/  IMAD.SHL.U32 R2, R6, 0x40, RZ ;  /* 0x0000004006027824 */ /* 0x000fe200078e00ff */
[----:B------:R-:W-:Y:S01]  /*0900*/  SHF.R.U32.HI R0, RZ, 0x3, R5 ;  /* 0x00000003ff007819 */ /* 0x000fe20000011605 */
[----:B------:R-:W-:Y:S01]  /*0910*/  IMAD.SHL.U32 R5, R16, 0x2, RZ ;  /* 0x0000000210057824 */ /* 0x000fe200078e00ff */
[----:B------:R-:W-:Y:S01]  /*0920*/  SHF.R.S32.HI R3, RZ, 0x3, R10 ;  /* 0x00000003ff037819 */ /* 0x000fe2000001140a */
[----:B------:R-:W-:Y:S01]  /*0930*/  IMAD.U32 R218, R20, 0x20, R218 ;  /* 0x0000002014da7824 */ /* 0x000fe200078e00da */
[----:B------:R-:W-:Y:S02]  /*0940*/  LOP3.LUT R17, R4, R0, RZ, 0x3c, !PT ;  /* 0x0000000004117212 */ /* 0x000fe400078e3cff */
[----:B------:R-:W-:Y:S01]  /*0950*/  LOP3.LUT R0, R7, 0x3fffffe, RZ, 0xc0, !PT ;  /* 0x03fffffe07007812 */ /* 0x000fe200078ec0ff */
[----:B------:R-:W-:Y:S01]  /*0960*/  IMAD R18, R3, 0x8, R18 ;  /* 0x0000000803127824 */ /* 0x000fe200078e0212 */
[----:B------:R-:W-:Y:S01]  /*0970*/  LOP3.LUT R2, R2, 0x1c0, RZ, 0xc0, !PT ;  /* 0x000001c002027812 */ /* 0x000fe200078ec0ff */
[----:B------:R-:W-:-:S02]  /*0980*/  IMAD R221, R12, 0x2, R3 ;  /* 0x000000020cdd7824 */ /* 0x000fc400078e0203 */
[----:B------:R-:W-:Y:S02]  /*0990*/  IMAD.IADD R8, R6, 0x1, -R0 ;  /* 0x0000000106087824 */ /* 0x000fe400078e0a00 */
[----:B------:R-:W-:Y:S02]  /*09a0*/  IMAD.SHL.U32 R0, R13, 0x20, RZ ;  /* 0x000000200d007824 */ /* 0x000fe400078e00ff */
[----:B------:R-:W-:Y:S02]  /*09b0*/  IMAD.U32 R3, RZ, RZ, UR14 ;  /* 0x0000000eff037e24 */ /* 0x000fe4000f8e00ff */
[----:B------:R-:W-:Y:S01]  /*09c0*/  IMAD R217, R218, 0x2, R217 ;  /* 0x00000002dad97824 */ /* 0x000fe200078e02d9 */
[----:B------:R-:W-:Y:S01]  /*09d0*/  LOP3.LUT R6, R0, 0x6, R21, 0xf8, !PT ;  /* 0x0000000600067812 */ /* 0x000fe200078ef815 */
[----:B------:R-:W-:Y:S01]  /*09e0*/  IMAD.SHL.U32 R218, R218, 0x2, RZ ;  /* 0x00000002dada7824 */ /* 0x000fe200078e00ff */
[----:B------:R-:W-:Y:S01]  /*09f0*/  LOP3.LUT R4, R2, 0x20, R0, 0xf8, !PT ;  /* 0x0000002002047812 */ /* 0x000fe200078ef800 */
[----:B------:R-:W-:Y:S01]  /*0a00*/  IMAD R0, R12, 0x200, R5 ;  /* 0x000002000c007824 */ /* 0x000fe200078e0205 */
[----:B------:R-:W-:Y:S01]  /*0a10*/  SHF.R.U32.HI R2, RZ, 0x3, R2 ;  /* 0x00000003ff027819 */ /* 0x000fe20000011602 */
[----:B------:R1:W-:Y:S02]  /*0a20*/  STL [R1+0x38], R6 ;  /* 0x0000380601007387 */ /* 0x0003e40000100800 */
[----:B------:R-:W-:Y:S01]  /*0a30*/  IMAD R10, R8, 0x20, R0 ;  /* 0x00000020080a7824 */ /* 0x000fe200078e0200 */
[----:B------:R-:W-:-:S04]  /*0a40*/  SHF.R.S32.HI R0, RZ, 0x1, R7 ;  /* 0x00000001ff007819 */ /* 0x000fc80000011407 */
[C---:B------:R-:W-:Y:S01]  /*0a50*/  LOP3.LUT P3, RZ, R0.reuse, 0x2, RZ, 0xc0, !PT ;  /* 0x0000000200ff7812 */ /* 0x040fe2000786c0ff */
[----:B------:R-:W-:-:S03]  /*0a60*/  IMAD.SHL.U32 R0, R0, 0x40, RZ ;  /* 0x0000004000007824 */ /* 0x000fc600078e00ff */
[----:B------:R-:W-:Y:S02]  /*0a70*/  R2P PR, R15, 0x6 ;  /* 0x000000060f007804 */ /* 0x000fe40000000000 */
[----:B------:R-:W-:Y:S02]  /*0a80*/  LOP3.LUT R0, R0, 0xc0, RZ, 0xc0, !PT ;  /* 0x000000c000007812 */ /* 0x000fe400078ec0ff */
[----:B------:R-:W-:Y:S02]  /*0a90*/  LOP3.LUT P0, RZ, R11, 0x2, RZ, 0xc0, !PT ;  /* 0x000000020bff7812 */ /* 0x000fe4000780c0ff */
[C---:B------:R-:W-:Y:S02]  /*0aa0*/  SEL R222, R226.reuse, 0xffffffe0, !P1 ;  /* 0xffffffe0e2de7807 */ /* 0x040fe40004800000 */
[----:B------:R-:W-:Y:S02]  /*0ab0*/  SEL R223, R223, 0x40, P2 ;  /* 0x00000040dfdf7807 */ /* 0x000fe40001000000 */
[----:B------:R-:W-:-:S02]  /*0ac0*/  SEL R226, R226, 0xffffffe0, !P0 ;  /* 0xffffffe0e2e27807 */ /* 0x000fc40004000000 */
[----:B-1----:R-:W-:Y:S01]  /*0ad0*/  LOP3.LUT R6, R4, R2, RZ, 0x3c, !PT ;  /* 0x0000000204067212 */ /* 0x002fe200078e3cff */
[----:B------:R-:W-:Y:S01]  /*0ae0*/  IMAD.SHL.U32 R4, R14, 0x10, RZ ;  /* 0x000000100e047824 */ /* 0x000fe200078e00ff */
[----:B------:R-:W-:-:S05]  /*0af0*/  SHF.R.S32.HI R2, RZ, 0x7, R9 ;  /* 0x00000007ff027819 */ /* 0x000fca0000011409 */
[C---:B------:R-:W-:Y:S02]  /*0b00*/  IMAD R3, R2.reuse, 0x1000, R5 ;  /* 0x0000100002037824 */ /* 0x040fe400078e0205 */
[----:B------:R-:W-:Y:S02]  /*0b10*/  IMAD.SHL.U32 R2, R2, 0x8, RZ ;  /* 0x0000000802027824 */ /* 0x000fe400078e00ff */
[----:B------:R-:W-:Y:S01]  /*0b20*/  IMAD R5, R227, 0x400, R3 ;  /* 0x00000400e3057824 */ /* 0x000fe200078e0203 */
[----:B------:R-:W-:Y:S02]  /*0b30*/  SHF.R.U32.HI R3, RZ, 0x3, R0 ;  /* 0x00000003ff037819 */ /* 0x000fe40000011600 */
[----:B------:R-:W-:Y:S01]  /*0b40*/  LOP3.LUT R2, R2, 0x8, RZ, 0xc0, !PT ;  /* 0x0000000802027812 */ /* 0x000fe200078ec0ff */
[----:B------:R-:W-:Y:S02]  /*0b50*/  IMAD.IADD R231, R6, 0x1, R5 ;  /* 0x0000000106e77824 */ /* 0x000fe400078e0205 */
[----:B------:R-:W-:Y:S01]  /*0b60*/  IMAD.SHL.U32 R5, R14, 0x8, RZ ;  /* 0x000000080e057824 */ /* 0x000fe200078e00ff */
[----:B------:R-:W-:Y:S01]  /*0b70*/  LOP3.LUT R8, R3, R0, R2, 0x1e, !PT ;  /* 0x0000000003087212 */ /* 0x000fe200078e1e02 */
[----:B------:R-:W-:Y:S01]  /*0b80*/  IMAD.SHL.U32 R0, R15, 0x40, RZ ;  /* 0x000000400f007824 */ /* 0x000fe200078e00ff */
[----:B------:R-:W-:Y:S01]  /*0b90*/  LOP3.LUT R7, R2, 0x10, R4, 0xf8, !PT ;  /* 0x0000001002077812 */ /* 0x000fe200078ef804 */
[----:B------:R-:W-:Y:S01]  /*0ba0*/  IMAD.SHL.U32 R2, R11, 0x40, RZ ;  /* 0x000000400b027824 */ /* 0x000fe200078e00ff */
[----:B------:R-:W-:Y:S01]  /*0bb0*/  LOP3.LUT R5, R5, 0x8, RZ, 0xc0, !PT ;  /* 0x0000000805057812 */ /* 0x000fe200078ec0ff */
[----:B------:R-:W-:Y:S01]  /*0bc0*/  IMAD.IADD R8, R8, 0x1, R10 ;  /* 0x0000000108087824 */ /* 0x000fe200078e020a */
[----:B------:R-:W-:Y:S01]  /*0bd0*/  LOP3.LUT R0, R0, 0x1c0, RZ, 0xc0, !PT ;  /* 0x000001c000007812 */ /* 0x000fe200078ec0ff */
[----:B------:R-:W-:Y:S01]  /*0be0*/  IMAD.SHL.U32 R231, R231, 0x2, RZ ;  /* 0x00000002e7e77824 */ /* 0x000fe200078e00ff */
[----:B------:R-:W-:Y:S01]  /*0bf0*/  LOP3.LUT R2, R2, 0xc0, RZ, 0xc0, !PT ;  /* 0x000000c002027812 */ /* 0x000fe200078ec0ff */
[----:B------:R-:W-:Y:S01]  /*0c00*/  IMAD R3, R14, 0x200, R17 ;  /* 0x000002000e037824 */ /* 0x000fe200078e0211 */
[----:B------:R-:W-:Y:S01]  /*0c10*/  SHF.R.U32.HI R6, RZ, 0x3, R0 ;  /* 0x00000003ff067819 */ /* 0x000fe20000011600 */
[----:B------:R-:W-:Y:S01]  /*0c20*/  IMAD.IADD R229, R231, 0x1, R228 ;  /* 0x00000001e7e57824 */ /* 0x000fe200078e02e4 */
[----:B------:R-:W-:-:S02]  /*0c30*/  SHF.R.U32.HI R4, RZ, 0x3, R2 ;  /* 0x00000003ff047819 */ /* 0x000fc40000011602 */
[--C-:B------:R-:W-:Y:S01]  /*0c40*/  LOP3.LUT R6, R6, R0, R5.reuse, 0x1e, !PT ;  /* 0x0000000006067212 */ /* 0x100fe200078e1e05 */
[----:B------:R-:W-:Y:S01]  /*0c50*/  IMAD.SHL.U32 R0, R18, 0x20, RZ ;  /* 0x0000002012007824 */ /* 0x000fe200078e00ff */
[C---:B------:R-:W-:Y:S02]  /*0c60*/  LOP3.LUT R5, R4.reuse, R2, R5, 0x1e, !PT ;  /* 0x0000000204057212 */ /* 0x040fe400078e1e05 */
[----:B------:R-:W-:Y:S01]  /*0c70*/  LOP3.LUT R2, R4, R7, R2, 0x1e, !PT ;  /* 0x0000000704027212 */ /* 0x000fe200078e1e02 */
[----:B------:R-:W-:Y:S01]  /*0c80*/  IMAD.U32 R221, R221, 0x200, R6 ;  /* 0x00000200dddd7824 */ /* 0x000fe200078e0006 */
[----:B------:R-:W-:Y:S02]  /*0c90*/  SHF.R.S32.HI R4, RZ, 0x2, R22 ;  /* 0x00000002ff047819 */ /* 0x000fe40000011416 */
[----:B------:R-:W-:Y:S01]  /*0ca0*/  IADD3 R230, R231, 0x20, RZ ;  /* 0x00000020e7e67810 */ /* 0x000fe20007ffe0ff */
[----:B------:R-:W-:Y:S01]  /*0cb0*/  IMAD.IADD R225, R0, 0x1, R2 ;  /* 0x0000000100e17824 */ /* 0x000fe200078e0202 */
[----:B------:R-:W-:Y:S01]  /*0cc0*/  LEA R221, R221, 0xf000, 0x1 ;  /* 0x0000f000dddd7811 */ /* 0x000fe200078e08ff */
[C---:B------:R-:W-:Y:S01]  /*0cd0*/  IMAD R12, R227.reuse, 0x10, R4 ;  /* 0x00000010e30c7824 */ /* 0x040fe200078e0204 */
[----:B------:R-:W-:Y:S01]  /*0ce0*/  LEA R4, R8, 0x9000, 0x1 ;  /* 0x0000900008047811 */ /* 0x000fe200078e08ff */
[----:B------:R-:W-:Y:S01]  /*0cf0*/  IMAD R227, R227, 0x200, R0 ;  /* 0x00000200e3e37824 */ /* 0x000fe200078e0200 */
[----:B------:R-:W-:Y:S01]  /*0d00*/  @P4 IADD3 R230, R231, -0x20, RZ ;  /* 0xffffffe0e7e64810 */ /* 0x000fe20007ffe0ff */
[C---:B------:R-:W-:Y:S01]  /*0d10*/  IMAD.IADD R222, R221.reuse, 0x1, R222 ;  /* 0x00000001ddde7824 */ /* 0x040fe200078e02de */
[----:B------:R-:W-:Y:S01]  /*0d20*/  IADD3 R0, R12, -0x40, RZ ;  /* 0xffffffc00c007810 */ /* 0x000fe20007ffe0ff */
[----:B------:R-:W-:Y:S01]  /*0d30*/  STL [R1+0x3c], R12 ;  /* 0x00003c0c01007387 */ /* 0x000fe20000100800 */
[----:B------:R-:W-:-:S02]  /*0d40*/  IMAD.IADD R224, R221, 0x1, R223 ;  /* 0x00000001dde07824 */ /* 0x000fc400078e02df */
[----:B------:R-:W-:Y:S01]  /*0d50*/  SHF.R.S32.HI R2, RZ, 0x1f, R0 ;  /* 0x0000001fff027819 */ /* 0x000fe20000011400 */
[----:B------:R-:W-:Y:S02]  /*0d60*/  IMAD.IADD R227, R227, 0x1, R5 ;  /* 0x00000001e3e37824 */ /* 0x000fe400078e0205 */
[----:B------:R-:W-:Y:S01]  /*0d70*/  IMAD.IADD R228, R228, 0x1, R230 ;  /* 0x00000001e4e47824 */ /* 0x000fe200078e02e6 */
[C---:B------:R-:W-:Y:S01]  /*0d80*/  SHF.L.U64.HI R2, R0.reuse, 0x2, R2 ;  /* 0x0000000200027819 */ /* 0x040fe20000010202 */
[----:B------:R-:W-:Y:S02]  /*0d90*/  IMAD.SHL.U32 R0, R0, 0x4, RZ ;  /* 0x0000000400007824 */ /* 0x000fe400078e00ff */
[----:B------:R-:W-:Y:S02]  /*0da0*/  IMAD.IADD R223, R222, 0x1, R223 ;  /* 0x00000001dedf7824 */ /* 0x000fe400078e02df */
[----:B------:R1:W-:Y:S04]  /*0db0*/  STL [R1+0x34], R2 ;  /* 0x0000340201007387 */ /* 0x0003e80000100800 */
[----:B------:R2:W-:Y:S04]  /*0dc0*/  STL [R1+0x30], R0 ;  /* 0x0000300001007387 */ /* 0x0005e80000100800 */
[----:B------:R3:W-:Y:S01]  /*0dd0*/  STL [R1+0x1c], R4 ;  /* 0x00001c0401007387 */ /* 0x0007e20000100800 */
[----:B-1----:R-:W-:Y:S01]  /*0de0*/  IMAD.SHL.U32 R2, R3, 0x2, RZ ;  /* 0x0000000203027824 */ /* 0x002fe200078e00ff */
[----:B--2---:R-:W-:-:S02]  /*0df0*/  IADD3 R0, R4, 0x20, RZ ;  /* 0x0000002004007810 */ /* 0x004fc40007ffe0ff */
[----:B------:R-:W-:-:S05]  /*0e00*/  @P3 IADD3 R0, R4, -0x20, RZ ;  /* 0xffffffe004003810 */ /* 0x000fca0007ffe0ff */
[----:B------:R3:W-:Y:S02]  /*0e10*/  STL [R1+0x20], R0 ;  /* 0x0000200001007387 */ /* 0x0007e40000100800 */
.L_x_28:
[----:B------:R-:W-:Y:S02]  /*0e20*/  ULDC.64 UR6, c[0x0][0x240] ;  /* 0x0000900000067ab9 */ /* 0x000fe40000000a00 */
[----:B------:R-:W-:Y:S02]  /*0e30*/  UISETP.NE.U32.AND UP4, UPT, URZ, UR6, UPT ;  /* 0x000000063f00728c */ /* 0x000fe4000bf85070 */
[----:B------:R-:W-:Y:S02]  /*0e40*/  USHF.L.U32 UR13, UR31, 0x2, URZ ;  /* 0x000000021f0d7899 */ /* 0x000fe4000800063f */
[----:B------:R-:W-:Y:S02]  /*0e50*/  USHF.R.S32.HI UR23, URZ, 0x1f, UR31 ;  /* 0x0000001f3f177899 */ /* 0x000fe4000801141f */
[----:B------:R-:W-:Y:S02]  /*0e60*/  UISETP.NE.AND.EX UP4, UPT, URZ, UR7, UPT, UP4 ;  /* 0x000000073f00728c */ /* 0x000fe4000bf85340 */
[----:B------:R-:W-:-:S02]  /*0e70*/  ULDC.64 UR10, c[0x0][0x250] ;  /* 0x00009400000a7ab9 */ /* 0x000fc40000000a00 */
[----:B------:R-:W-:Y:S02]  /*0e80*/  UISETP.NE.U32.AND UP2, UPT, URZ, UR10, UPT ;  /* 0x0000000a3f00728c */ /* 0x000fe4000bf45070 */
[----:B------:R-:W-:Y:S01]  /*0e90*/  USHF.L.U64.HI UR12, UR31, 0x2, UR23 ;  /* 0x000000021f0c7899 */ /* 0x000fe20008010217 */
[----:B------:R-:W-:Y:S01]  /*0ea0*/  PLOP3.LUT P2, PT, PT, PT, UP4, 0x80, 0x0 ;  /* 0x000000000000781c */ /* 0x000fe20003f4f048 */
[----:B------:R-:W-:Y:S02]  /*0eb0*/  UIADD3 UR6, UP0, UR13, UR6, URZ ;  /* 0x000000060d067290 */ /* 0x000fe4000ff1e03f */
[----:B------:R-:W-:Y:S02]  /*0ec0*/  UISETP.NE.AND.EX UP2, UPT, URZ, UR11, UPT, UP2 ;  /* 0x0000000b3f00728c */ /* 0x000fe4000bf45320 */
[----:B------:R-:W-:Y:S02]  /*0ed0*/  UIADD3.X UR7, UR12, UR7, URZ, UP0, !UPT ;  /* 0x000000070c077290 */ /* 0x000fe400087fe43f */
[----:B-1-3--:R-:W-:Y:S01]  /*0ee0*/  IMAD.U32 R4, RZ, RZ, UR6 ;  /* 0x00000006ff047e24 */ /* 0x00afe2000f8e00ff */
[----:B------:R-:W-:Y:S01]  /*0ef0*/  ULDC.U8 UR14, c[0x0][0x312] ;  /* 0x0000c480000e7ab9 */ /* 0x000fe20000000000 */
[----:B------:R-:W-:Y:S01]  /*0f00*/  PLOP3.LUT P0, PT, PT, PT, UP2, 0x80, 0x0 ;  /* 0x000000000000781c */ /* 0x000fe20003f0f028 */
[----:B------:R-:W-:Y:S01]  /*0f10*/  ULDC.64 UR8, c[0x0][0x248] ;  /* 0x0000920000087ab9 */ /* 0x000fe20000000a00 */
[----:B------:R-:W-:Y:S01]  /*0f20*/  IMAD.U32 R5, RZ, RZ, UR7 ;  /* 0x00000007ff057e24 */ /* 0x000fe2000f8e00ff */
[----:B------:R-:W-:-:S02]  /*0f30*/  UISETP.NE.AND UP3, UPT, UR14, URZ, UPT ;  /* 0x0000003f0e00728c */ /* 0x000fc4000bf65270 */
[----:B------:R-:W-:Y:S02]  /*0f40*/  @UP2 UIADD3 UR6, UP0, UR13, UR10, URZ ;  /* 0x0000000a0d062290 */ /* 0x000fe4000ff1e03f */
[----:B------:R1:W2:Y:S01]  /*0f50*/  @P2 LDG.E R8, [R4.64] ;  /* 0x0000000404082981 */ /* 0x0002a2000c1e1900 */
[----:B------:R-:W-:Y:S02]  /*0f60*/  UISETP.EQ.U32.AND UP1, UPT, URZ, UR8, UPT ;  /* 0x000000083f00728c */ /* 0x000fe4000bf22070 */
[----:B------:R-:W-:Y:S01]  /*0f70*/  @UP2 UIADD3.X UR7, UR12, UR11, URZ, UP0, !UPT ;  /* 0x0000000b0c072290 */ /* 0x000fe200087fe43f */
[----:B------:R1:W3:Y:S01]  /*0f80*/  @P2 LDG.E R3, [R4.64+0x4] ;  /* 0x0000040404032981 */ /* 0x0002e2000c1e1900 */
[----:B------:R-:W-:Y:S01]  /*0f90*/  MOV R6, UR6 ;  /* 0x0000000600067c02 */ /* 0x000fe20008000f00 */
[----:B------:R-:W-:-:S03]  /*0fa0*/  UISETP.EQ.OR.EX UP1, UPT, URZ, UR9, !UP3, UP1 ;  /* 0x000000093f00728c */ /* 0x000fc6000df22710 */
[----:B------:R-:W-:Y:S01]  /*0fb0*/  IMAD.U32 R7, RZ, RZ, UR7 ;  /* 0x00000007ff077e24 */ /* 0x000fe2000f8e00ff */
[----:B------:R-:W-:-:S04]  /*0fc0*/  UIADD3 UR8, UP0, UR13, UR8, URZ ;  /* 0x000000080d087290 */ /* 0x000fc8000ff1e03f */
[----:B------:R-:W4:Y:S01]  /*0fd0*/  @P0 LDG.E R6, [R6.64] ;  /* 0x0000000406060981 */ /* 0x000f22000c1e1900 */
[----:B------:R-:W-:Y:S01]  /*0fe0*/  PLOP3.LUT P1, PT, PT, PT, UP1, 0x80, 0x0 ;  /* 0x000000000000781c */ /* 0x000fe20003f2f018 */
[----:B------:R-:W-:Y:S01]  /*0ff0*/  UIADD3.X UR9, UR12, UR9, URZ, UP0, !UPT ;  /* 0x000000090c097290 */ /* 0x000fe200087fe43f */
[----:B-1----:R-:W-:-:S05]  /*1000*/  IMAD.U32 R4, RZ, RZ, UR8 ;  /* 0x00000008ff047e24 */ /* 0x002fca000f8e00ff */
[----:B------:R-:W-:-:S06]  /*1010*/  MOV R5, UR9 ;  /* 0x0000000900057c02 */ /* 0x000fcc0008000f00 */
[----:B------:R-:W5:Y:S01]  /*1020*/  @!P1 LDG.E R0, [R4.64] ;  /* 0x0000000404009981 */ /* 0x000f62000c1e1900 */
[----:B------:R-:W-:Y:S02]  /*1030*/  UMOV UR17, 0xffffffff ;  /* 0xffffffff00117882 */ /* 0x000fe40000000000 */
[----:B------:R-:W-:Y:S02]  /*1040*/  UMOV UR16, URZ ;  /* 0x0000003f00107c82 */ /* 0x000fe40008000000 */
[----:B------:R-:W-:Y:S02]  /*1050*/  UMOV UR19, 0xffffffff ;  /* 0xffffffff00137882 */ /* 0x000fe40000000000 */
[----:B------:R-:W-:Y:S01]  /*1060*/  ULDC UR8, c[0x0][0x218] ;  /* 0x0000860000087ab9 */ /* 0x000fe20000000800 */
[----:B--2---:R-:W1:Y:S08]  /*1070*/  @P2 R2UR UR17, R8 ;  /* 0x00000000081123c2 */ /* 0x004e7000000e0000 */
[----:B---3--:R-:W1:Y:S08]  /*1080*/  @P2 R2UR UR6, R3 ;  /* 0x00000000030623c2 */ /* 0x008e7000000e0000 */
[----:B----4-:R2:W3:Y:S01]  /*1090*/  @P0 R2UR UR16, R6 ;  /* 0x00000000061003c2 */ /* 0x0104e200000e0000 */
[----:B------:R-:W-:-:S04]  /*10a0*/  ISETP.NE.U32.AND P0, PT, RZ, c[0x0][0x248], PT ;  /* 0x00009200ff007a0c */ /* 0x000fc80003f05070 */
[----:B------:R-:W-:Y:S01]  /*10b0*/  ISETP.NE.AND.EX P0, PT, RZ, c[0x0][0x24c], PT, P0 ;  /* 0x00009300ff007a0c */ /* 0x000fe20003f05300 */
[----:B-1----:R-:W-:Y:S02]  /*10c0*/  @UP4 UIADD3 UR28, UR6, -UR17, URZ ;  /* 0x80000011061c4290 */ /* 0x002fe4000fffe03f */
[----:B-----5:R2:W1:Y:S05]  /*10d0*/  @!P1 R2UR UR19, R0 ;  /* 0x00000000001393c2 */ /* 0x02046a00000e0000 */
[----:B------:R-:W-:-:S05]  /*10e0*/  @!UP4 ULDC UR28, c[0x0][0x214] ;  /* 0x00008500001ccab9 */ /* 0x000fca0000000800 */
[----:B------:R-:W-:Y:S05]  /*10f0*/  @!P0 BRA `(.L_x_0) ;  /* 0x0000007000008947 */ /* 0x000fea0003800000 */
[----:B---3--:R-:W-:-:S13]  /*1100*/  PLOP3.LUT P0, PT, PT, PT, UP3, 0x80, 0x0 ;  /* 0x000000000000781c */ /* 0x008fda0003f0f038 */
[----:B--2---:R-:W2:Y:S04]  /*1110*/  @P0 LDG.E R0, [R4.64+0x4] ;  /* 0x0000040404000981 */ /* 0x004ea8000c1e1900 */
[----:B------:R-:W3:Y:S01]  /*1120*/  @!P0 LDG.E R4, [R4.64] ;  /* 0x0000000404048981 */ /* 0x000ee2000c1e1900 */
[----:B--2---:R-:W2:Y:S02]  /*1130*/  @P0 R2UR UR6, R0 ;  /* 0x00000000000603c2 */ /* 0x004ea400000e0000 */
[----:B-12---:R-:W-:-:S11]  /*1140*/  @UP3 UIADD3 UR8, UR6, -UR19, URZ ;  /* 0x8000001306083290 */ /* 0x006fd6000fffe03f */
[----:B---3--:R1:W2:Y:S01]  /*1150*/  @!P0 R2UR UR8, R4 ;  /* 0x00000000040883c2 */ /* 0x0082a200000e0000 */
[----:B------:R-:W-:-:S07]  /*1160*/  DEPBAR.LE SB1, 0x0, {2} ;  /* 0x000090040000791a */ /* 0x000fce0000000000 */
.L_x_0:
[----:B---3--:R-:W-:Y:S02]  /*1170*/  ULDC.64 UR6, c[0x0][0x258] ;  /* 0x0000960000067ab9 */ /* 0x008fe40000000a00 */
[----:B------:R-:W-:-:S04]  /*1180*/  UISETP.NE.U32.AND UP1, UPT, URZ, UR6, UPT ;  /* 0x000000063f00728c */ /* 0x000fc8000bf25070 */
[----:B------:R-:W-:-:S06]  /*1190*/  UISETP.NE.AND.EX UP1, UPT, URZ, UR7, UPT, UP1 ;  /* 0x000000073f00728c */ /* 0x000fcc000bf25310 */
[----:B------:R-:W-:-:S05]  /*11a0*/  PLOP3.LUT P0, PT, PT, PT, UP1, 0x80, 0x0 ;  /* 0x000000000000781c */ /* 0x000fca0003f0f018 */
[----:B------:R-:W-:-:S04]  /*11b0*/  @UP1 UIADD3 UR6, UP0, UR13, UR6, URZ ;  /* 0x000000060d061290 */ /* 0x000fc8000ff1e03f */
[----:B------:R-:W-:Y:S02]  /*11c0*/  @UP1 UIADD3.X UR7, UR12, UR7, URZ, UP0, !UPT ;  /* 0x000000070c071290 */ /* 0x000fe400087fe43f */
[----:B------:R-:W-:-:S04]  /*11d0*/  IMAD.U32 R4, RZ, RZ, UR6 ;  /* 0x00000006ff047e24 */ /* 0x000fc8000f8e00ff */
[----:B------:R-:W-:Y:S01]  /*11e0*/  IMAD.U32 R5, RZ, RZ, UR7 ;  /* 0x00000007ff057e24 */ /* 0x000fe2000f8e00ff */
[----:B------:R-:W-:-:S04]  /*11f0*/  ULDC.64 UR6, c[0x0][0x268] ;  /* 0x00009a0000067ab9 */ /* 0x000fc80000000a00 */
[----:B--2---:R-:W2:Y:S01]  /*1200*/  @P0 LDG.E R0, [R4.64] ;  /* 0x0000000404000981 */ /* 0x004ea2000c1e1900 */
[----:B------:R-:W-:Y:S02]  /*1210*/  @!UP1 UISETP.NE.U32.AND UP0, UPT, URZ, UR6, UPT ;  /* 0x000000063f00928c */ /* 0x000fe4000bf05070 */
[----:B------:R-:W-:Y:S02]  /*1220*/  ULDC UR10, c[0x0][0x21c] ;  /* 0x00008700000a7ab9 */ /* 0x000fe40000000800 */
[----:B------:R-:W-:Y:S02]  /*1230*/  @!UP1 UISETP.NE.AND.EX UP0, UPT, URZ, UR7, UPT, UP0 ;  /* 0x000000073f00928c */ /* 0x000fe4000bf05300 */
[----:B------:R-:W-:Y:S02]  /*1240*/  USHF.L.U32 UR22, UR18, 0x7, URZ ;  /* 0x0000000712167899 */ /* 0x000fe4000800063f */
[----:B------:R-:W-:Y:S01]  /*1250*/  @!UP1 USEL UR7, URZ, UR10, !UP0 ;  /* 0x0000000a3f079287 */ /* 0x000fe2000c000000 */
[----:B--2---:R-:W2:Y:S02]  /*1260*/  @P0 R2UR UR9, R0 ;  /* 0x00000000000903c2 */ /* 0x004ea400000e0000 */
[----:B--2---:R-:W-:-:S02]  /*1270*/  @UP1 UIADD3 UR6, UR9, -UR16, URZ ;  /* 0x8000001009061290 */ /* 0x004fc4000fffe03f */
[----:B------:R-:W-:-:S04]  /*1280*/  @!UP1 UIADD3 UR6, UR7, UR8, -UR16 ;  /* 0x0000000807069290 */ /* 0x000fc8000fffe810 */
[----:B------:R-:W-:-:S06]  /*1290*/  UISETP.GT.AND UP0, UPT, UR6, UR22, UPT ;  /* 0x000000160600728c */ /* 0x000fcc000bf04270 */
[----:B------:R-:W-:-:S13]  /*12a0*/  PLOP3.LUT P0, PT, PT, PT, UP0, 0x80, 0x0 ;  /* 0x000000000000781c */ /* 0x000fda0003f0f008 */
[----:B------:R-:W-:Y:S05]  /*12b0*/  @!P0 BRA `(.L_x_1) ;  /* 0x00006e7000008947 */ /* 0x000fea0003800000 */
[----:B------:R-:W-:Y:S02]  /*12c0*/  ULDC.64 UR10, c[0x0][0x178] ;  /* 0x00005e00000a7ab9 */ /* 0x000fe40000000a00 */
[----:B------:R-:W-:Y:S02]  /*12d0*/  UIMAD UR7, UR23, UR10, URZ ;  /* 0x0000000a170772a4 */ /* 0x000fe4000f8e023f */
[----:B-1----:R-:W-:Y:S02]  /*12e0*/  UISETP.NE.AND UP0, UPT, UR19, -0x1, UPT ;  /* 0xffffffff1300788c */ /* 0x002fe4000bf05270 */
[----:B------:R-:W-:Y:S02]  /*12f0*/  UIMAD UR13, UR31, UR11, UR7 ;  /* 0x0000000b1f0d72a4 */ /* 0x000fe4000f8e0207 */
[----:B------:R-:W-:Y:S02]  /*1300*/  UIADD3 UR7, UR28, 0x3f, URZ ;  /* 0x0000003f1c077890 */ /* 0x000fe4000fffe03f */
[----:B------:R-:W-:Y:S01]  /*1310*/  ULDC.64 UR14, c[0x0][0x190] ;  /* 0x00006400000e7ab9 */ /* 0x000fe20000000a00 */
[----:B------:R-:W-:Y:S01]  /*1320*/  PLOP3.LUT P0, PT, PT, PT, UP0, 0x80, 0x0 ;  /* 0x000000000000781c */ /* 0x000fe20003f0f008 */
[----:B------:R-:W-:-:S02]  /*1330*/  USHF.R.S32.HI UR12, URZ, 0x1f, UR7 ;  /* 0x0000001f3f0c7899 */ /* 0x000fc40008011407 */
[----:B------:R-:W-:Y:S02]  /*1340*/  UIMAD.WIDE.U32 UR8, UR31, UR10, URZ ;  /* 0x0000000a1f0872a5 */ /* 0x000fe4000f8e003f */
[----:B------:R-:W-:Y:S02]  /*1350*/  UISETP.NE.AND UP1, UPT, UR17, -0x1, UPT ;  /* 0xffffffff1100788c */ /* 0x000fe4000bf25270 */
[----:B------:R-:W-:Y:S02]  /*1360*/  UIMAD.WIDE.U32 UR10, UR17, UR14, URZ ;  /* 0x0000000e110a72a5 */ /* 0x000fe4000f8e003f */
[----:B------:R-:W-:Y:S02]  /*1370*/  ULEA.HI UR32, UR12, UR7, URZ, 0x6 ;  /* 0x000000070c207291 */ /* 0x000fe4000f8f303f */
[----:B------:R-:W-:Y:S02]  /*1380*/  @UP0 UIADD3 UR7, UR16, UR19, URZ ;  /* 0x0000001310070290 */ /* 0x000fe4000fffe03f */
[----:B------:R-:W-:-:S02]  /*1390*/  ULDC.64 UR20, c[0x0][0x198] ;  /* 0x0000660000147ab9 */ /* 0x000fc40000000a00 */
[----:B------:R-:W-:Y:S02]  /*13a0*/  USEL UR39, UR8, UR10, !UP1 ;  /* 0x0000000a08277287 */ /* 0x000fe4000c800000 */
[----:B------:R-:W-:Y:S02]  /*13b0*/  UIADD3 UR34, UR9, UR13, URZ ;  /* 0x0000000d09227290 */ /* 0x000fe4000fffe03f */
[----:B------:R-:W-:Y:S02]  /*13c0*/  ULOP3.LUT UR12, UR32, 0xffffffc0, URZ, 0xc0, !UPT ;  /* 0xffffffc0200c7892 */ /* 0x000fe4000f8ec03f */
[----:B------:R-:W-:Y:S02]  /*13d0*/  @UP0 UIMAD.WIDE.U32 UR8, UR7, UR20, URZ ;  /* 0x00000014070802a5 */ /* 0x000fe4000f8e003f */
[----:B------:R-:W-:Y:S02]  /*13e0*/  UIMAD UR10, UR17, UR15, URZ ;  /* 0x0000000f110a72a4 */ /* 0x000fe4000f8e023f */
[----:B------:R-:W-:-:S02]  /*13f0*/  UIADD3 UR14, UR12, -0x40, URZ ;  /* 0xffffffc00c0e7890 */ /* 0x000fc4000fffe03f */
[----:B------:R-:W-:Y:S02]  /*1400*/  @UP0 UIMAD UR35, UR7, UR21, UR9 ;  /* 0x00000015072302a4 */ /* 0x000fe4000f8e0209 */
[----:B------:R-:W-:Y:S02]  /*1410*/  @UP1 UIADD3 UR34, UR11, UR10, URZ ;  /* 0x0000000a0b221290 */ /* 0x000fe4000fffe03f */
[----:B------:R-:W-:Y:S02]  /*1420*/  USHF.R.S32.HI UR27, URZ, 0x1f, UR14 ;  /* 0x0000001f3f1b7899 */ /* 0x000fe4000801140e */
[----:B------:R-:W-:Y:S01]  /*1430*/  @UP0 UMOV UR33, UR8 ;  /* 0x0000000800210c82 */ /* 0x000fe20008000000 */
[----:B------:R-:W-:Y:S05]  /*1440*/  @P0 BRA `(.L_x_2) ;  /* 0x000000c000000947 */ /* 0x000fea0003800000 */
[----:B------:R-:W-:Y:S02]  /*1450*/  USHF.R.S32.HI UR7, URZ, 0x1f, UR16 ;  /* 0x0000001f3f077899 */ /* 0x000fe40008011410 */
[----:B------:R-:W-:Y:S02]  /*1460*/  ULDC.64 UR10, c[0x0][0x198] ;  /* 0x00006600000a7ab9 */ /* 0x000fe40000000a00 */
[----:B------:R-:W-:-:S02]  /*1470*/  UIMAD UR7, UR7, UR10, URZ ;  /* 0x0000000a070772a4 */ /* 0x000fc4000f8e023f */
[----:B------:R-:W-:Y:S02]  /*1480*/  UIMAD.WIDE.U32 UR8, UR16, UR10, URZ ;  /* 0x0000000a100872a5 */ /* 0x000fe4000f8e003f */
[----:B------:R-:W-:Y:S02]  /*1490*/  UIMAD UR11, UR16, UR11, UR7 ;  /* 0x0000000b100b72a4 */ /* 0x000fe4000f8e0207 */
[----:B------:R-:W-:Y:S02]  /*14a0*/  ULDC.64 UR12, c[0x0][0x180] ;  /* 0x00006000000c7ab9 */ /* 0x000fe40000000a00 */
[----:B------:R-:W-:Y:S02]  /*14b0*/  UIADD3 UR9, UR9, UR11, URZ ;  /* 0x0000000b09097290 */ /* 0x000fe4000fffe03f */
[----:B------:R-:W-:Y:S02]  /*14c0*/  UIMAD UR7, UR23, UR12, URZ ;  /* 0x0000000c170772a4 */ /* 0x000fe4000f8e023f */
[----:B------:R-:W-:-:S02]  /*14d0*/  UIMAD.WIDE.U32 UR8, UR31, UR12, UR8 ;  /* 0x0000000c1f0872a5 */ /* 0x000fc4000f8e0008 */
[----:B------:R-:W-:-:S04]  /*14e0*/  UIMAD UR7, UR31, UR13, UR7 ;  /* 0x0000000d1f0772a4 */ /* 0x000fc8000f8e0207 */
[----:B------:R-:W-:Y:S02]  /*14f0*/  UIADD3 UR35, UR9, UR7, URZ ;  /* 0x0000000709237290 */ /* 0x000fe4000fffe03f */
[----:B------:R-:W-:Y:S02]  /*1500*/  UMOV UR33, UR8 ;  /* 0x0000000800217c82 */ /* 0x000fe40008000000 */
.L_x_2:
[----:B------:R-:W-:Y:S02]  /*1510*/  @UP0 UIADD3 UR7, UR16, UR19, URZ ;  /* 0x0000001310070290 */ /* 0x000fe4000fffe03f */
[----:B------:R-:W-:Y:S02]  /*1520*/  ULDC.64 UR10, c[0x0][0x1a0] ;  /* 0x00006800000a7ab9 */ /* 0x000fe40000000a00 */
[----:B------:R-:W-:-:S04]  /*1530*/  @UP0 UIMAD.WIDE.U32 UR8, UR7, UR10, URZ ;  /* 0x0000000a070802a5 */ /* 0x000fc8000f8e003f */
[----:B------:R-:W-:-:S03]  /*1540*/  @UP0 UIMAD UR30, UR7, UR11, UR9 ;  /* 0x0000000b071e02a4 */ /* 0x000fc6000f8e0209 */
[----:B------:R-:W-:Y:S01]  /*1550*/  @UP0 UMOV UR29, UR8 ;  /* 0x00000008001d0c82 */ /* 0x000fe20008000000 */
[----:B------:R-:W-:Y:S05]  /*1560*/  @P0 BRA `(.L_x_3) ;  /* 0x000000c000000947 */ /* 0x000fea0003800000 */
[----:B------:R-:W-:Y:S02]  /*1570*/  USHF.R.S32.HI UR7, URZ, 0x1f, UR16 ;  /* 0x0000001f3f077899 */ /* 0x000fe40008011410 */
[----:B------:R-:W-:Y:S02]  /*1580*/  ULDC.64 UR10, c[0x0][0x1a0] ;  /* 0x00006800000a7ab9 */ /* 0x000fe40000000a00 */
[----:B------:R-:W-:Y:S02]  /*1590*/  UIMAD UR7, UR7, UR10, URZ ;  /* 0x0000000a070772a4 */ /* 0x000fe4000f8e023f */
[----:B------:R-:W-:Y:S02]  /*15a0*/  UIMAD.WIDE.U32 UR8, UR16, UR10, URZ ;  /* 0x0000000a100872a5 */ /* 0x000fe4000f8e003f */
[----:B------:R-:W-:-:S04]  /*15b0*/  UIMAD UR11, UR16, UR11, UR7 ;  /* 0x0000000b100b72a4 */ /* 0x000fc8000f8e0207 */
[----:B------:R-:W-:-:S03]  /*15c0*/  UIADD3 UR9, UR9, UR11, URZ ;  /* 0x0000000b09097290 */ /* 0x000fc6000fffe03f */
[----:B------:R-:W-:Y:S02]  /*15d0*/  ULDC.64 UR10, c[0x0][0x188] ;  /* 0x00006200000a7ab9 */ /* 0x000fe40000000a00 */
[----:B------:R-:W-:Y:S02]  /*15e0*/  UIMAD UR7, UR23, UR10, URZ ;  /* 0x0000000a170772a4 */ /* 0x000fe4000f8e023f */
[----:B------:R-:W-:Y:S02]  /*15f0*/  UIMAD.WIDE.U32 UR8, UR31, UR10, UR8 ;  /* 0x0000000a1f0872a5 */ /* 0x000fe4000f8e0008 */
[----:B------:R-:W-:-:S04]  /*1600*/  UIMAD UR7, UR31, UR11, UR7 ;  /* 0x0000000b1f0772a4 */ /* 0x000fc8000f8e0207 */
[----:B------:R-:W-:Y:S02]  /*1610*/  UIADD3 UR30, UR9, UR7, URZ ;  /* 0x00000007091e7290 */ /* 0x000fe4000fffe03f */
[----:B------:R-:W-:Y:S02]  /*1620*/  UMOV UR29, UR8 ;  /* 0x00000008001d7c82 */ /* 0x000fe40008000000 */
.L_x_3:
[----:B------:R-:W-:Y:S01]  /*1630*/  IABS R6, c[0x0][0x1c8] ;  /* 0x0000720000067a13 */ /* 0x000fe20000000000 */
[----:B------:R-:W-:Y:S01]  /*1640*/  ULDC.64 UR10, c[0x0][0x370] ;  /* 0x0000dc00000a7ab9 */ /* 0x000fe20000000a00 */
[----:B------:R-:W-:Y:S01]  /*1650*/  IABS R3, UR38 ;  /* 0x0000002600037c13 */ /* 0x000fe20008000000 */
[----:B------:R-:W-:Y:S01]  /*1660*/  @UP1 UIMAD.WIDE.U32 UR8, UR17, UR10, URZ ;  /* 0x0000000a110812a5 */ /* 0x000fe2000f8e003f */
[----:B------:R-:W1:Y:S01]  /*1670*/  I2F.RP R4, R6 ;  /* 0x0000000600047306 */ /* 0x000e620000209400 */
[----:B------:R-:W-:Y:S01]  /*1680*/  ULDC UR12, c[0x0][0x224] ;  /* 0x00008900000c7ab9 */ /* 0x000fe20000000800 */
[----:B------:R-:W-:Y:S01]  /*1690*/  ISETP.NE.AND P1, PT, RZ, c[0x0][0x1c8], PT ;  /* 0x00007200ff007a0c */ /* 0x000fe20003f25270 */
[----:B------:R-:W-:Y:S02]  /*16a0*/  @UP1 UIMAD UR25, UR17, UR11, UR9 ;  /* 0x0000000b111912a4 */ /* 0x000fe4000f8e0209 */
[----:B------:R-:W-:-:S02]  /*16b0*/  USHF.L.U32 UR13, UR31, 0x7, URZ ;  /* 0x000000071f0d7899 */ /* 0x000fc4000800063f */
[----:B------:R-:W-:Y:S02]  /*16c0*/  @UP1 UMOV UR24, UR8 ;  /* 0x0000000800181c82 */ /* 0x000fe40008000000 */
[----:B------:R-:W-:Y:S02]  /*16d0*/  ULDC.64 UR8, c[0x0][0x368] ;  /* 0x0000da0000087ab9 */ /* 0x000fe40000000a00 */
[----:B------:R-:W-:Y:S02]  /*16e0*/  @!UP1 UIMAD UR7, UR23, UR8, URZ ;  /* 0x00000008170792a4 */ /* 0x000fe4000f8e023f */
[----:B------:R-:W-:Y:S02]  /*16f0*/  ULDC.64 UR10, c[0x0][0x3d8] ;  /* 0x0000f600000a7ab9 */ /* 0x000fe40000000a00 */
[----:B------:R-:W-:Y:S01]  /*1700*/  @!UP1 UIMAD UR7, UR31, UR9, UR7 ;  /* 0x000000091f0792a4 */ /* 0x000fe2000f8e0207 */
[----:B-1----:R-:W1:Y:S01]  /*1710*/  MUFU.RCP R4, R4 ;  /* 0x0000000400047308 */ /* 0x002e620000001000 */
[----:B------:R-:W-:-:S02]  /*1720*/  @!UP1 UIMAD.WIDE.U32 UR8, UR31, UR8, URZ ;  /* 0x000000081f0892a5 */ /* 0x000fc4000f8e003f */
[----:B------:R-:W-:Y:S02]  /*1730*/  USHF.R.S32.HI UR20, URZ, 0x1f, UR22 ;  /* 0x0000001f3f147899 */ /* 0x000fe40008011416 */
[----:B------:R-:W-:Y:S02]  /*1740*/  @!UP1 UIADD3 UR25, UR9, UR7, URZ ;  /* 0x0000000709199290 */ /* 0x000fe4000fffe03f */
[----:B------:R-:W-:Y:S01]  /*1750*/  UIMAD UR7, UR23, UR12, UR52 ;  /* 0x0000000c170772a4 */ /* 0x000fe2000f8e0234 */
[----:B------:R-:W2:Y:S01]  /*1760*/  S2UR UR12, SR_CTAID.X ;  /* 0x00000000000c79c3 */ /* 0x000ea20000002500 */
[----:B------:R-:W-:Y:S02]  /*1770*/  @!UP1 UMOV UR24, UR8 ;  /* 0x0000000800189c82 */ /* 0x000fe40008000000 */
[----:B------:R-:W-:Y:S02]  /*1780*/  UIADD3 UR7, UR45, UR7, URZ ;  /* 0x000000072d077290 */ /* 0x000fe4000fffe03f */
[----:B------:R-:W-:-:S02]  /*1790*/  UIMAD.WIDE.U32 UR8, UR36, UR17, URZ ;  /* 0x00000011240872a5 */ /* 0x000fc4000f8e003f */
[----:B------:R-:W-:Y:S01]  /*17a0*/  UIMAD UR7, UR36, UR7, UR51 ;  /* 0x00000007240772a4 */ /* 0x000fe2000f8e0233 */
[----:B-1----:R-:W-:Y:S01]  /*17b0*/  IADD3 R4, R4, 0xffffffe, RZ ;  /* 0x0ffffffe04047810 */ /* 0x002fe20007ffe0ff */
[----:B------:R-:W-:Y:S02]  /*17c0*/  USEL UR15, UR42, UR8, !UP1 ;  /* 0x000000082a0f7287 */ /* 0x000fe4000c800000 */
[----:B------:R-:W-:Y:S01]  /*17d0*/  UIADD3 UR21, UR43, UR7, URZ ;  /* 0x000000072b157290 */ /* 0x000fe2000fffe03f */
[----:B------:R-:W1:Y:S01]  /*17e0*/  F2I.FTZ.U32.TRUNC.NTZ R5, R4 ;  /* 0x0000000400057305 */ /* 0x000e62000021f000 */
[----:B------:R-:W-:-:S04]  /*17f0*/  UIMAD UR7, UR37, UR17, URZ ;  /* 0x00000011250772a4 */ /* 0x000fc8000f8e023f */
[----:B------:R-:W-:Y:S02]  /*1800*/  @UP1 UIADD3 UR21, UR9, UR7, URZ ;  /* 0x0000000709151290 */ /* 0x000fe4000fffe03f */
[----:B------:R-:W-:-:S04]  /*1810*/  USHF.L.U64.HI UR7, UR31, 0x7, UR23 ;  /* 0x000000071f077899 */ /* 0x000fc80008010217 */
[----:B------:R-:W-:Y:S02]  /*1820*/  USEL UR7, UR7, URZ, UP4 ;  /* 0x0000003f07077287 */ /* 0x000fe4000a000000 */
[----:B--2---:R-:W-:Y:S01]  /*1830*/  UIMAD.WIDE.U32 UR8, UR12, UR10, URZ ;  /* 0x0000000a0c0872a5 */ /* 0x004fe2000f8e003f */
[----:B-1----:R-:W-:-:S03]  /*1840*/  IMAD.MOV R0, RZ, RZ, -R5 ;  /* 0x000000ffff007224 */ /* 0x002fc600078e0a05 */
[----:B------:R-:W-:Y:S01]  /*1850*/  UIMAD UR11, UR12, UR11, UR9 ;  /* 0x0000000b0c0b72a4 */ /* 0x000fe2000f8e0209 */
[----:B------:R-:W-:Y:S01]  /*1860*/  IMAD.MOV.U32 R4, RZ, RZ, RZ ;  /* 0x000000ffff047224 */ /* 0x000fe200078e00ff */
[----:B------:R-:W-:Y:S01]  /*1870*/  USEL UR12, UR8, URZ, UP6 ;  /* 0x0000003f080c7287 */ /* 0x000fe2000b000000 */
[----:B------:R-:W-:Y:S01]  /*1880*/  IMAD R0, R0, R6, RZ ;  /* 0x0000000600007224 */ /* 0x000fe200078e02ff */
[----:B------:R-:W-:Y:S02]  /*1890*/  USEL UR8, UR13, URZ, UP4 ;  /* 0x0000003f0d087287 */ /* 0x000fe4000a000000 */
[----:B------:R-:W-:Y:S01]  /*18a0*/  USEL UR26, UR11, URZ, UP6 ;  /* 0x0000003f0b1a7287 */ /* 0x000fe2000b000000 */
[----:B------:R-:W-:Y:S01]  /*18b0*/  IMAD.HI.U32 R0, R5, R0, R4 ;  /* 0x0000000005007227 */ /* 0x000fe200078e0004 */
[----:B------:R-:W-:Y:S02]  /*18c0*/  UIADD3 UR8, UP0, UR14, UR8, URZ ;  /* 0x000000080e087290 */ /* 0x000fe4000ff1e03f */
[----:B------:R-:W-:-:S02]  /*18d0*/  ULDC UR13, c[0x0][0x234] ;  /* 0x00008d00000d7ab9 */ /* 0x000fc40000000800 */
[----:B------:R-:W-:Y:S01]  /*18e0*/  UIADD3.X UR9, UR27, UR7, URZ, UP0, !UPT ;  /* 0x000000071b097290 */ /* 0x000fe200087fe43f */
[----:B------:R-:W-:Y:S01]  /*18f0*/  IMAD.HI.U32 R0, R0, R3, RZ ;  /* 0x0000000300007227 */ /* 0x000fe200078e00ff */
[----:B------:R-:W-:-:S03]  /*1900*/  UIMAD UR7, UR37, UR8, URZ ;  /* 0x00000008250772a4 */ /* 0x000fc6000f8e023f */
[----:B------:R-:W-:Y:S01]  /*1910*/  IMAD.MOV R4, RZ, RZ, -R0 ;  /* 0x000000ffff047224 */ /* 0x000fe200078e0a00 */
[----:B------:R-:W-:Y:S02]  /*1920*/  UIMAD UR10, UR36, UR9, UR7 ;  /* 0x00000009240a72a4 */ /* 0x000fe4000f8e0207 */
[----:B------:R-:W-:Y:S01]  /*1930*/  @UP5 USEL UR7, UR54, UR17, !UP1 ;  /* 0x0000001136075287 */ /* 0x000fe2000c800000 */
[C---:B------:R-:W-:Y:S01]  /*1940*/  IMAD R3, R6.reuse, R4, R3 ;  /* 0x0000000406037224 */ /* 0x040fe200078e0203 */
[----:B------:R-:W-:Y:S02]  /*1950*/  UIMAD.WIDE.U32 UR8, UR36, UR8, URZ ;  /* 0x00000008240872a5 */ /* 0x000fe4000f8e003f */
[----:B------:R-:W-:Y:S02]  /*1960*/  @UP5 UIMAD UR13, UR38, UR13, UR7 ;  /* 0x0000000d260d52a4 */ /* 0x000fe4000f8e0207 */
[----:B------:R-:W-:Y:S01]  /*1970*/  ISETP.GT.U32.AND P0, PT, R6, R3, PT ;  /* 0x000000030600720c */ /* 0x000fe20003f04070 */
[----:B------:R-:W-:-:S04]  /*1980*/  UIADD3 UR23, UR9, UR10, URZ ;  /* 0x0000000a09177290 */ /* 0x000fc8000fffe03f */
[----:B------:R-:W-:-:S08]  /*1990*/  @!UP5 UMOV UR13, UR49 ;  /* 0x00000031000ddc82 */ /* 0x000fd00008000000 */
[----:B------:R-:W-:Y:S01]  /*19a0*/  @!P0 IMAD.IADD R3, R3, 0x1, -R6 ;  /* 0x0000000103038824 */ /* 0x000fe200078e0a06 */
[----:B------:R-:W-:Y:S02]  /*19b0*/  @!P0 IADD3 R0, R0, 0x1, RZ ;  /* 0x0000000100008810 */ /* 0x000fe40007ffe0ff */
[----:B------:R-:W-:Y:S02]  /*19c0*/  ISETP.LE.AND P0, PT, RZ, UR56, PT ;  /* 0x00000038ff007c0c */ /* 0x000fe4000bf03270 */
[----:B------:R-:W-:-:S13]  /*19d0*/  ISETP.GE.U32.AND P2, PT, R3, R6, PT ;  /* 0x000000060300720c */ /* 0x000fda0003f46070 */
[----:B------:R-:W-:-:S05]  /*19e0*/  @P2 IADD3 R0, R0, 0x1, RZ ;  /* 0x0000000100002810 */ /* 0x000fca0007ffe0ff */
[----:B------:R-:W-:Y:S01]  /*19f0*/  @!P0 IMAD.MOV R0, RZ, RZ, -R0 ;  /* 0x000000ffff008224 */ /* 0x000fe200078e0a00 */
[----:B------:R-:W-:Y:S02]  /*1a00*/  PLOP3.LUT P0, PT, PT, PT, UP5, 0x80, 0x0 ;  /* 0x000000000000781c */ /* 0x000fe40003f0f058 */
[----:B------:R-:W-:-:S04]  /*1a10*/  @!P1 LOP3.LUT R0, RZ, c[0x0][0x1c8], RZ, 0x33, !PT ;  /* 0x00007200ff009a12 */ /* 0x000fc800078e33ff */
[----:B------:R-:W-:-:S07]  /*1a20*/  SHF.R.S32.HI R12, RZ, 0x1f, R0 ;  /* 0x0000001fff0c7819 */ /* 0x000fce0000011400 */
[----:B------:R-:W-:Y:S05]  /*1a30*/  @!P0 BRA `(.L_x_4) ;  /* 0x0000005000008947 */ /* 0x000fea0003800000 */
[----:B------:R-:W-:Y:S02]  /*1a40*/  ULDC UR7, c[0x0][0x224] ;  /* 0x0000890000077ab9 */ /* 0x000fe40000000800 */
[----:B------:R-:W-:-:S04]  /*1a50*/  @!UP1 UIMAD UR17, UR31, UR7, URZ ;  /* 0x000000071f1192a4 */ /* 0x000fc8000f8e023f */
[----:B------:R-:W-:-:S04]  /*1a60*/  ULEA UR7, UR31, UR17, 0x7 ;  /* 0x000000111f077291 */ /* 0x000fc8000f8e383f */
[----:B------:R-:W-:Y:S01]  /*1a70*/  UIMAD UR11, UR55, UR38, UR7 ;  /* 0x00000026370b72a4 */ /* 0x000fe2000f8e0207 */
[----:B------:R-:W-:Y:S05]  /*1a80*/  BRA `(.L_x_5) ;  /* 0x0000001000007947 */ /* 0x000fea0003800000 */
.L_x_4:
[----:B------:R-:W-:Y:S02]  /*1a90*/  UMOV UR11, UR50 ;  /* 0x00000032000b7c82 */ /* 0x000fe40008000000 */
.L_x_5:
[----:B------:R-:W1:Y:S01]  /*1aa0*/  S2R R10, SR_TID.X ;  /* 0x00000000000a7919 */ /* 0x000e620000002100 */
[----:B------:R-:W-:Y:S01]  /*1ab0*/  UIADD3 UR8, UP3, UP2, UR8, UR41, UR47 ;  /* 0x0000002908087290 */ /* 0x000fe2000fa7e02f */
[----:B------:R-:W-:Y:S01]  /*1ac0*/  BSSY B1, `(.L_x_1) ;  /* 0x0000666000017945 */ /* 0x000fe20003800000 */
[----:B------:R-:W-:Y:S01]  /*1ad0*/  UISETP.GE.AND UP4, UPT, UR28, 0x1, UPT ;  /* 0x000000011c00788c */ /* 0x000fe2000bf86270 */
[----:B------:R-:W2:Y:S01]  /*1ae0*/  S2R R22, SR_TID.X ;  /* 0x0000000000167919 */ /* 0x000ea20000002100 */
[----:B------:R-:W-:Y:S02]  /*1af0*/  UIADD3 UR15, UP1, UP0, UR12, UR8, UR15 ;  /* 0x000000080c0f7290 */ /* 0x000fe4000f83e00f */
[----:B------:R-:W-:Y:S01]  /*1b00*/  UMOV UR17, 0x4 ;  /* 0x0000000400117882 */ /* 0x000fe20000000000 */
[----:B------:R-:W3:Y:S01]  /*1b10*/  S2R R23, SR_TID.X ;  /* 0x0000000000177919 */ /* 0x000ee20000002100 */
[----:B------:R-:W-:-:S02]  /*1b20*/  ULDC.64 UR8, c[0x0][0x1a8] ;  /* 0x00006a0000087ab9 */ /* 0x000fc40000000a00 */
[----:B------:R-:W-:-:S04]  /*1b30*/  UIMAD UR7, UR61, UR8, URZ ;  /* 0x000000083d0772a4 */ /* 0x000fc8000f8e023f */
[----:B------:R-:W-:-:S03]  /*1b40*/  UIMAD UR12, UR38, UR9, UR7 ;  /* 0x00000009260c72a4 */ /* 0x000fc6000f8e0207 */
[----:B------:R-:W-:Y:S02]  /*1b50*/  ULDC.64 UR8, c[0x0][0x378] ;  /* 0x0000de0000087ab9 */ /* 0x000fe40000000a00 */
[----:B------:R-:W-:Y:S01]  /*1b60*/  UIMAD UR7, UR61, UR8, URZ ;  /* 0x000000083d0772a4 */ /* 0x000fe2000f8e023f */
[----:B-1----:R-:W-:-:S03]  /*1b70*/  SHF.R.S32.HI R11, RZ, 0x1f, R10 ;  /* 0x0000001fff0b7819 */ /* 0x002fc6000001140a */
[----:B------:R-:W-:Y:S01]  /*1b80*/  UIMAD UR10, UR38, UR9, UR7 ;  /* 0x00000009260a72a4 */ /* 0x000fe2000f8e0207 */
[----:B------:R-:W-:Y:S02]  /*1b90*/  LEA.HI R4, R11, R10, RZ, 0x2 ;  /* 0x0000000a0b047211 */ /* 0x000fe400078f10ff */
[----:B------:R-:W-:Y:S01]  /*1ba0*/  ULDC.64 UR8, c[0x0][0x370] ;  /* 0x0000dc0000087ab9 */ /* 0x000fe20000000a00 */
[----:B--2---:R-:W-:Y:S01]  /*1bb0*/  SHF.R.S32.HI R22, RZ, 0x1f, R22 ;  /* 0x0000001fff167819 */ /* 0x004fe20000011416 */
[----:B------:R-:W-:Y:S01]  /*1bc0*/  UIMAD UR7, UR27, UR8, URZ ;  /* 0x000000081b0772a4 */ /* 0x000fe2000f8e023f */
[----:B------:R-:W-:Y:S01]  /*1bd0*/  LOP3.LUT R4, R4, 0xfffffffc, RZ, 0xc0, !PT ;  /* 0xfffffffc04047812 */ /* 0x000fe200078ec0ff */
[----:B------:R-:W-:Y:S01]  /*1be0*/  UIADD3 UR8, UR14, UR13, URZ ;  /* 0x0000000d0e087290 */ /* 0x000fe2000fffe03f */
[----:B---3--:R-:W-:Y:S01]  /*1bf0*/  LEA.HI R22, R22, R23, RZ, 0x2 ;  /* 0x0000001716167211 */ /* 0x008fe200078f10ff */
[----:B------:R-:W-:Y:S02]  /*1c00*/  UIMAD UR7, UR14, UR9, UR7 ;  /* 0x000000090e0772a4 */ /* 0x000fe4000f8e0207 */
[----:B------:R-:W-:Y:S01]  /*1c10*/  IMAD.IADD R4, R10, 0x1, -R4 ;  /* 0x000000010a047824 */ /* 0x000fe200078e0a04 */
[----:B------:R-:W-:Y:S01]  /*1c20*/  SHF.R.S32.HI R22, RZ, 0x2, R22 ;  /* 0x00000002ff167819 */ /* 0x000fe20000011416 */
[----:B------:R-:W-:-:S02]  /*1c30*/  UIADD3 UR9, UR14, UR11, URZ ;  /* 0x0000000b0e097290 */ /* 0x000fc4000fffe03f */
[----:B------:R-:W-:Y:S01]  /*1c40*/  IMAD.SHL.U32 R4, R4, 0x8, RZ ;  /* 0x0000000804047824 */ /* 0x000fe200078e00ff */
[----:B------:R-:W-:Y:S01]  /*1c50*/  SHF.R.S32.HI R14, RZ, 0x1f, R22 ;  /* 0x0000001fff0e7819 */ /* 0x000fe20000011416 */
[----:B------:R-:W-:Y:S01]  /*1c60*/  ULEA.HI.SX32 UR11, UR32, 0xffffffff, 0x1a ;  /* 0xffffffff200b7891 */ /* 0x000fe2000f8fd23f */
[----:B------:R-:W-:Y:S02]  /*1c70*/  IADD3 R3, P0, R22, UR14, RZ ;  /* 0x0000000e16037c10 */ /* 0x000fe4000ff1e0ff */
[--C-:B------:R-:W-:Y:S02]  /*1c80*/  SHF.R.S32.HI R5, RZ, 0x1f, R4.reuse ;  /* 0x0000001fff057819 */ /* 0x100fe40000011404 */
[----:B------:R-:W-:Y:S02]  /*1c90*/  IADD3.X R7, R14, UR27, RZ, P0, !PT ;  /* 0x0000001b0e077c10 */ /* 0x000fe400087fe4ff */
[----:B------:R-:W-:Y:S01]  /*1ca0*/  IADD3 R6, P0, R4, UR24, RZ ;  /* 0x0000001804067c10 */ /* 0x000fe2000ff1e0ff */
[----:B------:R-:W-:-:S04]  /*1cb0*/  IMAD.WIDE.U32 R8, R3, c[0x0][0x190], R4 ;  /* 0x0000640003087a25 */ /* 0x000fc800078e0004 */
[----:B------:R-:W-:Y:S01]  /*1cc0*/  IMAD R7, R7, c[0x0][0x190], RZ ;  /* 0x0000640007077a24 */ /* 0x000fe200078e02ff */
[----:B------:R-:W-:-:S03]  /*1cd0*/  IADD3 R8, P1, R8, UR39, RZ ;  /* 0x0000002708087c10 */ /* 0x000fc6000ff3e0ff */
[----:B------:R-:W-:Y:S01]  /*1ce0*/  IMAD R3, R3, c[0x0][0x194], R7 ;  /* 0x0000650003037a24 */ /* 0x000fe200078e0207 */
[----:B------:R-:W-:Y:S01]  /*1cf0*/  IADD3.X R7, R5, UR25, RZ, P0, !PT ;  /* 0x0000001905077c10 */ /* 0x000fe200087fe4ff */
[----:B------:R-:W-:-:S03]  /*1d00*/  ULDC.64 UR24, c[0x0][0x200] ;  /* 0x0000800000187ab9 */ /* 0x000fc60000000a00 */
[----:B------:R-:W-:Y:S01]  /*1d10*/  IADD3.X R9, R9, UR34, R3, P1, !PT ;  /* 0x0000002209097c10 */ /* 0x000fe20008ffe403 */
[----:B------:R-:W-:-:S04]  /*1d20*/  IMAD.U32 R3, RZ, RZ, UR14 ;  /* 0x0000000eff037e24 */ /* 0x000fc8000f8e00ff */
[----:B------:R-:W-:-:S04]  /*1d30*/  IMAD.WIDE.U32 R6, R3, c[0x0][0x370], R6 ;  /* 0x0000dc0003067a25 */ /* 0x000fc800078e0006 */
[----:B------:R-:W-:Y:S01]  /*1d40*/  IMAD.U32 R3, RZ, RZ, UR38 ;  /* 0x00000026ff037e24 */ /* 0x000fe2000f8e00ff */
[----:B------:R-:W-:Y:S01]  /*1d50*/  IADD3 R7, R7, UR7, RZ ;  /* 0x0000000707077c10 */ /* 0x000fe2000fffe0ff */
[----:B------:R-:W-:-:S04]  /*1d60*/  UIADD3.X UR7, UR23, UR48, UR53, UP3, UP2 ;  /* 0x0000003017077290 */ /* 0x000fc80009fe4435 */
[----:B------:R-:W-:Y:S01]  /*1d70*/  IMAD.WIDE.U32 R6, R3, c[0x0][0x378], R6 ;  /* 0x0000de0003067a25 */ /* 0x000fe200078e0006 */
[----:B------:R-:W-:Y:S01]  /*1d80*/  LEA.HI R3, R11, R10, RZ, 0x5 ;  /* 0x0000000a0b037211 */ /* 0x000fe200078f28ff */
[----:B------:R-:W-:-:S03]  /*1d90*/  UIADD3.X UR7, UR26, UR7, UR21, UP1, UP0 ;  /* 0x000000071a077290 */ /* 0x000fc60008fe0415 */
[----:B------:R-:W-:Y:S02]  /*1da0*/  LOP3.LUT R11, R3, 0xffffffe0, RZ, 0xc0, !PT ;  /* 0xffffffe0030b7812 */ /* 0x000fe400078ec0ff */
[----:B------:R-:W-:-:S03]  /*1db0*/  IADD3 R7, R7, UR10, RZ ;  /* 0x0000000a07077c10 */ /* 0x000fc6000fffe0ff */
[----:B------:R-:W-:Y:S01]  /*1dc0*/  IMAD.IADD R11, R10, 0x1, -R11 ;  /* 0x000000010a0b7824 */ /* 0x000fe200078e0a0b */
[----:B------:R-:W-:Y:S01]  /*1dd0*/  SHF.R.S32.HI R10, RZ, 0x5, R3 ;  /* 0x00000005ff0a7819 */ /* 0x000fe20000011403 */
[----:B------:R-:W-:Y:S02]  /*1de0*/  IMAD.U32 R3, RZ, RZ, UR38 ;  /* 0x00000026ff037e24 */ /* 0x000fe4000f8e00ff */
[----:B------:R-:W-:-:S04]  /*1df0*/  IMAD.WIDE.U32 R6, R22, c[0x0][0x370], R6 ;  /* 0x0000dc0016067a25 */ /* 0x000fc800078e0006 */
[----:B------:R-:W-:Y:S01]  /*1e00*/  IMAD.WIDE.U32 R8, R3, c[0x0][0x1a8], R8 ;  /* 0x00006a0003087a25 */ /* 0x000fe200078e0008 */
[----:B------:R-:W-:-:S03]  /*1e10*/  LEA R234, P3, R6, c[0x0][0x330], 0x1 ;  /* 0x0000cc0006ea7a11 */ /* 0x000fc600078608ff */
[----:B------:R-:W-:Y:S01]  /*1e20*/  IMAD R10, R10, UR46, R11 ;  /* 0x0000002e0a0a7c24 */ /* 0x000fe2000f8e020b */
[----:B------:R-:W-:Y:S01]  /*1e30*/  IADD3 R11, R9, UR12, RZ ;  /* 0x0000000c090b7c10 */ /* 0x000fe2000fffe0ff */
[----:B------:R-:W-:Y:S01]  /*1e40*/  IMAD R3, R14, c[0x0][0x370], RZ ;  /* 0x0000dc000e037a24 */ /* 0x000fe200078e02ff */
[----:B------:R-:W-:Y:S01]  /*1e50*/  LEA R236, P0, R8, c[0x0][0x160], 0x1 ;  /* 0x0000580008ec7a11 */ /* 0x000fe200078008ff */
[----:B------:R-:W-:Y:S02]  /*1e60*/  UIMAD.WIDE UR12, UR8, UR17, UR24 ;  /* 0x00000011080c72a5 */ /* 0x000fe4000f8e0218 */
[----:B------:R-:W-:Y:S01]  /*1e70*/  IMAD R9, R22, c[0x0][0x374], R3 ;  /* 0x0000dd0016097a24 */ /* 0x000fe200078e0203 */
[----:B------:R-:W-:Y:S01]  /*1e80*/  LEA.HI.X R237, R8, c[0x0][0x164], R11, 0x1, P0 ;  /* 0x0000590008ed7a11 */ /* 0x000fe200000f0c0b */
[----:B------:R-:W-:Y:S01]  /*1e90*/  ULDC.64 UR24, c[0x0][0x3c8] ;  /* 0x0000f20000187ab9 */ /* 0x000fe20000000a00 */
[----:B------:R-:W-:Y:S01]  /*1ea0*/  PLOP3.LUT P0, PT, PT, PT, UP4, 0x80, 0x0 ;  /* 0x000000000000781c */ /* 0x000fe20003f0f048 */
[----:B------:R-:W-:Y:S01]  /*1eb0*/  IMAD.IADD R7, R7, 0x1, R9 ;  /* 0x0000000107077824 */ /* 0x000fe200078e0209 */
[----:B------:R-:W-:Y:S01]  /*1ec0*/  IADD3 R3, P2, R10, UR15, RZ ;  /* 0x0000000f0a037c10 */ /* 0x000fe2000ff5e0ff */
[----:B------:R-:W-:-:S03]  /*1ed0*/  UIMAD.WIDE UR14, UR9, UR17, UR24 ;  /* 0x00000011090e72a5 */ /* 0x000fc6000f8e0218 */
[C---:B------:R-:W-:Y:S02]  /*1ee0*/  LEA R233, P1, R3.reuse, c[0x0][0x350], 0x2 ;  /* 0x0000d40003e97a11 */ /* 0x040fe400078210ff */
[----:B------:R-:W-:Y:S02]  /*1ef0*/  LEA.HI.X.SX32 R10, R10, UR7, 0x1, P2 ;  /* 0x000000070a0a7c11 */ /* 0x000fe400090f0eff */
[----:B------:R-:W-:Y:S02]  /*1f00*/  LEA.HI.X R235, R6, c[0x0][0x334], R7, 0x1, P3 ;  /* 0x0000cd0006eb7a11 */ /* 0x000fe400018f0c07 */
[----:B------:R-:W-:Y:S01]  /*1f10*/  LEA.HI.X R232, R3, c[0x0][0x354], R10, 0x2, P1 ;  /* 0x0000d50003e87a11 */ /* 0x000fe200008f140a */
[----:B------:R-:W-:Y:S05]  /*1f20*/  @!P0 BRA `(.L_x_6) ;  /* 0x000059a000008947 */ /* 0x000fea0003800000 */
[----:B------:R-:W2:Y:S01]  /*1f30*/  LDL R20, [R1+0x3c] ;  /* 0x00003c0001147983 */ /* 0x000ea20000100800 */
[----:B------:R-:W-:-:S03]  /*1f40*/  ULDC.64 UR8, c[0x0][0x1a0] ;  /* 0x0000680000087ab9 */ /* 0x000fc60000000a00 */
[----:B------:R-:W3:Y:S01]  /*1f50*/  LDL R21, [R1+0x2c] ;  /* 0x00002c0001157983 */ /* 0x000ee20000100800 */
[----:B------:R-:W-:-:S04]  /*1f60*/  UIMAD UR7, UR20, UR8, URZ ;  /* 0x00000008140772a4 */ /* 0x000fc8000f8e023f */
[----:B------:R-:W-:-:S03]  /*1f70*/  UIMAD UR10, UR22, UR9, UR7 ;  /* 0x00000009160a72a4 */ /* 0x000fc6000f8e0207 */
[----:B------:R-:W-:Y:S02]  /*1f80*/  ULDC.64 UR8, c[0x0][0x198] ;  /* 0x0000660000087ab9 */ /* 0x000fe40000000a00 */
[----:B------:R-:W-:Y:S01]  /*1f90*/  UIMAD UR7, UR20, UR8, URZ ;  /* 0x00000008140772a4 */ /* 0x000fe2000f8e023f */
[----:B------:R-:W-:-:S03]  /*1fa0*/  IMAD.U32 R3, RZ, RZ, UR22 ;  /* 0x00000016ff037e24 */ /* 0x000fc6000f8e00ff */
[----:B------:R-:W-:Y:S02]  /*1fb0*/  UIMAD UR7, UR22, UR9, UR7 ;  /* 0x00000009160772a4 */ /* 0x000fe4000f8e0207 */
[----:B------:R-:W-:Y:S01]  /*1fc0*/  UIMAD UR9, UR18, -0x80, UR6 ;  /* 0xffffff80120978a4 */ /* 0x000fe2000f8e0206 */
[----:B------:R-:W-:Y:S01]  /*1fd0*/  IADD3 R9, R22, 0x40, RZ ;  /* 0x0000004016097810 */ /* 0x000fe20007ffe0ff */
[----:B------:R-:W-:-:S04]  /*1fe0*/  IMAD.WIDE.U32 R6, R3, c[0x0][0x1a0], R4 ;  /* 0x0000680003067a25 */ /* 0x000fc800078e0004 */
[----:B------:R-:W-:Y:S01]  /*1ff0*/  IMAD.WIDE.U32 R4, R3, c[0x0][0x198], R4 ;  /* 0x0000660003047a25 */ /* 0x000fe200078e0004 */
[----:B------:R-:W-:Y:S02]  /*2000*/  ISETP.GE.AND P1, PT, R9, UR9, PT ;  /* 0x0000000909007c0c */ /* 0x000fe4000bf26270 */
[----:B------:R-:W-:Y:S01]  /*2010*/  IADD3 R6, P2, R6, UR29, RZ ;  /* 0x0000001d06067c10 */ /* 0x000fe2000ff5e0ff */
[----:B------:R-:W-:Y:S01]  /*2020*/  IMAD.U32 R8, RZ, RZ, UR10 ;  /* 0x0000000aff087e24 */ /* 0x000fe2000f8e00ff */
[----:B------:R-:W-:Y:S01]  /*2030*/  IADD3 R4, P0, R4, UR33, RZ ;  /* 0x0000002104047c10 */ /* 0x000fe2000ff1e0ff */
[----:B------:R-:W-:-:S03]  /*2040*/  IMAD.U32 R3, RZ, RZ, UR7 ;  /* 0x00000007ff037e24 */ /* 0x000fc6000f8e00ff */
[----:B------:R-:W-:Y:S01]  /*2050*/  IADD3.X R7, R7, UR30, R8, P2, !PT ;  /* 0x0000001e07077c10 */ /* 0x000fe200097fe408 */
[C---:B------:R-:W-:Y:S01]  /*2060*/  IMAD R8, R12.reuse, c[0x0][0x1b0], RZ ;  /* 0x00006c000c087a24 */ /* 0x040fe200078e02ff */
[----:B------:R-:W-:Y:S01]  /*2070*/  IADD3.X R5, R5, UR35, R3, P0, !PT ;  /* 0x0000002305057c10 */ /* 0x000fe200087fe403 */
[----:B------:R-:W-:Y:S02]  /*2080*/  IMAD R3, R12, c[0x0][0x1b8], RZ ;  /* 0x00006e000c037a24 */ /* 0x000fe400078e02ff */
[----:B------:R-:W-:-:S04]  /*2090*/  IMAD.WIDE.U32 R6, R0, c[0x0][0x1b8], R6 ;  /* 0x00006e0000067a25 */ /* 0x000fc800078e0006 */
[C---:B------:R-:W-:Y:S02]  /*20a0*/  IMAD R3, R0.reuse, c[0x0][0x1bc], R3 ;  /* 0x00006f0000037a24 */ /* 0x040fe400078e0203 */
[C---:B------:R-:W-:Y:S02]  /*20b0*/  IMAD R8, R0.reuse, c[0x0][0x1b4], R8 ;  /* 0x00006d0000087a24 */ /* 0x040fe400078e0208 */
[----:B------:R-:W-:Y:S01]  /*20c0*/  IMAD.WIDE.U32 R4, R0, c[0x0][0x1b0], R4 ;  /* 0x00006c0000047a25 */ /* 0x000fe200078e0004 */
[----:B------:R-:W-:-:S03]  /*20d0*/  @!P1 IADD3 R0, P0, R22, 0x40, RZ ;  /* 0x0000004016009810 */ /* 0x000fc60007f1e0ff */
[----:B------:R-:W-:Y:S01]  /*20e0*/  IMAD.IADD R7, R7, 0x1, R3 ;  /* 0x0000000107077824 */ /* 0x000fe200078e0203 */
[----:B------:R-:W-:Y:S02]  /*20f0*/  @!P1 IADD3.X R3, RZ, R14, RZ, P0, !PT ;  /* 0x0000000eff039210 */ /* 0x000fe400007fe4ff */
[----:B------:R-:W-:Y:S02]  /*2100*/  PLOP3.LUT P0, PT, PT, PT, UP6, 0x80, 0x0 ;  /* 0x000000000000781c */ /* 0x000fe40003f0f068 */
[C---:B------:R-:W-:Y:S01]  /*2110*/  ISETP.GE.AND P2, PT, R22.reuse, UR9, PT ;  /* 0x0000000916007c0c */ /* 0x040fe2000bf46270 */
[----:B------:R-:W-:Y:S01]  /*2120*/  UMOV UR7, UR11 ;  /* 0x0000000b00077c82 */ /* 0x000fe20008000000 */
[----:B------:R-:W-:Y:S01]  /*2130*/  @!P1 IADD3 R12, P3, R22, 0x40, RZ ;  /* 0x00000040160c9810 */ /* 0x000fe20007f7e0ff */
[----:B------:R-:W-:-:S03]  /*2140*/  UIMAD UR8, UR7, -0x40, UR28 ;  /* 0xffffffc0070878a4 */ /* 0x000fc6000f8e021c */
[----:B------:R-:W-:Y:S01]  /*2150*/  @!P1 IADD3.X R10, RZ, R14, RZ, P3, !PT ;  /* 0x0000000eff0a9210 */ /* 0x000fe20001ffe4ff */
[----:B------:R-:W-:Y:S02]  /*2160*/  IMAD.IADD R5, R5, 0x1, R8 ;  /* 0x0000000105057824 */ /* 0x000fe400078e0208 */
[----:B------:R-:W-:Y:S02]  /*2170*/  @!P1 IMAD.MOV.U32 R8, RZ, RZ, R6 ;  /* 0x000000ffff089224 */ /* 0x000fe400078e0006 */
[----:B------:R-:W-:Y:S02]  /*2180*/  @!P1 IMAD R10, R10, c[0x0][0x1a0], RZ ;  /* 0x000068000a0a9a24 */ /* 0x000fe400078e02ff */
[----:B------:R-:W-:Y:S02]  /*2190*/  @!P2 IMAD R11, R14, c[0x0][0x1a0], RZ ;  /* 0x000068000e0baa24 */ /* 0x000fe400078e02ff */
[----:B------:R-:W-:Y:S02]  /*21a0*/  @!P1 IMAD R10, R12, c[0x0][0x1a4], R10 ;  /* 0x000069000c0a9a24 */ /* 0x000fe400078e020a */
[----:B------:R-:W-:-:S02]  /*21b0*/  @!P1 IMAD.MOV.U32 R16, RZ, RZ, R4 ;  /* 0x000000ffff109224 */ /* 0x000fc400078e0004 */
[----:B------:R-:W-:Y:S02]  /*21c0*/  @!P1 IMAD.MOV.U32 R17, RZ, RZ, R5 ;  /* 0x000000ffff119224 */ /* 0x000fe400078e0005 */
[----:B------:R-:W-:Y:S01]  /*21d0*/  @!P1 IMAD R3, R3, c[0x0][0x198], RZ ;  /* 0x0000660003039a24 */ /* 0x000fe200078e02ff */
[----:B------:R-:W-:Y:S01]  /*21e0*/  ULEA.HI UR9, UR7, UR7, URZ, 0x1 ;  /* 0x0000000707097291 */ /* 0x000fe2000f8f083f */
[----:B------:R-:W-:Y:S02]  /*21f0*/  @!P2 IMAD R11, R22, c[0x0][0x1a4], R11 ;  /* 0x00006900160baa24 */ /* 0x000fe400078e020b */
[C---:B------:R-:W-:Y:S02]  /*2200*/  @!P1 IMAD R19, R0.reuse, c[0x0][0x19c], R3 ;  /* 0x0000670000139a24 */ /* 0x040fe400078e0203 */
[----:B------:R-:W-:Y:S01]  /*2210*/  @!P1 IMAD.WIDE.U32 R16, R0, c[0x0][0x198], R16 ;  /* 0x0000660000109a25 */ /* 0x000fe200078e0010 */
[----:B------:R-:W-:-:S04]  /*2220*/  ULOP3.LUT UR9, UR9, 0xfffffffe, URZ, 0xc0, !UPT ;  /* 0xfffffffe09097892 */ /* 0x000fc8000f8ec03f */
[----:B------:R-:W-:-:S04]  /*2230*/  UIADD3 UR9, UR7, -UR9, URZ ;  /* 0x8000000907097290 */ /* 0x000fc8000fffe03f */
[----:B------:R-:W-:Y:S01]  /*2240*/  UISETP.NE.AND UP0, UPT, UR9, 0x1, UPT ;  /* 0x000000010900788c */ /* 0x000fe2000bf05270 */
[----:B------:R-:W-:Y:S05]  /*2250*/  @P0 BAR.SYNC.DEFER_BLOCKING 0x0 ;  /* 0x0000000000000b1d */ /* 0x000fea0000010000 */
[----:B------:R-:W-:Y:S01]  /*2260*/  PLOP3.LUT P0, PT, PT, PT, UP0, 0x80, 0x0 ;  /* 0x000000000000781c */ /* 0x000fe20003f0f008 */
[----:B------:R-:W-:Y:S01]  /*2270*/  UMOV UR9, UR12 ;  /* 0x0000000c00097c82 */ /* 0x000fe20008000000 */
[----:B--2---:R-:W-:-:S04]  /*2280*/  IADD3 R9, R20, 0x8, RZ ;  /* 0x0000000814097810 */ /* 0x004fc80007ffe0ff */
[----:B------:R-:W-:Y:S01]  /*2290*/  ISETP.GE.AND P6, PT, R9, UR8, PT ;  /* 0x0000000809007c0c */ /* 0x000fe2000bfc6270 */
[--C-:B------:R-:W-:Y:S02]  /*22a0*/  @!P1 IMAD.MOV.U32 R9, RZ, RZ, R7.reuse ;  /* 0x000000ffff099224 */ /* 0x100fe400078e0007 */
[----:B------:R-:W-:-:S04]  /*22b0*/  @!P2 IMAD.WIDE.U32 R6, R22, c[0x0][0x1a0], R6 ;  /* 0x000068001606aa25 */ /* 0x000fc800078e0006 */
[----:B------:R-:W-:-:S04]  /*22c0*/  @!P1 IMAD.WIDE.U32 R12, R12, c[0x0][0x1a0], R8 ;  /* 0x000068000c0c9a25 */ /* 0x000fc800078e0008 */
[----:B------:R-:W-:Y:S01]  /*22d0*/  @!P2 IMAD R8, R14, c[0x0][0x198], RZ ;  /* 0x000066000e08aa24 */ /* 0x000fe200078e02ff */
[----:B------:R-:W-:Y:S01]  /*22e0*/  IADD3 R9, R20, 0x20, RZ ;  /* 0x0000002014097810 */ /* 0x000fe20007ffe0ff */
[----:B------:R-:W-:Y:S01]  /*22f0*/  @!P2 IMAD.IADD R0, R7, 0x1, R11 ;  /* 0x000000010700a824 */ /* 0x000fe200078e020b */
[----:B------:R-:W-:Y:S01]  /*2300*/  @!P1 IADD3 R3, R13, R10, RZ ;  /* 0x0000000a0d039210 */ /* 0x000fe20007ffe0ff */
[----:B------:R-:W-:Y:S01]  /*2310*/  @!P2 IMAD R18, R22, c[0x0][0x19c], R8 ;  /* 0x000067001612aa24 */ /* 0x000fe200078e0208 */
[----:B------:R-:W-:Y:S02]  /*2320*/  @!P2 LEA R10, P4, R6, c[0x0][0x170], 0x1 ;  /* 0x00005c00060aaa11 */ /* 0x000fe400078808ff */
[----:B------:R-:W-:Y:S01]  /*2330*/  @!P1 LEA R8, P3, R12, c[0x0][0x170], 0x1 ;  /* 0x00005c000c089a11 */ /* 0x000fe200078608ff */
[----:B------:R-:W-:Y:S01]  /*2340*/  @!P2 IMAD.WIDE.U32 R14, R22, c[0x0][0x198], R4 ;  /* 0x00006600160eaa25 */ /* 0x000fe200078e0004 */
[----:B------:R-:W-:Y:S02]  /*2350*/  ISETP.GE.AND P5, PT, R9, UR8, PT ;  /* 0x0000000809007c0c */ /* 0x000fe4000bfa6270 */
[----:B------:R-:W-:Y:S01]  /*2360*/  @!P2 LEA.HI.X R11, R6, c[0x0][0x174], R0, 0x1, P4 ;  /* 0x00005d00060baa11 */ /* 0x000fe200020f0c00 */
[----:B------:R-:W-:Y:S01]  /*2370*/  @!P1 IMAD.IADD R5, R17, 0x1, R19 ;  /* 0x0000000111059824 */ /* 0x000fe200078e0213 */
[----:B------:R-:W-:Y:S01]  /*2380*/  @!P1 LEA.HI.X R9, R12, c[0x0][0x174], R3, 0x1, P3 ;  /* 0x00005d000c099a11 */ /* 0x000fe200018f0c03 */
[----:B---3--:R-:W-:Y:S01]  /*2390*/  IMAD.SHL.U32 R0, R21, 0x2, RZ ;  /* 0x0000000215007824 */ /* 0x008fe200078e00ff */
[----:B------:R-:W-:Y:S01]  /*23a0*/  @!P1 LEA R4, P3, R16, c[0x0][0x168], 0x1 ;  /* 0x00005a0010049a11 */ /* 0x000fe200078608ff */
[----:B------:R-:W-:Y:S01]  /*23b0*/  @!P2 IMAD.IADD R3, R15, 0x1, R18 ;  /* 0x000000010f03a824 */ /* 0x000fe200078e0212 */
[----:B------:R-:W-:-:S02]  /*23c0*/  @!P2 LEA R6, P4, R14, c[0x0][0x168], 0x1 ;  /* 0x00005a000e06aa11 */ /* 0x000fc400078808ff */
[----:B------:R-:W-:Y:S01]  /*23d0*/  @!P1 LEA.HI.X R5, R16, c[0x0][0x16c], R5, 0x1, P3 ;  /* 0x00005b0010059a11 */ /* 0x000fe200018f0c05 */
[----:B------:R-:W-:Y:S01]  /*23e0*/  @P2 STS [R0+0xf000], RZ ;  /* 0x00f000ff00002388 */ /* 0x000fe20000000800 */
[----:B------:R-:W-:-:S03]  /*23f0*/  ISETP.GE.AND P3, PT, R22, UR8, PT ;  /* 0x0000000816007c0c */ /* 0x000fc6000bf66270 */
[----:B------:R-:W-:Y:S01]  /*2400*/  @P2 STS [R0+0xf004], RZ ;  /* 0x00f004ff00002388 */ /* 0x000fe20000000800 */
[----:B------:R-:W-:-:S03]  /*2410*/  @!P2 LEA.HI.X R7, R14, c[0x0][0x16c], R3, 0x1, P4 ;  /* 0x00005b000e07aa11 */ /* 0x000fc600020f0c03 */
[----:B------:R-:W-:Y:S04]  /*2420*/  @P2 STS.64 [R0+0xf008], RZ ;  /* 0x00f008ff00002388 */ /* 0x000fe80000000a00 */
[----:B------:R-:W-:Y:S04]  /*2430*/  @P2 STS.128 [R0+0x11000], RZ ;  /* 0x011000ff00002388 */ /* 0x000fe80000000c00 */
[----:B------:R-:W-:Y:S01]  /*2440*/  @P2 STS.128 [R0+0x13000], RZ ;  /* 0x013000ff00002388 */ /* 0x000fe20000000c00 */
[----:B------:R-:W-:-:S03]  /*2450*/  IADD3 R3, R21, 0x1800, RZ ;  /* 0x0000180015037810 */ /* 0x000fc60007ffe0ff */
[----:B------:R-:W-:Y:S01]  /*2460*/  @!PT LDS RZ, [RZ] ;  /* 0x00000000fffff984 */ /* 0x000fe20000000800 */
[----:B------:R-:W-:Y:S01]  /*2470*/  @!PT LDS RZ, [RZ] ;  /* 0x00000000fffff984 */ /* 0x000fe20000000800 */
[----:B------:R-:W-:Y:S01]  /*2480*/  @!PT LDS RZ, [RZ] ;  /* 0x00000000fffff984 */ /* 0x000fe20000000800 */
[----:B------:R1:W-:Y:S04]  /*2490*/  @!P2 LDGSTS.E.BYPASS.LTC128B.128 [R0+0xf000], [R10.64] ;  /* 0x0f0000000a00afae */ /* 0x0003e8000b901d44 */
[----:B------:R1:W-:Y:S04]  /*24a0*/  @!P2 LDGSTS.E.BYPASS.LTC128B.128 [R0+0x11000], [R10.64+0x40] ;  /* 0x110000400a00afae */ /* 0x0003e8000b901d44 */
[----:B------:R1:W-:Y:S04]  /*24b0*/  @!P2 LDGSTS.E.BYPASS.LTC128B.128 [R0+0x13000], [R10.64+0x80] ;  /* 0x130000800a00afae */ /* 0x0003e8000b901d44 */
[----:B------:R-:W-:Y:S04]  /*24c0*/  @P1 STS.128 [R0+0x10000], RZ ;  /* 0x010000ff00001388 */ /* 0x000fe80000000c00 */
[----:B------:R-:W-:Y:S04]  /*24d0*/  @P1 STS.128 [R0+0x12000], RZ ;  /* 0x012000ff00001388 */ /* 0x000fe80000000c00 */
[----:B------:R-:W-:Y:S04]  /*24e0*/  @P1 STS.128 [R0+0x14000], RZ ;  /* 0x014000ff00001388 */ /* 0x000fe80000000c00 */
[----:B------:R-:W-:Y:S01]  /*24f0*/  @!PT LDS RZ, [RZ] ;  /* 0x00000000fffff984 */ /* 0x000fe20000000800 */
[----:B------:R-:W-:Y:S01]  /*2500*/  @!PT LDS RZ, [RZ] ;  /* 0x00000000fffff984 */ /* 0x000fe20000000800 */
[----:B------:R-:W-:Y:S01]  /*2510*/  @!PT LDS RZ, [RZ] ;  /* 0x00000000fffff984 */ /* 0x000fe20000000800 */
[----:B------:R2:W-:Y:S04]  /*2520*/  @!P1 LDGSTS.E.BYPASS.LTC128B.128 [R0+0x10000], [R8.64] ;  /* 0x1000000008009fae */ /* 0x0005e8000b901d44 */
[----:B------:R2:W-:Y:S04]  /*2530*/  @!P1 LDGSTS.E.BYPASS.LTC128B.128 [R0+0x12000], [R8.64+0x40] ;  /* 0x1200004008009fae */ /* 0x0005e8000b901d44 */
[----:B------:R2:W-:Y:S04]  /*2540*/  @!P1 LDGSTS.E.BYPASS.LTC128B.128 [R0+0x14000], [R8.64+0x80] ;  /* 0x1400008008009fae */ /* 0x0005e8000b901d44 */
[----:B------:R-:W0:Y:S04]  /*2550*/  LDGDEPBAR ;  /* 0x00000000000079af */ /* 0x000e280000000000 */
[----:B------:R-:W-:Y:S04]  /*2560*/  @P3 STS [R0+0x6000], RZ ;  /* 0x006000ff00003388 */ /* 0x000fe80000000800 */
[----:B------:R-:W-:Y:S04]  /*2570*/  @P3 STS [R0+0x6004], RZ ;  /* 0x006004ff00003388 */ /* 0x000fe80000000800 */
[----:B------:R-:W-:Y:S04]  /*2580*/  @P3 STS.64 [R0+0x6008], RZ ;  /* 0x006008ff00003388 */ /* 0x000fe80000000a00 */
[----:B------:R-:W-:Y:S01]  /*2590*/  @P3 STS.128 [R0+0x7000], RZ ;  /* 0x007000ff00003388 */ /* 0x000fe20000000c00 */
[----:B--2---:R-:W-:-:S03]  /*25a0*/  SEL R8, R3, R21, !P0 ;  /* 0x0000001503087207 */ /* 0x004fc60004000000 */
[----:B------:R-:W-:Y:S01]  /*25b0*/  @P3 STS.128 [R0+0x8000], RZ ;  /* 0x008000ff00003388 */ /* 0x000fe20000000c00 */
[----:B------:R-:W-:-:S03]  /*25c0*/  SHF.L.U32 R238, R8, 0x1, RZ ;  /* 0x0000000108ee7819 */ /* 0x000fc600000006ff */
[----:B------:R-:W-:Y:S01]  /*25d0*/  @!PT LDS RZ, [RZ] ;  /* 0x00000000fffff984 */ /* 0x000fe20000000800 */
[----:B------:R-:W-:Y:S01]  /*25e0*/  @!PT LDS RZ, [RZ] ;  /* 0x00000000fffff984 */ /* 0x000fe20000000800 */
[----:B------:R-:W-:Y:S01]  /*25f0*/  @!PT LDS RZ, [RZ] ;  /* 0x00000000fffff984 */ /* 0x000fe20000000800 */
[----:B------:R2:W-:Y:S04]  /*2600*/  @!P3 LDGSTS.E.BYPASS.LTC128B.128 [R0+0x6000], [R234.64] ;  /* 0x06000000ea00bfae */ /* 0x0005e8000b901d44 */
[----:B------:R2:W-:Y:S04]  /*2610*/  @!P3 LDGSTS.E.BYPASS.LTC128B.128 [R0+0x7000], [R234.64+0x40] ;  /* 0x07000040ea00bfae */ /* 0x0005e8000b901d44 */
[----:B------:R2:W-:Y:S04]  /*2620*/  @!P3 LDGSTS.E.BYPASS.LTC128B.128 [R0+0x8000], [R234.64+0x80] ;  /* 0x08000080ea00bfae */ /* 0x0005e8000b901d44 */
[----:B------:R-:W-:Y:S04]  /*2630*/  @P3 STS [R238], RZ ;  /* 0x000000ffee003388 */ /* 0x000fe80000000800 */
[----:B------:R-:W-:Y:S04]  /*2640*/  @P3 STS [R238+0x4], RZ ;  /* 0x000004ffee003388 */ /* 0x000fe80000000800 */
        /* <DEDUP_REMOVED lines=9> */
[----:B------:R-:W-:Y:S01]  /*26e0*/  @P3 STS [R238+0x200c], RZ ;  /* 0x00200cffee003388 */ /* 0x000fe20000000800 */
[----:B------:R-:W-:-:S03]  /*26f0*/  IADD3 R3, R20, 0x28, RZ ;  /* 0x0000002814037810 */ /* 0x000fc60007ffe0ff */
[----:B------:R-:W-:Y:S01]  /*2700*/  @!PT LDS RZ, [RZ] ;  /* 0x00000000fffff984 */ /* 0x000fe20000000800 */
[----:B------:R-:W-:Y:S01]  /*2710*/  @!PT LDS RZ, [RZ] ;  /* 0x00000000fffff984 */ /* 0x000fe20000000800 */
[----:B------:R-:W-:Y:S01]  /*2720*/  @!PT LDS RZ, [RZ] ;  /* 0x00000000fffff984 */ /* 0x000fe20000000800 */
[----:B------:R3:W-:Y:S04]  /*2730*/  @!P3 LDGSTS.E.BYPASS.LTC128B.128 [R238], [R236.64] ;  /* 0x00000000eceebfae */ /* 0x0007e8000b901d44 */
[----:B------:R3:W-:Y:S04]  /*2740*/  @!P3 LDGSTS.E.BYPASS.LTC128B.128 [R238+0x1000], [R236.64+0x40] ;  /* 0x01000040eceebfae */ /* 0x0007e8000b901d44 */
[----:B------:R3:W-:Y:S04]  /*2750*/  @!P3 LDGSTS.E.BYPASS.LTC128B.128 [R238+0x2000], [R236.64+0x80] ;  /* 0x02000080eceebfae */ /* 0x0007e8000b901d44 */
[----:B------:R-:W-:Y:S04]  /*2760*/  @P2 STS [R0+0x9000], RZ ;  /* 0x009000ff00002388 */ /* 0x000fe80000000800 */
[----:B------:R-:W-:Y:S04]  /*2770*/  @P2 STS [R0+0x9004], RZ ;  /* 0x009004ff00002388 */ /* 0x000fe80000000800 */
[----:B------:R-:W-:Y:S04]  /*2780*/  @P2 STS.64 [R0+0x9008], RZ ;  /* 0x009008ff00002388 */ /* 0x000fe80000000a00 */
[----:B------:R-:W-:Y:S04]  /*2790*/  @P2 STS.128 [R0+0xb000], RZ ;  /* 0x00b000ff00002388 */ /* 0x000fe80000000c00 */
[----:B------:R-:W-:Y:S04]  /*27a0*/  @P2 STS.128 [R0+0xd000], RZ ;  /* 0x00d000ff00002388 */ /* 0x000fe80000000c00 */
[----:B------:R-:W-:Y:S01]  /*27b0*/  @!PT LDS RZ, [RZ] ;  /* 0x00000000fffff984 */ /* 0x000fe20000000800 */
[----:B------:R-:W-:Y:S01]  /*27c0*/  @!PT LDS RZ, [RZ] ;  /* 0x00000000fffff984 */ /* 0x000fe20000000800 */
[----:B------:R-:W-:Y:S01]  /*27d0*/  @!PT LDS RZ, [RZ] ;  /* 0x00000000fffff984 */ /* 0x000fe20000000800 */
[----:B------:R4:W-:Y:S04]  /*27e0*/  @!P2 LDGSTS.E.BYPASS.LTC128B.128 [R0+0x9000], [R6.64] ;  /* 0x090000000600afae */ /* 0x0009e8000b901d44 */
[----:B------:R4:W-:Y:S04]  /*27f0*/  @!P2 LDGSTS.E.BYPASS.LTC128B.128 [R0+0xb000], [R6.64+0x40] ;  /* 0x0b0000400600afae */ /* 0x0009e8000b901d44 */
[----:B------:R4:W-:Y:S01]  /*2800*/  @!P2 LDGSTS.E.BYPASS.LTC128B.128 [R0+0xd000], [R6.64+0x80] ;  /* 0x0d0000800600afae */ /* 0x0009e2000b901d44 */
[----:B------:R-:W-:-:S03]  /*2810*/  ISETP.GE.AND P2, PT, R3, UR8, PT ;  /* 0x0000000803007c0c */ /* 0x000fc6000bf46270 */
[----:B------:R-:W-:Y:S04]  /*2820*/  @P1 STS.128 [R0+0xa000], RZ ;  /* 0x00a000ff00001388 */ /* 0x000fe80000000c00 */
[----:B------:R-:W-:Y:S04]  /*2830*/  @P1 STS.128 [R0+0xc000], RZ ;  /* 0x00c000ff00001388 */ /* 0x000fe80000000c00 */
[----:B------:R2:W-:Y:S04]  /*2840*/  @P1 STS.128 [R0+0xe000], RZ ;  /* 0x00e000ff00001388 */ /* 0x0005e80000000c00 */
[----:B------:R-:W-:Y:S01]  /*2850*/  @!PT LDS RZ, [RZ] ;  /* 0x00000000fffff984 */ /* 0x000fe20000000800 */
[----:B------:R-:W-:Y:S01]  /*2860*/  @!PT LDS RZ, [RZ] ;  /* 0x00000000fffff984 */ /* 0x000fe20000000800 */
[----:B------:R-:W-:Y:S01]  /*2870*/  @!PT LDS RZ, [RZ] ;  /* 0x00000000fffff984 */ /* 0x000fe20000000800 */
[----:B------:R2:W-:Y:S04]  /*2880*/  @!P1 LDGSTS.E.BYPASS.LTC128B.128 [R0+0xa000], [R4.64] ;  /* 0x0a00000004009fae */ /* 0x0005e8000b901d44 */
[----:B------:R2:W-:Y:S01]  /*2890*/  @!P1 LDGSTS.E.BYPASS.LTC128B.128 [R0+0xc000], [R4.64+0x40] ;  /* 0x0c00004004009fae */ /* 0x0005e2000b901d44 */
[----:B------:R-:W-:-:S03]  /*28a0*/  SHF.R.S32.HI R8, RZ, 0x1f, R20 ;  /* 0x0000001fff087819 */ /* 0x000fc60000011414 */
[----:B------:R2:W-:Y:S01]  /*28b0*/  @!P1 LDGSTS.E.BYPASS.LTC128B.128 [R0+0xe000], [R4.64+0x80] ;  /* 0x0e00008004009fae */ /* 0x0005e2000b901d44 */
[C---:B----4-:R-:W-:Y:S01]  /*28c0*/  IMAD.SHL.U32 R6, R20.reuse, 0x4, RZ ;  /* 0x0000000414067824 */ /* 0x050fe200078e00ff */
[----:B------:R-:W-:Y:S01]  /*28d0*/  ISETP.GE.AND P4, PT, R20, UR8, PT ;  /* 0x0000000814007c0c */ /* 0x000fe2000bf86270 */
[----:B------:R-:W-:Y:S01]  /*28e0*/  UMOV UR8, UR13 ;  /* 0x0000000d00087c82 */ /* 0x000fe20008000000 */
[----:B------:R-:W-:Y:S01]  /*28f0*/  IMAD.MOV.U32 R9, RZ, RZ, 0x7f800000 ;  /* 0x7f800000ff097424 */ /* 0x000fe200078e00ff */
[----:B------:R-:W0:Y:S01]  /*2900*/  LDGDEPBAR ;  /* 0x00000000000079af */ /* 0x000e220000000000 */
[----:B-1----:R-:W-:Y:S02]  /*2910*/  IMAD.MOV.U32 R11, RZ, RZ, 0x7f800000 ;  /* 0x7f800000ff0b7424 */ /* 0x002fe400078e00ff */
[----:B------:R-:W-:Y:S01]  /*2920*/  IMAD.MOV.U32 R10, RZ, RZ, 0x7f800000 ;  /* 0x7f800000ff0a7424 */ /* 0x000fe200078e00ff */
[----:B--2---:R-:W-:Y:S02]  /*2930*/  IADD3 R4, P3, R6, UR9, RZ ;  /* 0x0000000906047c10 */ /* 0x004fe4000ff7e0ff */
[----:B------:R-:W-:-:S02]  /*2940*/  SHF.R.S32.HI R0, RZ, 0x1f, R3 ;  /* 0x0000001fff007819 */ /* 0x000fc40000011403 */
[----:B------:R-:W-:Y:S01]  /*2950*/  @!P2 LEA R6, P1, R3, UR9, 0x2 ;  /* 0x000000090306ac11 */ /* 0x000fe2000f8210ff */
[----:B------:R-:W-:-:S04]  /*2960*/  DEPBAR.LE SB0, 0x1 ;  /* 0x000080400000791a */ /* 0x000fc80000000000 */
[----:B------:R-:W-:Y:S02]  /*2970*/  @!P2 LEA.HI.X R7, R3, UR8, R0, 0x2, P1 ;  /* 0x000000080307ac11 */ /* 0x000fe400088f1400 */
[----:B------:R-:W-:-:S03]  /*2980*/  SHF.L.U64.HI R5, R20, 0x2, R8 ;  /* 0x0000000214057819 */ /* 0x000fc60000010208 */
[----:B------:R1:W2:Y:S01]  /*2990*/  @!P2 LDG.E R9, [R6.64] ;  /* 0x000000040609a981 */ /* 0x0002a2000c1e1900 */
[----:B------:R-:W-:-:S05]  /*29a0*/  IADD3.X R5, R5, UR8, RZ, P3, !PT ;  /* 0x0000000805057c10 */ /* 0x000fca0009ffe4ff */
[----:B------:R4:W3:Y:S04]  /*29b0*/  @!P4 LDG.E R11, [R4.64] ;  /* 0x00000004040bc981 */ /* 0x0008e8000c1e1900 */
[----:B------:R4:W3:Y:S01]  /*29c0*/  @!P6 LDG.E R10, [R4.64+0x20] ;  /* 0x00002004040ae981 */ /* 0x0008e2000c1e1900 */
[----:B------:R-:W-:Y:S02]  /*29d0*/  IADD3 R3, R227, 0x1800, RZ ;  /* 0x00001800e3037810 */ /* 0x000fe40007ffe0ff */
[----:B------:R-:W-:Y:S02]  /*29e0*/  IADD3 R0, R225, 0x1800, RZ ;  /* 0x00001800e1007810 */ /* 0x000fe40007ffe0ff */
[----:B------:R-:W-:Y:S02]  /*29f0*/  SEL R3, R3, R227, !P0 ;  /* 0x000000e303037207 */ /* 0x000fe40004000000 */
[----:B------:R-:W-:-:S02]  /*2a00*/  SEL R0, R0, R225, !P0 ;  /* 0x000000e100007207 */ /* 0x000fc40004000000 */
[----:B------:R-:W-:Y:S01]  /*2a10*/  MOV R252, 0x7f800000 ;  /* 0x7f80000000fc7802 */ /* 0x000fe20000000f00 */
[----:B------:R-:W-:Y:S02]  /*2a20*/  IMAD.SHL.U32 R216, R3, 0x2, RZ ;  /* 0x0000000203d87824 */ /* 0x000fe400078e00ff */
[----:B------:R-:W-:Y:S01]  /*2a30*/  IMAD.SHL.U32 R3, R0, 0x2, RZ ;  /* 0x0000000200037824 */ /* 0x000fe200078e00ff */
[----:B------:R-:W-:Y:S02]  /*2a40*/  MOV R0, c[0x0][0x22c] ;  /* 0x00008b0000007a02 */ /* 0x000fe40000000f00 */
[----:B------:R4:W5:Y:S04]  /*2a50*/  @!P5 LDG.E R252, [R4.64+0x80] ;  /* 0x0000800404fcd981 */ /* 0x000968000c1e1900 */
[----:B------:R-:W-:Y:S01]  /*2a60*/  BAR.SYNC.DEFER_BLOCKING 0x0 ;  /* 0x0000000000007b1d */ /* 0x000fe20000010000 */
[----:B------:R-:W-:Y:S01]  /*2a70*/  IMAD R0, R0, c[0x0][0x1c0], RZ ;  /* 0x0000700000007a24 */ /* 0x000fe200078e02ff */
[----:B-1----:R-:W-:-:S03]  /*2a80*/  SHF.L.U64.HI R6, R20, 0x2, R8 ;  /* 0x0000000214067819 */ /* 0x002fc60000010208 */
[----:B----4-:R-:W-:Y:S01]  /*2a90*/  IMAD.SHL.U32 R4, R0, 0x8, RZ ;  /* 0x0000000800047824 */ /* 0x010fe200078e00ff */
[----:B------:R-:W1:Y:S04]  /*2aa0*/  LDSM.16.M88.4 R168, [R218+0xf000] ;  /* 0x00f00000daa8783b */ /* 0x000e680000000200 */
[----:B------:R-:W4:Y:S04]  /*2ab0*/  LDSM.16.M88.4 R172, [R218+0xf400] ;  /* 0x00f40000daac783b */ /* 0x000f280000000200 */
[----:B------:R-:W1:Y:S04]  /*2ac0*/  LDSM.16.M88.4 R176, [R217+0xf000] ;  /* 0x00f00000d9b0783b */ /* 0x000e680000000200 */
        /* <DEDUP_REMOVED lines=8> */
[----:B------:R-:W1:Y:S01]  /*2b50*/  LDSM.16.M88.4 R212, [R217+0x13400] ;  /* 0x01340000d9d4783b */ /* 0x000e620000000200 */
[----:B------:R-:W-:Y:S01]  /*2b60*/  UIADD3 UR10, UR22, 0x80, URZ ;  /* 0x00000080160a7890 */ /* 0x000fe2000fffe03f */
[----:B------:R-:W-:Y:S01]  /*2b70*/  IMAD.SHL.U32 R219, R227, 0x2, RZ ;  /* 0x00000002e3db7824 */ /* 0x000fe200078e00ff */
[----:B------:R-:W-:Y:S01]  /*2b80*/  CS2R R126, SRZ ;  /* 0x00000000007e7805 */ /* 0x000fe2000001ff00 */
        /* <DEDUP_REMOVED lines=47> */
[----:B------:R-:W-:Y:S01]  /*2e80*/  IMAD.IADD R220, R219, 0x1, R226 ;  /* 0x00000001dbdc7824 */ /* 0x000fe200078e02e2 */
[----:B------:R-:W-:-:S02]  /*2e90*/  UISETP.GE.AND UP0, UPT, UR10, UR6, UPT ;  /* 0x000000060a00728c */ /* 0x000fc4000bf06270 */
[----:B------:R-:W-:Y:S02]  /*2ea0*/  UMOV UR11, UR14 ;  /* 0x0000000e000b7c82 */ /* 0x000fe40008000000 */
[----:B------:R-:W-:Y:S01]  /*2eb0*/  UMOV UR10, UR15 ;  /* 0x0000000f000a7c82 */ /* 0x000fe20008000000 */
[----:B--2---:R2:W-:Y:S04]  /*2ec0*/  STL [R1], R9 ;  /* 0x0000000901007387 */ /* 0x0045e80000100800 */
[----:B---3--:R-:W-:Y:S04]  /*2ed0*/  STL [R1+0x4], R11 ;  /* 0x0000040b01007387 */ /* 0x008fe80000100800 */
[----:B------:R-:W-:Y:S04]  /*2ee0*/  STL [R1+0x8], R10 ;  /* 0x0000080a01007387 */ /* 0x000fe80000100800 */
[----:B------:R3:W-:Y:S01]  /*2ef0*/  STL [R1+0x24], R6 ;  /* 0x0000240601007387 */ /* 0x0007e20000100800 */
[----:B--2---:R-:W-:-:S05]  /*2f00*/  IMAD.SHL.U32 R9, R0, 0x10, RZ ;  /* 0x0000001000097824 */ /* 0x004fca00078e00ff */
[C---:B------:R-:W-:Y:S02]  /*2f10*/  IADD3 R5, R9.reuse, 0x20, RZ ;  /* 0x0000002009057810 */ /* 0x040fe40007ffe0ff */
[----:B------:R-:W-:Y:S02]  /*2f20*/  IADD3 R0, R9, 0x40, RZ ;  /* 0x0000004009007810 */ /* 0x000fe40007ffe0ff */
[----:B------:R-:W-:Y:S01]  /*2f30*/  IADD3 R5, R4, R5, RZ ;  /* 0x0000000504057210 */ /* 0x000fe20007ffe0ff */
[----:B---3--:R-:W-:Y:S02]  /*2f40*/  IMAD.SHL.U32 R6, R20, 0x4, RZ ;  /* 0x0000000414067824 */ /* 0x008fe400078e00ff */
[----:B------:R-:W-:-:S03]  /*2f50*/  IMAD.IADD R0, R4, 0x1, R0 ;  /* 0x0000000104007824 */ /* 0x000fc600078e0200 */
[----:B------:R2:W-:Y:S02]  /*2f60*/  STL [R1+0x28], R6 ;  /* 0x0000280601007387 */ /* 0x0005e40000100800 */
[C---:B--2---:R-:W-:Y:S01]  /*2f70*/  IADD3 R6, R4.reuse, R5, RZ ;  /* 0x0000000504067210 */ /* 0x044fe20007ffe0ff */
[----:B------:R-:W-:-:S04]  /*2f80*/  IMAD.IADD R5, R4, 0x1, R0 ;  /* 0x0000000104057824 */ /* 0x000fc800078e0200 */
[C---:B------:R-:W-:Y:S01]  /*2f90*/  IMAD.IADD R6, R4.reuse, 0x1, R6 ;  /* 0x0000000104067824 */ /* 0x040fe200078e0206 */
[----:B------:R-:W-:-:S03]  /*2fa0*/  IADD3 R5, R4, R5, RZ ;  /* 0x0000000504057210 */ /* 0x000fc60007ffe0ff */
[C---:B------:R-:W-:Y:S02]  /*2fb0*/  IMAD.IADD R6, R4.reuse, 0x1, R6 ;  /* 0x0000000104067824 */ /* 0x040fe400078e0206 */
[----:B------:R-:W-:-:S03]  /*2fc0*/  IMAD.IADD R5, R4, 0x1, R5 ;  /* 0x0000000104057824 */ /* 0x000fc600078e0205 */
[----:B------:R2:W-:Y:S01]  /*2fd0*/  STL [R1+0x10], R6 ;  /* 0x0000100601007387 */ /* 0x0005e20000100800 */
[----:B------:R-:W-:-:S03]  /*2fe0*/  IMAD.IADD R0, R4, 0x1, R5 ;  /* 0x0000000104007824 */ /* 0x000fc600078e0205 */
[----:B------:R3:W-:Y:S01]  /*2ff0*/  STL [R1+0xc], R5 ;  /* 0x00000c0501007387 */ /* 0x0007e20000100800 */
[----:B--2---:R-:W-:-:S05]  /*3000*/  IADD3 R6, R4, R6, RZ ;  /* 0x0000000604067210 */ /* 0x004fca0007ffe0ff */
[----:B------:R3:W-:Y:S04]  /*3010*/  STL [R1+0x18], R6 ;  /* 0x0000180601007387 */ /* 0x0007e80000100800 */
[----:B-1--4-:R3:W-:Y:S02]  /*3020*/  STL [R1+0x14], R0 ;  /* 0x0000140001007387 */ /* 0x0127e40000100800 */
.L_x_9:
[----:B------:R-:W0:Y:S01]  /*3030*/  LDGDEPBAR ;  /* 0x00000000000079af */ /* 0x000e220000000000 */
[----:B---3--:R-:W-:Y:S01]  /*3040*/  IMAD.IADD R0, R226, 0x1, R216 ;  /* 0x00000001e2007824 */ /* 0x008fe200078e02d8 */
[----:B------:R-:W-:Y:S01]  /*3050*/  PLOP3.LUT P0, PT, PT, PT, UP0, 0x80, 0x0 ;  /* 0x000000000000781c */ /* 0x000fe20003f0f008 */
[----:B------:R-:W-:Y:S01]  /*3060*/  UISETP.GE.AND UP3, UPT, UR7, 0x1, UPT ;  /* 0x000000010700788c */ /* 0x000fe2000bf66270 */
[----:B------:R-:W-:Y:S02]  /*3070*/  PLOP3.LUT P5, PT, PT, PT, UP0, 0x80, 0x0 ;  /* 0x000000000000781c */ /* 0x000fe40003faf008 */
[----:B------:R-:W-:Y:S02]  /*3080*/  PLOP3.LUT P1, PT, PT, PT, UP0, 0x80, 0x0 ;  /* 0x000000000000781c */ /* 0x000fe40003f2f008 */
[----:B------:R-:W2:Y:S01]  /*3090*/  LDL R241, [R1+0x38] ;  /* 0x0000380001f17983 */ /* 0x000ea20000100800 */
[----:B------:R-:W-:Y:S02]  /*30a0*/  PLOP3.LUT P4, PT, PT, PT, UP0, 0x80, 0x0 ;  /* 0x000000000000781c */ /* 0x000fe40003f8f008 */
[----:B------:R-:W-:Y:S01]  /*30b0*/  PLOP3.LUT P3, PT, PT, PT, UP0, 0x80, 0x0 ;  /* 0x000000000000781c */ /* 0x000fe20003f6f008 */
[----:B------:R-:W3:Y:S01]  /*30c0*/  LDL R240, [R1+0x4] ;  /* 0x0000040001f07983 */ /* 0x000ee20000100800 */
[----:B------:R-:W-:Y:S03]  /*30d0*/  PLOP3.LUT P6, PT, PT, PT, UP0, 0x80, 0x0 ;  /* 0x000000000000781c */ /* 0x000fe60003fcf008 */
[----:B------:R-:W4:Y:S01]  /*30e0*/  LDL R239, [R1+0x8] ;  /* 0x0000080001ef7983 */ /* 0x000f220000100800 */
[----:B------:R-:W-:Y:S04]  /*30f0*/  DEPBAR.LE SB0, 0x0 ;  /* 0x000080000000791a */ /* 0x000fe80000000000 */
[----:B------:R-:W-:Y:S08]  /*3100*/  BAR.SYNC.DEFER_BLOCKING 0x0 ;  /* 0x0000000000007b1d */ /* 0x000ff00000010000 */
[----:B------:R-:W-:Y:S08]  /*3110*/  LDSM.16.M88.4 R32, [R216] ;  /* 0x00000000d820783b */ /* 0x000ff00000000200 */
[----:B------:R-:W1:Y:S08]  /*3120*/  LDSM.16.M88.4 R16, [R218+0x9000] ;  /* 0x00900000da10783b */ /* 0x000e700000000200 */
[----:B------:R-:W1:Y:S08]  /*3130*/  LDSM.16.M88.4 R28, [R216+0x800] ;  /* 0x00080000d81c783b */ /* 0x000e700000000200 */
[----:B------:R-:W1:Y:S08]  /*3140*/  LDSM.16.M88.4 R132, [R218+0x9400] ;  /* 0x00940000da84783b */ /* 0x000e700000000200 */
[----:B------:R-:W-:Y:S08]  /*3150*/  LDSM.16.M88.4 R136, [R0] ;  /* 0x000000000088783b */ /* 0x000ff00000000200 */
[----:B------:R-:W1:Y:S02]  /*3160*/  LDSM.16.M88.4 R140, [R217+0x9000] ;  /* 0x00900000d98c783b */ /* 0x000e640000000200 */
[-C--:B-1----:R-:W-:Y:S06]  /*3170*/  HMMA.16816.F32 R4, R32, R16.reuse, RZ ;  /* 0x000000102004723c */ /* 0x082fec00000018ff */
[----:B------:R-:W1:Y:S02]  /*3180*/  LDSM.16.M88.4 R144, [R0+0x800] ;  /* 0x000800000090783b */ /* 0x000e640000000200 */
[C---:B------:R-:W-:Y:S06]  /*3190*/  HMMA.16816.F32 R8, R28.reuse, R16, RZ ;  /* 0x000000101c08723c */ /* 0x040fec00000018ff */
[----:B-----5:R-:W1:Y:S02]  /*31a0*/  LDSM.16.M88.4 R148, [R217+0x9400] ;  /* 0x00940000d994783b */ /* 0x020e640000000200 */
[-C--:B------:R-:W-:Y:S06]  /*31b0*/  HMMA.16816.F32 R12, R28, R18.reuse, RZ ;  /* 0x000000121c0c723c */ /* 0x080fec00000018ff */
[----:B------:R-:W-:Y:S02]  /*31c0*/  LDSM.16.M88.4 R152, [R216+0x1000] ;  /* 0x00100000d898783b */ /* 0x000fe40000000200 */
[C---:B------:R-:W-:Y:S06]  /*31d0*/  HMMA.16816.F32 R16, R32.reuse, R18, RZ ;  /* 0x000000122010723c */ /* 0x040fec00000018ff */
[----:B------:R-:W1:Y:S02]  /*31e0*/  LDSM.16.M88.4 R156, [R218+0xb000] ;  /* 0x00b00000da9c783b */ /* 0x000e640000000200 */
[-C--:B------:R-:W-:Y:S06]  /*31f0*/  HMMA.16816.F32 R20, R32, R132.reuse, RZ ;  /* 0x000000842014723c */ /* 0x080fec00000018ff */
[----:B------:R-:W1:Y:S02]  /*3200*/  LDSM.16.M88.4 R160, [R216+0x1800] ;  /* 0x00180000d8a0783b */ /* 0x000e640000000200 */
[C---:B------:R-:W-:Y:S06]  /*3210*/  HMMA.16816.F32 R24, R28.reuse, R132, RZ ;  /* 0x000000841c18723c */ /* 0x040fec00000018ff */
[----:B------:R-:W-:Y:S02]  /*3220*/  LDSM.16.M88.4 R164, [R0+0x1800] ;  /* 0x0018000000a4783b */ /* 0x000fe40000000200 */
[-C--:B------:R-:W-:Y:S08]  /*3230*/  HMMA.16816.F32 R28, R28, R134.reuse, RZ ;  /* 0x000000861c1c723c */ /* 0x080ff000000018ff */
[----:B------:R-:W-:Y:S01]  /*3240*/  HMMA.16816.F32 R32, R32, R134, RZ ;  /* 0x000000862020723c */ /* 0x000fe200000018ff */
[----:B------:R-:W1:Y:S07]  /*3250*/  LDSM.16.M88.4 R132, [R218+0xb400] ;  /* 0x00b40000da84783b */ /* 0x000e6e0000000200 */
[-C--:B------:R-:W-:Y:S08]  /*3260*/  HMMA.16816.F32 R4, R136, R140.reuse, R4 ;  /* 0x0000008c8804723c */ /* 0x080ff00000001804 */
[C---:B-1----:R-:W-:Y:S08]  /*3270*/  HMMA.16816.F32 R8, R144.reuse, R140, R8 ;  /* 0x0000008c9008723c */ /* 0x042ff00000001808 */
[-C--:B------:R-:W-:Y:S08]  /*3280*/  HMMA.16816.F32 R12, R144, R142.reuse, R12 ;  /* 0x0000008e900c723c */ /* 0x080ff0000000180c */
[C---:B------:R-:W-:Y:S01]  /*3290*/  HMMA.16816.F32 R16, R136.reuse, R142, R16 ;  /* 0x0000008e8810723c */ /* 0x040fe20000001810 */
[----:B------:R-:W-:Y:S07]  /*32a0*/  LDSM.16.M88.4 R140, [R0+0x1000] ;  /* 0x00100000008c783b */ /* 0x000fee0000000200 */
[-C--:B------:R-:W-:Y:S08]  /*32b0*/  HMMA.16816.F32 R20, R136, R148.reuse, R20 ;  /* 0x000000948814723c */ /* 0x080ff00000001814 */
[C---:B------:R-:W-:Y:S08]  /*32c0*/  HMMA.16816.F32 R24, R144.reuse, R148, R24 ;  /* 0x000000949018723c */ /* 0x040ff00000001818 */
[-C--:B------:R-:W-:Y:S01]  /*32d0*/  HMMA.16816.F32 R28, R144, R150.reuse, R28 ;  /* 0x00000096901c723c */ /* 0x080fe2000000181c */
[----:B------:R-:W1:Y:S07]  /*32e0*/  LDSM.16.M88.4 R144, [R217+0xb000] ;  /* 0x00b00000d990783b */ /* 0x000e6e0000000200 */
[----:B------:R-:W-:Y:S01]  /*32f0*/  HMMA.16816.F32 R32, R136, R150, R32 ;  /* 0x000000968820723c */ /* 0x000fe20000001820 */
[----:B------:R-:W1:Y:S07]  /*3300*/  LDSM.16.M88.4 R136, [R217+0xb400] ;  /* 0x00b40000d988783b */ /* 0x000e6e0000000200 */
[-C--:B------:R-:W-:Y:S01]  /*3310*/  HMMA.16816.F32 R4, R152, R156.reuse, R4 ;  /* 0x0000009c9804723c */ /* 0x080fe20000001804 */
[----:B------:R-:W-:Y:S07]  /*3320*/  LDSM.16.M88.4 R148, [R218+0xd000] ;  /* 0x00d00000da94783b */ /* 0x000fee0000000200 */
[C---:B------:R-:W-:Y:S08]  /*3330*/  HMMA.16816.F32 R8, R160.reuse, R156, R8 ;  /* 0x0000009ca008723c */ /* 0x040ff00000001808 */
[-C--:B------:R-:W-:Y:S08]  /*3340*/  HMMA.16816.F32 R12, R160, R158.reuse, R12 ;  /* 0x0000009ea00c723c */ /* 0x080ff0000000180c */
[C---:B------:R-:W-:Y:S01]  /*3350*/  HMMA.16816.F32 R16, R152.reuse, R158, R16 ;  /* 0x0000009e9810723c */ /* 0x040fe20000001810 */
[----:B------:R-:W-:Y:S07]  /*3360*/  LDSM.16.M88.4 R156, [R0+0x2000] ;  /* 0x00200000009c783b */ /* 0x000fee0000000200 */
[-C--:B------:R-:W-:Y:S08]  /*3370*/  HMMA.16816.F32 R20, R152, R132.reuse, R20 ;  /* 0x000000849814723c */ /* 0x080ff00000001814 */
[C---:B------:R-:W-:Y:S08]  /*3380*/  HMMA.16816.F32 R24, R160.reuse, R132, R24 ;  /* 0x00000084a018723c */ /* 0x040ff00000001818 */
[-C--:B------:R-:W-:Y:S01]  /*3390*/  HMMA.16816.F32 R28, R160, R134.reuse, R28 ;  /* 0x00000086a01c723c */ /* 0x080fe2000000181c */
[----:B------:R-:W-:Y:S07]  /*33a0*/  LDSM.16.M88.4 R160, [R217+0xd000] ;  /* 0x00d00000d9a0783b */ /* 0x000fee0000000200 */
[----:B------:R-:W-:Y:S01]  /*33b0*/  HMMA.16816.F32 R32, R152, R134, R32 ;  /* 0x000000869820723c */ /* 0x000fe20000001820 */
[----:B------:R-:W2:Y:S07]  /*33c0*/  LDSM.16.M88.4 R132, [R216+0x2000] ;  /* 0x00200000d884783b */ /* 0x000eae0000000200 */
[-C--:B-1----:R-:W-:Y:S01]  /*33d0*/  HMMA.16816.F32 R4, R140, R144.reuse, R4 ;  /* 0x000000908c04723c */ /* 0x082fe20000001804 */
[----:B------:R-:W1:Y:S07]  /*33e0*/  LDSM.16.M88.4 R152, [R216+0x2800] ;  /* 0x00280000d898783b */ /* 0x000e6e0000000200 */
[C---:B------:R-:W-:Y:S08]  /*33f0*/  HMMA.16816.F32 R8, R164.reuse, R144, R8 ;  /* 0x00000090a408723c */ /* 0x040ff00000001808 */
[-C--:B------:R-:W-:Y:S03]  /*3400*/  HMMA.16816.F32 R12, R164, R146.reuse, R12 ;  /* 0x00000092a40c723c */ /* 0x080fe6000000180c */
[----:B---3--:R-:W-:Y:S05]  /*3410*/  FSETP.NEU.FTZ.AND P2, PT, R240, -INF , PT ;  /* 0xff800000f000780b */ /* 0x008fea0003f5d000 */
[C---:B------:R-:W-:Y:S01]  /*3420*/  HMMA.16816.F32 R16, R140.reuse, R146, R16 ;  /* 0x000000928c10723c */ /* 0x040fe20000001810 */
[----:B------:R-:W3:Y:S07]  /*3430*/  LDSM.16.M88.4 R144, [R218+0xd400] ;  /* 0x00d40000da90783b */ /* 0x000eee0000000200 */
[-C--:B------:R-:W-:Y:S08]  /*3440*/  HMMA.16816.F32 R20, R140, R136.reuse, R20 ;  /* 0x000000888c14723c */ /* 0x080ff00000001814 */
[C---:B------:R-:W-:Y:S07]  /*3450*/  HMMA.16816.F32 R24, R164.reuse, R136, R24 ;  /* 0x00000088a418723c */ /* 0x040fee0000001818 */
[----:B----4-:R-:W-:Y:S01]  /*3460*/  FMUL.FTZ R137, R239, 1.4426950216293334961 ;  /* 0x3fb8aa3bef897820 */ /* 0x010fe20000410000 */
[-C--:B------:R-:W-:Y:S04]  /*3470*/  HMMA.16816.F32 R28, R164, R138.reuse, R28 ;  /* 0x0000008aa41c723c */ /* 0x080fe8000000181c */
[----:B-----5:R-:W-:Y:S04]  /*3480*/  FMUL.FTZ R136, R252, 1.4426950216293334961 ;  /* 0x3fb8aa3bfc887820 */ /* 0x020fe80000410000 */
[----:B------:R-:W-:Y:S01]  /*3490*/  HMMA.16816.F32 R32, R140, R138, R32 ;  /* 0x0000008a8c20723c */ /* 0x000fe20000001820 */
[----:B------:R-:W4:Y:S04]  /*34a0*/  LDL R140, [R1] ;  /* 0x00000000018c7983 */ /* 0x000f280000100800 */
[----:B------:R-:W4:Y:S02]  /*34b0*/  LDL R141, [R1+0x28] ;  /* 0x00002800018d7983 */ /* 0x000f240000100800 */
[----:B------:R-:W-:Y:S01]  /*34c0*/  IMAD.U32 R138, RZ, RZ, UR18 ;  /* 0x00000012ff8a7e24 */ /* 0x000fe2000f8e00ff */
[-C--:B--2---:R-:W-:Y:S05]  /*34d0*/  HMMA.16816.F32 R4, R132, R148.reuse, R4 ;  /* 0x000000948404723c */ /* 0x084fea0000001804 */
[----:B------:R-:W-:Y:S01]  /*34e0*/  @P0 IMAD R138, R138, 0x80, R241 ;  /* 0x000000808a8a0824 */ /* 0x000fe200078e02f1 */
[----:B------:R-:W-:Y:S01]  /*34f0*/  PLOP3.LUT P0, PT, PT, PT, UP0, 0x80, 0x0 ;  /* 0x000000000000781c */ /* 0x000fe20003f0f008 */
[----:B------:R-:W-:Y:S01]  /*3500*/  FMUL.FTZ R139, R240, 1.4426950216293334961 ;  /* 0x3fb8aa3bf08b7820 */ /* 0x000fe20000410000 */
[C---:B-1----:R-:W-:Y:S04]  /*3510*/  HMMA.16816.F32 R8, R152.reuse, R148, R8 ;  /* 0x000000949808723c */ /* 0x042fe80000001808 */
[----:B------:R-:W-:Y:S02]  /*3520*/  @P5 ISETP.GE.AND P5, PT, R138, UR6, PT ;  /* 0x000000068a005c0c */ /* 0x000fe4000bfa6270 */
[----:B------:R-:W-:Y:S02]  /*3530*/  FSEL R139, R139, RZ, P2 ;  /* 0x000000ff8b8b7208 */ /* 0x000fe40001000000 */
[-C--:B------:R-:W-:Y:S03]  /*3540*/  HMMA.16816.F32 R12, R152, R150.reuse, R12 ;  /* 0x00000096980c723c */ /* 0x080fe6000000180c */
[----:B------:R-:W-:Y:S04]  /*3550*/  FSETP.NEU.FTZ.AND P2, PT, R239, -INF , PT ;  /* 0xff800000ef00780b */ /* 0x000fe80003f5d000 */
[----:B------:R-:W-:Y:S01]  /*3560*/  FSEL R137, R137, RZ, P2 ;  /* 0x000000ff89897208 */ /* 0x000fe20001000000 */
[C---:B------:R-:W-:Y:S04]  /*3570*/  HMMA.16816.F32 R16, R132.reuse, R150, R16 ;  /* 0x000000968410723c */ /* 0x040fe80000001810 */
[----:B------:R-:W-:Y:S04]  /*3580*/  FSETP.NEU.FTZ.AND P2, PT, R252, -INF , PT ;  /* 0xff800000fc00780b */ /* 0x000fe80003f5d000 */
[-C--:B---3--:R-:W-:Y:S04]  /*3590*/  HMMA.16816.F32 R20, R132, R144.reuse, R20 ;  /* 0x000000908414723c */ /* 0x088fe80000001814 */
[----:B------:R-:W-:Y:S04]  /*35a0*/  FSEL R136, R136, RZ, P2 ;  /* 0x000000ff88887208 */ /* 0x000fe80001000000 */
[C---:B------:R-:W-:Y:S08]  /*35b0*/  HMMA.16816.F32 R24, R152.reuse, R144, R24 ;  /* 0x000000909818723c */ /* 0x040ff00000001818 */
[-C--:B------:R-:W-:Y:S08]  /*35c0*/  HMMA.16816.F32 R28, R152, R146.reuse, R28 ;  /* 0x00000092981c723c */ /* 0x080ff0000000181c */
[----:B------:R-:W-:Y:S01]  /*35d0*/  HMMA.16816.F32 R32, R132, R146, R32 ;  /* 0x000000928420723c */ /* 0x000fe20000001820 */
[----:B------:R1:W2:Y:S07]  /*35e0*/  LDSM.16.M88.4 R132, [R0+0x2800] ;  /* 0x002800000084783b */ /* 0x0002ae0000000200 */
[-C--:B------:R-:W-:Y:S05]  /*35f0*/  HMMA.16816.F32 R4, R156, R160.reuse, R4 ;  /* 0x000000a09c04723c */ /* 0x080fea0000001804 */
[----:B-1----:R-:W-:Y:S02]  /*3600*/  @P1 IADD3 R0, R138, 0x1, RZ ;  /* 0x000000018a001810 */ /* 0x002fe40007ffe0ff */
[----:B------:R-:W-:Y:S02]  /*3610*/  PLOP3.LUT P1, PT, PT, PT, UP0, 0x80, 0x0 ;  /* 0x000000000000781c */ /* 0x000fe40003f2f008 */
[----:B------:R-:W-:Y:S11]  /*3620*/  @P4 ISETP.GE.AND P4, PT, R0, UR6, PT ;  /* 0x0000000600004c0c */ /* 0x000ff6000bf86270 */
[----:B------:R-:W-:Y:S04]  /*3630*/  @!UPT UIADD3 URZ, URZ, URZ, URZ ;  /* 0x0000003f3f3ff290 */ /* 0x000fe8000fffe03f */
[----:B------:R-:W-:Y:S02]  /*3640*/  @P0 FSEL R4, R4, -INF , !P5 ;  /* 0xff80000004040808 */ /* 0x000fe40006800000 */
[----:B------:R-:W-:Y:S03]  /*3650*/  PLOP3.LUT P0, PT, PT, PT, UP0, 0x80, 0x0 ;  /* 0x000000000000781c */ /* 0x000fe60003f0f008 */
[--C-:B------:R-:W-:Y:S01]  /*3660*/  FFMA.FTZ R4, R4, c[0x0][0x23c], -R139.reuse ;  /* 0x00008f0004047a23 */ /* 0x100fe2000001088b */
[C---:B--2---:R-:W-:Y:S03]  /*3670*/  HMMA.16816.F32 R8, R132.reuse, R160, R8 ;  /* 0x000000a08408723c */ /* 0x044fe60000001808 */
[----:B------:R1:W-:Y:S01]  /*3680*/  MUFU.EX2 R241, R4 ;  /* 0x0000000400f17308 */ /* 0x0003e20000000800 */
[----:B------:R-:W-:Y:S02]  /*3690*/  @P1 FSEL R5, R5, -INF , !P4 ;  /* 0xff80000005051808 */ /* 0x000fe40006000000 */
[----:B------:R-:W-:Y:S02]  /*36a0*/  PLOP3.LUT P1, PT, PT, PT, UP0, 0x80, 0x0 ;  /* 0x000000000000781c */ /* 0x000fe40003f2f008 */
[-C--:B------:R-:W-:Y:S04]  /*36b0*/  HMMA.16816.F32 R12, R132, R162.reuse, R12 ;  /* 0x000000a2840c723c */ /* 0x080fe8000000180c */
[----:B------:R-:W-:Y:S01]  /*36c0*/  @P0 FSEL R6, R6, -INF , !P5 ;  /* 0xff80000006060808 */ /* 0x000fe20006800000 */
[----:B------:R-:W-:Y:S01]  /*36d0*/  FFMA.FTZ R5, R5, c[0x0][0x23c], -R139 ;  /* 0x00008f0005057a23 */ /* 0x000fe2000001088b */
[----:B------:R-:W-:Y:S02]  /*36e0*/  PLOP3.LUT P0, PT, PT, PT, UP0, 0x80, 0x0 ;  /* 0x000000000000781c */ /* 0x000fe40003f0f008 */
[C---:B------:R-:W-:Y:S01]  /*36f0*/  HMMA.16816.F32 R16, R156.reuse, R162, R16 ;  /* 0x000000a29c10723c */ /* 0x040fe20000001810 */
[----:B------:R-:W-:Y:S03]  /*3700*/  MUFU.EX2 R165, R5 ;  /* 0x0000000500a57308 */ /* 0x000fe60000000800 */
[----:B------:R-:W-:Y:S01]  /*3710*/  @P1 FSEL R7, R7, -INF , !P4 ;  /* 0xff80000007071808 */ /* 0x000fe20006000000 */
[--C-:B------:R-:W-:Y:S01]  /*3720*/  FFMA.FTZ R6, R6, c[0x0][0x23c], -R137.reuse ;  /* 0x00008f0006067a23 */ /* 0x100fe20000010889 */
[----:B------:R-:W-:Y:S03]  /*3730*/  PLOP3.LUT P1, PT, PT, PT, UP0, 0x80, 0x0 ;  /* 0x000000000000781c */ /* 0x000fe60003f2f008 */
[----:B------:R-:W-:Y:S02]  /*3740*/  FFMA.FTZ R7, R7, c[0x0][0x23c], -R137 ;  /* 0x00008f0007077a23 */ /* 0x000fe40000010889 */
[----:B------:R-:W-:Y:S01]  /*3750*/  MUFU.EX2 R146, R6 ;  /* 0x0000000600927308 */ /* 0x000fe20000000800 */
[----:B------:R-:W-:Y:S02]  /*3760*/  @P0 FSEL R8, R8, -INF , !P5 ;  /* 0xff80000008080808 */ /* 0x000fe40006800000 */
[----:B------:R-:W-:Y:S02]  /*3770*/  PLOP3.LUT P0, PT, PT, PT, UP0, 0x80, 0x0 ;  /* 0x000000000000781c */ /* 0x000fe40003f0f008 */
[----:B-1----:R-:W-:Y:S01]  /*3780*/  @P3 IADD3 R4, R138, 0x8, RZ ;  /* 0x000000088a043810 */ /* 0x002fe20007ffe0ff */
[--C-:B------:R-:W-:Y:S01]  /*3790*/  FFMA.FTZ R8, R8, c[0x0][0x23c], -R136.reuse ;  /* 0x00008f0008087a23 */ /* 0x100fe20000010888 */
[----:B------:R-:W-:Y:S02]  /*37a0*/  PLOP3.LUT P3, PT, PT, PT, UP0, 0x80, 0x0 ;  /* 0x000000000000781c */ /* 0x000fe40003f6f008 */
[----:B------:R-:W-:Y:S01]  /*37b0*/  @P6 ISETP.GE.AND P6, PT, R4, UR6, PT ;  /* 0x0000000604006c0c */ /* 0x000fe2000bfc6270 */
[----:B------:R-:W-:Y:S01]  /*37c0*/  MUFU.EX2 R245, R7 ;  /* 0x0000000700f57308 */ /* 0x000fe20000000800 */
[----:B------:R-:W-:Y:S02]  /*37d0*/  @P1 FSEL R9, R9, -INF , !P4 ;  /* 0xff80000009091808 */ /* 0x000fe40006000000 */
[----:B------:R-:W-:Y:S03]  /*37e0*/  PLOP3.LUT P1, PT, PT, PT, UP0, 0x80, 0x0 ;  /* 0x000000000000781c */ /* 0x000fe60003f2f008 */
[----:B------:R-:W-:Y:S01]  /*37f0*/  @P0 FSEL R10, R10, -INF , !P5 ;  /* 0xff8000000a0a0808 */ /* 0x000fe20006800000 */
[--C-:B------:R-:W-:Y:S01]  /*3800*/  FFMA.FTZ R9, R9, c[0x0][0x23c], -R136.reuse ;  /* 0x00008f0009097a23 */ /* 0x100fe20000010888 */
[----:B------:R-:W-:Y:S02]  /*3810*/  PLOP3.LUT P0, PT, PT, PT, UP0, 0x80, 0x0 ;  /* 0x000000000000781c */ /* 0x000fe40003f0f008 */
[----:B------:R1:W-:Y:S01]  /*3820*/  MUFU.EX2 R249, R8 ;  /* 0x0000000800f97308 */ /* 0x0003e20000000800 */
[----:B------:R-:W-:Y:S05]  /*3830*/  PLOP3.LUT P5, PT, PT, PT, UP0, 0x80, 0x0 ;  /* 0x000000000000781c */ /* 0x000fea0003faf008 */
[----:B------:R-:W-:Y:S02]  /*3840*/  @P1 FSEL R11, R11, -INF , !P4 ;  /* 0xff8000000b0b1808 */ /* 0x000fe40006000000 */
[----:B------:R-:W-:Y:S02]  /*3850*/  PLOP3.LUT P1, PT, PT, PT, UP0, 0x80, 0x0 ;  /* 0x000000000000781c */ /* 0x000fe40003f2f008 */
[----:B------:R-:W-:Y:S01]  /*3860*/  PLOP3.LUT P4, PT, PT, PT, UP0, 0x80, 0x0 ;  /* 0x000000000000781c */ /* 0x000fe20003f8f008 */
[----:B------:R-:W-:Y:S01]  /*3870*/  MUFU.EX2 R248, R9 ;  /* 0x0000000900f87308 */ /* 0x000fe20000000800 */
[----:B------:R-:W-:Y:S02]  /*3880*/  @P0 FSEL R12, R12, -INF , !P6 ;  /* 0xff8000000c0c0808 */ /* 0x000fe40007000000 */
[----:B------:R-:W-:Y:S03]  /*3890*/  PLOP3.LUT P0, PT, PT, PT, UP0, 0x80, 0x0 ;  /* 0x000000000000781c */ /* 0x000fe60003f0f008 */
[----:B------:R-:W-:Y:S04]  /*38a0*/  FFMA.FTZ R12, R12, c[0x0][0x23c], -R136 ;  /* 0x00008f000c0c7a23 */ /* 0x000fe80000010888 */
[----:B------:R-:W-:Y:S02]  /*38b0*/  MUFU.EX2 R244, R12 ;  /* 0x0000000c00f47308 */ /* 0x000fe40000000800 */
[----:B-1----:R-:W-:Y:S02]  /*38c0*/  @P4 IADD3 R8, R138, 0x10, RZ ;  /* 0x000000108a084810 */ /* 0x002fe40007ffe0ff */
[----:B------:R-:W-:Y:S02]  /*38d0*/  PLOP3.LUT P4, PT, PT, PT, UP0, 0x80, 0x0 ;  /* 0x000000000000781c */ /* 0x000fe40003f8f008 */
[----:B------:R-:W-:Y:S02]  /*38e0*/  @P0 FSEL R14, R14, -INF , !P6 ;  /* 0xff8000000e0e0808 */ /* 0x000fe40007000000 */
[----:B------:R-:W-:Y:S02]  /*38f0*/  PLOP3.LUT P0, PT, PT, PT, UP0, 0x80, 0x0 ;  /* 0x000000000000781c */ /* 0x000fe40003f0f008 */
[----:B------:R-:W-:Y:S11]  /*3900*/  @P5 ISETP.GE.AND P5, PT, R8, UR6, PT ;  /* 0x0000000608005c0c */ /* 0x000ff6000bfa6270 */
[----:B------:R-:W-:Y:S02]  /*3910*/  @P0 FSEL R16, R16, -INF , !P6 ;  /* 0xff80000010100808 */ /* 0x000fe40007000000 */
[----:B------:R-:W-:Y:S03]  /*3920*/  PLOP3.LUT P0, PT, PT, PT, UP0, 0x80, 0x0 ;  /* 0x000000000000781c */ /* 0x000fe60003f0f008 */
[----:B------:R-:W-:Y:S04]  /*3930*/  FFMA.FTZ R16, R16, c[0x0][0x23c], -R139 ;  /* 0x00008f0010107a23 */ /* 0x000fe8000001088b */
[----:B------:R-:W-:Y:S06]  /*3940*/  MUFU.EX2 R164, R16 ;  /* 0x0000001000a47308 */ /* 0x000fec0000000800 */
[----:B------:R-:W-:Y:S02]  /*3950*/  @P0 FSEL R18, R18, -INF , !P6 ;  /* 0xff80000012120808 */ /* 0x000fe40007000000 */
[----:B------:R-:W-:Y:S02]  /*3960*/  PLOP3.LUT P6, PT, PT, PT, UP0, 0x80, 0x0 ;  /* 0x000000000000781c */ /* 0x000fe40003fcf008 */
[----:B------:R-:W-:Y:S01]  /*3970*/  PLOP3.LUT P0, PT, PT, PT, UP0, 0x80, 0x0 ;  /* 0x000000000000781c */ /* 0x000fe20003f0f008 */
[----:B------:R-:W-:Y:S04]  /*3980*/  FFMA.FTZ R18, R18, c[0x0][0x23c], -R137 ;  /* 0x00008f0012127a23 */ /* 0x000fe80000010889 */
[----:B------:R-:W-:Y:S01]  /*3990*/  MUFU.EX2 R167, R18 ;  /* 0x0000001200a77308 */ /* 0x000fe20000000800 */
[C---:B----4-:R-:W-:Y:S01]  /*39a0*/  FMUL.FTZ R0, R140.reuse, 1.4426950216293334961 ;  /* 0x3fb8aa3b8c007820 */ /* 0x050fe20000410000 */
[----:B------:R-:W-:Y:S02]  /*39b0*/  FSETP.NEU.FTZ.AND P2, PT, R140, -INF , PT ;  /* 0xff8000008c00780b */ /* 0x000fe40003f5d000 */
[----:B------:R-:W2:Y:S02]  /*39c0*/  LDL R140, [R1+0x24] ;  /* 0x00002400018c7983 */ /* 0x000ea40000100800 */
[----:B------:R-:W-:Y:S02]  /*39d0*/  FSEL R0, R0, RZ, P2 ;  /* 0x000000ff00007208 */ /* 0x000fe40001000000 */
[----:B------:R-:W-:Y:S03]  /*39e0*/  PLOP3.LUT P2, PT, PT, PT, UP0, 0x80, 0x0 ;  /* 0x000000000000781c */ /* 0x000fe60003f4f008 */
[--C-:B------:R-:W-:Y:S02]  /*39f0*/  FFMA.FTZ R10, R10, c[0x0][0x23c], -R0.reuse ;  /* 0x00008f000a0a7a23 */ /* 0x100fe40000010800 */
[--C-:B------:R-:W-:Y:S02]  /*3a00*/  FFMA.FTZ R11, R11, c[0x0][0x23c], -R0.reuse ;  /* 0x00008f000b0b7a23 */ /* 0x100fe40000010800 */
[----:B------:R-:W-:Y:S01]  /*3a10*/  FFMA.FTZ R14, R14, c[0x0][0x23c], -R0 ;  /* 0x00008f000e0e7a23 */ /* 0x000fe20000010800 */
[----:B------:R-:W-:Y:S05]  /*3a20*/  MUFU.EX2 R251, R10 ;  /* 0x0000000a00fb7308 */ /* 0x000fea0000000800 */
[----:B------:R-:W-:Y:S02]  /*3a30*/  @P2 IADD3 R4, R138, 0x9, RZ ;  /* 0x000000098a042810 */ /* 0x000fe40007ffe0ff */
[----:B------:R-:W-:Y:S02]  /*3a40*/  PLOP3.LUT P2, PT, PT, PT, UP0, 0x80, 0x0 ;  /* 0x000000000000781c */ /* 0x000fe40003f4f008 */
[----:B------:R-:W-:Y:S01]  /*3a50*/  @P3 ISETP.GE.AND P3, PT, R4, UR6, PT ;  /* 0x0000000604003c0c */ /* 0x000fe2000bf66270 */
[----:B------:R-:W1:Y:S01]  /*3a60*/  MUFU.EX2 R250, R11 ;  /* 0x0000000b00fa7308 */ /* 0x000e620000000800 */
[----:B------:R-:W3:Y:S09]  /*3a70*/  LDSM.16.M88.4 R4, [R217+0xd400] ;  /* 0x00d40000d904783b */ /* 0x000ef20000000200 */
[----:B------:R-:W-:Y:S01]  /*3a80*/  @P2 IADD3 R8, R138, 0x11, RZ ;  /* 0x000000118a082810 */ /* 0x000fe20007ffe0ff */
[----:B------:R-:W-:Y:S01]  /*3a90*/  MUFU.EX2 R247, R14 ;  /* 0x0000000e00f77308 */ /* 0x000fe20000000800 */
[----:B------:R-:W-:Y:S02]  /*3aa0*/  @P1 FSEL R13, R13, -INF , !P3 ;  /* 0xff8000000d0d1808 */ /* 0x000fe40005800000 */
[----:B------:R-:W-:Y:S02]  /*3ab0*/  PLOP3.LUT P1, PT, PT, PT, UP0, 0x80, 0x0 ;  /* 0x000000000000781c */ /* 0x000fe40003f2f008 */
[----:B------:R-:W-:Y:S01]  /*3ac0*/  @P6 ISETP.GE.AND P6, PT, R8, UR6, PT ;  /* 0x0000000608006c0c */ /* 0x000fe2000bfc6270 */
[----:B------:R-:W-:Y:S01]  /*3ad0*/  FFMA.FTZ R13, R13, c[0x0][0x23c], -R136 ;  /* 0x00008f000d0d7a23 */ /* 0x000fe20000010888 */
[----:B------:R-:W-:Y:S03]  /*3ae0*/  PLOP3.LUT P2, PT, PT, PT, UP0, 0x80, 0x0 ;  /* 0x000000000000781c */ /* 0x000fe60003f4f008 */
[----:B------:R-:W-:Y:S06]  /*3af0*/  MUFU.EX2 R243, R13 ;  /* 0x0000000d00f37308 */ /* 0x000fec0000000800 */
[----:B------:R-:W-:Y:S02]  /*3b00*/  @P1 FSEL R15, R15, -INF , !P3 ;  /* 0xff8000000f0f1808 */ /* 0x000fe40005800000 */
[----:B------:R-:W-:Y:S03]  /*3b10*/  PLOP3.LUT P1, PT, PT, PT, UP0, 0x80, 0x0 ;  /* 0x000000000000781c */ /* 0x000fe60003f2f008 */
[----:B------:R-:W-:Y:S04]  /*3b20*/  FFMA.FTZ R15, R15, c[0x0][0x23c], -R0 ;  /* 0x00008f000f0f7a23 */ /* 0x000fe80000010800 */
[----:B------:R-:W-:Y:S01]  /*3b30*/  MUFU.EX2 R246, R15 ;  /* 0x0000000f00f67308 */ /* 0x000fe20000000800 */
[-C--:B---3--:R-:W-:Y:S05]  /*3b40*/  HMMA.16816.F32 R20, R156, R4.reuse, R20 ;  /* 0x000000049c14723c */ /* 0x088fea0000001814 */
[----:B------:R-:W-:Y:S02]  /*3b50*/  @P1 FSEL R17, R17, -INF , !P3 ;  /* 0xff80000011111808 */ /* 0x000fe40005800000 */
[----:B------:R-:W-:Y:S01]  /*3b60*/  PLOP3.LUT P1, PT, PT, PT, UP0, 0x80, 0x0 ;  /* 0x000000000000781c */ /* 0x000fe20003f2f008 */
[C---:B------:R-:W-:Y:S04]  /*3b70*/  HMMA.16816.F32 R24, R132.reuse, R4, R24 ;  /* 0x000000048418723c */ /* 0x040fe80000001818 */
[----:B------:R-:W-:Y:S03]  /*3b80*/  FFMA.FTZ R17, R17, c[0x0][0x23c], -R139 ;  /* 0x00008f0011117a23 */ /* 0x000fe6000001088b */
[----:B-1----:R-:W-:Y:S01]  /*3b90*/  F2FP.PACK_AB R5, R250, R251 ;  /* 0x000000fbfa05723e */ /* 0x002fe200000000ff */
[-C--:B------:R-:W-:Y:S01]  /*3ba0*/  HMMA.16816.F32 R28, R132, R6.reuse, R28 ;  /* 0x00000006841c723c */ /* 0x080fe2000000181c */
[----:B------:R-:W1:Y:S03]  /*3bb0*/  MUFU.EX2 R162, R17 ;  /* 0x0000001100a27308 */ /* 0x000e660000000800 */
[----:B------:R-:W-:Y:S02]  /*3bc0*/  @P1 FSEL R19, R19, -INF , !P3 ;  /* 0xff80000013131808 */ /* 0x000fe40005800000 */
[----:B------:R-:W-:Y:S02]  /*3bd0*/  PLOP3.LUT P1, PT, PT, PT, UP0, 0x80, 0x0 ;  /* 0x000000000000781c */ /* 0x000fe40003f2f008 */
[----:B------:R-:W-:Y:S01]  /*3be0*/  HMMA.16816.F32 R32, R156, R6, R32 ;  /* 0x000000069c20723c */ /* 0x000fe20000001820 */
[----:B------:R-:W-:Y:S03]  /*3bf0*/  PLOP3.LUT P3, PT, PT, PT, UP0, 0x80, 0x0 ;  /* 0x000000000000781c */ /* 0x000fe60003f6f008 */
[----:B------:R-:W-:Y:S01]  /*3c00*/  @P0 FSEL R20, R20, -INF , !P5 ;  /* 0xff80000014140808 */ /* 0x000fe20006800000 */
[----:B------:R-:W-:Y:S01]  /*3c10*/  FFMA.FTZ R19, R19, c[0x0][0x23c], -R137 ;  /* 0x00008f0013137a23 */ /* 0x000fe20000010889 */
[----:B------:R-:W-:Y:S02]  /*3c20*/  PLOP3.LUT P0, PT, PT, PT, UP0, 0x80, 0x0 ;  /* 0x000000000000781c */ /* 0x000fe40003f0f008 */
[----:B------:R-:W-:Y:S01]  /*3c30*/  @P2 FSEL R24, R24, -INF , !P5 ;  /* 0xff80000018182808 */ /* 0x000fe20006800000 */
[----:B------:R-:W-:Y:S01]  /*3c40*/  MUFU.EX2 R166, R19 ;  /* 0x0000001300a67308 */ /* 0x000fe20000000800 */
[----:B------:R-:W-:Y:S02]  /*3c50*/  PLOP3.LUT P2, PT, PT, PT, UP0, 0x80, 0x0 ;  /* 0x000000000000781c */ /* 0x000fe40003f4f008 */
[----:B------:R-:W-:Y:S01]  /*3c60*/  @P1 FSEL R21, R21, -INF , !P6 ;  /* 0xff80000015151808 */ /* 0x000fe20007000000 */
[--C-:B------:R-:W-:Y:S01]  /*3c70*/  FFMA.FTZ R20, R20, c[0x0][0x23c], -R139.reuse ;  /* 0x00008f0014147a23 */ /* 0x100fe2000001088b */
[----:B------:R-:W-:Y:S01]  /*3c80*/  PLOP3.LUT P1, PT, PT, PT, UP0, 0x80, 0x0 ;  /* 0x000000000000781c */ /* 0x000fe20003f2f008 */
[--C-:B------:R-:W-:Y:S01]  /*3c90*/  FFMA.FTZ R24, R24, c[0x0][0x23c], -R136.reuse ;  /* 0x00008f0018187a23 */ /* 0x100fe20000010888 */
[C---:B------:R-:W-:Y:S01]  /*3ca0*/  @P3 IADD3 R4, R138.reuse, 0x18, RZ ;  /* 0x000000188a043810 */ /* 0x040fe20007ffe0ff */
[----:B------:R-:W-:Y:S01]  /*3cb0*/  FFMA.FTZ R21, R21, c[0x0][0x23c], -R139 ;  /* 0x00008f0015157a23 */ /* 0x000fe2000001088b */
[----:B------:R-:W-:Y:S01]  /*3cc0*/  @P4 IADD3 R138, R138, 0x19, RZ ;  /* 0x000000198a8a4810 */ /* 0x000fe20007ffe0ff */
[----:B------:R-:W-:Y:S01]  /*3cd0*/  MUFU.EX2 R143, R20 ;  /* 0x00000014008f7308 */ /* 0x000fe20000000800 */
[----:B------:R-:W-:Y:S02]  /*3ce0*/  @P0 FSEL R22, R22, -INF , !P5 ;  /* 0xff80000016160808 */ /* 0x000fe40006800000 */
[----:B------:R-:W-:Y:S02]  /*3cf0*/  PLOP3.LUT P0, PT, PT, PT, UP0, 0x80, 0x0 ;  /* 0x000000000000781c */ /* 0x000fe40003f0f008 */
[----:B------:R-:W-:Y:S01]  /*3d00*/  @P2 ISETP.GE.AND P3, PT, R4, UR6, PT ;  /* 0x0000000604002c0c */ /* 0x000fe2000bf66270 */
[--C-:B------:R-:W-:Y:S01]  /*3d10*/  FFMA.FTZ R22, R22, c[0x0][0x23c], -R137.reuse ;  /* 0x00008f0016167a23 */ /* 0x100fe20000010889 */
[----:B------:R-:W-:Y:S02]  /*3d20*/  PLOP3.LUT P2, PT, PT, PT, UP0, 0x80, 0x0 ;  /* 0x000000000000781c */ /* 0x000fe40003f4f008 */
[----:B------:R-:W-:Y:S01]  /*3d30*/  @P1 FSEL R23, R23, -INF , !P6 ;  /* 0xff80000017171808 */ /* 0x000fe20007000000 */
[----:B------:R-:W-:Y:S01]  /*3d40*/  MUFU.EX2 R154, R21 ;  /* 0x00000015009a7308 */ /* 0x000fe20000000800 */
[----:B------:R-:W-:Y:S02]  /*3d50*/  PLOP3.LUT P1, PT, PT, PT, UP0, 0x80, 0x0 ;  /* 0x000000000000781c */ /* 0x000fe40003f2f008 */
[----:B------:R-:W-:Y:S01]  /*3d60*/  F2FP.PACK_AB R4, R165, R241 ;  /* 0x000000f1a504723e */ /* 0x000fe200000000ff */
[----:B------:R-:W-:Y:S01]  /*3d70*/  FFMA.FTZ R23, R23, c[0x0][0x23c], -R137 ;  /* 0x00008f0017177a23 */ /* 0x000fe20000010889 */
[----:B------:R-:W-:Y:S02]  /*3d80*/  F2FP.PACK_AB R7, R245, R146 ;  /* 0x00000092f507723e */ /* 0x000fe400000000ff */
[----:B------:R-:W-:Y:S01]  /*3d90*/  @P0 FSEL R25, R25, -INF , !P6 ;  /* 0xff80000019190808 */ /* 0x000fe20007000000 */
[----:B------:R1:W-:Y:S01]  /*3da0*/  STS [R231+0x13000], R4 ;  /* 0x01300004e7007388 */ /* 0x0003e20000000800 */
[----:B------:R-:W-:Y:S01]  /*3db0*/  PLOP3.LUT P0, PT, PT, PT, UP0, 0x80, 0x0 ;  /* 0x000000000000781c */ /* 0x000fe20003f0f008 */
[----:B------:R-:W-:Y:S01]  /*3dc0*/  MUFU.EX2 R161, R22 ;  /* 0x0000001600a17308 */ /* 0x000fe20000000800 */
[----:B------:R-:W-:Y:S01]  /*3dd0*/  @P2 FSEL R28, R28, -INF , !P3 ;  /* 0xff8000001c1c2808 */ /* 0x000fe20005800000 */
[----:B------:R3:W-:Y:S01]  /*3de0*/  STS [R231+0x13400], R7 ;  /* 0x01340007e7007388 */ /* 0x0007e20000000800 */
[----:B------:R-:W-:Y:S01]  /*3df0*/  PLOP3.LUT P2, PT, PT, PT, UP0, 0x80, 0x0 ;  /* 0x000000000000781c */ /* 0x000fe20003f4f008 */
[--C-:B------:R-:W-:Y:S01]  /*3e00*/  FFMA.FTZ R25, R25, c[0x0][0x23c], -R136.reuse ;  /* 0x00008f0019197a23 */ /* 0x100fe20000010888 */
[----:B------:R-:W-:Y:S01]  /*3e10*/  @P1 FSEL R26, R26, -INF , !P5 ;  /* 0xff8000001a1a1808 */ /* 0x000fe20006800000 */
[----:B------:R-:W-:Y:S01]  /*3e20*/  FFMA.FTZ R28, R28, c[0x0][0x23c], -R136 ;  /* 0x00008f001c1c7a23 */ /* 0x000fe20000010888 */
[----:B------:R-:W-:Y:S02]  /*3e30*/  PLOP3.LUT P1, PT, PT, PT, UP0, 0x80, 0x0 ;  /* 0x000000000000781c */ /* 0x000fe40003f2f008 */
[----:B------:R-:W-:Y:S01]  /*3e40*/  F2FP.PACK_AB R6, R248, R249 ;  /* 0x000000f9f806723e */ /* 0x000fe200000000ff */
[--C-:B------:R-:W-:Y:S01]  /*3e50*/  FFMA.FTZ R26, R26, c[0x0][0x23c], -R0.reuse ;  /* 0x00008f001a1a7a23 */ /* 0x100fe20000010800 */
[----:B------:R-:W4:Y:S01]  /*3e60*/  MUFU.EX2 R160, R23 ;  /* 0x0000001700a07308 */ /* 0x000f220000000800 */
[----:B------:R-:W-:Y:S02]  /*3e70*/  @P0 FSEL R27, R27, -INF , !P6 ;  /* 0xff8000001b1b0808 */ /* 0x000fe40007000000 */
[----:B------:R-:W-:Y:S02]  /*3e80*/  PLOP3.LUT P0, PT, PT, PT, UP0, 0x80, 0x0 ;  /* 0x000000000000781c */ /* 0x000fe40003f0f008 */
[----:B------:R-:W-:Y:S01]  /*3e90*/  @P2 FSEL R30, R30, -INF , !P3 ;  /* 0xff8000001e1e2808 */ /* 0x000fe20005800000 */
[--C-:B------:R-:W-:Y:S01]  /*3ea0*/  FFMA.FTZ R27, R27, c[0x0][0x23c], -R0.reuse ;  /* 0x00008f001b1b7a23 */ /* 0x100fe20000010800 */
[----:B------:R-:W-:Y:S02]  /*3eb0*/  PLOP3.LUT P2, PT, PT, PT, UP0, 0x80, 0x0 ;  /* 0x000000000000781c */ /* 0x000fe40003f4f008 */
[----:B------:R-:W-:Y:S01]  /*3ec0*/  @P1 ISETP.GE.AND P1, PT, R138, UR6, PT ;  /* 0x000000068a001c0c */ /* 0x000fe2000bf26270 */
[----:B------:R-:W-:Y:S01]  /*3ed0*/  FFMA.FTZ R30, R30, c[0x0][0x23c], -R0 ;  /* 0x00008f001e1e7a23 */ /* 0x000fe20000010800 */
[----:B------:R-:W-:Y:S01]  /*3ee0*/  MUFU.EX2 R240, R24 ;  /* 0x0000001800f07308 */ /* 0x000fe20000000800 */
[----:B-1----:R-:W-:Y:S02]  /*3ef0*/  F2FP.PACK_AB R4, R162, R164 ;  /* 0x000000a4a204723e */ /* 0x002fe400000000ff */
[----:B---3--:R-:W-:Y:S03]  /*3f00*/  F2FP.PACK_AB R7, R243, R244 ;  /* 0x000000f4f307723e */ /* 0x008fe600000000ff */
[----:B------:R4:W-:Y:S04]  /*3f10*/  STS [R229+0x13000], R4 ;  /* 0x01300004e5007388 */ /* 0x0009e80000000800 */
[----:B------:R-:W-:Y:S01]  /*3f20*/  MUFU.EX2 R163, R25 ;  /* 0x0000001900a37308 */ /* 0x000fe20000000800 */
[----:B------:R-:W-:Y:S02]  /*3f30*/  @P0 FSEL R29, R29, -INF , !P1 ;  /* 0xff8000001d1d0808 */ /* 0x000fe40004800000 */
[----:B------:R-:W-:Y:S02]  /*3f40*/  PLOP3.LUT P0, PT, PT, PT, UP0, 0x80, 0x0 ;  /* 0x000000000000781c */ /* 0x000fe40003f0f008 */
[----:B------:R-:W-:Y:S01]  /*3f50*/  @P2 FSEL R33, R33, -INF , !P1 ;  /* 0xff80000021212808 */ /* 0x000fe20004800000 */
[----:B------:R-:W-:Y:S01]  /*3f60*/  FFMA.FTZ R136, R29, c[0x0][0x23c], -R136 ;  /* 0x00008f001d887a23 */ /* 0x000fe20000010888 */
[----:B------:R-:W-:Y:S03]  /*3f70*/  PLOP3.LUT P2, PT, PT, PT, UP0, 0x80, 0x0 ;  /* 0x000000000000781c */ /* 0x000fe60003f4f008 */
[----:B------:R-:W-:Y:S06]  /*3f80*/  MUFU.EX2 R242, R26 ;  /* 0x0000001a00f27308 */ /* 0x000fec0000000800 */
[----:B------:R-:W-:Y:S02]  /*3f90*/  @P0 FSEL R32, R32, -INF , !P3 ;  /* 0xff80000020200808 */ /* 0x000fe40005800000 */
[----:B------:R-:W-:Y:S02]  /*3fa0*/  PLOP3.LUT P0, PT, PT, PT, UP0, 0x80, 0x0 ;  /* 0x000000000000781c */ /* 0x000fe40003f0f008 */
[----:B------:R-:W-:Y:S01]  /*3fb0*/  @P2 FSEL R35, R35, -INF , !P1 ;  /* 0xff80000023232808 */ /* 0x000fe20004800000 */
[--C-:B------:R-:W-:Y:S01]  /*3fc0*/  FFMA.FTZ R32, R32, c[0x0][0x23c], -R139.reuse ;  /* 0x00008f0020207a23 */ /* 0x100fe2000001088b */
[----:B----4-:R-:W-:Y:S01]  /*3fd0*/  F2FP.PACK_AB R4, R160, R161 ;  /* 0x000000a1a004723e */ /* 0x010fe200000000ff */
[----:B------:R-:W-:Y:S01]  /*3fe0*/  FFMA.FTZ R139, R33, c[0x0][0x23c], -R139 ;  /* 0x00008f00218b7a23 */ /* 0x000fe2000001088b */
[----:B------:R-:W-:Y:S07]  /*3ff0*/  MUFU.EX2 R239, R27 ;  /* 0x0000001b00ef7308 */ /* 0x000fee0000000800 */
[----:B------:R-:W-:Y:S02]  /*4000*/  @P0 FSEL R34, R34, -INF , !P3 ;  /* 0xff80000022220808 */ /* 0x000fe40005800000 */
[----:B------:R-:W-:Y:S01]  /*4010*/  PLOP3.LUT P0, PT, PT, PT, UP0, 0x80, 0x0 ;  /* 0x000000000000781c */ /* 0x000fe20003f0f008 */
[----:B------:R-:W-:Y:S02]  /*4020*/  MUFU.EX2 R147, R32 ;  /* 0x0000002000937308 */ /* 0x000fe40000000800 */
[--C-:B------:R-:W-:Y:S02]  /*4030*/  FFMA.FTZ R34, R34, c[0x0][0x23c], -R137.reuse ;  /* 0x00008f0022227a23 */ /* 0x100fe40000010889 */
[----:B------:R-:W-:Y:S06]  /*4040*/  FFMA.FTZ R137, R35, c[0x0][0x23c], -R137 ;  /* 0x00008f0023897a23 */ /* 0x000fec0000010889 */
[----:B------:R-:W1:Y:S02]  /*4050*/  MUFU.EX2 R148, R139 ;  /* 0x0000008b00947308 */ /* 0x000e640000000800 */
[----:B------:R-:W-:Y:S02]  /*4060*/  @P0 FSEL R31, R31, -INF , !P1 ;  /* 0xff8000001f1f0808 */ /* 0x000fe40004800000 */
[----:B------:R-:W-:Y:S03]  /*4070*/  IADD3 R144, P0, R141, UR11, RZ ;  /* 0x0000000b8d907c10 */ /* 0x000fe6000ff1e0ff */
[----:B------:R-:W-:Y:S03]  /*4080*/  FFMA.FTZ R0, R31, c[0x0][0x23c], -R0 ;  /* 0x00008f001f007a23 */ /* 0x000fe60000010800 */
[----:B------:R-:W-:Y:S10]  /*4090*/  MUFU.EX2 R150, R34 ;  /* 0x0000002200967308 */ /* 0x000ff40000000800 */
[----:B------:R3:W-:Y:S10]  /*40a0*/  MUFU.EX2 R151, R0 ;  /* 0x0000000000977308 */ /* 0x0007f40000000800 */
[----:B------:R-:W4:Y:S10]  /*40b0*/  MUFU.EX2 R149, R137 ;  /* 0x0000008900957308 */ /* 0x000f340000000800 */
[----:B------:R-:W-:Y:S01]  /*40c0*/  MUFU.EX2 R153, R28 ;  /* 0x0000001c00997308 */ /* 0x000fe20000000800 */
[----:B---3--:R-:W-:Y:S05]  /*40d0*/  F2FP.PACK_AB R0, R166, R167 ;  /* 0x000000a7a600723e */ /* 0x008fea00000000ff */
[----:B------:R1:W-:Y:S04]  /*40e0*/  STS [R229+0x13400], R0 ;  /* 0x01340000e5007388 */ /* 0x0003e80000000800 */
[----:B------:R-:W3:Y:S01]  /*40f0*/  MUFU.EX2 R152, R136 ;  /* 0x0000008800987308 */ /* 0x000ee20000000800 */
[----:B------:R3:W-:Y:S04]  /*4100*/  STS [R231+0x14000], R6 ;  /* 0x01400006e7007388 */ /* 0x0007e80000000800 */
[----:B------:R4:W-:Y:S05]  /*4110*/  STS [R231+0x14400], R5 ;  /* 0x01440005e7007388 */ /* 0x0009ea0000000800 */
[----:B------:R-:W2:Y:S01]  /*4120*/  MUFU.EX2 R155, R30 ;  /* 0x0000001e009b7308 */ /* 0x000ea20000000800 */
[----:B------:R4:W-:Y:S01]  /*4130*/  STS [R229+0x14000], R7 ;  /* 0x01400007e5007388 */ /* 0x0009e20000000800 */
[----:B-1----:R-:W-:Y:S02]  /*4140*/  F2FP.PACK_AB R0, R148, R147 ;  /* 0x000000939400723e */ /* 0x002fe400000000ff */
[----:B---3--:R-:W-:Y:S02]  /*4150*/  F2FP.PACK_AB R6, R246, R247 ;  /* 0x000000f7f606723e */ /* 0x008fe400000000ff */
[----:B----4-:R-:W-:Y:S03]  /*4160*/  F2FP.PACK_AB R5, R154, R143 ;  /* 0x0000008f9a05723e */ /* 0x010fe600000000ff */
[----:B------:R1:W-:Y:S01]  /*4170*/  STS [R229+0x14400], R6 ;  /* 0x01440006e5007388 */ /* 0x0003e20000000800 */
[----:B------:R-:W-:Y:S03]  /*4180*/  F2FP.PACK_AB R7, R163, R240 ;  /* 0x000000f0a307723e */ /* 0x000fe600000000ff */
[----:B------:R3:W-:Y:S04]  /*4190*/  STS [R230+0x13000], R5 ;  /* 0x01300005e6007388 */ /* 0x0007e80000000800 */
[----:B------:R4:W-:Y:S04]  /*41a0*/  STS [R230+0x13400], R4 ;  /* 0x01340004e6007388 */ /* 0x0009e80000000800 */
[----:B------:R4:W-:Y:S01]  /*41b0*/  STS [R228+0x13000], R0 ;  /* 0x01300000e4007388 */ /* 0x0009e20000000800 */
[----:B--2---:R-:W-:Y:S02]  /*41c0*/  IADD3.X R145, R140, UR10, RZ, P0, !PT ;  /* 0x0000000a8c917c10 */ /* 0x004fe400087fe4ff */
[----:B------:R-:W-:Y:S03]  /*41d0*/  PLOP3.LUT P0, PT, PT, PT, UP3, 0x80, 0x0 ;  /* 0x000000000000781c */ /* 0x000fe60003f0f038 */
[----:B------:R-:W2:Y:S04]  /*41e0*/  LDG.E R142, [R144.64] ;  /* 0x00000004908e7981 */ /* 0x000ea8000c1e1900 */
[----:B------:R-:W2:Y:S01]  /*41f0*/  LDG.E R141, [R144.64+0x20] ;  /* 0x00002004908d7981 */ /* 0x000ea2000c1e1900 */
[----:B-1----:R-:W-:Y:S03]  /*4200*/  F2FP.PACK_AB R6, R239, R242 ;  /* 0x000000f2ef06723e */ /* 0x002fe600000000ff */
[----:B------:R1:W2:Y:S01]  /*4210*/  LDG.E R140, [R144.64+0x80] ;  /* 0x00008004908c7981 */ /* 0x0002a2000c1e1900 */
[----:B---3--:R-:W-:Y:S02]  /*4220*/  F2FP.PACK_AB R5, R149, R150 ;  /* 0x000000969505723e */ /* 0x008fe400000000ff */
[----:B----4-:R-:W-:Y:S03]  /*4230*/  F2FP.PACK_AB R4, R152, R153 ;  /* 0x000000999804723e */ /* 0x010fe600000000ff */
[----:B------:R-:W-:Y:S01]  /*4240*/  STS [R228+0x13400], R5 ;  /* 0x01340005e4007388 */ /* 0x000fe20000000800 */
[----:B------:R-:W-:Y:S03]  /*4250*/  F2FP.PACK_AB R0, R151, R155 ;  /* 0x0000009b9700723e */ /* 0x000fe600000000ff */
[----:B------:R-:W-:Y:S04]  /*4260*/  STS [R230+0x14000], R7 ;  /* 0x01400007e6007388 */ /* 0x000fe80000000800 */
[----:B------:R-:W-:Y:S04]  /*4270*/  STS [R230+0x14400], R6 ;  /* 0x01440006e6007388 */ /* 0x000fe80000000800 */
[----:B------:R3:W-:Y:S04]  /*4280*/  STS [R228+0x14400], R0 ;  /* 0x01440000e4007388 */ /* 0x0007e80000000800 */
[----:B------:R-:W-:Y:S04]  /*4290*/  STS [R228+0x14000], R4 ;  /* 0x01400004e4007388 */ /* 0x000fe80000000800 */
[----:B------:R-:W4:Y:S08]  /*42a0*/  LDSM.16.M88.4 R32, [R219+0x6000] ;  /* 0x00600000db20783b */ /* 0x000f300000000200 */
[----:B------:R-:W1:Y:S08]  /*42b0*/  LDSM.16.M88.4 R28, [R219+0x6800] ;  /* 0x00680000db1c783b */ /* 0x000e700000000200 */
[----:B------:R-:W1:Y:S08]  /*42c0*/  LDSM.16.M88.4 R132, [R220+0x6000] ;  /* 0x00600000dc84783b */ /* 0x000e700000000200 */
[----:B---3--:R3:W2:Y:S04]  /*42d0*/  LDG.E R0, [R144.64+0xa0] ;  /* 0x0000a00490007981 */ /* 0x0086a8000c1e1900 */
[----:B------:R-:W3:Y:S01]  /*42e0*/  LDSM.16.M88.4 R136, [R220+0x6800] ;  /* 0x00680000dc88783b */ /* 0x000ee20000000200 */
[-C--:B----4-:R-:W-:Y:S08]  /*42f0*/  HMMA.16816.F32 R4, R32, R168.reuse, RZ ;  /* 0x000000a82004723c */ /* 0x090ff000000018ff */
[C---:B-1----:R-:W-:Y:S08]  /*4300*/  HMMA.16816.F32 R8, R28.reuse, R168, RZ ;  /* 0x000000a81c08723c */ /* 0x042ff000000018ff */
[-C--:B------:R-:W-:Y:S08]  /*4310*/  HMMA.16816.F32 R12, R28, R170.reuse, RZ ;  /* 0x000000aa1c0c723c */ /* 0x080ff000000018ff */
[C---:B------:R-:W-:Y:S08]  /*4320*/  HMMA.16816.F32 R16, R32.reuse, R170, RZ ;  /* 0x000000aa2010723c */ /* 0x040ff000000018ff */
[-C--:B------:R-:W-:Y:S08]  /*4330*/  HMMA.16816.F32 R20, R32, R172.reuse, RZ ;  /* 0x000000ac2014723c */ /* 0x080ff000000018ff */
[C---:B------:R-:W-:Y:S08]  /*4340*/  HMMA.16816.F32 R24, R28.reuse, R172, RZ ;  /* 0x000000ac1c18723c */ /* 0x040ff000000018ff */
[-C--:B------:R-:W-:Y:S08]  /*4350*/  HMMA.16816.F32 R28, R28, R174.reuse, RZ ;  /* 0x000000ae1c1c723c */ /* 0x080ff000000018ff */
[----:B------:R-:W-:Y:S08]  /*4360*/  HMMA.16816.F32 R32, R32, R174, RZ ;  /* 0x000000ae2020723c */ /* 0x000ff000000018ff */
[-C--:B------:R-:W-:Y:S08]  /*4370*/  HMMA.16816.F32 R4, R132, R176.reuse, R4 ;  /* 0x000000b08404723c */ /* 0x080ff00000001804 */
[C---:B---3--:R-:W-:Y:S08]  /*4380*/  HMMA.16816.F32 R8, R136.reuse, R176, R8 ;  /* 0x000000b08808723c */ /* 0x048ff00000001808 */
[-C--:B------:R-:W-:Y:S08]  /*4390*/  HMMA.16816.F32 R12, R136, R178.reuse, R12 ;  /* 0x000000b2880c723c */ /* 0x080ff0000000180c */
[C---:B------:R-:W-:Y:S08]  /*43a0*/  HMMA.16816.F32 R16, R132.reuse, R178, R16 ;  /* 0x000000b28410723c */ /* 0x040ff00000001810 */
[-C--:B------:R-:W-:Y:S08]  /*43b0*/  HMMA.16816.F32 R20, R132, R180.reuse, R20 ;  /* 0x000000b48414723c */ /* 0x080ff00000001814 */
[C---:B------:R-:W-:Y:S08]  /*43c0*/  HMMA.16816.F32 R24, R136.reuse, R180, R24 ;  /* 0x000000b48818723c */ /* 0x040ff00000001818 */
[-C--:B------:R-:W-:Y:S01]  /*43d0*/  HMMA.16816.F32 R28, R136, R182.reuse, R28 ;  /* 0x000000b6881c723c */ /* 0x080fe2000000181c */
[----:B------:R-:W1:Y:S07]  /*43e0*/  LDSM.16.M88.4 R136, [R219+0x7000] ;  /* 0x00700000db88783b */ /* 0x000e6e0000000200 */
[----:B------:R-:W-:Y:S01]  /*43f0*/  HMMA.16816.F32 R32, R132, R182, R32 ;  /* 0x000000b68420723c */ /* 0x000fe20000001820 */
[----:B------:R-:W3:Y:S07]  /*4400*/  LDSM.16.M88.4 R132, [R219+0x7800] ;  /* 0x00780000db84783b */ /* 0x000eee0000000200 */
[-C--:B-1----:R-:W-:Y:S08]  /*4410*/  HMMA.16816.F32 R4, R136, R184.reuse, R4 ;  /* 0x000000b88804723c */ /* 0x082ff00000001804 */
        /* <DEDUP_REMOVED lines=32> */
[C---:B--2---:R-:W-:Y:S01]  /*4620*/  FADD.FTZ R5, -R142.reuse, R5 ;  /* 0x000000058e057221 */ /* 0x044fe20000010100 */
[C---:B------:R-:W-:Y:S04]  /*4630*/  HMMA.16816.F32 R16, R132.reuse, R210, R16 ;  /* 0x000000d28410723c */ /* 0x040fe80000001810 */
[C---:B------:R-:W-:Y:S02]  /*4640*/  FADD.FTZ R6, -R141.reuse, R6 ;  /* 0x000000068d067221 */ /* 0x040fe40000010100 */
[----:B------:R-:W-:Y:S02]  /*4650*/  FADD.FTZ R7, -R141, R7 ;  /* 0x000000078d077221 */ /* 0x000fe40000010100 */
[----:B------:R-:W-:Y:S01]  /*4660*/  FADD.FTZ R4, -R142, R4 ;  /* 0x000000048e047221 */ /* 0x000fe20000010100 */
[-C--:B------:R-:W-:Y:S03]  /*4670*/  HMMA.16816.F32 R20, R132, R212.reuse, R20 ;  /* 0x000000d48414723c */ /* 0x080fe60000001814 */
[----:B------:R-:W-:Y:S02]  /*4680*/  FMUL.FTZ R144, R165, R5 ;  /* 0x00000005a5907220 */ /* 0x000fe40000410000 */
[----:B------:R-:W-:Y:S02]  /*4690*/  FMUL.FTZ R146, R146, R6 ;  /* 0x0000000692927220 */ /* 0x000fe40000410000 */
[C---:B------:R-:W-:Y:S01]  /*46a0*/  FADD.FTZ R8, -R140.reuse, R8 ;  /* 0x000000088c087221 */ /* 0x040fe20000010100 */
[C---:B------:R-:W-:Y:S04]  /*46b0*/  HMMA.16816.F32 R24, R136.reuse, R212, R24 ;  /* 0x000000d48818723c */ /* 0x040fe80000001818 */
[C---:B------:R-:W-:Y:S02]  /*46c0*/  FADD.FTZ R12, -R140.reuse, R12 ;  /* 0x0000000c8c0c7221 */ /* 0x040fe40000010100 */
[----:B------:R-:W-:Y:S02]  /*46d0*/  FADD.FTZ R13, -R140, R13 ;  /* 0x0000000d8c0d7221 */ /* 0x000fe40000010100 */
[C---:B------:R-:W-:Y:S01]  /*46e0*/  FADD.FTZ R17, -R142.reuse, R17 ;  /* 0x000000118e117221 */ /* 0x040fe20000010100 */
[-C--:B------:R-:W-:Y:S03]  /*46f0*/  HMMA.16816.F32 R28, R136, R214.reuse, R28 ;  /* 0x000000d6881c723c */ /* 0x080fe6000000181c */
[C---:B------:R-:W-:Y:S02]  /*4700*/  FADD.FTZ R18, -R141.reuse, R18 ;  /* 0x000000128d127221 */ /* 0x040fe40000010100 */
[C---:B------:R-:W-:Y:S02]  /*4710*/  FADD.FTZ R19, -R141.reuse, R19 ;  /* 0x000000138d137221 */ /* 0x040fe40000010100 */
[C---:B------:R-:W-:Y:S01]  /*4720*/  FADD.FTZ R20, -R142.reuse, R20 ;  /* 0x000000148e147221 */ /* 0x040fe20000010100 */
[----:B------:R-:W-:Y:S04]  /*4730*/  HMMA.16816.F32 R32, R132, R214, R32 ;  /* 0x000000d68420723c */ /* 0x000fe80000001820 */
[----:B------:R-:W-:Y:S02]  /*4740*/  FADD.FTZ R23, -R141, R23 ;  /* 0x000000178d177221 */ /* 0x000fe40000010100 */
[C---:B------:R-:W-:Y:S02]  /*4750*/  FADD.FTZ R16, -R142.reuse, R16 ;  /* 0x000000108e107221 */ /* 0x040fe40000010100 */
[----:B------:R-:W-:Y:S04]  /*4760*/  FADD.FTZ R21, -R142, R21 ;  /* 0x000000158e157221 */ /* 0x000fe80000010100 */
[----:B------:R-:W-:Y:S02]  /*4770*/  FMUL.FTZ R135, R162, R17 ;  /* 0x00000011a2877220 */ /* 0x000fe40000410000 */
[----:B------:R-:W-:Y:S02]  /*4780*/  FMUL.FTZ R143, R143, R20 ;  /* 0x000000148f8f7220 */ /* 0x000fe40000410000 */
[----:B------:R-:W-:Y:S02]  /*4790*/  FMUL.FTZ R132, R167, R18 ;  /* 0x00000012a7847220 */ /* 0x000fe40000410000 */
[----:B------:R-:W-:Y:S02]  /*47a0*/  FADD.FTZ R22, -R141, R22 ;  /* 0x000000168d167221 */ /* 0x000fe40000010100 */
[C---:B------:R-:W-:Y:S02]  /*47b0*/  FADD.FTZ R24, -R140.reuse, R24 ;  /* 0x000000188c187221 */ /* 0x040fe40000010100 */
[----:B------:R-:W-:Y:S02]  /*47c0*/  FADD.FTZ R28, -R140, R28 ;  /* 0x0000001c8c1c7221 */ /* 0x000fe40000010100 */
[C---:B------:R-:W-:Y:S02]  /*47d0*/  FADD.FTZ R32, -R142.reuse, R32 ;  /* 0x000000208e207221 */ /* 0x040fe40000010100 */
[----:B------:R-:W-:Y:S02]  /*47e0*/  FADD.FTZ R33, -R142, R33 ;  /* 0x000000218e217221 */ /* 0x000fe40000010100 */
[----:B------:R-:W-:Y:S02]  /*47f0*/  FMUL.FTZ R138, R147, R32 ;  /* 0x00000020938a7220 */ /* 0x000fe40000410000 */
[----:B------:R-:W-:Y:S02]  /*4800*/  FMUL.FTZ R136, R148, R33 ;  /* 0x0000002194887220 */ /* 0x000fe40000410000 */
[----:B------:R-:W-:Y:S02]  /*4810*/  FMUL.FTZ R32, R245, R7 ;  /* 0x00000007f5207220 */ /* 0x000fe40000410000 */
[----:B------:R-:W-:Y:S02]  /*4820*/  FMUL.FTZ R33, R166, R19 ;  /* 0x00000013a6217220 */ /* 0x000fe40000410000 */
[C---:B------:R-:W-:Y:S02]  /*4830*/  FADD.FTZ R134, -R141.reuse, R34 ;  /* 0x000000228d867221 */ /* 0x040fe40000010100 */
[----:B------:R-:W-:Y:S02]  /*4840*/  FADD.FTZ R133, -R141, R35 ;  /* 0x000000238d857221 */ /* 0x000fe40000010100 */
[----:B------:R-:W-:Y:S02]  /*4850*/  FMUL.FTZ R34, R160, R23 ;  /* 0x00000017a0227220 */ /* 0x000fe40000410000 */
[C---:B------:R-:W-:Y:S02]  /*4860*/  FADD.FTZ R7, -R140.reuse, R9 ;  /* 0x000000098c077221 */ /* 0x040fe40000010100 */
[C---:B------:R-:W-:Y:S02]  /*4870*/  FADD.FTZ R23, -R140.reuse, R25 ;  /* 0x000000198c177221 */ /* 0x040fe40000010100 */
[----:B------:R-:W-:Y:S02]  /*4880*/  FADD.FTZ R25, -R140, R29 ;  /* 0x0000001d8c197221 */ /* 0x000fe40000010100 */
[C---:B------:R-:W-:Y:S02]  /*4890*/  FADD.FTZ R6, -R0.reuse, R10 ;  /* 0x0000000a00067221 */ /* 0x040fe40000010100 */
[C---:B------:R-:W-:Y:S02]  /*48a0*/  FADD.FTZ R11, -R0.reuse, R11 ;  /* 0x0000000b000b7221 */ /* 0x040fe40000010100 */
[C---:B------:R-:W-:Y:S02]  /*48b0*/  FADD.FTZ R5, -R0.reuse, R14 ;  /* 0x0000000e00057221 */ /* 0x040fe40000010100 */
[C---:B------:R-:W-:Y:S02]  /*48c0*/  FADD.FTZ R9, -R0.reuse, R15 ;  /* 0x0000000f00097221 */ /* 0x040fe40000010100 */
[C---:B------:R-:W-:Y:S02]  /*48d0*/  FADD.FTZ R18, -R0.reuse, R26 ;  /* 0x0000001a00127221 */ /* 0x040fe40000010100 */
[C---:B------:R-:W-:Y:S02]  /*48e0*/  FADD.FTZ R17, -R0.reuse, R27 ;  /* 0x0000001b00117221 */ /* 0x040fe40000010100 */
[C---:B------:R-:W-:Y:S02]  /*48f0*/  FADD.FTZ R20, -R0.reuse, R30 ;  /* 0x0000001e00147221 */ /* 0x040fe40000010100 */
[----:B------:R-:W-:Y:S02]  /*4900*/  FADD.FTZ R19, -R0, R31 ;  /* 0x0000001f00137221 */ /* 0x000fe40000010100 */
[----:B------:R-:W-:Y:S02]  /*4910*/  FMUL.FTZ R145, R241, R4 ;  /* 0x00000004f1917220 */ /* 0x000fe40000410000 */
        /* <DEDUP_REMOVED lines=21> */
[----:B------:R-:W-:Y:S02]  /*4a70*/  IMAD.MOV.U32 R148, RZ, RZ, R233 ;  /* 0x000000ffff947224 */ /* 0x000fe400078e00e9 */
[----:B------:R-:W-:Y:S01]  /*4a80*/  IMAD.MOV.U32 R149, RZ, RZ, R232 ;  /* 0x000000ffff957224 */ /* 0x000fe200078e00e8 */
[----:B------:R-:W-:-:S05]  /*4a90*/  @!P0 BRA `(.L_x_7) ;  /* 0x0000012000008947 */ /* 0x000fca0003800000 */
[----:B------:R-:W-:Y:S01]  /*4aa0*/  IMAD.MOV.U32 R0, RZ, RZ, c[0x0][0x190] ;  /* 0x00006400ff007624 */ /* 0x000fe200078e00ff */
[----:B------:R-:W-:Y:S03]  /*4ab0*/  ULOP3.LUT UR12, UR7, 0x1, URZ, 0xc0, !UPT ;  /* 0x00000001070c7892 */ /* 0x000fe6000f8ec03f */
[----:B------:R-:W-:Y:S01]  /*4ac0*/  IMAD.U32 R0, R0, -0x40, RZ ;  /* 0xffffffc000007824 */ /* 0x000fe200078e00ff */
[----:B------:R-:W-:Y:S04]  /*4ad0*/  UISETP.NE.U32.AND UP1, UPT, UR12, 0x1, UPT ;  /* 0x000000010c00788c */ /* 0x000fe8000bf25070 */
[C---:B------:R-:W-:Y:S01]  /*4ae0*/  LEA R4, P1, R0.reuse, R236, 0x1 ;  /* 0x000000ec00047211 */ /* 0x040fe200078208ff */
[----:B------:R-:W-:Y:S03]  /*4af0*/  USEL UR12, UR40, 0x3000, !UP1 ;  /* 0x00003000280c7887 */ /* 0x000fe6000c800000 */
[----:B------:R-:W-:Y:S01]  /*4b00*/  LEA.HI.X.SX32 R0, R0, R237, 0x1, P1 ;  /* 0x000000ed00007211 */ /* 0x000fe200008f0eff */
[----:B------:R-:W-:Y:S02]  /*4b10*/  IMAD.MOV.U32 R236, RZ, RZ, R4 ;  /* 0x000000ffffec7224 */ /* 0x000fe400078e0004 */
[----:B------:R-:W-:Y:S02]  /*4b20*/  IADD3 R238, R238, UR12, RZ ;  /* 0x0000000ceeee7c10 */ /* 0x000fe4000fffe0ff */
[----:B------:R-:W-:Y:S01]  /*4b30*/  IMAD.MOV.U32 R237, RZ, RZ, R0 ;  /* 0x000000ffffed7224 */ /* 0x000fe200078e0000 */
[----:B------:R-:W-:Y:S04]  /*4b40*/  IADD3 R216, R216, UR12, RZ ;  /* 0x0000000cd8d87c10 */ /* 0x000fe8000fffe0ff */
[----:B------:R-:W-:Y:S01]  /*4b50*/  @!PT LDS RZ, [RZ] ;  /* 0x00000000fffff984 */ /* 0x000fe20000000800 */
[----:B------:R-:W-:Y:S01]  /*4b60*/  @!PT LDS RZ, [RZ] ;  /* 0x00000000fffff984 */ /* 0x000fe20000000800 */
[----:B------:R-:W-:Y:S01]  /*4b70*/  @!PT LDS RZ, [RZ] ;  /* 0x00000000fffff984 */ /* 0x000fe20000000800 */
[----:B------:R1:W-:Y:S04]  /*4b80*/  LDGSTS.E.BYPASS.LTC128B.128 [R238], [R236.64] ;  /* 0x00000000ecee7fae */ /* 0x0003e8000b901d44 */
[----:B------:R1:W-:Y:S04]  /*4b90*/  LDGSTS.E.BYPASS.LTC128B.128 [R238+0x1000], [R236.64+0x40] ;  /* 0x01000040ecee7fae */ /* 0x0003e8000b901d44 */
[----:B------:R1:W-:Y:S04]  /*4ba0*/  LDGSTS.E.BYPASS.LTC128B.128 [R238+0x2000], [R236.64+0x80] ;  /* 0x02000080ecee7fae */ /* 0x0003e8000b901d44 */
[----:B------:R-:W0:Y:S02]  /*4bb0*/  LDGDEPBAR ;  /* 0x00000000000079af */ /* 0x000e240000000000 */
.L_x_7:
[----:B------:R-:W-:Y:S01]  /*4bc0*/  F2FP.PACK_AB R16, R144, R145 ;  /* 0x000000919010723e */ /* 0x000fe200000000ff */
[----:B------:R-:W-:Y:S01]  /*4bd0*/  IMAD.SHL.U32 R144, R225, 0x2, RZ ;  /* 0x00000002e1907824 */ /* 0x000fe200078e00ff */
[----:B------:R-:W-:Y:S01]  /*4be0*/  F2FP.PACK_AB R15, R32, R146 ;  /* 0x00000092200f723e */ /* 0x000fe200000000ff */
[----:B------:R2:W5:Y:S01]  /*4bf0*/  LDL R150, [R1+0x2c] ;  /* 0x00002c0001967983 */ /* 0x0005620000100800 */
[----:B------:R-:W-:Y:S02]  /*4c00*/  F2FP.PACK_AB R12, R135, R137 ;  /* 0x00000089870c723e */ /* 0x000fe400000000ff */
[----:B------:R-:W-:Y:S01]  /*4c10*/  F2FP.PACK_AB R11, R33, R132 ;  /* 0x00000084210b723e */ /* 0x000fe200000000ff */
[----:B------:R-:W-:Y:S01]  /*4c20*/  STS [R231+0xf000], R16 ;  /* 0x00f00010e7007388 */ /* 0x000fe20000000800 */
        /* <DEDUP_REMOVED lines=17> */
[----:B------:R-:W-:Y:S04]  /*4d40*/  STS [R229+0x10000], R10 ;  /* 0x0100000ae5007388 */ /* 0x000fe80000000800 */
        /* <DEDUP_REMOVED lines=9> */
[----:B------:R-:W-:Y:S06]  /*4de0*/  BAR.SYNC.DEFER_BLOCKING 0x0 ;  /* 0x0000000000007b1d */ /* 0x000fec0000010000 */
[----:B------:R-:W-:Y:S04]  /*4df0*/  LDSM.16.MT88.4 R4, [R2+0x13000] ;  /* 0x013000000204783b */ /* 0x000fe80000004200 */
[----:B------:R-:W3:Y:S04]  /*4e00*/  LDSM.16.MT88.4 R8, [R144+0x6000] ;  /* 0x006000009008783b */ /* 0x000ee80000004200 */
[----:B------:R-:W4:Y:S04]  /*4e10*/  LDSM.16.MT88.4 R12, [R2+0x15000] ;  /* 0x01500000020c783b */ /* 0x000f280000004200 */
[----:B------:R-:W1:Y:S04]  /*4e20*/  LDSM.16.MT88.4 R16, [R144+0x7000] ;  /* 0x007000009010783b */ /* 0x000e680000004200 */
[----:B------:R-:W1:Y:S04]  /*4e30*/  LDSM.16.MT88.4 R20, [R144+0x8000] ;  /* 0x008000009014783b */ /* 0x000e680000004200 */
[----:B------:R-:W-:Y:S04]  /*4e40*/  LDSM.16.MT88.4 R24, [R2+0x13800] ;  /* 0x013800000218783b */ /* 0x000fe80000004200 */
[----:B------:R-:W1:Y:S04]  /*4e50*/  LDSM.16.MT88.4 R28, [R144+0x6400] ;  /* 0x00640000901c783b */ /* 0x000e680000004200 */
[----:B------:R-:W1:Y:S04]  /*4e60*/  LDSM.16.MT88.4 R32, [R2+0x15800] ;  /* 0x015800000220783b */ /* 0x000e680000004200 */
[----:B------:R-:W1:Y:S04]  /*4e70*/  LDSM.16.MT88.4 R132, [R144+0x7400] ;  /* 0x007400009084783b */ /* 0x000e680000004200 */
[----:B------:R-:W-:Y:S01]  /*4e80*/  LDSM.16.MT88.4 R136, [R2+0x16800] ;  /* 0x016800000288783b */ /* 0x000fe20000004200 */
[-C--:B---3--:R-:W-:Y:S08]  /*4e90*/  HMMA.16816.F32 R36, R4, R8.reuse, R36 ;  /* 0x000000080424723c */ /* 0x088ff00000001824 */
[C---:B----4-:R-:W-:Y:S08]  /*4ea0*/  HMMA.16816.F32 R40, R12.reuse, R8, R40 ;  /* 0x000000080c28723c */ /* 0x050ff00000001828 */
[-C--:B------:R-:W-:Y:S08]  /*4eb0*/  HMMA.16816.F32 R44, R12, R10.reuse, R44 ;  /* 0x0000000a0c2c723c */ /* 0x080ff0000000182c */
[C---:B------:R-:W-:Y:S01]  /*4ec0*/  HMMA.16816.F32 R48, R4.reuse, R10, R48 ;  /* 0x0000000a0430723c */ /* 0x040fe20000001830 */
[----:B------:R-:W3:Y:S07]  /*4ed0*/  LDSM.16.MT88.4 R8, [R144+0x8400] ;  /* 0x008400009008783b */ /* 0x000eee0000004200 */
[-C--:B-1----:R-:W-:Y:S08]  /*4ee0*/  HMMA.16816.F32 R52, R4, R16.reuse, R52 ;  /* 0x000000100434723c */ /* 0x082ff00000001834 */
[C---:B------:R-:W-:Y:S08]  /*4ef0*/  HMMA.16816.F32 R56, R12.reuse, R16, R56 ;  /* 0x000000100c38723c */ /* 0x040ff00000001838 */
[-C--:B------:R-:W-:Y:S08]  /*4f00*/  HMMA.16816.F32 R60, R12, R18.reuse, R60 ;  /* 0x000000120c3c723c */ /* 0x080ff0000000183c */
[C---:B------:R-:W-:Y:S01]  /*4f10*/  HMMA.16816.F32 R64, R4.reuse, R18, R64 ;  /* 0x000000120440723c */ /* 0x040fe20000001840 */
[----:B------:R-:W-:Y:S07]  /*4f20*/  LDSM.16.MT88.4 R16, [R2+0x16000] ;  /* 0x016000000210783b */ /* 0x000fee0000004200 */
[-C--:B------:R-:W-:Y:S08]  /*4f30*/  HMMA.16816.F32 R68, R4, R20.reuse, R68 ;  /* 0x000000140444723c */ /* 0x080ff00000001844 */
[C---:B------:R-:W-:Y:S08]  /*4f40*/  HMMA.16816.F32 R72, R12.reuse, R20, R72 ;  /* 0x000000140c48723c */ /* 0x040ff00000001848 */
[-C--:B------:R-:W-:Y:S01]  /*4f50*/  HMMA.16816.F32 R76, R12, R22.reuse, R76 ;  /* 0x000000160c4c723c */ /* 0x080fe2000000184c */
[----:B------:R-:W-:Y:S07]  /*4f60*/  LDSM.16.MT88.4 R12, [R144+0x6800] ;  /* 0x00680000900c783b */ /* 0x000fee0000004200 */
[----:B------:R-:W-:Y:S01]  /*4f70*/  HMMA.16816.F32 R80, R4, R22, R80 ;  /* 0x000000160450723c */ /* 0x000fe20000001850 */
[----:B------:R-:W1:Y:S04]  /*4f80*/  LDSM.16.MT88.4 R4, [R2+0x14000] ;  /* 0x014000000204783b */ /* 0x000e680000004200 */
[----:B------:R-:W4:Y:S03]  /*4f90*/  LDSM.16.MT88.4 R20, [R144+0x7800] ;  /* 0x007800009014783b */ /* 0x000f260000004200 */
[-C--:B------:R-:W-:Y:S08]  /*4fa0*/  HMMA.16816.F32 R36, R24, R28.reuse, R36 ;  /* 0x0000001c1824723c */ /* 0x080ff00000001824 */
[C---:B------:R-:W-:Y:S08]  /*4fb0*/  HMMA.16816.F32 R40, R32.reuse, R28, R40 ;  /* 0x0000001c2028723c */ /* 0x040ff00000001828 */
[-C--:B------:R-:W-:Y:S08]  /*4fc0*/  HMMA.16816.F32 R44, R32, R30.reuse, R44 ;  /* 0x0000001e202c723c */ /* 0x080ff0000000182c */
[C---:B------:R-:W-:Y:S01]  /*4fd0*/  HMMA.16816.F32 R48, R24.reuse, R30, R48 ;  /* 0x0000001e1830723c */ /* 0x040fe20000001830 */
[----:B------:R-:W1:Y:S07]  /*4fe0*/  LDSM.16.MT88.4 R28, [R144+0x8800] ;  /* 0x00880000901c783b */ /* 0x000e6e0000004200 */
[-C--:B------:R-:W-:Y:S08]  /*4ff0*/  HMMA.16816.F32 R52, R24, R132.reuse, R52 ;  /* 0x000000841834723c */ /* 0x080ff00000001834 */
[C---:B------:R-:W-:Y:S08]  /*5000*/  HMMA.16816.F32 R56, R32.reuse, R132, R56 ;  /* 0x000000842038723c */ /* 0x040ff00000001838 */
[-C--:B------:R-:W-:Y:S08]  /*5010*/  HMMA.16816.F32 R60, R32, R134.reuse, R60 ;  /* 0x00000086203c723c */ /* 0x080ff0000000183c */
[C---:B------:R-:W-:Y:S01]  /*5020*/  HMMA.16816.F32 R64, R24.reuse, R134, R64 ;  /* 0x000000861840723c */ /* 0x040fe20000001840 */
[----:B------:R-:W-:Y:S07]  /*5030*/  LDSM.16.MT88.4 R132, [R144+0x6c00] ;  /* 0x006c00009084783b */ /* 0x000fee0000004200 */
[-C--:B---3--:R-:W-:Y:S08]  /*5040*/  HMMA.16816.F32 R68, R24, R8.reuse, R68 ;  /* 0x000000081844723c */ /* 0x088ff00000001844 */
[C---:B------:R-:W-:Y:S08]  /*5050*/  HMMA.16816.F32 R72, R32.reuse, R8, R72 ;  /* 0x000000082048723c */ /* 0x040ff00000001848 */
[-C--:B------:R-:W-:Y:S01]  /*5060*/  HMMA.16816.F32 R76, R32, R10.reuse, R76 ;  /* 0x0000000a204c723c */ /* 0x080fe2000000184c */
[----:B------:R-:W3:Y:S07]  /*5070*/  LDSM.16.MT88.4 R32, [R2+0x14800] ;  /* 0x014800000220783b */ /* 0x000eee0000004200 */
[----:B------:R-:W-:Y:S01]  /*5080*/  HMMA.16816.F32 R80, R24, R10, R80 ;  /* 0x0000000a1850723c */ /* 0x000fe20000001850 */
[----:B------:R-:W2:Y:S04]  /*5090*/  LDSM.16.MT88.4 R8, [R144+0x7c00] ;  /* 0x007c00009008783b */ /* 0x000ea80000004200 */
[----:B------:R-:W2:Y:S03]  /*50a0*/  LDSM.16.MT88.4 R24, [R144+0x8c00] ;  /* 0x008c00009018783b */ /* 0x000ea60000004200 */
[-C--:B-1----:R-:W-:Y:S01]  /*50b0*/  HMMA.16816.F32 R36, R4, R12.reuse, R36 ;  /* 0x0000000c0424723c */ /* 0x082fe20000001824 */
[----:B------:R-:W-:Y:S07]  /*50c0*/  BAR.SYNC.DEFER_BLOCKING 0x0 ;  /* 0x0000000000007b1d */ /* 0x000fee0000010000 */
[C---:B------:R-:W-:Y:S08]  /*50d0*/  HMMA.16816.F32 R40, R16.reuse, R12, R40 ;  /* 0x0000000c1028723c */ /* 0x040ff00000001828 */
[-C--:B------:R-:W-:Y:S08]  /*50e0*/  HMMA.16816.F32 R44, R16, R14.reuse, R44 ;  /* 0x0000000e102c723c */ /* 0x080ff0000000182c */
[C---:B------:R-:W-:Y:S08]  /*50f0*/  HMMA.16816.F32 R48, R4.reuse, R14, R48 ;  /* 0x0000000e0430723c */ /* 0x040ff00000001830 */
[-C--:B----4-:R-:W-:Y:S08]  /*5100*/  HMMA.16816.F32 R52, R4, R20.reuse, R52 ;  /* 0x000000140434723c */ /* 0x090ff00000001834 */
[C---:B------:R-:W-:Y:S08]  /*5110*/  HMMA.16816.F32 R56, R16.reuse, R20, R56 ;  /* 0x000000141038723c */ /* 0x040ff00000001838 */
[-C--:B------:R-:W-:Y:S08]  /*5120*/  HMMA.16816.F32 R60, R16, R22.reuse, R60 ;  /* 0x00000016103c723c */ /* 0x080ff0000000183c */
[C---:B------:R-:W-:Y:S08]  /*5130*/  HMMA.16816.F32 R64, R4.reuse, R22, R64 ;  /* 0x000000160440723c */ /* 0x040ff00000001840 */
[-C--:B------:R-:W-:Y:S08]  /*5140*/  HMMA.16816.F32 R68, R4, R28.reuse, R68 ;  /* 0x0000001c0444723c */ /* 0x080ff00000001844 */
[C---:B------:R-:W-:Y:S08]  /*5150*/  HMMA.16816.F32 R72, R16.reuse, R28, R72 ;  /* 0x0000001c1048723c */ /* 0x040ff00000001848 */
[-C--:B------:R-:W-:Y:S08]  /*5160*/  HMMA.16816.F32 R76, R16, R30.reuse, R76 ;  /* 0x0000001e104c723c */ /* 0x080ff0000000184c */
[----:B------:R-:W-:Y:S08]  /*5170*/  HMMA.16816.F32 R80, R4, R30, R80 ;  /* 0x0000001e0450723c */ /* 0x000ff00000001850 */
[-C--:B---3--:R-:W-:Y:S08]  /*5180*/  HMMA.16816.F32 R36, R32, R132.reuse, R36 ;  /* 0x000000842024723c */ /* 0x088ff00000001824 */
[C---:B------:R-:W-:Y:S08]  /*5190*/  HMMA.16816.F32 R40, R136.reuse, R132, R40 ;  /* 0x000000848828723c */ /* 0x040ff00000001828 */
[-C--:B------:R-:W-:Y:S08]  /*51a0*/  HMMA.16816.F32 R44, R136, R134.reuse, R44 ;  /* 0x00000086882c723c */ /* 0x080ff0000000182c */
[C---:B------:R-:W-:Y:S08]  /*51b0*/  HMMA.16816.F32 R48, R32.reuse, R134, R48 ;  /* 0x000000862030723c */ /* 0x040ff00000001830 */
[-C--:B--2---:R-:W-:Y:S08]  /*51c0*/  HMMA.16816.F32 R52, R32, R8.reuse, R52 ;  /* 0x000000082034723c */ /* 0x084ff00000001834 */
[C---:B------:R-:W-:Y:S08]  /*51d0*/  HMMA.16816.F32 R56, R136.reuse, R8, R56 ;  /* 0x000000088838723c */ /* 0x040ff00000001838 */
[-C--:B------:R-:W-:Y:S08]  /*51e0*/  HMMA.16816.F32 R60, R136, R10.reuse, R60 ;  /* 0x0000000a883c723c */ /* 0x080ff0000000183c */
[C---:B------:R-:W-:Y:S08]  /*51f0*/  HMMA.16816.F32 R64, R32.reuse, R10, R64 ;  /* 0x0000000a2040723c */ /* 0x040ff00000001840 */
[-C--:B------:R-:W-:Y:S08]  /*5200*/  HMMA.16816.F32 R68, R32, R24.reuse, R68 ;  /* 0x000000182044723c */ /* 0x080ff00000001844 */
[C---:B------:R-:W-:Y:S08]  /*5210*/  HMMA.16816.F32 R72, R136.reuse, R24, R72 ;  /* 0x000000188848723c */ /* 0x040ff00000001848 */
[-C--:B------:R-:W-:Y:S08]  /*5220*/  HMMA.16816.F32 R76, R136, R26.reuse, R76 ;  /* 0x0000001a884c723c */ /* 0x080ff0000000184c */
[----:B------:R-:W-:Y:S01]  /*5230*/  HMMA.16816.F32 R80, R32, R26, R80 ;  /* 0x0000001a2050723c */ /* 0x000fe20000001850 */
[----:B------:R-:W-:-:S07]  /*5240*/  @!P0 BRA `(.L_x_8) ;  /* 0x000000e000008947 */ /* 0x000fce0003800000 */
[----:B------:R-:W-:Y:S02]  /*5250*/  IMAD.MOV.U32 R4, RZ, RZ, c[0x0][0x370] ;  /* 0x0000dc00ff047624 */ /* 0x000fe400078e00ff */
[----:B-----5:R-:W-:Y:S03]  /*5260*/  IMAD.SHL.U32 R0, R150, 0x2, RZ ;  /* 0x0000000296007824 */ /* 0x020fe600078e00ff */
[----:B------:R-:W-:Y:S04]  /*5270*/  LEA R4, -R4, RZ, 0x6 ;  /* 0x000000ff04047211 */ /* 0x000fe800078e31ff */
[C---:B------:R-:W-:Y:S04]  /*5280*/  LEA R5, P1, R4.reuse, R234, 0x1 ;  /* 0x000000ea04057211 */ /* 0x040fe800078208ff */
[----:B------:R-:W-:Y:S02]  /*5290*/  LEA.HI.X.SX32 R4, R4, R235, 0x1, P1 ;  /* 0x000000eb04047211 */ /* 0x000fe400008f0eff */
[----:B------:R-:W-:Y:S03]  /*52a0*/  MOV R234, R5 ;  /* 0x0000000500ea7202 */ /* 0x000fe60000000f00 */
[----:B------:R-:W-:Y:S05]  /*52b0*/  IMAD.MOV.U32 R235, RZ, RZ, R4 ;  /* 0x000000ffffeb7224 */ /* 0x000fea00078e0004 */
[----:B------:R-:W-:Y:S01]  /*52c0*/  @!PT LDS RZ, [RZ] ;  /* 0x00000000fffff984 */ /* 0x000fe20000000800 */
[----:B------:R-:W-:Y:S01]  /*52d0*/  @!PT LDS RZ, [RZ] ;  /* 0x00000000fffff984 */ /* 0x000fe20000000800 */
[----:B------:R-:W-:Y:S01]  /*52e0*/  @!PT LDS RZ, [RZ] ;  /* 0x00000000fffff984 */ /* 0x000fe20000000800 */
[----:B------:R1:W-:Y:S04]  /*52f0*/  LDGSTS.E.BYPASS.LTC128B.128 [R0+0x6000], [R234.64] ;  /* 0x06000000ea007fae */ /* 0x0003e8000b901d44 */
[----:B------:R1:W-:Y:S04]  /*5300*/  LDGSTS.E.BYPASS.LTC128B.128 [R0+0x7000], [R234.64+0x40] ;  /* 0x07000040ea007fae */ /* 0x0003e8000b901d44 */
[----:B------:R1:W-:Y:S04]  /*5310*/  LDGSTS.E.BYPASS.LTC128B.128 [R0+0x8000], [R234.64+0x80] ;  /* 0x08000080ea007fae */ /* 0x0003e8000b901d44 */
[----:B------:R-:W0:Y:S02]  /*5320*/  LDGDEPBAR ;  /* 0x00000000000079af */ /* 0x000e240000000000 */
.L_x_8:
[----:B------:R-:W-:Y:S01]  /*5330*/  LDSM.16.M88.4 R24, [R221] ;  /* 0x00000000dd18783b */ /* 0x000fe20000000200 */
[----:B------:R-:W-:Y:S01]  /*5340*/  IMAD.MOV.U32 R151, RZ, RZ, c[0x0][0x22c] ;  /* 0x00008b00ff977624 */ /* 0x000fe200078e00ff */
[----:B------:R-:W-:Y:S02]  /*5350*/  ULOP3.LUT UR12, UR7, 0x1, URZ, 0xc0, !UPT ;  /* 0x00000001070c7892 */ /* 0x000fe4000f8ec03f */
[----:B------:R-:W2:Y:S01]  /*5360*/  LDSM.16.MT88.4 R8, [R144+0x9000] ;  /* 0x009000009008783b */ /* 0x000ea20000004200 */
[----:B------:R-:W-:Y:S01]  /*5370*/  IMAD R151, R151, c[0x0][0x1c0], RZ ;  /* 0x0000700097977a24 */ /* 0x000fe200078e02ff */
[----:B------:R-:W-:Y:S02]  /*5380*/  UISETP.NE.U32.AND UP1, UPT, UR12, 0x1, UPT ;  /* 0x000000010c00788c */ /* 0x000fe4000bf25070 */
[----:B------:R-:W3:Y:S01]  /*5390*/  LDSM.16.MT88.4 R16, [R144+0xb000] ;  /* 0x00b000009010783b */ /* 0x000ee20000004200 */
[----:B------:R-:W-:Y:S01]  /*53a0*/  IMAD.U32 R151, R151, -0x40, RZ ;  /* 0xffffffc097977824 */ /* 0x000fe200078e00ff */
[----:B------:R-:W-:Y:S02]  /*53b0*/  UIADD3 UR12, UR7, -0x1, URZ ;  /* 0xffffffff070c7890 */ /* 0x000fe4000fffe03f */
[----:B------:R-:W3:Y:S02]  /*53c0*/  LDSM.16.MT88.4 R28, [R144+0xd000] ;  /* 0x00d00000901c783b */ /* 0x000ee40000004200 */
[C---:B------:R-:W-:Y:S02]  /*53d0*/  LEA R233, P1, R151.reuse, R148, 0x2 ;  /* 0x0000009497e97211 */ /* 0x040fe400078210ff */
[----:B------:R-:W4:Y:S02]  /*53e0*/  LDL R155, [R1+0x30] ;  /* 0x00003000019b7983 */ /* 0x000f240000100800 */
[----:B------:R-:W-:Y:S01]  /*53f0*/  LEA.HI.X.SX32 R232, R151, R149, 0x2, P1 ;  /* 0x0000009597e87211 */ /* 0x000fe200008f16ff */
[----:B------:R-:W-:Y:S01]  /*5400*/  IMAD.MOV.U32 R151, RZ, RZ, c[0x0][0x22c] ;  /* 0x00008b00ff977624 */ /* 0x000fe200078e00ff */
[----:B------:R-:W-:Y:S03]  /*5410*/  LDSM.16.M88.4 R32, [R222] ;  /* 0x00000000de20783b */ /* 0x000fe60000000200 */
[----:B------:R-:W-:Y:S01]  /*5420*/  IMAD R151, R151, c[0x0][0x1c0], RZ ;  /* 0x0000700097977a24 */ /* 0x000fe200078e02ff */
[----:B------:R-:W4:Y:S03]  /*5430*/  LDL R154, [R1+0x34] ;  /* 0x00003400019a7983 */ /* 0x000f260000100800 */
[----:B------:R-:W-:Y:S01]  /*5440*/  IMAD.SHL.U32 R151, R151, 0x8, RZ ;  /* 0x0000000897977824 */ /* 0x000fe200078e00ff */
[----:B------:R-:W1:Y:S04]  /*5450*/  LDSM.16.MT88.4 R132, [R144+0x9400] ;  /* 0x009400009084783b */ /* 0x000e680000004200 */
[----:B------:R1:W4:Y:S04]  /*5460*/  LDL R152, [R1+0x8] ;  /* 0x0000080001987983 */ /* 0x0003280000100800 */
[----:B------:R-:W1:Y:S04]  /*5470*/  LDSM.16.MT88.4 R136, [R144+0xb400] ;  /* 0x00b400009088783b */ /* 0x000e680000004200 */
[----:B-1----:R1:W4:Y:S01]  /*5480*/  LDL R0, [R1] ;  /* 0x0000000001007983 */ /* 0x0023220000100800 */
[C---:B--2---:R-:W-:Y:S03]  /*5490*/  HMMA.16816.F32 R4, R24.reuse, R8, RZ ;  /* 0x000000081804723c */ /* 0x044fe600000018ff */
[----:B------:R-:W2:Y:S04]  /*54a0*/  LDSM.16.MT88.4 R140, [R144+0xd400] ;  /* 0x00d40000908c783b */ /* 0x000ea80000004200 */
[----:B------:R1:W4:Y:S01]  /*54b0*/  LDL R153, [R1+0x4] ;  /* 0x0000040001997983 */ /* 0x0003220000100800 */
[C---:B------:R-:W-:Y:S08]  /*54c0*/  HMMA.16816.F32 R8, R24.reuse, R10, RZ ;  /* 0x0000000a1808723c */ /* 0x040ff000000018ff */
[C---:B---3--:R-:W-:Y:S08]  /*54d0*/  HMMA.16816.F32 R12, R24.reuse, R16, RZ ;  /* 0x00000010180c723c */ /* 0x048ff000000018ff */
[C---:B------:R-:W-:Y:S08]  /*54e0*/  HMMA.16816.F32 R16, R24.reuse, R18, RZ ;  /* 0x000000121810723c */ /* 0x040ff000000018ff */
[C---:B------:R-:W-:Y:S08]  /*54f0*/  HMMA.16816.F32 R20, R24.reuse, R28, RZ ;  /* 0x0000001c1814723c */ /* 0x040ff000000018ff */
[----:B------:R-:W-:Y:S01]  /*5500*/  HMMA.16816.F32 R24, R24, R30, RZ ;  /* 0x0000001e1818723c */ /* 0x000fe200000018ff */
[----:B------:R-:W-:Y:S07]  /*5510*/  LDSM.16.M88.4 R28, [R224] ;  /* 0x00000000e01c783b */ /* 0x000fee0000000200 */
[C---:B------:R-:W-:Y:S08]  /*5520*/  HMMA.16816.F32 R4, R32.reuse, R132, R4 ;  /* 0x000000842004723c */ /* 0x040ff00000001804 */
[C---:B------:R-:W-:Y:S01]  /*5530*/  HMMA.16816.F32 R8, R32.reuse, R134, R8 ;  /* 0x000000862008723c */ /* 0x040fe20000001808 */
[----:B------:R-:W3:Y:S07]  /*5540*/  LDSM.16.MT88.4 R132, [R144+0x9800] ;  /* 0x009800009084783b */ /* 0x000eee0000004200 */
[C---:B------:R-:W-:Y:S08]  /*5550*/  HMMA.16816.F32 R12, R32.reuse, R136, R12 ;  /* 0x00000088200c723c */ /* 0x040ff0000000180c */
[C---:B------:R-:W-:Y:S01]  /*5560*/  HMMA.16816.F32 R16, R32.reuse, R138, R16 ;  /* 0x0000008a2010723c */ /* 0x040fe20000001810 */
[----:B------:R-:W1:Y:S07]  /*5570*/  LDSM.16.MT88.4 R136, [R144+0xb800] ;  /* 0x00b800009088783b */ /* 0x000e6e0000004200 */
[C---:B--2---:R-:W-:Y:S08]  /*5580*/  HMMA.16816.F32 R20, R32.reuse, R140, R20 ;  /* 0x0000008c2014723c */ /* 0x044ff00000001814 */
[----:B------:R-:W-:Y:S01]  /*5590*/  HMMA.16816.F32 R24, R32, R142, R24 ;  /* 0x0000008e2018723c */ /* 0x000fe20000001818 */
[----:B------:R-:W2:Y:S04]  /*55a0*/  LDSM.16.MT88.4 R32, [R144+0xd800] ;  /* 0x00d800009020783b */ /* 0x000ea80000004200 */
[----:B------:R-:W-:Y:S03]  /*55b0*/  LDSM.16.MT88.4 R140, [R144+0x9c00] ;  /* 0x009c0000908c783b */ /* 0x000fe60000004200 */
[C---:B---3--:R-:W-:Y:S08]  /*55c0*/  HMMA.16816.F32 R4, R28.reuse, R132, R4 ;  /* 0x000000841c04723c */ /* 0x048ff00000001804 */
[C---:B------:R-:W-:Y:S01]  /*55d0*/  HMMA.16816.F32 R8, R28.reuse, R134, R8 ;  /* 0x000000861c08723c */ /* 0x040fe20000001808 */
[----:B------:R-:W3:Y:S07]  /*55e0*/  LDSM.16.M88.4 R132, [R223] ;  /* 0x00000000df84783b */ /* 0x000eee0000000200 */
[C---:B-1----:R-:W-:Y:S08]  /*55f0*/  HMMA.16816.F32 R12, R28.reuse, R136, R12 ;  /* 0x000000881c0c723c */ /* 0x042ff0000000180c */
[C---:B------:R-:W-:Y:S01]  /*5600*/  HMMA.16816.F32 R16, R28.reuse, R138, R16 ;  /* 0x0000008a1c10723c */ /* 0x040fe20000001810 */
[----:B------:R-:W1:Y:S07]  /*5610*/  LDSM.16.MT88.4 R136, [R144+0xbc00] ;  /* 0x00bc00009088783b */ /* 0x000e6e0000004200 */
[C---:B--2---:R-:W-:Y:S08]  /*5620*/  HMMA.16816.F32 R20, R28.reuse, R32, R20 ;  /* 0x000000201c14723c */ /* 0x044ff00000001814 */
[----:B------:R-:W-:Y:S01]  /*5630*/  HMMA.16816.F32 R24, R28, R34, R24 ;  /* 0x000000221c18723c */ /* 0x000fe20000001818 */
[----:B------:R-:W2:Y:S04]  /*5640*/  LDSM.16.MT88.4 R28, [R144+0xdc00] ;  /* 0x00dc0000901c783b */ /* 0x000ea80000004200 */
[----:B------:R-:W-:Y:S03]  /*5650*/  LDSM.16.M88.4 R32, [R221+0x2000] ;  /* 0x00200000dd20783b */ /* 0x000fe60000000200 */
[C---:B---3--:R-:W-:Y:S08]  /*5660*/  HMMA.16816.F32 R4, R132.reuse, R140, R4 ;  /* 0x0000008c8404723c */ /* 0x048ff00000001804 */
[C---:B------:R-:W-:Y:S01]  /*5670*/  HMMA.16816.F32 R8, R132.reuse, R142, R8 ;  /* 0x0000008e8408723c */ /* 0x040fe20000001808 */
[----:B------:R-:W3:Y:S07]  /*5680*/  LDSM.16.MT88.4 R140, [R144+0xa000] ;  /* 0x00a00000908c783b */ /* 0x000eee0000004200 */
        /* <DEDUP_REMOVED lines=32> */
[----:B------:R-:W1:Y:S04]  /*5890*/  LDSM.16.MT88.4 R136, [R144+0xcc00] ;  /* 0x00cc00009088783b */ /* 0x000e680000004200 */
[----:B------:R-:W1:Y:S03]  /*58a0*/  LDSM.16.MT88.4 R144, [R144+0xec00] ;  /* 0x00ec00009090783b */ /* 0x000e660000004200 */
[C---:B--2---:R-:W-:Y:S07]  /*58b0*/  HMMA.16816.F32 R20, R32.reuse, R28, R20 ;  /* 0x0000001c2014723c */ /* 0x044fee0000001814 */
[----:B------:R-:W-:Y:S01]  /*58c0*/  IMAD.MOV.U32 R28, RZ, RZ, R233 ;  /* 0x000000ffff1c7224 */ /* 0x000fe200078e00e9 */
[----:B------:R-:W-:Y:S04]  /*58d0*/  HMMA.16816.F32 R24, R32, R30, R24 ;  /* 0x0000001e2018723c */ /* 0x000fe80000001818 */
[----:B------:R-:W-:Y:S03]  /*58e0*/  IMAD.MOV.U32 R29, RZ, RZ, R232 ;  /* 0x000000ffff1d7224 */ /* 0x000fe600078e00e8 */
[----:B----4-:R-:W-:Y:S01]  /*58f0*/  @P0 IADD3 R30, P2, R155, UR9, RZ ;  /* 0x000000099b1e0c10 */ /* 0x010fe2000ff5e0ff */
[----:B------:R-:W-:Y:S01]  /*5900*/  IMAD.MOV.U32 R155, RZ, RZ, c[0x0][0x22c] ;  /* 0x00008b00ff9b7624 */ /* 0x000fe200078e00ff */
[C---:B---3--:R-:W-:Y:S01]  /*5910*/  HMMA.16816.F32 R4, R132.reuse, R140, R4 ;  /* 0x0000008c8404723c */ /* 0x048fe20000001804 */
[----:B------:R-:W-:Y:S04]  /*5920*/  @UP3 UIADD3 UR9, UP2, UR9, -0x100, URZ ;  /* 0xffffff0009093890 */ /* 0x000fe8000ff5e03f */
[----:B------:R-:W-:Y:S01]  /*5930*/  @P0 IADD3.X R31, R154, UR8, RZ, P2, !PT ;  /* 0x000000089a1f0c10 */ /* 0x000fe200097fe4ff */
[----:B------:R-:W-:Y:S01]  /*5940*/  IMAD R155, R155, c[0x0][0x1c0], RZ ;  /* 0x000070009b9b7a24 */ /* 0x000fe200078e02ff */
[CC--:B------:R-:W-:Y:S01]  /*5950*/  LEA R32, P1, R151.reuse, R28.reuse, 0x2 ;  /* 0x0000001c97207211 */ /* 0x0c0fe200078210ff */
[C---:B------:R-:W-:Y:S01]  /*5960*/  HMMA.16816.F32 R8, R132.reuse, R142, R8 ;  /* 0x0000008e8408723c */ /* 0x040fe20000001808 */
[----:B------:R-:W-:Y:S01]  /*5970*/  IMAD.MOV.U32 R141, RZ, RZ, c[0x0][0x22c] ;  /* 0x00008b00ff8d7624 */ /* 0x000fe200078e00ff */
[----:B------:R2:W3:Y:S01]  /*5980*/  @P0 LDG.E R152, [R30.64+0x20] ;  /* 0x000020041e980981 */ /* 0x0004e2000c1e1900 */
[----:B------:R-:W-:Y:S01]  /*5990*/  @UP3 UIADD3.X UR8, UR8, -0x1, URZ, UP2, !UPT ;  /* 0xffffffff08083890 */ /* 0x000fe200097fe43f */
[-C--:B------:R-:W-:Y:S01]  /*59a0*/  LEA.HI.X.SX32 R33, R151, R29.reuse, 0x2, P1 ;  /* 0x0000001d97217211 */ /* 0x080fe200008f16ff */
[----:B------:R-:W-:Y:S01]  /*59b0*/  IMAD R141, R141, c[0x0][0x1c0], RZ ;  /* 0x000070008d8d7a24 */ /* 0x000fe200078e02ff */
[----:B------:R2:W4:Y:S01]  /*59c0*/  @P0 LDG.E R0, [R30.64+0xa0] ;  /* 0x0000a0041e000981 */ /* 0x000522000c1e1900 */
[----:B------:R-:W-:Y:S01]  /*59d0*/  IMAD.SHL.U32 R155, R155, 0x10, RZ ;  /* 0x000000109b9b7824 */ /* 0x000fe200078e00ff */
[C---:B-1----:R-:W-:Y:S01]  /*59e0*/  HMMA.16816.F32 R12, R132.reuse, R136, R12 ;  /* 0x00000088840c723c */ /* 0x042fe2000000180c */
[----:B------:R-:W-:Y:S01]  /*59f0*/  IMAD.MOV.U32 R142, RZ, RZ, c[0x0][0x22c] ;  /* 0x00008b00ff8e7624 */ /* 0x000fe200078e00ff */
[----:B------:R2:W4:Y:S02]  /*5a00*/  @P0 LDG.E R153, [R30.64] ;  /* 0x000000041e990981 */ /* 0x000524000c1e1900 */
[----:B------:R-:W-:Y:S02]  /*5a10*/  IMAD R141, R141, 0x28, RZ ;  /* 0x000000288d8d7824 */ /* 0x000fe400078e02ff */
[----:B------:R2:W5:Y:S01]  /*5a20*/  @P0 LDG.E R252, [R30.64+0x80] ;  /* 0x000080041efc0981 */ /* 0x000562000c1e1900 */
[----:B------:R-:W-:Y:S01]  /*5a30*/  IMAD R142, R142, c[0x0][0x1c0], RZ ;  /* 0x000070008e8e7a24 */ /* 0x000fe200078e02ff */
[C---:B------:R-:W-:Y:S01]  /*5a40*/  HMMA.16816.F32 R16, R132.reuse, R138, R16 ;  /* 0x0000008a8410723c */ /* 0x040fe20000001810 */
[----:B------:R-:W-:Y:S01]  /*5a50*/  IMAD.MOV.U32 R140, RZ, RZ, c[0x0][0x22c] ;  /* 0x00008b00ff8c7624 */ /* 0x000fe200078e00ff */
[----:B------:R-:W-:Y:S02]  /*5a60*/  RED.E.ADD.F32.FTZ.RN.STRONG.GPU [R28.64], R4 ;  /* 0x000000041c00798e */ /* 0x000fe4000c10e784 */
[----:B------:R-:W-:Y:S02]  /*5a70*/  IMAD.SHL.U32 R142, R142, 0x20, RZ ;  /* 0x000000208e8e7824 */ /* 0x000fe400078e00ff */
[----:B------:R-:W-:Y:S01]  /*5a80*/  RED.E.ADD.F32.FTZ.RN.STRONG.GPU [R32.64], R5 ;  /* 0x000000052000798e */ /* 0x000fe2000c10e784 */
[----:B------:R-:W-:Y:S01]  /*5a90*/  IMAD R140, R140, c[0x0][0x1c0], RZ ;  /* 0x000070008c8c7a24 */ /* 0x000fe200078e02ff */
[C---:B------:R-:W-:Y:S01]  /*5aa0*/  HMMA.16816.F32 R20, R132.reuse, R144, R20 ;  /* 0x000000908414723c */ /* 0x040fe20000001814 */
[----:B------:R-:W-:Y:S03]  /*5ab0*/  IMAD.MOV.U32 R154, RZ, RZ, c[0x0][0x22c] ;  /* 0x00008b00ff9a7624 */ /* 0x000fe600078e00ff */
[----:B------:R-:W-:Y:S02]  /*5ac0*/  IMAD R140, R140, 0x38, RZ ;  /* 0x000000388c8c7824 */ /* 0x000fe400078e02ff */
[----:B------:R-:W-:Y:S02]  /*5ad0*/  IMAD R154, R154, c[0x0][0x1c0], RZ ;  /* 0x000070009a9a7a24 */ /* 0x000fe400078e02ff */
[----:B------:R-:W-:Y:S04]  /*5ae0*/  HMMA.16816.F32 R24, R132, R146, R24 ;  /* 0x000000928418723c */ /* 0x000fe80000001818 */
[----:B------:R-:W-:Y:S01]  /*5af0*/  IMAD.SHL.U32 R154, R154, 0x10, RZ ;  /* 0x000000109a9a7824 */ /* 0x000fe200078e00ff */
[CC--:B--2---:R-:W-:Y:S04]  /*5b00*/  LEA R30, P2, R141.reuse, R28.reuse, 0x2 ;  /* 0x0000001c8d1e7211 */ /* 0x0c4fe800078410ff */
[-C--:B------:R-:W-:Y:S03]  /*5b10*/  LEA.HI.X.SX32 R31, R141, R29.reuse, 0x2, P2 ;  /* 0x0000001d8d1f7211 */ /* 0x080fe600010f16ff */
[----:B------:R-:W-:Y:S01]  /*5b20*/  IADD3 R141, R154, 0x20, RZ ;  /* 0x000000209a8d7810 */ /* 0x000fe20007ffe0ff */
[----:B---3--:R1:W-:Y:S04]  /*5b30*/  @P0 STL [R1+0x8], R152 ;  /* 0x0000089801000387 */ /* 0x0083e80000100800 */
[----:B------:R-:W2:Y:S04]  /*5b40*/  LDL R139, [R1+0x10] ;  /* 0x00001000018b7983 */ /* 0x000ea80000100800 */
[----:B------:R-:W3:Y:S04]  /*5b50*/  LDL R138, [R1+0x18] ;  /* 0x00001800018a7983 */ /* 0x000ee80000100800 */
[----:B----4-:R4:W-:Y:S04]  /*5b60*/  @P0 STL [R1], R0 ;  /* 0x0000000001000387 */ /* 0x0109e80000100800 */
[----:B------:R4:W-:Y:S01]  /*5b70*/  @P0 STL [R1+0x4], R153 ;  /* 0x0000049901000387 */ /* 0x0009e20000100800 */
[----:B-1----:R-:W-:Y:S04]  /*5b80*/  IMAD.MOV.U32 R152, RZ, RZ, c[0x0][0x22c] ;  /* 0x00008b00ff987624 */ /* 0x002fe800078e00ff */
[----:B------:R-:W-:Y:S04]  /*5b90*/  IMAD R152, R152, c[0x0][0x1c0], RZ ;  /* 0x0000700098987a24 */ /* 0x000fe800078e02ff */
[----:B------:R-:W-:Y:S02]  /*5ba0*/  IMAD.SHL.U32 R152, R152, 0x10, RZ ;  /* 0x0000001098987824 */ /* 0x000fe400078e00ff */
[----:B----4-:R-:W-:Y:S03]  /*5bb0*/  IMAD.MOV.U32 R0, RZ, RZ, c[0x0][0x22c] ;  /* 0x00008b00ff007624 */ /* 0x010fe600078e00ff */
[CC--:B------:R-:W-:Y:S02]  /*5bc0*/  LEA R136, P0, R152.reuse, R28.reuse, 0x2 ;  /* 0x0000001c98887211 */ /* 0x0c0fe400078010ff */
[----:B------:R-:W-:Y:S01]  /*5bd0*/  IADD3 R134, R152, 0x40, RZ ;  /* 0x0000004098867810 */ /* 0x000fe20007ffe0ff */
[----:B------:R-:W-:Y:S01]  /*5be0*/  IMAD R0, R0, c[0x0][0x1c0], RZ ;  /* 0x0000700000007a24 */ /* 0x000fe200078e02ff */
[-C--:B------:R-:W-:Y:S01]  /*5bf0*/  LEA.HI.X.SX32 R137, R152, R29.reuse, 0x2, P0 ;  /* 0x0000001d98897211 */ /* 0x080fe200000f16ff */
[----:B------:R-:W-:Y:S01]  /*5c00*/  IMAD.MOV.U32 R153, RZ, RZ, c[0x0][0x22c] ;  /* 0x00008b00ff997624 */ /* 0x000fe200078e00ff */
[-C--:B------:R-:W-:Y:S01]  /*5c10*/  LEA R34, P0, R142, R28.reuse, 0x2 ;  /* 0x0000001c8e227211 */ /* 0x080fe200078010ff */
[----:B------:R-:W-:Y:S02]  /*5c20*/  IMAD R0, R0, 0x18, RZ ;  /* 0x0000001800007824 */ /* 0x000fe400078e02ff */
[----:B------:R1:W-:Y:S01]  /*5c30*/  RED.E.ADD.F32.FTZ.RN.STRONG.GPU [R136.64], R6 ;  /* 0x000000068800798e */ /* 0x0003e2000c10e784 */
[-C--:B------:R-:W-:Y:S01]  /*5c40*/  LEA.HI.X.SX32 R35, R142, R29.reuse, 0x2, P0 ;  /* 0x0000001d8e237211 */ /* 0x080fe200000f16ff */
[----:B------:R-:W-:Y:S01]  /*5c50*/  IMAD R153, R153, c[0x0][0x1c0], RZ ;  /* 0x0000700099997a24 */ /* 0x000fe200078e02ff */
[-C--:B------:R-:W-:Y:S02]  /*5c60*/  LEA R132, P1, R0, R28.reuse, 0x2 ;  /* 0x0000001c00847211 */ /* 0x080fe400078210ff */
[----:B------:R-:W-:Y:S01]  /*5c70*/  IADD3 R142, R154, 0x20, RZ ;  /* 0x000000209a8e7810 */ /* 0x000fe20007ffe0ff */
[----:B------:R-:W-:Y:S01]  /*5c80*/  IMAD.SHL.U32 R153, R153, 0x8, RZ ;  /* 0x0000000899997824 */ /* 0x000fe200078e00ff */
[-C--:B------:R-:W-:Y:S01]  /*5c90*/  LEA.HI.X.SX32 R133, R0, R29.reuse, 0x2, P1 ;  /* 0x0000001d00857211 */ /* 0x080fe200008f16ff */
[----:B------:R-:W-:Y:S02]  /*5ca0*/  IMAD.MOV.U32 R0, RZ, RZ, c[0x0][0x22c] ;  /* 0x00008b00ff007624 */ /* 0x000fe400078e00ff */
[C---:B------:R-:W-:Y:S02]  /*5cb0*/  IMAD.IADD R142, R153.reuse, 0x1, R142 ;  /* 0x00000001998e7824 */ /* 0x040fe400078e028e */
[----:B------:R4:W-:Y:S01]  /*5cc0*/  RED.E.ADD.F32.FTZ.RN.STRONG.GPU [R132.64], R7 ;  /* 0x000000078400798e */ /* 0x0009e2000c10e784 */
[----:B------:R-:W-:Y:S02]  /*5cd0*/  IMAD R0, R0, c[0x0][0x1c0], RZ ;  /* 0x0000700000007a24 */ /* 0x000fe400078e02ff */
[C---:B------:R-:W-:Y:S01]  /*5ce0*/  IMAD.IADD R141, R153.reuse, 0x1, R141 ;  /* 0x00000001998d7824 */ /* 0x040fe200078e028d */
[----:B------:R4:W-:Y:S01]  /*5cf0*/  RED.E.ADD.F32.FTZ.RN.STRONG.GPU [R34.64], R8 ;  /* 0x000000082200798e */ /* 0x0009e2000c10e784 */
[----:B------:R-:W-:Y:S02]  /*5d00*/  IMAD R0, R0, 0x30, RZ ;  /* 0x0000003000007824 */ /* 0x000fe400078e02ff */
[----:B------:R-:W-:Y:S01]  /*5d10*/  IMAD.IADD R141, R153, 0x1, R141 ;  /* 0x00000001998d7824 */ /* 0x000fe200078e028d */
[----:B------:R4:W-:Y:S02]  /*5d20*/  RED.E.ADD.F32.FTZ.RN.STRONG.GPU [R30.64], R9 ;  /* 0x000000091e00798e */ /* 0x0009e4000c10e784 */
[CC--:B------:R-:W-:Y:S04]  /*5d30*/  LEA R4, P1, R0.reuse, R28.reuse, 0x2 ;  /* 0x0000001c00047211 */ /* 0x0c0fe800078210ff */
[-C--:B------:R-:W-:Y:S02]  /*5d40*/  LEA.HI.X.SX32 R5, R0, R29.reuse, 0x2, P1 ;  /* 0x0000001d00057211 */ /* 0x080fe400008f16ff */
[----:B------:R-:W3:Y:S01]  /*5d50*/  LDL R0, [R1+0x14] ;  /* 0x0000140001007983 */ /* 0x000ee20000100800 */
[CC--:B-1----:R-:W-:Y:S03]  /*5d60*/  LEA R6, P0, R140.reuse, R28.reuse, 0x2 ;  /* 0x0000001c8c067211 */ /* 0x0c2fe600078010ff */
[----:B------:R1:W-:Y:S04]  /*5d70*/  RED.E.ADD.F32.FTZ.RN.STRONG.GPU [R4.64], R10 ;  /* 0x0000000a0400798e */ /* 0x0003e8000c10e784 */
[----:B----4-:R-:W4:Y:S01]  /*5d80*/  LDL R132, [R1+0xc] ;  /* 0x00000c0001847983 */ /* 0x010f220000100800 */
[-C--:B------:R-:W-:Y:S02]  /*5d90*/  LEA.HI.X.SX32 R7, R140, R29.reuse, 0x2, P0 ;  /* 0x0000001d8c077211 */ /* 0x080fe400000f16ff */
[----:B------:R-:W-:Y:S02]  /*5da0*/  IADD3 R140, R155, 0x20, RZ ;  /* 0x000000209b8c7810 */ /* 0x000fe40007ffe0ff */
[C---:B------:R-:W-:Y:S01]  /*5db0*/  IADD3 R35, R152.reuse, 0x40, RZ ;  /* 0x0000004098237810 */ /* 0x040fe20007ffe0ff */
[----:B------:R1:W-:Y:S01]  /*5dc0*/  RED.E.ADD.F32.FTZ.RN.STRONG.GPU [R6.64], R11 ;  /* 0x0000000b0600798e */ /* 0x0003e2000c10e784 */
[----:B------:R-:W-:Y:S02]  /*5dd0*/  IADD3 R34, R152, 0x40, RZ ;  /* 0x0000004098227810 */ /* 0x000fe40007ffe0ff */
[-C--:B------:R-:W-:Y:S01]  /*5de0*/  LEA R30, P1, R142, R28.reuse, 0x2 ;  /* 0x0000001c8e1e7211 */ /* 0x080fe200078210ff */
[----:B------:R1:W-:Y:S01]  /*5df0*/  RED.E.ADD.F32.FTZ.RN.STRONG.GPU [R28.64+0x80], R12 ;  /* 0x0000800c1c00798e */ /* 0x0003e2000c10e784 */
[----:B------:R-:W-:Y:S01]  /*5e00*/  IADD3 R133, R152, 0x40, RZ ;  /* 0x0000004098857810 */ /* 0x000fe20007ffe0ff */
[C---:B------:R-:W-:Y:S01]  /*5e10*/  IMAD.IADD R35, R151.reuse, 0x1, R35 ;  /* 0x0000000197237824 */ /* 0x040fe200078e0223 */
[-C--:B------:R-:W-:Y:S01]  /*5e20*/  LEA.HI.X.SX32 R31, R142, R29.reuse, 0x2, P1 ;  /* 0x0000001d8e1f7211 */ /* 0x080fe200008f16ff */
[----:B------:R1:W-:Y:S01]  /*5e30*/  RED.E.ADD.F32.FTZ.RN.STRONG.GPU [R32.64+0x80], R13 ;  /* 0x0000800d2000798e */ /* 0x0003e2000c10e784 */
[C---:B------:R-:W-:Y:S02]  /*5e40*/  IMAD.IADD R34, R151.reuse, 0x1, R34 ;  /* 0x0000000197227824 */ /* 0x040fe400078e0222 */
[C---:B------:R-:W-:Y:S02]  /*5e50*/  IMAD.IADD R133, R151.reuse, 0x1, R133 ;  /* 0x0000000197857824 */ /* 0x040fe400078e0285 */
[C---:B------:R-:W-:Y:S01]  /*5e60*/  IMAD.IADD R34, R151.reuse, 0x1, R34 ;  /* 0x0000000197227824 */ /* 0x040fe200078e0222 */
[CC--:B-1----:R-:W-:Y:S01]  /*5e70*/  LEA R4, P0, R140.reuse, R28.reuse, 0x2 ;  /* 0x0000001c8c047211 */ /* 0x0c2fe200078010ff */
[C---:B------:R-:W-:Y:S03]  /*5e80*/  IMAD.IADD R133, R151.reuse, 0x1, R133 ;  /* 0x0000000197857824 */ /* 0x040fe600078e0285 */
[-C--:B------:R-:W-:Y:S01]  /*5e90*/  LEA.HI.X.SX32 R5, R140, R29.reuse, 0x2, P0 ;  /* 0x0000001d8c057211 */ /* 0x080fe200000f16ff */
[----:B------:R-:W-:Y:S01]  /*5ea0*/  IMAD.IADD R133, R151, 0x1, R133 ;  /* 0x0000000197857824 */ /* 0x000fe200078e0285 */
[----:B------:R-:W-:Y:S02]  /*5eb0*/  IADD3 R140, R154, 0x20, RZ ;  /* 0x000000209a8c7810 */ /* 0x000fe40007ffe0ff */
[-C--:B------:R-:W-:Y:S01]  /*5ec0*/  LEA R10, P0, R141, R28.reuse, 0x2 ;  /* 0x0000001c8d0a7211 */ /* 0x080fe200078010ff */
[----:B------:R1:W-:Y:S02]  /*5ed0*/  RED.E.ADD.F32.FTZ.RN.STRONG.GPU [R4.64], R14 ;  /* 0x0000000e0400798e */ /* 0x0003e4000c10e784 */
[----:B------:R-:W-:Y:S01]  /*5ee0*/  IMAD.IADD R140, R153, 0x1, R140 ;  /* 0x00000001998c7824 */ /* 0x000fe200078e028c */
[-C--:B------:R-:W-:Y:S01]  /*5ef0*/  LEA.HI.X.SX32 R11, R141, R29.reuse, 0x2, P0 ;  /* 0x0000001d8d0b7211 */ /* 0x080fe200000f16ff */
[----:B------:R1:W-:Y:S02]  /*5f00*/  RED.E.ADD.F32.FTZ.RN.STRONG.GPU [R30.64], R15 ;  /* 0x0000000f1e00798e */ /* 0x0003e4000c10e784 */
[----:B------:R-:W-:Y:S01]  /*5f10*/  IMAD.IADD R140, R153, 0x1, R140 ;  /* 0x00000001998c7824 */ /* 0x000fe200078e028c */
[-C--:B------:R-:W-:Y:S01]  /*5f20*/  LEA R12, P4, R35, R28.reuse, 0x2 ;  /* 0x0000001c230c7211 */ /* 0x080fe200078810ff */
[----:B------:R1:W-:Y:S02]  /*5f30*/  RED.E.ADD.F32.FTZ.RN.STRONG.GPU [R10.64], R16 ;  /* 0x000000100a00798e */ /* 0x0003e4000c10e784 */
[----:B------:R-:W-:Y:S01]  /*5f40*/  IMAD.IADD R140, R153, 0x1, R140 ;  /* 0x00000001998c7824 */ /* 0x000fe200078e028c */
[-C--:B------:R-:W-:Y:S04]  /*5f50*/  LEA.HI.X.SX32 R13, R35, R29.reuse, 0x2, P4 ;  /* 0x0000001d230d7211 */ /* 0x080fe800020f16ff */
[CC--:B------:R-:W-:Y:S04]  /*5f60*/  LEA R8, P2, R140.reuse, R28.reuse, 0x2 ;  /* 0x0000001c8c087211 */ /* 0x0c0fe800078410ff */
[-C--:B------:R-:W-:Y:S02]  /*5f70*/  LEA.HI.X.SX32 R9, R140, R29.reuse, 0x2, P2 ;  /* 0x0000001d8c097211 */ /* 0x080fe400010f16ff */
[----:B------:R-:W-:Y:S04]  /*5f80*/  LDSM.16.MT88.4 R140, [R3+0x1c00] ;  /* 0x001c0000038c783b */ /* 0x000fe80000004200 */
[----:B------:R1:W-:Y:S02]  /*5f90*/  RED.E.ADD.F32.FTZ.RN.STRONG.GPU [R8.64], R17 ;  /* 0x000000110800798e */ /* 0x0003e4000c10e784 */
[CC--:B-1----:R-:W-:Y:S04]  /*5fa0*/  LEA R14, P5, R134.reuse, R28.reuse, 0x2 ;  /* 0x0000001c860e7211 */ /* 0x0c2fe800078a10ff */
[-C--:B------:R-:W-:Y:S02]  /*5fb0*/  LEA.HI.X.SX32 R15, R134, R29.reuse, 0x2, P5 ;  /* 0x0000001d860f7211 */ /* 0x080fe400028f16ff */
[CC--:B------:R-:W-:Y:S04]  /*5fc0*/  LEA R10, P3, R34.reuse, R28.reuse, 0x2 ;  /* 0x0000001c220a7211 */ /* 0x0c0fe800078610ff */
[-C--:B------:R-:W-:Y:S02]  /*5fd0*/  LEA.HI.X.SX32 R11, R34, R29.reuse, 0x2, P3 ;  /* 0x0000001d220b7211 */ /* 0x080fe400018f16ff */
[CC--:B------:R-:W-:Y:S04]  /*5fe0*/  LEA R8, P2, R133.reuse, R28.reuse, 0x2 ;  /* 0x0000001c85087211 */ /* 0x0c0fe800078410ff */
[-C--:B------:R-:W-:Y:S02]  /*5ff0*/  LEA.HI.X.SX32 R9, R133, R29.reuse, 0x2, P2 ;  /* 0x0000001d85097211 */ /* 0x080fe400010f16ff */
[CC--:B--2---:R-:W-:Y:S02]  /*6000*/  LEA R6, P1, R139.reuse, R28.reuse, 0x2 ;  /* 0x0000001c8b067211 */ /* 0x0c4fe400078210ff */
[CC--:B---3--:R-:W-:Y:S02]  /*6010*/  LEA R4, P0, R138.reuse, R28.reuse, 0x2 ;  /* 0x0000001c8a047211 */ /* 0x0c8fe400078010ff */
[-C--:B------:R-:W-:Y:S02]  /*6020*/  LEA.HI.X.SX32 R7, R139, R29.reuse, 0x2, P1 ;  /* 0x0000001d8b077211 */ /* 0x080fe400008f16ff */
[-C--:B------:R-:W-:Y:S02]  /*6030*/  LEA.HI.X.SX32 R5, R138, R29.reuse, 0x2, P0 ;  /* 0x0000001d8a057211 */ /* 0x080fe400000f16ff */
[----:B------:R-:W-:Y:S04]  /*6040*/  LDSM.16.MT88.4 R136, [R2+0x12800] ;  /* 0x012800000288783b */ /* 0x000fe80000004200 */
[----:B------:R-:W-:Y:S04]  /*6050*/  RED.E.ADD.F32.FTZ.RN.STRONG.GPU [R6.64], R18 ;  /* 0x000000120600798e */ /* 0x000fe8000c10e784 */
[----:B------:R1:W-:Y:S04]  /*6060*/  RED.E.ADD.F32.FTZ.RN.STRONG.GPU [R4.64], R19 ;  /* 0x000000130400798e */ /* 0x0003e8000c10e784 */
[----:B------:R-:W-:Y:S04]  /*6070*/  RED.E.ADD.F32.FTZ.RN.STRONG.GPU [R28.64+0x100], R20 ;  /* 0x000100141c00798e */ /* 0x000fe8000c10e784 */
[----:B------:R-:W-:Y:S04]  /*6080*/  RED.E.ADD.F32.FTZ.RN.STRONG.GPU [R32.64+0x100], R21 ;  /* 0x000100152000798e */ /* 0x000fe8000c10e784 */
[----:B------:R-:W-:Y:S04]  /*6090*/  RED.E.ADD.F32.FTZ.RN.STRONG.GPU [R14.64], R22 ;  /* 0x000000160e00798e */ /* 0x000fe8000c10e784 */
[----:B------:R-:W-:Y:S04]  /*60a0*/  RED.E.ADD.F32.FTZ.RN.STRONG.GPU [R12.64], R23 ;  /* 0x000000170c00798e */ /* 0x000fe8000c10e784 */
[----:B------:R-:W-:Y:S04]  /*60b0*/  RED.E.ADD.F32.FTZ.RN.STRONG.GPU [R10.64], R24 ;  /* 0x000000180a00798e */ /* 0x000fe8000c10e784 */
[----:B------:R-:W-:Y:S04]  /*60c0*/  RED.E.ADD.F32.FTZ.RN.STRONG.GPU [R8.64], R25 ;  /* 0x000000190800798e */ /* 0x000fe8000c10e784 */
[----:B------:R-:W-:Y:S04]  /*60d0*/  LDSM.16.MT88.4 R8, [R3] ;  /* 0x000000000308783b */ /* 0x000fe80000004200 */
[----:B------:R-:W-:Y:S04]  /*60e0*/  LDSM.16.MT88.4 R12, [R2+0x11000] ;  /* 0x01100000020c783b */ /* 0x000fe80000004200 */
[----:B------:R-:W-:Y:S04]  /*60f0*/  LDSM.16.MT88.4 R16, [R3+0x1000] ;  /* 0x001000000310783b */ /* 0x000fe80000004200 */
[----:B------:R-:W-:Y:S04]  /*6100*/  LDSM.16.MT88.4 R32, [R2+0xf800] ;  /* 0x00f800000220783b */ /* 0x000fe80000004200 */
[----:B------:R-:W-:Y:S01]  /*6110*/  LDSM.16.MT88.4 R20, [R3+0x400] ;  /* 0x000400000314783b */ /* 0x000fe20000004200 */
[CC--:B-1----:R-:W-:Y:S04]  /*6120*/  LEA R4, P0, R0.reuse, R28.reuse, 0x2 ;  /* 0x0000001c00047211 */ /* 0x0c2fe800078010ff */
[-C--:B------:R-:W-:Y:S02]  /*6130*/  LEA.HI.X.SX32 R5, R0, R29.reuse, 0x2, P0 ;  /* 0x0000001d00057211 */ /* 0x080fe400000f16ff */
[----:B------:R-:W-:Y:S01]  /*6140*/  PLOP3.LUT P0, PT, PT, PT, UP1, 0x80, 0x0 ;  /* 0x000000000000781c */ /* 0x000fe20003f0f018 */
[----:B------:R-:W-:Y:S01]  /*6150*/  @UP3 UIADD3 UR11, UP1, UR11, -0x100, URZ ;  /* 0xffffff000b0b3890 */ /* 0x000fe2000ff3e03f */
[C---:B------:R-:W-:Y:S02]  /*6160*/  IADD3 R0, R3.reuse, -0x3000, RZ ;  /* 0xffffd00003007810 */ /* 0x040fe40007ffe0ff */
[C---:B----4-:R-:W-:Y:S01]  /*6170*/  LEA R6, P1, R132.reuse, R28, 0x2 ;  /* 0x0000001c84067211 */ /* 0x050fe200078210ff */
[----:B------:R-:W-:Y:S03]  /*6180*/  @UP3 UIADD3.X UR10, UR10, -0x1, URZ, UP1, !UPT ;  /* 0xffffffff0a0a3890 */ /* 0x000fe60008ffe43f */
[----:B------:R-:W-:Y:S02]  /*6190*/  LEA.HI.X.SX32 R7, R132, R29, 0x2, P1 ;  /* 0x0000001d84077211 */ /* 0x000fe400008f16ff */
[----:B------:R-:W-:Y:S01]  /*61a0*/  LDSM.16.MT88.4 R28, [R3+0x2000] ;  /* 0x00200000031c783b */ /* 0x000fe20000004200 */
[----:B------:R-:W-:Y:S01]  /*61b0*/  ISETP.LT.AND P1, PT, RZ, UR7, PT ;  /* 0x00000007ff007c0c */ /* 0x000fe2000bf21270 */
[----:B------:R-:W-:Y:S01]  /*61c0*/  UMOV UR7, UR12 ;  /* 0x0000000c00077c82 */ /* 0x000fe20008000000 */
[----:B------:R-:W-:Y:S01]  /*61d0*/  @P0 IADD3 R0, R3, 0x3000, RZ ;  /* 0x0000300003000810 */ /* 0x000fe20007ffe0ff */
[----:B------:R-:W-:Y:S04]  /*61e0*/  RED.E.ADD.F32.FTZ.RN.STRONG.GPU [R6.64], R26 ;  /* 0x0000001a0600798e */ /* 0x000fe8000c10e784 */
[----:B------:R-:W-:Y:S04]  /*61f0*/  RED.E.ADD.F32.FTZ.RN.STRONG.GPU [R4.64], R27 ;  /* 0x0000001b0400798e */ /* 0x000fe8000c10e784 */
[----:B------:R-:W1:Y:S04]  /*6200*/  LDSM.16.MT88.4 R4, [R2+0xf000] ;  /* 0x00f000000204783b */ /* 0x000e680000004200 */
[----:B------:R-:W2:Y:S04]  /*6210*/  LDSM.16.MT88.4 R132, [R2+0x11800] ;  /* 0x011800000284783b */ /* 0x000ea80000004200 */
[----:B------:R-:W3:Y:S01]  /*6220*/  LDSM.16.MT88.4 R24, [R3+0x1400] ;  /* 0x001400000318783b */ /* 0x000ee20000004200 */
[-C--:B-1----:R-:W-:Y:S08]  /*6230*/  HMMA.16816.F32 R84, R4, R8.reuse, R84 ;  /* 0x000000080454723c */ /* 0x082ff00000001854 */
        /* <DEDUP_REMOVED lines=14> */
[----:B------:R-:W4:Y:S04]  /*6320*/  LDSM.16.MT88.4 R4, [R2+0x10000] ;  /* 0x010000000204783b */ /* 0x000f280000004200 */
[----:B------:R-:W1:Y:S03]  /*6330*/  LDSM.16.MT88.4 R28, [R3+0x1800] ;  /* 0x00180000031c783b */ /* 0x000e660000004200 */
[-C--:B------:R-:W-:Y:S08]  /*6340*/  HMMA.16816.F32 R84, R32, R20.reuse, R84 ;  /* 0x000000142054723c */ /* 0x080ff00000001854 */
[C---:B--2---:R-:W-:Y:S08]  /*6350*/  HMMA.16816.F32 R88, R132.reuse, R20, R88 ;  /* 0x000000148458723c */ /* 0x044ff00000001858 */
[-C--:B------:R-:W-:Y:S08]  /*6360*/  HMMA.16816.F32 R92, R132, R22.reuse, R92 ;  /* 0x00000016845c723c */ /* 0x080ff0000000185c */
[C---:B------:R-:W-:Y:S01]  /*6370*/  HMMA.16816.F32 R96, R32.reuse, R22, R96 ;  /* 0x000000162060723c */ /* 0x040fe20000001860 */
[----:B------:R-:W2:Y:S07]  /*6380*/  LDSM.16.MT88.4 R20, [R3+0x2800] ;  /* 0x002800000314783b */ /* 0x000eae0000004200 */
[-C--:B---3--:R-:W-:Y:S08]  /*6390*/  HMMA.16816.F32 R100, R32, R24.reuse, R100 ;  /* 0x000000182064723c */ /* 0x088ff00000001864 */
[C---:B------:R-:W-:Y:S08]  /*63a0*/  HMMA.16816.F32 R104, R132.reuse, R24, R104 ;  /* 0x000000188468723c */ /* 0x040ff00000001868 */
[-C--:B------:R-:W-:Y:S08]  /*63b0*/  HMMA.16816.F32 R108, R132, R26.reuse, R108 ;  /* 0x0000001a846c723c */ /* 0x080ff0000000186c */
[C---:B------:R-:W-:Y:S01]  /*63c0*/  HMMA.16816.F32 R112, R32.reuse, R26, R112 ;  /* 0x0000001a2070723c */ /* 0x040fe20000001870 */
[----:B------:R-:W-:Y:S07]  /*63d0*/  LDSM.16.MT88.4 R24, [R2+0x10800] ;  /* 0x010800000218783b */ /* 0x000fee0000004200 */
[-C--:B-1----:R-:W-:Y:S08]  /*63e0*/  HMMA.16816.F32 R116, R32, R8.reuse, R116 ;  /* 0x000000082074723c */ /* 0x082ff00000001874 */
[C---:B------:R-:W-:Y:S08]  /*63f0*/  HMMA.16816.F32 R120, R132.reuse, R8, R120 ;  /* 0x000000088478723c */ /* 0x040ff00000001878 */
[-C--:B------:R-:W-:Y:S01]  /*6400*/  HMMA.16816.F32 R124, R132, R10.reuse, R124 ;  /* 0x0000000a847c723c */ /* 0x080fe2000000187c */
[----:B------:R-:W1:Y:S07]  /*6410*/  LDSM.16.MT88.4 R132, [R3+0xc00] ;  /* 0x000c00000384783b */ /* 0x000e6e0000004200 */
[----:B------:R-:W-:Y:S01]  /*6420*/  HMMA.16816.F32 R128, R32, R10, R128 ;  /* 0x0000000a2080723c */ /* 0x000fe20000001880 */
[----:B------:R3:W1:Y:S07]  /*6430*/  LDSM.16.MT88.4 R8, [R3+0x2c00] ;  /* 0x002c00000308783b */ /* 0x00066e0000004200 */
[-C--:B----4-:R-:W-:Y:S08]  /*6440*/  HMMA.16816.F32 R84, R4, R12.reuse, R84 ;  /* 0x0000000c0454723c */ /* 0x090ff00000001854 */
[C---:B------:R-:W-:Y:S08]  /*6450*/  HMMA.16816.F32 R88, R16.reuse, R12, R88 ;  /* 0x0000000c1058723c */ /* 0x040ff00000001858 */
[-C--:B------:R-:W-:Y:S04]  /*6460*/  HMMA.16816.F32 R92, R16, R14.reuse, R92 ;  /* 0x0000000e105c723c */ /* 0x080fe8000000185c */
[----:B---3--:R-:W-:Y:S04]  /*6470*/  IMAD.MOV.U32 R3, RZ, RZ, R0 ;  /* 0x000000ffff037224 */ /* 0x008fe800078e0000 */
[C---:B------:R-:W-:Y:S08]  /*6480*/  HMMA.16816.F32 R96, R4.reuse, R14, R96 ;  /* 0x0000000e0460723c */ /* 0x040ff00000001860 */
[-C--:B------:R-:W-:Y:S08]  /*6490*/  HMMA.16816.F32 R100, R4, R28.reuse, R100 ;  /* 0x0000001c0464723c */ /* 0x080ff00000001864 */
[C---:B------:R-:W-:Y:S08]  /*64a0*/  HMMA.16816.F32 R104, R16.reuse, R28, R104 ;  /* 0x0000001c1068723c */ /* 0x040ff00000001868 */
[-C--:B------:R-:W-:Y:S08]  /*64b0*/  HMMA.16816.F32 R108, R16, R30.reuse, R108 ;  /* 0x0000001e106c723c */ /* 0x080ff0000000186c */
[C---:B------:R-:W-:Y:S08]  /*64c0*/  HMMA.16816.F32 R112, R4.reuse, R30, R112 ;  /* 0x0000001e0470723c */ /* 0x040ff00000001870 */
[-C--:B--2---:R-:W-:Y:S08]  /*64d0*/  HMMA.16816.F32 R116, R4, R20.reuse, R116 ;  /* 0x000000140474723c */ /* 0x084ff00000001874 */
[C---:B------:R-:W-:Y:S08]  /*64e0*/  HMMA.16816.F32 R120, R16.reuse, R20, R120 ;  /* 0x000000141078723c */ /* 0x040ff00000001878 */
[-C--:B------:R-:W-:Y:S08]  /*64f0*/  HMMA.16816.F32 R124, R16, R22.reuse, R124 ;  /* 0x00000016107c723c */ /* 0x080ff0000000187c */
[----:B------:R-:W-:Y:S08]  /*6500*/  HMMA.16816.F32 R128, R4, R22, R128 ;  /* 0x000000160480723c */ /* 0x000ff00000001880 */
[-C--:B-1----:R-:W-:Y:S08]  /*6510*/  HMMA.16816.F32 R84, R24, R132.reuse, R84 ;  /* 0x000000841854723c */ /* 0x082ff00000001854 */
[C---:B------:R-:W-:Y:S08]  /*6520*/  HMMA.16816.F32 R88, R136.reuse, R132, R88 ;  /* 0x000000848858723c */ /* 0x040ff00000001858 */
[-C--:B------:R-:W-:Y:S08]  /*6530*/  HMMA.16816.F32 R92, R136, R134.reuse, R92 ;  /* 0x00000086885c723c */ /* 0x080ff0000000185c */
        /* <DEDUP_REMOVED lines=8> */
[----:B------:R-:W-:Y:S01]  /*65c0*/  HMMA.16816.F32 R128, R24, R10, R128 ;  /* 0x0000000a1880723c */ /* 0x000fe20000001880 */
[----:B------:R-:W-:-:S07]  /*65d0*/  @P1 BRA `(.L_x_9) ;  /* 0xffffca5000001947 */ /* 0x000fce000383ffff */
[----:B------:R-:W2:Y:S04]  /*65e0*/  LDL R145, [R1+0x1c] ;  /* 0x00001c0001917983 */ /* 0x000ea80000100800 */
[----:B------:R-:W3:Y:S01]  /*65f0*/  LDL R144, [R1+0x20] ;  /* 0x0000200001907983 */ /* 0x000ee20000100800 */
[----:B------:R-:W-:Y:S01]  /*6600*/  FMUL.FTZ R84, R84, c[0x0][0x2e0] ;  /* 0x0000b80054547a20 */ /* 0x000fe20000410000 */
[----:B------:R-:W-:Y:S01]  /*6610*/  F2FP.PACK_AB R36, R37, R36 ;  /* 0x000000242524723e */ /* 0x000fe200000000ff */
[----:B------:R-:W-:Y:S01]  /*6620*/  FMUL.FTZ R25, R85, c[0x0][0x2e0] ;  /* 0x0000b80055197a20 */ /* 0x000fe20000410000 */
[----:B------:R-:W-:Y:S01]  /*6630*/  F2FP.PACK_AB R38, R39, R38 ;  /* 0x000000262726723e */ /* 0x000fe200000000ff */
[----:B------:R-:W-:Y:S01]  /*6640*/  FMUL.FTZ R86, R86, c[0x0][0x2e0] ;  /* 0x0000b80056567a20 */ /* 0x000fe20000410000 */
[----:B------:R-:W-:Y:S01]  /*6650*/  F2FP.PACK_AB R48, R49, R48 ;  /* 0x000000303130723e */ /* 0x000fe200000000ff */
[----:B------:R-:W-:Y:S01]  /*6660*/  FMUL.FTZ R24, R87, c[0x0][0x2e0] ;  /* 0x0000b80057187a20 */ /* 0x000fe20000410000 */
[----:B------:R-:W-:Y:S01]  /*6670*/  F2FP.PACK_AB R25, R25, R84 ;  /* 0x000000541919723e */ /* 0x000fe200000000ff */
[----:B------:R-:W-:Y:S01]  /*6680*/  BAR.SYNC.DEFER_BLOCKING 0x0 ;  /* 0x0000000000007b1d */ /* 0x000fe20000010000 */
        /* <DEDUP_REMOVED lines=85> */
[----:B------:R-:W-:Y:S01]  /*6be0*/  UISETP.NE.AND UP0, UPT, UR19, -0x1, UPT ;  /* 0xffffffff1300788c */ /* 0x000fe2000bf05270 */
[----:B------:R-:W-:Y:S01]  /*6bf0*/  FMUL.FTZ R0, R127, c[0x0][0x2e0] ;  /* 0x0000b8007f007a20 */ /* 0x000fe20000410000 */
[----:B------:R-:W-:Y:S01]  /*6c00*/  F2FP.PACK_AB R3, R3, R124 ;  /* 0x0000007c0303723e */ /* 0x000fe200000000ff */
[----:B------:R-:W-:-:S03]  /*6c10*/  ULDC.64 UR10, c[0x0][0x3a0] ;  /* 0x0000e800000a7ab9 */ /* 0x000fc60000000a00 */
[----:B------:R-:W-:Y:S02]  /*6c20*/  F2FP.PACK_AB R0, R0, R126 ;  /* 0x0000007e0000723e */ /* 0x000fe400000000ff */
[----:B------:R-:W-:-:S03]  /*6c30*/  PLOP3.LUT P0, PT, PT, PT, UP0, 0x80, 0x0 ;  /* 0x000000000000781c */ /* 0x000fc60003f0f008 */
[----:B------:R-:W-:-:S04]  /*6c40*/  @UP0 UIADD3 UR7, UR16, UR19, URZ ;  /* 0x0000001310070290 */ /* 0x000fc8000fffe03f */
[----:B------:R-:W-:-:S04]  /*6c50*/  @UP0 UIMAD.WIDE.U32 UR8, UR7, UR10, URZ ;  /* 0x0000000a070802a5 */ /* 0x000fc8000f8e003f */
[----:B------:R-:W-:-:S03]  /*6c60*/  @UP0 UIMAD UR15, UR7, UR11, UR9 ;  /* 0x0000000b070f02a4 */ /* 0x000fc6000f8e0209 */
[----:B------:R-:W-:Y:S01]  /*6c70*/  @UP0 UMOV UR14, UR8 ;  /* 0x00000008000e0c82 */ /* 0x000fe20008000000 */
[----:B--2---:R1:W-:Y:S04]  /*6c80*/  STS [R145], R25 ;  /* 0x0000001991007388 */ /* 0x0043e80000000800 */
[----:B------:R1:W-:Y:S04]  /*6c90*/  STS [R145+0x200], R24 ;  /* 0x0002001891007388 */ /* 0x0003e80000000800 */
[----:B---3--:R1:W-:Y:S04]  /*6ca0*/  STS [R144], R21 ;  /* 0x0000001590007388 */ /* 0x0083e80000000800 */
[----:B------:R1:W-:Y:S04]  /*6cb0*/  STS [R144+0x200], R20 ;  /* 0x0002001490007388 */ /* 0x0003e80000000800 */
        /* <DEDUP_REMOVED lines=43> */
[----:B------:R1:W-:Y:S01]  /*6f70*/  STS [R144+0xb200], R78 ;  /* 0x00b2004e90007388 */ /* 0x0003e20000000800 */
[----:B------:R-:W-:Y:S05]  /*6f80*/  @P0 BRA `(.L_x_10) ;  /* 0x000000c000000947 */ /* 0x000fea0003800000 */
[----:B------:R-:W-:Y:S02]  /*6f90*/  USHF.R.S32.HI UR7, URZ, 0x1f, UR16 ;  /* 0x0000001f3f077899 */ /* 0x000fe40008011410 */
[----:B------:R-:W-:-:S02]  /*6fa0*/  ULDC.64 UR10, c[0x0][0x3a0] ;  /* 0x0000e800000a7ab9 */ /* 0x000fc40000000a00 */
[----:B------:R-:W-:Y:S02]  /*6fb0*/  UIMAD UR7, UR7, UR10, URZ ;  /* 0x0000000a070772a4 */ /* 0x000fe4000f8e023f */
[----:B------:R-:W-:Y:S02]  /*6fc0*/  UIMAD.WIDE.U32 UR8, UR16, UR10, URZ ;  /* 0x0000000a100872a5 */ /* 0x000fe4000f8e003f */
[----:B------:R-:W-:Y:S02]  /*6fd0*/  UIMAD UR11, UR16, UR11, UR7 ;  /* 0x0000000b100b72a4 */ /* 0x000fe4000f8e0207 */
[----:B------:R-:W-:Y:S02]  /*6fe0*/  ULDC.64 UR12, c[0x0][0x388] ;  /* 0x0000e200000c7ab9 */ /* 0x000fe40000000a00 */
[----:B------:R-:W-:Y:S02]  /*6ff0*/  UIADD3 UR9, UR9, UR11, URZ ;  /* 0x0000000b09097290 */ /* 0x000fe4000fffe03f */
[----:B------:R-:W-:-:S02]  /*7000*/  UIMAD UR7, UR60, UR12, URZ ;  /* 0x0000000c3c0772a4 */ /* 0x000fc4000f8e023f */
[----:B------:R-:W-:Y:S02]  /*7010*/  UIMAD.WIDE.U32 UR8, UR31, UR12, UR8 ;  /* 0x0000000c1f0872a5 */ /* 0x000fe4000f8e0008 */
[----:B------:R-:W-:-:S04]  /*7020*/  UIMAD UR7, UR31, UR13, UR7 ;  /* 0x0000000d1f0772a4 */ /* 0x000fc8000f8e0207 */
[----:B------:R-:W-:Y:S02]  /*7030*/  UIADD3 UR15, UR9, UR7, URZ ;  /* 0x00000007090f7290 */ /* 0x000fe4000fffe03f */
[----:B------:R-:W-:Y:S02]  /*7040*/  UMOV UR14, UR8 ;  /* 0x00000008000e7c82 */ /* 0x000fe40008000000 */
.L_x_10:
        /* <DEDUP_REMOVED lines=10> */
[----:B------:R-:W-:Y:S02]  /*70f0*/  UIMAD UR11, UR16, UR11, UR7 ;  /* 0x0000000b100b72a4 */ /* 0x000fe4000f8e0207 */
[----:B------:R-:W-:-:S02]  /*7100*/  ULDC.64 UR12, c[0x0][0x390] ;  /* 0x0000e400000c7ab9 */ /* 0x000fc40000000a00 */
[----:B------:R-:W-:Y:S02]  /*7110*/  UIADD3 UR9, UR9, UR11, URZ ;  /* 0x0000000b09097290 */ /* 0x000fe4000fffe03f */
[----:B------:R-:W-:Y:S02]  /*7120*/  UIMAD UR7, UR60, UR12, URZ ;  /* 0x0000000c3c0772a4 */ /* 0x000fe4000f8e023f */
[----:B------:R-:W-:Y:S02]  /*7130*/  UIMAD.WIDE.U32 UR8, UR31, UR12, UR8 ;  /* 0x0000000c1f0872a5 */ /* 0x000fe4000f8e0008 */
[----:B------:R-:W-:-:S04]  /*7140*/  UIMAD UR7, UR31, UR13, UR7 ;  /* 0x0000000d1f0772a4 */ /* 0x000fc8000f8e0207 */
[----:B------:R-:W-:Y:S02]  /*7150*/  UIADD3 UR12, UR9, UR7, URZ ;  /* 0x00000007090c7290 */ /* 0x000fe4000fffe03f */
[----:B------:R-:W-:Y:S02]  /*7160*/  UMOV UR11, UR8 ;  /* 0x00000008000b7c82 */ /* 0x000fe40008000000 */
.L_x_11:
[----:B-1----:R-:W1:Y:S01]  /*7170*/  S2R R4, SR_TID.X ;  /* 0x0000000000047919 */ /* 0x002e620000002100 */
[----:B-----5:R-:W-:Y:S01]  /*7180*/  IMAD.SHL.U32 R0, R150, 0x2, RZ ;  /* 0x0000000296007824 */ /* 0x020fe200078e00ff */
[----:B------:R-:W-:Y:S01]  /*7190*/  USHF.L.U32 UR7, UR18, 0x7, URZ ;  /* 0x0000000712077899 */ /* 0x000fe2000800063f */
[----:B------:R-:W-:Y:S01]  /*71a0*/  IMAD.U32 R10, RZ, RZ, UR38 ;  /* 0x00000026ff0a7e24 */ /* 0x000fe2000f8e00ff */
[----:B------:R-:W-:Y:S01]  /*71b0*/  BAR.SYNC.DEFER_BLOCKING 0x0 ;  /* 0x0000000000007b1d */ /* 0x000fe20000010000 */
[----:B------:R-:W-:Y:S02]  /*71c0*/  UIMAD UR6, UR18, -0x80, UR6 ;  /* 0xffffff80120678a4 */ /* 0x000fe4000f8e0206 */
[----:B------:R-:W-:Y:S01]  /*71d0*/  USHF.R.S32.HI UR10, URZ, 0x1f, UR7 ;  /* 0x0000001f3f0a7899 */ /* 0x000fe20008011407 */
[----:B------:R-:W-:-:S02]  /*71e0*/  IMAD.U32 R25, RZ, RZ, UR7 ;  /* 0x00000007ff197e24 */ /* 0x000fc4000f8e00ff */
[----:B------:R-:W2:Y:S01]  /*71f0*/  S2R R27, SR_TID.X ;  /* 0x00000000001b7919 */ /* 0x000ea20000002100 */
[----:B------:R-:W-:Y:S01]  /*7200*/  ULDC.64 UR8, c[0x0][0x3a0] ;  /* 0x0000e80000087ab9 */ /* 0x000fe20000000a00 */
[----:B------:R-:W-:Y:S01]  /*7210*/  BSSY B0, `(.L_x_12) ;  /* 0x0000030000007945 */ /* 0x000fe20003800000 */
[----:B------:R-:W-:Y:S01]  /*7220*/  UIMAD UR8, UR10, UR8, URZ ;  /* 0x000000080a0872a4 */ /* 0x000fe2000f8e023f */
[----:B------:R-:W3:Y:S03]  /*7230*/  S2R R64, SR_TID.X ;  /* 0x0000000000407919 */ /* 0x000ee60000002100 */
[----:B------:R-:W-:Y:S01]  /*7240*/  UIMAD UR8, UR7, UR9, UR8 ;  /* 0x00000009070872a4 */ /* 0x000fe2000f8e0208 */
[----:B-1----:R-:W-:-:S04]  /*7250*/  SHF.R.S32.HI R3, RZ, 0x1f, R4 ;  /* 0x0000001fff037819 */ /* 0x002fc80000011404 */
[----:B------:R-:W-:Y:S01]  /*7260*/  LEA.HI R3, R3, R4, RZ, 0x2 ;  /* 0x0000000403037211 */ /* 0x000fe200078f10ff */
[----:B------:R1:W4:Y:S03]  /*7270*/  LDS.128 R36, [R0+0xa000] ;  /* 0x00a0000000247984 */ /* 0x0003260000000c00 */
[----:B------:R-:W-:Y:S01]  /*7280*/  LOP3.LUT R3, R3, 0xfffffffc, RZ, 0xc0, !PT ;  /* 0xfffffffc03037812 */ /* 0x000fe200078ec0ff */
[----:B------:R1:W1:Y:S01]  /*7290*/  LDS.128 R32, [R0+0xc000] ;  /* 0x00c0000000207984 */ /* 0x0002620000000c00 */
[----:B--2---:R-:W-:-:S03]  /*72a0*/  SHF.R.S32.HI R27, RZ, 0x1f, R27 ;  /* 0x0000001fff1b7819 */ /* 0x004fc6000001141b */
[----:B------:R-:W-:Y:S01]  /*72b0*/  IMAD.IADD R3, R4, 0x1, -R3 ;  /* 0x0000000104037824 */ /* 0x000fe200078e0a03 */
[----:B------:R2:W1:Y:S01]  /*72c0*/  LDS.128 R28, [R0+0xe000] ;  /* 0x00e00000001c7984 */ /* 0x0004620000000c00 */
[----:B---3--:R-:W-:Y:S02]  /*72d0*/  LEA.HI R27, R27, R64, RZ, 0x2 ;  /* 0x000000401b1b7211 */ /* 0x008fe400078f10ff */
[----:B------:R-:W-:Y:S01]  /*72e0*/  IMAD.SHL.U32 R6, R3, 0x8, RZ ;  /* 0x0000000803067824 */ /* 0x000fe200078e00ff */
[----:B------:R2:W3:Y:S01]  /*72f0*/  LDS.128 R48, [R0+0xf000] ;  /* 0x00f0000000307984 */ /* 0x0004e20000000c00 */
[----:B------:R-:W-:Y:S01]  /*7300*/  SHF.R.S32.HI R27, RZ, 0x2, R27 ;  /* 0x00000002ff1b7819 */ /* 0x000fe2000001141b */
[----:B------:R-:W-:Y:S01]  /*7310*/  IMAD.U32 R3, RZ, RZ, UR8 ;  /* 0x00000008ff037e24 */ /* 0x000fe2000f8e00ff */
[----:B------:R-:W-:Y:S01]  /*7320*/  ULDC.64 UR8, c[0x0][0x3b8] ;  /* 0x0000ee0000087ab9 */ /* 0x000fe20000000a00 */
[----:B------:R2:W1:Y:S01]  /*7330*/  LDS.128 R60, [R0+0x10000] ;  /* 0x01000000003c7984 */ /* 0x0004620000000c00 */
[--C-:B------:R-:W-:Y:S01]  /*7340*/  SHF.R.S32.HI R7, RZ, 0x1f, R6.reuse ;  /* 0x0000001fff077819 */ /* 0x100fe20000011406 */
[----:B------:R-:W-:Y:S01]  /*7350*/  UIMAD UR8, UR59, UR8, URZ ;  /* 0x000000083b0872a4 */ /* 0x000fe2000f8e023f */
[----:B------:R-:W-:Y:S01]  /*7360*/  ISETP.GE.AND P2, PT, R27, UR6, PT ;  /* 0x000000061b007c0c */ /* 0x000fe2000bf46270 */
[----:B------:R2:W1:Y:S01]  /*7370*/  LDS.128 R44, [R0+0x11000] ;  /* 0x01100000002c7984 */ /* 0x0004620000000c00 */
[----:B------:R-:W-:Y:S01]  /*7380*/  SHF.R.S32.HI R26, RZ, 0x1f, R27 ;  /* 0x0000001fff1a7819 */ /* 0x000fe2000001141b */
[----:B------:R-:W-:Y:S01]  /*7390*/  IMAD.WIDE.U32 R4, R25, c[0x0][0x3a0], R6 ;  /* 0x0000e80019047a25 */ /* 0x000fe200078e0006 */
[----:B------:R-:W-:Y:S01]  /*73a0*/  UIMAD UR8, UR38, UR9, UR8 ;  /* 0x00000009260872a4 */ /* 0x000fe2000f8e0208 */
[----:B------:R2:W1:Y:S03]  /*73b0*/  LDS.128 R56, [R0+0x12000] ;  /* 0x0120000000387984 */ /* 0x0004660000000c00 */
[----:B------:R-:W-:Y:S01]  /*73c0*/  IADD3 R4, P0, R4, UR14, RZ ;  /* 0x0000000e04047c10 */ /* 0x000fe2000ff1e0ff */
[----:B------:R2:W1:Y:S03]  /*73d0*/  LDS.128 R40, [R0+0x13000] ;  /* 0x0130000000287984 */ /* 0x0004660000000c00 */
[----:B------:R-:W-:Y:S01]  /*73e0*/  IADD3.X R5, R5, UR15, R3, P0, !PT ;  /* 0x0000000f05057c10 */ /* 0x000fe200087fe403 */
[----:B------:R2:W1:Y:S04]  /*73f0*/  LDS.128 R52, [R0+0x14000] ;  /* 0x0140000000347984 */ /* 0x0004680000000c00 */
[----:B------:R-:W-:-:S05]  /*7400*/  IMAD.WIDE.U32 R10, R10, c[0x0][0x3b8], R4 ;  /* 0x0000ee000a0a7a25 */ /* 0x000fca00078e0004 */
[----:B------:R-:W-:Y:S01]  /*7410*/  IADD3 R24, R11, UR8, RZ ;  /* 0x000000080b187c10 */ /* 0x000fe2000fffe0ff */
[----:B------:R-:W-:Y:S05]  /*7420*/  @P2 BRA `(.L_x_13) ;  /* 0x000000e000002947 */ /* 0x000fea0003800000 */
[----:B----4-:R-:W4:Y:S01]  /*7430*/  LDS.128 R20, [R0+0xb000] ;  /* 0x00b0000000147984 */ /* 0x010f220000000c00 */
[----:B------:R-:W-:Y:S02]  /*7440*/  MOV R4, R10 ;  /* 0x0000000a00047202 */ /* 0x000fe40000000f00 */
[----:B------:R-:W-:Y:S01]  /*7450*/  MOV R5, R24 ;  /* 0x0000001800057202 */ /* 0x000fe20000000f00 */
[----:B------:R-:W5:Y:S04]  /*7460*/  LDS.128 R16, [R0+0x9000] ;  /* 0x0090000000107984 */ /* 0x000f680000000c00 */
[----:B------:R2:W3:Y:S01]  /*7470*/  LDS.128 R12, [R0+0xd000] ;  /* 0x00d00000000c7984 */ /* 0x0004e20000000c00 */
[----:B------:R-:W-:-:S05]  /*7480*/  IMAD.WIDE.U32 R8, R27, c[0x0][0x3a0], R4 ;  /* 0x0000e8001b087a25 */ /* 0x000fca00078e0004 */
[----:B------:R-:W-:Y:S01]  /*7490*/  LEA R4, P0, R8, c[0x0][0x340], 0x1 ;  /* 0x0000d00008047a11 */ /* 0x000fe200078008ff */
[----:B-12---:R-:W-:-:S04]  /*74a0*/  IMAD R0, R26, c[0x0][0x3a0], RZ ;  /* 0x0000e8001a007a24 */ /* 0x006fc800078e02ff */
[----:B------:R-:W-:-:S05]  /*74b0*/  IMAD R0, R27, c[0x0][0x3a4], R0 ;  /* 0x0000e9001b007a24 */ /* 0x000fca00078e0200 */
[----:B------:R-:W-:-:S04]  /*74c0*/  IADD3 R0, R9, R0, RZ ;  /* 0x0000000009007210 */ /* 0x000fc80007ffe0ff */
[----:B------:R-:W-:-:S05]  /*74d0*/  LEA.HI.X R5, R8, c[0x0][0x344], R0, 0x1, P0 ;  /* 0x0000d10008057a11 */ /* 0x000fca00000f0c00 */
[----:B----4-:R1:W-:Y:S04]  /*74e0*/  STG.E.128 [R4.64+0x40], R20 ;  /* 0x0000401404007986 */ /* 0x0103e8000c101d04 */
[----:B-----5:R1:W-:Y:S04]  /*74f0*/  STG.E.128 [R4.64], R16 ;  /* 0x0000001004007986 */ /* 0x0203e8000c101d04 */
[----:B---3--:R1:W-:Y:S02]  /*7500*/  STG.E.128 [R4.64+0x80], R12 ;  /* 0x0000800c04007986 */ /* 0x0083e4000c101d04 */
.L_x_13:
[----:B----4-:R-:W-:Y:S05]  /*7510*/  BSYNC B0 ;  /* 0x0000000000007941 */ /* 0x010fea0003800000 */
.L_x_12:
[----:B-12---:R-:W-:Y:S01]  /*7520*/  IADD3 R0, R27, 0x40, RZ ;  /* 0x000000401b007810 */ /* 0x006fe20007ffe0ff */
[----:B------:R-:W-:Y:S03]  /*7530*/  BSSY B0, `(.L_x_14) ;  /* 0x0000010000007945 */ /* 0x000fe60003800000 */
[----:B------:R-:W-:-:S13]  /*7540*/  ISETP.GE.AND P1, PT, R0, UR6, PT ;  /* 0x0000000600007c0c */ /* 0x000fda000bf26270 */
[----:B------:R-:W-:Y:S05]  /*7550*/  @P1 BRA `(.L_x_15) ;  /* 0x000000d000001947 */ /* 0x000fea0003800000 */
[----:B------:R-:W-:Y:S01]  /*7560*/  IADD3 R0, P0, R27, 0x40, RZ ;  /* 0x000000401b007810 */ /* 0x000fe20007f1e0ff */
[----:B------:R-:W-:Y:S01]  /*7570*/  IMAD.MOV.U32 R4, RZ, RZ, R10 ;  /* 0x000000ffff047224 */ /* 0x000fe200078e000a */
[----:B------:R-:W-:-:S03]  /*7580*/  MOV R5, R24 ;  /* 0x0000001800057202 */ /* 0x000fc60000000f00 */
[----:B------:R-:W-:Y:S02]  /*7590*/  IMAD.X R3, RZ, RZ, R26, P0 ;  /* 0x000000ffff037224 */ /* 0x000fe400000e061a */
[----:B------:R-:W-:-:S04]  /*75a0*/  IMAD.WIDE.U32 R8, R0, c[0x0][0x3a0], R4 ;  /* 0x0000e80000087a25 */ /* 0x000fc800078e0004 */
[----:B------:R-:W-:Y:S01]  /*75b0*/  IMAD R3, R3, c[0x0][0x3a0], RZ ;  /* 0x0000e80003037a24 */ /* 0x000fe200078e02ff */
[----:B------:R-:W-:-:S03]  /*75c0*/  LEA R4, P0, R8, c[0x0][0x340], 0x1 ;  /* 0x0000d00008047a11 */ /* 0x000fc600078008ff */
[----:B------:R-:W-:-:S05]  /*75d0*/  IMAD R0, R0, c[0x0][0x3a4], R3 ;  /* 0x0000e90000007a24 */ /* 0x000fca00078e0203 */
[----:B------:R-:W-:-:S04]  /*75e0*/  IADD3 R0, R9, R0, RZ ;  /* 0x0000000009007210 */ /* 0x000fc80007ffe0ff */
[----:B------:R-:W-:-:S05]  /*75f0*/  LEA.HI.X R5, R8, c[0x0][0x344], R0, 0x1, P0 ;  /* 0x0000d10008057a11 */ /* 0x000fca00000f0c00 */
[----:B------:R1:W-:Y:S04]  /*7600*/  STG.E.128 [R4.64], R36 ;  /* 0x0000002404007986 */ /* 0x0003e8000c101d04 */
[----:B------:R1:W-:Y:S04]  /*7610*/  STG.E.128 [R4.64+0x40], R32 ;  /* 0x0000402004007986 */ /* 0x0003e8000c101d04 */
[----:B------:R1:W-:Y:S02]  /*7620*/  STG.E.128 [R4.64+0x80], R28 ;  /* 0x0000801c04007986 */ /* 0x0003e4000c101d04 */
.L_x_15:
[----:B------:R-:W-:Y:S05]  /*7630*/  BSYNC B0 ;  /* 0x0000000000007941 */ /* 0x000fea0003800000 */
.L_x_14:
[----:B------:R-:W-:Y:S01]  /*7640*/  ULDC.64 UR8, c[0x0][0x3a8] ;  /* 0x0000ea0000087ab9 */ /* 0x000fe20000000a00 */
[----:B------:R-:W-:Y:S01]  /*7650*/  IMAD.WIDE.U32 R6, R25, c[0x0][0x3a8], R6 ;  /* 0x0000ea0019067a25 */ /* 0x000fe200078e0006 */
[----:B------:R-:W-:Y:S01]  /*7660*/  UIMAD UR6, UR10, UR8, URZ ;  /* 0x000000080a0672a4 */ /* 0x000fe2000f8e023f */
[----:B------:R-:W-:Y:S03]  /*7670*/  BSSY B0, `(.L_x_16) ;  /* 0x0000017000007945 */ /* 0x000fe60003800000 */
[----:B------:R-:W-:Y:S01]  /*7680*/  UIMAD UR7, UR7, UR9, UR6 ;  /* 0x00000009070772a4 */ /* 0x000fe2000f8e0206 */
[----:B------:R-:W-:-:S05]  /*7690*/  IADD3 R6, P0, R6, UR11, RZ ;  /* 0x0000000b06067c10 */ /* 0x000fca000ff1e0ff */
[----:B------:R-:W-:Y:S01]  /*76a0*/  IMAD.U32 R0, RZ, RZ, UR7 ;  /* 0x00000007ff007e24 */ /* 0x000fe2000f8e00ff */
[----:B------:R-:W-:Y:S02]  /*76b0*/  ULDC.64 UR6, c[0x0][0x3c0] ;  /* 0x0000f00000067ab9 */ /* 0x000fe40000000a00 */
[----:B------:R-:W-:Y:S02]  /*76c0*/  UIMAD UR6, UR59, UR6, URZ ;  /* 0x000000063b0672a4 */ /* 0x000fe4000f8e023f */
[----:B------:R-:W-:Y:S02]  /*76d0*/  IADD3.X R7, R7, UR12, R0, P0, !PT ;  /* 0x0000000c07077c10 */ /* 0x000fe400087fe400 */
[----:B------:R-:W-:Y:S01]  /*76e0*/  MOV R0, UR38 ;  /* 0x0000002600007c02 */ /* 0x000fe20008000f00 */
[----:B------:R-:W-:-:S04]  /*76f0*/  UIMAD UR6, UR38, UR7, UR6 ;  /* 0x00000007260672a4 */ /* 0x000fc8000f8e0206 */
[----:B------:R-:W-:-:S05]  /*7700*/  IMAD.WIDE.U32 R6, R0, c[0x0][0x3c0], R6 ;  /* 0x0000f00000067a25 */ /* 0x000fca00078e0006 */
[----:B------:R-:W-:Y:S01]  /*7710*/  IADD3 R3, R7, UR6, RZ ;  /* 0x0000000607037c10 */ /* 0x000fe2000fffe0ff */
[----:B------:R-:W-:Y:S05]  /*7720*/  @P2 BRA `(.L_x_17) ;  /* 0x000000b000002947 */ /* 0x000fea0003800000 */
[----:B-1----:R-:W-:Y:S01]  /*7730*/  MOV R4, R6 ;  /* 0x0000000600047202 */ /* 0x002fe20000000f00 */
[----:B------:R-:W-:Y:S01]  /*7740*/  IMAD R0, R26, c[0x0][0x3a8], RZ ;  /* 0x0000ea001a007a24 */ /* 0x000fe200078e02ff */
[----:B------:R-:W-:-:S03]  /*7750*/  MOV R5, R3 ;  /* 0x0000000300057202 */ /* 0x000fc60000000f00 */
[C---:B------:R-:W-:Y:S02]  /*7760*/  IMAD R0, R27.reuse, c[0x0][0x3ac], R0 ;  /* 0x0000eb001b007a24 */ /* 0x040fe400078e0200 */
[----:B------:R-:W-:-:S05]  /*7770*/  IMAD.WIDE.U32 R8, R27, c[0x0][0x3a8], R4 ;  /* 0x0000ea001b087a25 */ /* 0x000fca00078e0004 */
[----:B------:R-:W-:Y:S02]  /*7780*/  IADD3 R0, R9, R0, RZ ;  /* 0x0000000009007210 */ /* 0x000fe40007ffe0ff */
[----:B------:R-:W-:-:S04]  /*7790*/  LEA R4, P0, R8, c[0x0][0x348], 0x1 ;  /* 0x0000d20008047a11 */ /* 0x000fc800078008ff */
[----:B------:R-:W-:-:S05]  /*77a0*/  LEA.HI.X R5, R8, c[0x0][0x34c], R0, 0x1, P0 ;  /* 0x0000d30008057a11 */ /* 0x000fca00000f0c00 */
[----:B---3--:R1:W-:Y:S04]  /*77b0*/  STG.E.128 [R4.64], R48 ;  /* 0x0000003004007986 */ /* 0x0083e8000c101d04 */
[----:B------:R1:W-:Y:S04]  /*77c0*/  STG.E.128 [R4.64+0x40], R44 ;  /* 0x0000402c04007986 */ /* 0x0003e8000c101d04 */
[----:B------:R1:W-:Y:S02]  /*77d0*/  STG.E.128 [R4.64+0x80], R40 ;  /* 0x0000802804007986 */ /* 0x0003e4000c101d04 */
.L_x_17:
[----:B------:R-:W-:Y:S05]  /*77e0*/  BSYNC B0 ;  /* 0x0000000000007941 */ /* 0x000fea0003800000 */
.L_x_16:
[----:B------:R-:W-:Y:S05]  /*77f0*/  @P1 BRA `(.L_x_18) ;  /* 0x0000092000001947 */ /* 0x000fea0003800000 */
[----:B------:R-:W-:Y:S02]  /*7800*/  IADD3 R0, P0, R27, 0x40, RZ ;  /* 0x000000401b007810 */ /* 0x000fe40007f1e0ff */
[----:B------:R-:W-:-:S02]  /*7810*/  MOV R7, R3 ;  /* 0x0000000300077202 */ /* 0x000fc40000000f00 */
[----:B-1----:R-:W-:-:S03]  /*7820*/  IADD3.X R4, RZ, R26, RZ, P0, !PT ;  /* 0x0000001aff047210 */ /* 0x002fc600007fe4ff */
[----:B------:R-:W-:-:S04]  /*7830*/  IMAD.WIDE.U32 R6, R0, c[0x0][0x3a8], R6 ;  /* 0x0000ea0000067a25 */ /* 0x000fc800078e0006 */
[----:B------:R-:W-:-:S04]  /*7840*/  IMAD R4, R4, c[0x0][0x3a8], RZ ;  /* 0x0000ea0004047a24 */ /* 0x000fc800078e02ff */
[----:B------:R-:W-:Y:S01]  /*7850*/  IMAD R0, R0, c[0x0][0x3ac], R4 ;  /* 0x0000eb0000007a24 */ /* 0x000fe200078e0204 */
[----:B------:R-:W-:-:S04]  /*7860*/  LEA R4, P0, R6, c[0x0][0x348], 0x1 ;  /* 0x0000d20006047a11 */ /* 0x000fc800078008ff */
[----:B------:R-:W-:-:S04]  /*7870*/  IADD3 R0, R7, R0, RZ ;  /* 0x0000000007007210 */ /* 0x000fc80007ffe0ff */
[----:B------:R-:W-:-:S05]  /*7880*/  LEA.HI.X R5, R6, c[0x0][0x34c], R0, 0x1, P0 ;  /* 0x0000d30006057a11 */ /* 0x000fca00000f0c00 */
[----:B------:R1:W-:Y:S04]  /*7890*/  STG.E.128 [R4.64], R60 ;  /* 0x0000003c04007986 */ /* 0x0003e8000c101d04 */
[----:B------:R1:W-:Y:S04]  /*78a0*/  STG.E.128 [R4.64+0x40], R56 ;  /* 0x0000403804007986 */ /* 0x0003e8000c101d04 */
[----:B------:R1:W-:Y:S01]  /*78b0*/  STG.E.128 [R4.64+0x80], R52 ;  /* 0x0000803404007986 */ /* 0x0003e2000c101d04 */
[----:B------:R-:W-:Y:S05]  /*78c0*/  BRA `(.L_x_18) ;  /* 0x0000085000007947 */ /* 0x000fea0003800000 */
.L_x_6:
[----:B------:R-:W-:Y:S02]  /*78d0*/  UISETP.NE.AND UP0, UPT, UR19, -0x1, UPT ;  /* 0xffffffff1300788c */ /* 0x000fe4000bf05270 */
[----:B------:R-:W-:-:S04]  /*78e0*/  ULDC.64 UR10, c[0x0][0x3a0] ;  /* 0x0000e800000a7ab9 */ /* 0x000fc80000000a00 */
[----:B------:R-:W-:-:S05]  /*78f0*/  PLOP3.LUT P0, PT, PT, PT, UP0, 0x80, 0x0 ;  /* 0x000000000000781c */ /* 0x000fca0003f0f008 */
[----:B------:R-:W-:-:S04]  /*7900*/  @UP0 UIADD3 UR7, UR16, UR19, URZ ;  /* 0x0000001310070290 */ /* 0x000fc8000fffe03f */
        /* <DEDUP_REMOVED lines=16> */
.L_x_19:
        /* <DEDUP_REMOVED lines=18> */
.L_x_20:
[----:B------:R-:W1:Y:S01]  /*7b30*/  S2R R14, SR_TID.X ;  /* 0x00000000000e7919 */ /* 0x000e620000002100 */
[----:B------:R-:W-:Y:S01]  /*7b40*/  USHF.L.U32 UR7, UR18, 0x7, URZ ;  /* 0x0000000712077899 */ /* 0x000fe2000800063f */
[----:B------:R-:W-:Y:S01]  /*7b50*/  BSSY B0, `(.L_x_21) ;  /* 0x0000023000007945 */ /* 0x000fe20003800000 */
[----:B------:R-:W-:Y:S01]  /*7b60*/  ULDC.64 UR8, c[0x0][0x3a0] ;  /* 0x0000e80000087ab9 */ /* 0x000fe20000000a00 */
[----:B------:R-:W2:Y:S01]  /*7b70*/  S2R R15, SR_TID.X ;  /* 0x00000000000f7919 */ /* 0x000ea20000002100 */
[----:B------:R-:W-:Y:S02]  /*7b80*/  USHF.R.S32.HI UR10, URZ, 0x1f, UR7 ;  /* 0x0000001f3f0a7899 */ /* 0x000fe40008011407 */
[----:B------:R-:W-:Y:S01]  /*7b90*/  IMAD.U32 R12, RZ, RZ, UR7 ;  /* 0x00000007ff0c7e24 */ /* 0x000fe2000f8e00ff */
[----:B------:R-:W-:-:S02]  /*7ba0*/  UIMAD UR6, UR18, -0x80, UR6 ;  /* 0xffffff80120678a4 */ /* 0x000fc4000f8e0206 */
[----:B------:R-:W-:Y:S01]  /*7bb0*/  UIMAD UR8, UR10, UR8, URZ ;  /* 0x000000080a0872a4 */ /* 0x000fe2000f8e023f */
[----:B------:R-:W-:-:S03]  /*7bc0*/  IMAD.WIDE.U32 R6, R12, c[0x0][0x3a0], R4 ;  /* 0x0000e8000c067a25 */ /* 0x000fc600078e0004 */
[----:B------:R-:W-:Y:S02]  /*7bd0*/  UIMAD UR8, UR7, UR9, UR8 ;  /* 0x00000009070872a4 */ /* 0x000fe4000f8e0208 */
[----:B------:R-:W-:-:S04]  /*7be0*/  IADD3 R8, P0, R6, UR14, RZ ;  /* 0x0000000e06087c10 */ /* 0x000fc8000ff1e0ff */
[----:B------:R-:W-:Y:S01]  /*7bf0*/  IMAD.U32 R0, RZ, RZ, UR8 ;  /* 0x00000008ff007e24 */ /* 0x000fe2000f8e00ff */
[----:B------:R-:W-:Y:S02]  /*7c00*/  ULDC.64 UR8, c[0x0][0x3b8] ;  /* 0x0000ee0000087ab9 */ /* 0x000fe40000000a00 */
[----:B------:R-:W-:Y:S01]  /*7c10*/  UIMAD UR8, UR57, UR8, URZ ;  /* 0x00000008390872a4 */ /* 0x000fe2000f8e023f */
[----:B-1----:R-:W-:Y:S02]  /*7c20*/  SHF.R.S32.HI R14, RZ, 0x1f, R14 ;  /* 0x0000001fff0e7819 */ /* 0x002fe4000001140e */
[----:B------:R-:W-:Y:S01]  /*7c30*/  IADD3.X R9, R7, UR15, R0, P0, !PT ;  /* 0x0000000f07097c10 */ /* 0x000fe200087fe400 */
[----:B------:R-:W-:Y:S01]  /*7c40*/  IMAD.U32 R0, RZ, RZ, UR38 ;  /* 0x00000026ff007e24 */ /* 0x000fe2000f8e00ff */
[----:B--2---:R-:W-:Y:S01]  /*7c50*/  LEA.HI R14, R14, R15, RZ, 0x2 ;  /* 0x0000000f0e0e7211 */ /* 0x004fe200078f10ff */
[----:B------:R-:W-:Y:S02]  /*7c60*/  UIMAD UR8, UR38, UR9, UR8 ;  /* 0x00000009260872a4 */ /* 0x000fe4000f8e0208 */
[----:B------:R-:W-:Y:S01]  /*7c70*/  IMAD.WIDE.U32 R8, R0, c[0x0][0x3b8], R8 ;  /* 0x0000ee0000087a25 */ /* 0x000fe200078e0008 */
[----:B------:R-:W-:-:S04]  /*7c80*/  SHF.R.S32.HI R14, RZ, 0x2, R14 ;  /* 0x00000002ff0e7819 */ /* 0x000fc8000001140e */
[----:B------:R-:W-:Y:S02]  /*7c90*/  ISETP.GE.AND P2, PT, R14, UR6, PT ;  /* 0x000000060e007c0c */ /* 0x000fe4000bf46270 */
[----:B------:R-:W-:Y:S02]  /*7ca0*/  IADD3 R3, R9, UR8, RZ ;  /* 0x0000000809037c10 */ /* 0x000fe4000fffe0ff */
[----:B------:R-:W-:-:S09]  /*7cb0*/  SHF.R.S32.HI R13, RZ, 0x1f, R14 ;  /* 0x0000001fff0d7819 */ /* 0x000fd2000001140e */
[----:B------:R-:W-:Y:S05]  /*7cc0*/  @P2 BRA `(.L_x_22) ;  /* 0x000000b000002947 */ /* 0x000fea0003800000 */
[----:B------:R-:W-:Y:S01]  /*7cd0*/  MOV R6, R8 ;  /* 0x0000000800067202 */ /* 0x000fe20000000f00 */
[----:B------:R-:W-:Y:S01]  /*7ce0*/  IMAD R0, R13, c[0x0][0x3a0], RZ ;  /* 0x0000e8000d007a24 */ /* 0x000fe200078e02ff */
[----:B------:R-:W-:-:S03]  /*7cf0*/  MOV R7, R3 ;  /* 0x0000000300077202 */ /* 0x000fc60000000f00 */
[C---:B------:R-:W-:Y:S02]  /*7d00*/  IMAD R0, R14.reuse, c[0x0][0x3a4], R0 ;  /* 0x0000e9000e007a24 */ /* 0x040fe400078e0200 */
[----:B------:R-:W-:-:S05]  /*7d10*/  IMAD.WIDE.U32 R10, R14, c[0x0][0x3a0], R6 ;  /* 0x0000e8000e0a7a25 */ /* 0x000fca00078e0006 */
[----:B------:R-:W-:Y:S02]  /*7d20*/  IADD3 R0, R0, R11, RZ ;  /* 0x0000000b00007210 */ /* 0x000fe40007ffe0ff */
[----:B------:R-:W-:-:S04]  /*7d30*/  LEA R6, P0, R10, c[0x0][0x340], 0x1 ;  /* 0x0000d0000a067a11 */ /* 0x000fc800078008ff */
[----:B------:R-:W-:-:S05]  /*7d40*/  LEA.HI.X R7, R10, c[0x0][0x344], R0, 0x1, P0 ;  /* 0x0000d1000a077a11 */ /* 0x000fca00000f0c00 */
[----:B------:R1:W-:Y:S04]  /*7d50*/  STG.E.128 [R6.64], RZ ;  /* 0x000000ff06007986 */ /* 0x0003e8000c101d04 */
[----:B------:R1:W-:Y:S04]  /*7d60*/  STG.E.128 [R6.64+0x40], RZ ;  /* 0x000040ff06007986 */ /* 0x0003e8000c101d04 */
[----:B------:R1:W-:Y:S02]  /*7d70*/  STG.E.128 [R6.64+0x80], RZ ;  /* 0x000080ff06007986 */ /* 0x0003e4000c101d04 */
.L_x_22:
[----:B------:R-:W-:Y:S05]  /*7d80*/  BSYNC B0 ;  /* 0x0000000000007941 */ /* 0x000fea0003800000 */
.L_x_21:
[----:B------:R-:W-:Y:S01]  /*7d90*/  IADD3 R0, R14, 0x40, RZ ;  /* 0x000000400e007810 */ /* 0x000fe20007ffe0ff */
[----:B------:R-:W-:Y:S03]  /*7da0*/  BSSY B0, `(.L_x_23) ;  /* 0x000000f000007945 */ /* 0x000fe60003800000 */
[----:B------:R-:W-:-:S13]  /*7db0*/  ISETP.GE.AND P1, PT, R0, UR6, PT ;  /* 0x0000000600007c0c */ /* 0x000fda000bf26270 */
[----:B------:R-:W-:Y:S05]  /*7dc0*/  @P1 BRA `(.L_x_24) ;  /* 0x000000c000001947 */ /* 0x000fea0003800000 */
[----:B------:R-:W-:Y:S02]  /*7dd0*/  IADD3 R0, P0, R14, 0x40, RZ ;  /* 0x000000400e007810 */ /* 0x000fe40007f1e0ff */
[----:B------:R-:W-:Y:S02]  /*7de0*/  MOV R9, R3 ;  /* 0x0000000300097202 */ /* 0x000fe40000000f00 */
[----:B-1----:R-:W-:-:S03]  /*7df0*/  IADD3.X R6, RZ, R13, RZ, P0, !PT ;  /* 0x0000000dff067210 */ /* 0x002fc600007fe4ff */
[----:B------:R-:W-:-:S04]  /*7e00*/  IMAD.WIDE.U32 R8, R0, c[0x0][0x3a0], R8 ;  /* 0x0000e80000087a25 */ /* 0x000fc800078e0008 */
[----:B------:R-:W-:-:S04]  /*7e10*/  IMAD R6, R6, c[0x0][0x3a0], RZ ;  /* 0x0000e80006067a24 */ /* 0x000fc800078e02ff */
[----:B------:R-:W-:Y:S01]  /*7e20*/  IMAD R0, R0, c[0x0][0x3a4], R6 ;  /* 0x0000e90000007a24 */ /* 0x000fe200078e0206 */
[----:B------:R-:W-:-:S04]  /*7e30*/  LEA R6, P0, R8, c[0x0][0x340], 0x1 ;  /* 0x0000d00008067a11 */ /* 0x000fc800078008ff */
[----:B------:R-:W-:-:S04]  /*7e40*/  IADD3 R0, R0, R9, RZ ;  /* 0x0000000900007210 */ /* 0x000fc80007ffe0ff */
[----:B------:R-:W-:-:S05]  /*7e50*/  LEA.HI.X R7, R8, c[0x0][0x344], R0, 0x1, P0 ;  /* 0x0000d10008077a11 */ /* 0x000fca00000f0c00 */
[----:B------:R1:W-:Y:S04]  /*7e60*/  STG.E.128 [R6.64], RZ ;  /* 0x000000ff06007986 */ /* 0x0003e8000c101d04 */
[----:B------:R1:W-:Y:S04]  /*7e70*/  STG.E.128 [R6.64+0x40], RZ ;  /* 0x000040ff06007986 */ /* 0x0003e8000c101d04 */
[----:B------:R1:W-:Y:S02]  /*7e80*/  STG.E.128 [R6.64+0x80], RZ ;  /* 0x000080ff06007986 */ /* 0x0003e4000c101d04 */
.L_x_24:
[----:B------:R-:W-:Y:S05]  /*7e90*/  BSYNC B0 ;  /* 0x0000000000007941 */ /* 0x000fea0003800000 */
.L_x_23:
[----:B------:R-:W-:Y:S01]  /*7ea0*/  ULDC.64 UR8, c[0x0][0x3a8] ;  /* 0x0000ea0000087ab9 */ /* 0x000fe20000000a00 */
[----:B------:R-:W-:Y:S01]  /*7eb0*/  IMAD.WIDE.U32 R4, R12, c[0x0][0x3a8], R4 ;  /* 0x0000ea000c047a25 */ /* 0x000fe200078e0004 */
[----:B------:R-:W-:Y:S01]  /*7ec0*/  UIMAD UR6, UR10, UR8, URZ ;  /* 0x000000080a0672a4 */ /* 0x000fe2000f8e023f */
[----:B------:R-:W-:Y:S03]  /*7ed0*/  BSSY B0, `(.L_x_25) ;  /* 0x0000017000007945 */ /* 0x000fe60003800000 */
[----:B------:R-:W-:Y:S01]  /*7ee0*/  UIMAD UR7, UR7, UR9, UR6 ;  /* 0x00000009070772a4 */ /* 0x000fe2000f8e0206 */
[----:B-1----:R-:W-:-:S05]  /*7ef0*/  IADD3 R6, P0, R4, UR11, RZ ;  /* 0x0000000b04067c10 */ /* 0x002fca000ff1e0ff */
        /* <DEDUP_REMOVED lines=20> */
.L_x_26:
[----:B------:R-:W-:Y:S05]  /*8040*/  BSYNC B0 ;  /* 0x0000000000007941 */ /* 0x000fea0003800000 */
.L_x_25:
        /* <DEDUP_REMOVED lines=13> */
.L_x_18:
[----:B------:R-:W-:Y:S05]  /*8120*/  BSYNC B1 ;  /* 0x0000000000017941 */ /* 0x000fea0003800000 */
.L_x_1:
[----:B------:R-:W-:Y:S02]  /*8130*/  ULDC UR7, c[0x0][0x218] ;  /* 0x0000860000077ab9 */ /* 0x000fe40000000800 */
[----:B------:R-:W-:-:S04]  /*8140*/  UIADD3 UR7, UR7, 0x7f, URZ ;  /* 0x0000007f07077890 */ /* 0x000fc8000fffe03f */
[----:B------:R-:W-:-:S04]  /*8150*/  USHF.R.S32.HI UR6, URZ, 0x1f, UR7 ;  /* 0x0000001f3f067899 */ /* 0x000fc80008011407 */
[----:B------:R-:W-:-:S03]  /*8160*/  ULEA.HI UR6, UR6, UR7, URZ, 0x7 ;  /* 0x0000000706067291 */ /* 0x000fc6000f8f383f */
[----:B------:R-:W-:Y:S02]  /*8170*/  ULDC UR7, c[0x0][0xc] ;  /* 0x0000030000077ab9 */ /* 0x000fe40000000800 */
[----:B------:R-:W-:Y:S02]  /*8180*/  UIADD3 UR18, UR18, UR7, URZ ;  /* 0x0000000712127290 */ /* 0x000fe4000fffe03f */
[----:B------:R-:W-:-:S04]  /*8190*/  USHF.R.S32.HI UR6, URZ, 0x7, UR6 ;  /* 0x000000073f067899 */ /* 0x000fc80008011406 */
[----:B------:R-:W-:-:S06]  /*81a0*/  UISETP.GE.AND UP0, UPT, UR18, UR6, UPT ;  /* 0x000000061200728c */ /* 0x000fcc000bf06270 */
[----:B------:R-:W-:-:S13]  /*81b0*/  PLOP3.LUT P0, PT, PT, PT, UP0, 0x80, 0x0 ;  /* 0x000000000000781c */ /* 0x000fda0003f0f008 */
[----:B------:R-:W-:Y:S01]  /*81c0*/  @P0 CALL.REL.NOINC `(.L_x_27) ;  /* 0x0000001000000944 */ /* 0x000fe20003c00000 */
[----:B------:R-:W-:Y:S05]  /*81d0*/  BRA `(.L_x_28) ;  /* 0xffff8c4000007947 */ /* 0x000fea000383ffff */
.L_x_27:
[----:B------:R-:W-:Y:S05]  /*81e0*/  EXIT ;  /* 0x000000000000794d */ /* 0x000fea0003800000 */
.L_x_29:
[----:B------:R-:W-:-:S00]  /*81f0*/  BRA `(.L_x_29) ;  /* 0xfffffff000007947 */ /* 0x000fc0000383ffff */
[----:B------:R-:W-:-:S00]  /*8200*/  NOP ;  /* 0x0000000000007918 */ /* 0x000fc00000000000 */
[----:B------:R-:W-:-:S00]  /*8210*/  NOP ;  /* 0x0000000000007918 */ /* 0x000fc00000000000 */
[----:B------:R-:W-:-:S00]  /*8220*/  NOP ;  /* 0x0000000000007918 */ /* 0x000fc00000000000 */
[----:B------:R-:W-:-:S00]  /*8230*/  NOP ;  /* 0x0000000000007918 */ /* 0x000fc00000000000 */
[----:B------:R-:W-:-:S00]  /*8240*/  NOP ;  /* 0x0000000000007918 */ /* 0x000fc00000000000 */
[----:B------:R-:W-:-:S00]  /*8250*/  NOP ;  /* 0x0000000000007918 */ /* 0x000fc00000000000 */
[----:B------:R-:W-:-:S00]  /*8260*/  NOP ;  /* 0x0000000000007918 */ /* 0x000fc00000000000 */
[----:B------:R-:W-:-:S00]  /*8270*/  NOP ;  /* 0x0000000000007918 */ /* 0x000fc00000000000 */
.L_x_1274:


//--------------------- .text._ZN5flash44flash_bwd_dq_dk_dv_loop_seqk_parallel_kernelI23Flash_bwd_kernel_traitsILi96ELi64ELi128ELi8ELi2ELi4ELi4ELb1ELb0EN7cutlass6half_tE19Flash_kernel_traitsILi96ELi64ELi128ELi8ES3_EELb0ELb0ELb0ELb0ELb0ELb0ELb0EEEvNS_16Flash_bwd_paramsE --------------------------
	.section	.text._ZN5flash44flash_bwd_dq_dk_dv_loop_seqk_parallel_kernelI23Flash_bwd_kernel_traitsILi96ELi64ELi128ELi8ELi2ELi4ELi4ELb1ELb0EN7cutlass6half_tE19Flash_kernel_traitsILi96ELi64ELi128ELi8ES3_EELb0ELb0ELb0ELb0ELb0ELb0ELb0EEEvNS_16Flash_bwd_paramsE,"ax",@progbits
	.sectioninfo	@"SHI_REGISTERS=255"
	.align	128
        .global         _ZN5flash44flash_bwd_dq_dk_dv_loop_seqk_parallel_kernelI23Flash_bwd_kernel_traitsILi96ELi64ELi128ELi8ELi2ELi4ELi4ELb1ELb0EN7cutlass6half_tE19Flash_kernel_traitsILi96ELi64ELi128ELi8ES3_EELb0ELb0ELb0ELb0ELb0ELb0ELb0EEEvNS_16Flash_bwd_paramsE
        .type           _ZN5flash44flash_bwd_dq_dk_dv_loop_seqk_parallel_kernelI23Flash_bwd_kernel_traitsILi96ELi64ELi128ELi8ELi2ELi4ELi4ELb1ELb0EN7cutlass6half_tE19Flash_kernel_traitsILi96ELi64ELi128ELi8ES3_EELb0ELb0ELb0ELb0ELb0ELb0ELb0EEEvNS_16Flash_bwd_paramsE,@function
        .size           _ZN5flash44flash_bwd_dq_dk_dv_loop_seqk_parallel_kernelI23Flash_bwd_kernel_traitsILi96ELi64ELi128ELi8ELi2ELi4ELi4ELb1ELb0EN7cutlass6half_tE19Flash_kernel_traitsILi96ELi64ELi128ELi8ES3_EELb0ELb0ELb0ELb0ELb0ELb0ELb0EEEvNS_16Flash_bwd_paramsE,(.L_x_1275 - _ZN5flash44flash_bwd_dq_dk_dv_loop_seqk_parallel_kernelI23Flash_bwd_kernel_traitsILi96ELi64ELi128ELi8ELi2ELi4ELi4ELb1ELb0EN7cutlass6half_tE19Flash_kernel_traitsILi96ELi64ELi128ELi8ES3_EELb0ELb0ELb0ELb0ELb0ELb0ELb0EEEvNS_16Flash_bwd_paramsE)
        .other          _ZN5flash44flash_bwd_dq_dk_dv_loop_seqk_parallel_kernelI23Flash_bwd_kernel_traitsILi96ELi64ELi128ELi8ELi2ELi4ELi4ELb1ELb0EN7cutlass6half_tE19Flash_kernel_traitsILi96ELi64ELi128ELi8ES3_EELb0ELb0ELb0ELb0ELb0ELb0ELb0EEEvNS_16Flash_bwd_paramsE,@"STO_CUDA_ENTRY STV_DEFAULT"
_ZN5flash44flash_bwd_dq_dk_dv_loop_seqk_parallel_kernelI23Flash_bwd_kernel_traitsILi96ELi64ELi128ELi8ELi2ELi4ELi4ELb1ELb0EN7cutlass6half_tE19Flash_kernel_traitsILi96ELi64ELi128ELi8ES3_EELb0ELb0ELb0ELb0ELb0ELb0ELb0EEEvNS_16Flash_bwd_paramsE:
.text._ZN5flash44flash_bwd_dq_dk_dv_loop_seqk_parallel_kernelI23Flash_bwd_kernel_traitsILi96ELi64ELi128ELi8ELi2ELi4ELi4ELb1ELb0EN7cutlass6half_tE19Flash_kernel_traitsILi96ELi64ELi128ELi8ES3_EELb0ELb0ELb0ELb0ELb0ELb0ELb0EEEvNS_16Flash_bwd_paramsE:
        /* <DEDUP_REMOVED lines=33> */
[CC--:B------:R-:W-:Y:S01]  /*0210*/  LEA.HI R11, R19.reuse, R20.reuse, RZ, 0x5 ;  /* 0x00000014130b7211 */ /* 0x0c0fe200078f28ff */
[----:B------:R-:W-:Y:S01]  /*0220*/  ULDC UR11, c[0x0][0x1c0] ;  /* 0x00007000000b7ab9 */ /* 0x000fe20000000800 */
[----:B------:R-:W-:Y:S01]  /*0230*/  LEA.HI R6, R19, R20, RZ, 0x4 ;  /* 0x0000001413067211 */ /* 0x000fe200078f20ff */
[----:B---3--:R-:W-:Y:S01]  /*0240*/  UIMAD UR47, UR38, UR46, URZ ;  /* 0x0000002e262f72a4 */ /* 0x008fe2000f8e023f */
[--C-:B------:R-:W-:Y:S01]  /*0250*/  SHF.R.S32.HI R7, RZ, 0x2, R5.reuse ;  /* 0x00000002ff077819 */ /* 0x100fe20000011405 */
[----:B------:R-:W-:Y:S01]  /*0260*/  UIMAD UR46, UR46, UR12, URZ ;  /* 0x0000000c2e2e72a4 */ /* 0x000fe2000f8e023f */
[----:B------:R-:W-:Y:S01]  /*0270*/  SHF.R.S32.HI R0, RZ, 0x1f, R5 ;  /* 0x0000001fff007819 */ /* 0x000fe20000011405 */
[----:B------:R-:W-:Y:S01]  /*0280*/  UIMAD UR55, UR8, UR6, UR55 ;  /* 0x00000006083772a4 */ /* 0x000fe2000f8e0237 */
[----:B------:R-:W-:Y:S01]  /*0290*/  LOP3.LUT R3, R11, 0xffffffe0, RZ, 0xc0, !PT ;  /* 0xffffffe00b037812 */ /* 0x000fe200078ec0ff */
[----:B------:R-:W-:Y:S01]  /*02a0*/  UIMAD UR52, UR7, UR33, URZ ;  /* 0x00000021073472a4 */ /* 0x000fe2000f8e023f */
[----:B------:R-:W-:Y:S01]  /*02b0*/  SHF.R.S32.HI R8, RZ, 0x4, R6 ;  /* 0x00000004ff087819 */ /* 0x000fe20000011406 */
[----:B------:R-:W-:Y:S01]  /*02c0*/  UIMAD UR6, UR33, UR11, UR38 ;  /* 0x0000000b210672a4 */ /* 0x000fe2000f8e0226 */
[-C--:B------:R-:W-:Y:S01]  /*02d0*/  LEA.HI R2, R0, R7.reuse, RZ, 0x3 ;  /* 0x0000000700027211 */ /* 0x080fe200078f18ff */
[----:B------:R-:W-:Y:S01]  /*02e0*/  IMAD.IADD R0, R20, 0x1, -R3 ;  /* 0x0000000114007824 */ /* 0x000fe200078e0a03 */
[----:B------:R-:W-:Y:S01]  /*02f0*/  LEA.HI R4, R6, R8, RZ, 0x1 ;  /* 0x0000000806047211 */ /* 0x000fe200078f08ff */
[----:B------:R-:W-:Y:S01]  /*0300*/  @!UP2 UIMAD UR7, UR33, UR13, UR38 ;  /* 0x0000000d2107a2a4 */ /* 0x000fe2000f8e0226 */
[----:B------:R-:W-:Y:S01]  /*0310*/  LEA.HI R9, R5, R7, RZ, 0x1 ;  /* 0x0000000705097211 */ /* 0x000fe200078f08ff */
[----:B------:R-:W-:Y:S01]  /*0320*/  USHF.L.U32 UR41, UR46, 0x6, URZ ;  /* 0x000000062e297899 */ /* 0x000fe2000800063f */
[----:B------:R-:W-:Y:S01]  /*0330*/  LOP3.LUT R2, R2, 0xfffffff8, RZ, 0xc0, !PT ;  /* 0xfffffff802027812 */ /* 0x000fe200078ec0ff */
[----:B------:R-:W-:Y:S01]  /*0340*/  ULDC UR49, c[0x0][0x214] ;  /* 0x0000850000317ab9 */ /* 0x000fe20000000800 */
[----:B------:R-:W-:Y:S01]  /*0350*/  LOP3.LUT R3, R4, 0xfffffffe, RZ, 0xc0, !PT ;  /* 0xfffffffe04037812 */ /* 0x000fe200078ec0ff */
[----:B------:R-:W-:Y:S01]  /*0360*/  ULDC UR56, c[0x0][0x1c8] ;  /* 0x0000720000387ab9 */ /* 0x000fe20000000800 */
[----:B------:R-:W-:Y:S01]  /*0370*/  SHF.R.S32.HI R10, RZ, 0x1f, R0 ;  /* 0x0000001fff0a7819 */ /* 0x000fe20000011400 */
[----:B------:R-:W-:Y:S01]  /*0380*/  ULDC.U8 UR10, c[0x0][0x3d0] ;  /* 0x0000f400000a7ab9 */ /* 0x000fe20000000000 */
[----:B------:R-:W-:Y:S01]  /*0390*/  LOP3.LUT R4, R9, 0x7fffffe, RZ, 0xc0, !PT ;  /* 0x07fffffe09047812 */ /* 0x000fe200078ec0ff */
[----:B------:R-:W-:Y:S01]  /*03a0*/  IMAD.IADD R9, R7, 0x1, -R2 ;  /* 0x0000000107097824 */ /* 0x000fe200078e0a02 */
[----:B------:R-:W-:Y:S01]  /*03b0*/  LEA.HI R21, R19, R20, RZ, 0x3 ;  /* 0x0000001413157211 */ /* 0x000fe200078f18ff */
[----:B------:R-:W-:Y:S01]  /*03c0*/  IMAD.IADD R15, R8, 0x1, -R3 ;  /* 0x00000001080f7824 */ /* 0x000fe200078e0a03 */
[----:B------:R-:W-:Y:S01]  /*03d0*/  LEA.HI R22, R10, R0, RZ, 0x2 ;  /* 0x000000000a167211 */ /* 0x000fe200078f10ff */
[----:B------:R-:W-:Y:S01]  /*03e0*/  IMAD.IADD R8, R7, 0x1, -R4 ;  /* 0x0000000107087824 */ /* 0x000fe200078e0a04 */
[--C-:B------:R-:W-:Y:S01]  /*03f0*/  SHF.R.S32.HI R2, RZ, 0x5, R11.reuse ;  /* 0x00000005ff027819 */ /* 0x100fe2000001140b */
[----:B------:R-:W-:Y:S01]  /*0400*/  ULDC UR50, c[0x0][0x224] ;  /* 0x0000890000327ab9 */ /* 0x000fe20000000800 */
[----:B------:R-:W-:Y:S01]  /*0410*/  LOP3.LUT R0, R6, 0xfffffff0, RZ, 0xc0, !PT ;  /* 0xfffffff006007812 */ /* 0x000fe200078ec0ff */
[----:B------:R-:W-:Y:S01]  /*0420*/  @UP2 UIMAD UR54, UR33, UR49, URZ ;  /* 0x00000031213622a4 */ /* 0x000fe2000f8e023f */
[----:B------:R-:W-:Y:S01]  /*0430*/  SHF.R.S32.HI R3, RZ, 0x1f, R11 ;  /* 0x0000001fff037819 */ /* 0x000fe2000001140b */
[----:B------:R-:W-:Y:S01]  /*0440*/  IMAD R8, R2, 0x8, R8 ;  /* 0x0000000802087824 */ /* 0x000fe200078e0208 */
[----:B------:R-:W-:Y:S01]  /*0450*/  LOP3.LUT R6, R5, 0xfffffffc, RZ, 0xc0, !PT ;  /* 0xfffffffc05067812 */ /* 0x000fe200078ec0ff */
[C---:B------:R-:W-:Y:S01]  /*0460*/  IMAD.IADD R0, R20.reuse, 0x1, -R0 ;  /* 0x0000000114007824 */ /* 0x040fe200078e0a00 */
[----:B------:R-:W-:Y:S01]  /*0470*/  SHF.R.S32.HI R4, RZ, 0x3, R21 ;  /* 0x00000003ff047819 */ /* 0x000fe20000011415 */
[----:B------:R-:W-:Y:S01]  /*0480*/  ULDC.64 UR4, c[0x0][0x118] ;  /* 0x0000460000047ab9 */ /* 0x000fe20000000a00 */
[-C--:B------:R-:W-:Y:S01]  /*0490*/  LEA.HI R5, R11, R2.reuse, RZ, 0x1 ;  /* 0x000000020b057211 */ /* 0x080fe200078f08ff */
[----:B------:R-:W-:Y:S01]  /*04a0*/  IMAD.IADD R16, R20, 0x1, -R6 ;  /* 0x0000000114107824 */ /* 0x000fe200078e0a06 */
[----:B------:R-:W-:Y:S01]  /*04b0*/  LEA.HI R3, R3, R2, RZ, 0x2 ;  /* 0x0000000203037211 */ /* 0x000fe200078f10ff */
[----:B------:R-:W-:Y:S01]  /*04c0*/  IMAD.SHL.U32 R4, R4, 0x40, RZ ;  /* 0x0000004004047824 */ /* 0x000fe200078e00ff */
[----:B------:R-:W-:Y:S01]  /*04d0*/  LOP3.LUT R6, R5, 0xfffffffe, RZ, 0xc0, !PT ;  /* 0xfffffffe05067812 */ /* 0x000fe200078ec0ff */
[----:B------:R-:W-:Y:S01]  /*04e0*/  IMAD.SHL.U32 R250, R16, 0x8, RZ ;  /* 0x0000000810fa7824 */ /* 0x000fe200078e00ff */
[----:B------:R-:W-:Y:S01]  /*04f0*/  LOP3.LUT R5, R3, 0xfffffffc, RZ, 0xc0, !PT ;  /* 0xfffffffc03057812 */ /* 0x000fe200078ec0ff */
[----:B------:R-:W-:Y:S01]  /*0500*/  ULOP3.LUT UR56, UR38, UR56, URZ, 0x3c, !UPT ;  /* 0x0000003826387292 */ /* 0x000fe2000f8e3c3f */
[----:B------:R-:W-:Y:S01]  /*0510*/  LOP3.LUT R3, R4, 0xc0, RZ, 0xc0, !PT ;  /* 0x000000c004037812 */ /* 0x000fe200078ec0ff */
[C---:B------:R-:W-:Y:S01]  /*0520*/  IMAD.IADD R227, R2.reuse, 0x1, -R6 ;  /* 0x0000000102e37824 */ /* 0x040fe200078e0a06 */
[----:B------:R-:W-:Y:S01]  /*0530*/  SHF.R.S32.HI R6, RZ, 0x1f, R0 ;  /* 0x0000001fff067819 */ /* 0x000fe20000011400 */
[----:B------:R-:W-:Y:S01]  /*0540*/  IMAD.IADD R11, R2, 0x1, -R5 ;  /* 0x00000001020b7824 */ /* 0x000fe200078e0a05 */
[----:B------:R-:W-:Y:S01]  /*0550*/  LOP3.LUT R5, R21, 0xfffffff8, RZ, 0xc0, !PT ;  /* 0xfffffff815057812 */ /* 0x000fe200078ec0ff */
[----:B------:R-:W-:Y:S01]  /*0560*/  USHF.R.S32.HI UR61, URZ, 0x1f, UR38 ;  /* 0x0000001f3f3d7899 */ /* 0x000fe20008011426 */
[----:B------:R-:W-:Y:S01]  /*0570*/  LOP3.LUT R4, R3, 0x18, R250, 0xf8, !PT ;  /* 0x0000001803047812 */ /* 0x000fe200078ef8fa */
[----:B------:R-:W-:Y:S01]  /*0580*/  UISETP.NE.AND UP3, UPT, UR10, URZ, UPT ;  /* 0x0000003f0a00728c */ /* 0x000fe2000bf65270 */
[----:B------:R-:W-:Y:S01]  /*0590*/  SHF.R.U32.HI R3, RZ, 0x3, R3 ;  /* 0x00000003ff037819 */ /* 0x000fe20000011603 */
[----:B------:R-:W-:Y:S01]  /*05a0*/  IMAD.IADD R5, R20, 0x1, -R5 ;  /* 0x0000000114057824 */ /* 0x000fe200078e0a05 */
[-C--:B------:R-:W-:Y:S01]  /*05b0*/  LEA.HI R2, R0, R0.reuse, RZ, 0x1 ;  /* 0x0000000000027211 */ /* 0x080fe200078f08ff */
[----:B------:R-:W-:Y:S01]  /*05c0*/  USHF.R.S32.HI UR60, URZ, 0x1f, UR33 ;  /* 0x0000001f3f3c7899 */ /* 0x000fe20008011421 */
[----:B------:R-:W-:Y:S01]  /*05d0*/  LEA.HI R14, R6, R0, RZ, 0x3 ;  /* 0x00000000060e7211 */ /* 0x000fe200078f18ff */
[----:B------:R-:W-:Y:S01]  /*05e0*/  USHF.R.S32.HI UR59, URZ, 0x1f, UR38 ;  /* 0x0000001f3f3b7899 */ /* 0x000fe20008011426 */
[----:B------:R-:W-:Y:S01]  /*05f0*/  LOP3.LUT R7, R4, R3, RZ, 0x3c, !PT ;  /* 0x0000000304077212 */ /* 0x000fe200078e3cff */
[----:B------:R-:W-:Y:S01]  /*0600*/  USHF.R.S32.HI UR58, URZ, 0x1f, UR33 ;  /* 0x0000001f3f3a7899 */ /* 0x000fe20008011421 */
[----:B------:R-:W-:Y:S01]  /*0610*/  LOP3.LUT R4, R2, 0x7fffffe, RZ, 0xc0, !PT ;  /* 0x07fffffe02047812 */ /* 0x000fe200078ec0ff */
[----:B------:R-:W-:Y:S01]  /*0620*/  USHF.R.S32.HI UR57, URZ, 0x1f, UR38 ;  /* 0x0000001f3f397899 */ /* 0x000fe20008011426 */
[----:B------:R-:W-:Y:S01]  /*0630*/  LOP3.LUT R3, R14, 0xfffffff8, RZ, 0xc0, !PT ;  /* 0xfffffff80e037812 */ /* 0x000fe200078ec0ff */
[----:B------:R-:W-:Y:S01]  /*0640*/  UIMAD.WIDE.U32 UR42, UR36, UR44, URZ ;  /* 0x0000002c242a72a5 */ /* 0x000fe2000f8e003f */
[----:B------:R-:W-:Y:S01]  /*0650*/  LEA.HI R6, R5, R5, RZ, 0x1 ;  /* 0x0000000505067211 */ /* 0x000fe200078f08ff */
[C---:B------:R-:W-:Y:S01]  /*0660*/  IMAD.IADD R18, R0.reuse, 0x1, -R4 ;  /* 0x0000000100127824 */ /* 0x040fe200078e0a04 */
[----:B------:R-:W-:Y:S01]  /*0670*/  LEA.HI R10, R19, R20, RZ, 0x6 ;  /* 0x00000014130a7211 */ /* 0x000fe200078f30ff */
[----:B------:R-:W-:Y:S01]  /*0680*/  IMAD.IADD R12, R0, 0x1, -R3 ;  /* 0x00000001000c7824 */ /* 0x000fe200078e0a03 */
[----:B------:R-:W-:Y:S01]  /*0690*/  LOP3.LUT R0, R6, 0x3fffffe, RZ, 0xc0, !PT ;  /* 0x03fffffe06007812 */ /* 0x000fe200078ec0ff */
[----:B------:R-:W-:Y:S01]  /*06a0*/  IMAD.U32 R3, R8, 0x20, R7 ;  /* 0x0000002008037824 */ /* 0x000fe200078e0007 */
[----:B------:R-:W-:Y:S01]  /*06b0*/  SHF.R.S32.HI R10, RZ, 0x6, R10 ;  /* 0x00000006ff0a7819 */ /* 0x000fe2000001140a */
[----:B------:R-:W-:Y:S01]  /*06c0*/  UIMAD UR51, UR37, UR44, URZ ;  /* 0x0000002c253372a4 */ /* 0x000fe2000f8e023f */
[----:B------:R-:W-:Y:S01]  /*06d0*/  SHF.R.S32.HI R7, RZ, 0x1, R2 ;  /* 0x00000001ff077819 */ /* 0x000fe20000011402 */
[----:B------:R-:W-:Y:S01]  /*06e0*/  IMAD.IADD R4, R5, 0x1, -R0 ;  /* 0x0000000105047824 */ /* 0x000fe200078e0a00 */
[----:B------:R1:W-:Y:S01]  /*06f0*/  STL [R1+0x28], R3 ;  /* 0x0000280301007387 */ /* 0x0003e20000100800 */
[----:B------:R-:W-:Y:S01]  /*0700*/  IMAD R0, R10, 0x4, R15 ;  /* 0x000000040a007824 */ /* 0x000fe200078e020f */
[----:B------:R-:W-:Y:S01]  /*0710*/  SHF.R.S32.HI R2, RZ, 0x1f, R2 ;  /* 0x0000001fff027819 */ /* 0x000fe20000011402 */
[----:B------:R-:W-:Y:S01]  /*0720*/  USHF.R.S32.HI UR53, URZ, 0x1f, UR47 ;  /* 0x0000001f3f357899 */ /* 0x000fe2000801142f */
[----:B------:R-:W-:Y:S01]  /*0730*/  LOP3.LUT P2, RZ, R9, 0x2, RZ, 0xc0, !PT ;  /* 0x0000000209ff7812 */ /* 0x000fe2000784c0ff */
[----:B------:R-:W-:Y:S01]  /*0740*/  IMAD R17, R0, 0x8, R4 ;  /* 0x0000000800117824 */ /* 0x000fe200078e0204 */
[----:B------:R-:W-:Y:S01]  /*0750*/  SHF.R.S32.HI R0, RZ, 0x1, R6 ;  /* 0x00000001ff007819 */ /* 0x000fe20000011406 */
[----:B------:R-:W-:Y:S01]  /*0760*/  UIMAD UR50, UR6, UR50, URZ ;  /* 0x00000032063272a4 */ /* 0x000fe2000f8e023f */
[----:B------:R-:W-:Y:S01]  /*0770*/  LOP3.LUT P5, RZ, R12, 0x2, RZ, 0xc0, !PT ;  /* 0x000000020cff7812 */ /* 0x000fe200078ac0ff */
[----:B------:R-:W-:Y:S01]  /*0780*/  @!UP2 UIMAD UR49, UR7, UR49, URZ ;  /* 0x000000310731a2a4 */ /* 0x000fe2000f8e023f */
[C---:B------:R-:W-:Y:S01]  /*0790*/  LOP3.LUT P4, RZ, R0.reuse, 0x2, RZ, 0xc0, !PT ;  /* 0x0000000200ff7812 */ /* 0x040fe2000788c0ff */
[----:B------:R-:W-:Y:S01]  /*07a0*/  IMAD.SHL.U32 R0, R0, 0x40, RZ ;  /* 0x0000004000007824 */ /* 0x000fe200078e00ff */
[----:B------:R-:W-:Y:S01]  /*07b0*/  LOP3.LUT P6, RZ, R12, 0x4, RZ, 0xc0, !PT ;  /* 0x000000040cff7812 */ /* 0x000fe200078cc0ff */
[----:B------:R-:W-:Y:S01]  /*07c0*/  USHF.R.S32.HI UR48, URZ, 0x1f, UR41 ;  /* 0x0000001f3f307899 */ /* 0x000fe20008011429 */
[----:B------:R-:W-:Y:S01]  /*07d0*/  SEL R222, R226, 0xffffffe0, !P5 ;  /* 0xffffffe0e2de7807 */ /* 0x000fe20006800000 */
[----:B------:R-:W-:Y:S01]  /*07e0*/  UMOV UR40, 0xffffd000 ;  /* 0xffffd00000287882 */ /* 0x000fe20000000000 */
[----:B------:R-:W-:-:S02]  /*07f0*/  LOP3.LUT R0, R0, 0xc0, RZ, 0xc0, !PT ;  /* 0x000000c000007812 */ /* 0x000fc400078ec0ff */
[----:B------:R-:W-:Y:S02]  /*0800*/  SEL R217, R226, 0xffffffe0, !P4 ;  /* 0xffffffe0e2d97807 */ /* 0x000fe40006000000 */
[----:B------:R-:W-:Y:S02]  /*0810*/  SEL R223, R223, 0x40, P6 ;  /* 0x00000040dfdf7807 */ /* 0x000fe40003000000 */
[----:B-1----:R-:W-:-:S04]  /*0820*/  LOP3.LUT R3, R9, 0x1, RZ, 0xc0, !PT ;  /* 0x0000000109037812 */ /* 0x002fc800078ec0ff */
[----:B------:R-:W-:Y:S02]  /*0830*/  ISETP.NE.U32.AND P3, PT, R3, 0x1, PT ;  /* 0x000000010300780c */ /* 0x000fe40003f65070 */
[----:B------:R-:W-:Y:S01]  /*0840*/  LEA.HI R3, R2, R7, RZ, 0x2 ;  /* 0x0000000702037211 */ /* 0x000fe200078f10ff */
[----:B------:R-:W-:Y:S01]  /*0850*/  IMAD.SHL.U32 R2, R5, 0x40, RZ ;  /* 0x0000004005027824 */ /* 0x000fe200078e00ff */
[----:B------:R-:W-:Y:S02]  /*0860*/  LEA.HI R5, R9, R9, RZ, 0x1 ;  /* 0x0000000909057211 */ /* 0x000fe400078f08ff */
[----:B------:R-:W-:Y:S02]  /*0870*/  LOP3.LUT R3, R3, 0xfffffffc, RZ, 0xc0, !PT ;  /* 0xfffffffc03037812 */ /* 0x000fe400078ec0ff */
[----:B------:R-:W-:Y:S01]  /*0880*/  LOP3.LUT R4, R2, 0x1c0, RZ, 0xc0, !PT ;  /* 0x000001c002047812 */ /* 0x000fe200078ec0ff */
[----:B------:R-:W-:Y:S01]  /*0890*/  IMAD.SHL.U32 R2, R11, 0x10, RZ ;  /* 0x000000100b027824 */ /* 0x000fe200078e00ff */
[----:B------:R-:W-:Y:S01]  /*08a0*/  SEL R229, R229, 0x10, !P3 ;  /* 0x00000010e5e57807 */ /* 0x000fe20005800000 */
[----:B------:R-:W-:Y:S01]  /*08b0*/  IMAD.IADD R13, R7, 0x1, -R3 ;  /* 0x00000001070d7824 */ /* 0x000fe200078e0a03 */
[----:B------:R-:W-:-:S02]  /*08c0*/  LOP3.LUT R3, R0, 0x8, R21, 0xf8, !PT ;  /* 0x0000000800037812 */ /* 0x000fc400078ef815 */
[----:B------:R-:W-:Y:S02]  /*08d0*/  SHF.R.U32.HI R0, RZ, 0x3, R0 ;  /* 0x00000003ff007819 */ /* 0x000fe40000011600 */
[----:B------:R-:W-:Y:S02]  /*08e0*/  LOP3.LUT R2, R4, 0x30, R2, 0xf8, !PT ;  /* 0x0000003004027812 */ /* 0x000fe400078ef802 */
[----:B------:R-:W-:Y:S02]  /*08f0*/  LOP3.LUT R218, R3, R0, RZ, 0x3c, !PT ;  /* 0x0000000003da7212 */ /* 0x000fe400078e3cff */
[----:B------:R-:W-:Y:S02]  /*0900*/  LOP3.LUT R0, R5, 0x3fffffe, RZ, 0xc0, !PT ;  /* 0x03fffffe05007812 */ /* 0x000fe400078ec0ff */
[----:B------:R-:W-:Y:S01]  /*0910*/  LOP3.LUT R6, R2, 0x8, R21, 0xf8, !PT ;  /* 0x0000000802067812 */ /* 0x000fe200078ef815 */
[----:B------:R-:W-:Y:S01]  /*0920*/  IMAD.SHL.U32 R2, R9, 0x40, RZ ;  /* 0x0000004009027824 */ /* 0x000fe200078e00ff */
[----:B------:R-:W-:Y:S01]  /*0930*/  LEA.HI R7, R19, R20, RZ, 0x7 ;  /* 0x0000001413077211 */ /* 0x000fe200078f38ff */
[----:B------:R-:W-:Y:S01]  /*0940*/  IMAD.IADD R8, R9, 0x1, -R0 ;  /* 0x0000000109087824 */ /* 0x000fe200078e0a00 */
[----:B------:R-:W-:Y:S01]  /*0950*/  SHF.R.U32.HI R4, RZ, 0x3, R4 ;  /* 0x00000003ff047819 */ /* 0x000fe20000011604 */
[----:B------:R-:W-:Y:S01]  /*0960*/  IMAD.SHL.U32 R20, R20, 0x2, RZ ;  /* 0x0000000214147824 */ /* 0x000fe200078e00ff */
[----:B------:R-:W-:Y:S01]  /*0970*/  LOP3.LUT R2, R2, 0x1c0, RZ, 0xc0, !PT ;  /* 0x000001c002027812 */ /* 0x000fe200078ec0ff */
[----:B------:R-:W-:Y:S01]  /*0980*/  IMAD.SHL.U32 R0, R10, 0x20, RZ ;  /* 0x000000200a007824 */ /* 0x000fe200078e00ff */
[----:B------:R-:W-:Y:S01]  /*0990*/  LOP3.LUT P0, RZ, R13, 0x2, RZ, 0xc0, !PT ;  /* 0x000000020dff7812 */ /* 0x000fe2000780c0ff */
[----:B------:R-:W-:-:S03]  /*09a0*/  IMAD.U32 R218, R17, 0x20, R218 ;  /* 0x0000002011da7824 */ /* 0x000fc600078e00da */
[----:B------:R-:W-:Y:S01]  /*09b0*/  LOP3.LUT R9, R0, 0x6, R20, 0xf8, !PT ;  /* 0x0000000600097812 */ /* 0x000fe200078ef814 */
[----:B------:R-:W-:Y:S01]  /*09c0*/  IMAD R217, R218, 0x2, R217 ;  /* 0x00000002dad97824 */ /* 0x000fe200078e02d9 */
[----:B------:R-:W-:Y:S01]  /*09d0*/  LOP3.LUT R3, R2, 0x20, R0, 0xf8, !PT ;  /* 0x0000002002037812 */ /* 0x000fe200078ef800 */
[----:B------:R-:W-:Y:S01]  /*09e0*/  IMAD.SHL.U32 R218, R218, 0x2, RZ ;  /* 0x00000002dada7824 */ /* 0x000fe200078e00ff */
[----:B------:R-:W-:Y:S01]  /*09f0*/  SHF.R.U32.HI R0, RZ, 0x3, R2 ;  /* 0x00000003ff007819 */ /* 0x000fe20000011602 */
[----:B------:R1:W-:Y:S01]  /*0a00*/  STL [R1+0x44], R9 ;  /* 0x0000440901007387 */ /* 0x0003e20000100800 */
[----:B------:R-:W-:Y:S02]  /*0a10*/  SHF.R.S32.HI R2, RZ, 0x3, R14 ;  /* 0x00000003ff027819 */ /* 0x000fe4000001140e */
[----:B------:R-:W-:-:S03]  /*0a20*/  SEL R226, R226, 0xffffffe0, !P0 ;  /* 0xffffffe0e2e27807 */ /* 0x000fc60004000000 */
[----:B------:R-:W-:Y:S02]  /*0a30*/  IMAD R14, R2, 0x8, R18 ;  /* 0x00000008020e7824 */ /* 0x000fe400078e0212 */
[----:B------:R-:W-:Y:S01]  /*0a40*/  IMAD R221, R11, 0x2, R2 ;  /* 0x000000020bdd7824 */ /* 0x000fe200078e0202 */
[----:B-1----:R-:W-:Y:S02]  /*0a50*/  LOP3.LUT R9, R6, R4, RZ, 0x3c, !PT ;  /* 0x0000000406097212 */ /* 0x002fe400078e3cff */
[----:B------:R-:W-:Y:S01]  /*0a60*/  LOP3.LUT R4, R3, R0, RZ, 0x3c, !PT ;  /* 0x0000000003047212 */ /* 0x000fe200078e3cff */
[----:B------:R-:W-:Y:S01]  /*0a70*/  IMAD.SHL.U32 R0, R16, 0x2, RZ ;  /* 0x0000000210007824 */ /* 0x000fe200078e00ff */
[----:B------:R-:W-:-:S03]  /*0a80*/  SHF.R.S32.HI R3, RZ, 0x7, R7 ;  /* 0x00000007ff037819 */ /* 0x000fc60000011407 */
[--C-:B------:R-:W-:Y:S02]  /*0a90*/  IMAD R2, R11, 0x200, R0.reuse ;  /* 0x000002000b027824 */ /* 0x100fe400078e0200 */
[----:B------:R-:W-:Y:S02]  /*0aa0*/  IMAD R0, R3, 0x1000, R0 ;  /* 0x0000100003007824 */ /* 0x000fe400078e0200 */
[----:B------:R-:W-:Y:S01]  /*0ab0*/  IMAD R10, R8, 0x20, R2 ;  /* 0x00000020080a7824 */ /* 0x000fe200078e0202 */
[----:B------:R-:W-:Y:S01]  /*0ac0*/  SHF.R.S32.HI R2, RZ, 0x2, R22 ;  /* 0x00000002ff027819 */ /* 0x000fe20000011416 */
[----:B------:R-:W-:Y:S02]  /*0ad0*/  IMAD R0, R227, 0x400, R0 ;  /* 0x00000400e3007824 */ /* 0x000fe400078e0200 */
[----:B------:R-:W-:Y:S02]  /*0ae0*/  IMAD.SHL.U32 R3, R3, 0x8, RZ ;  /* 0x0000000803037824 */ /* 0x000fe400078e00ff */
[----:B------:R-:W-:Y:S01]  /*0af0*/  IMAD.IADD R232, R4, 0x1, R0 ;  /* 0x0000000104e87824 */ /* 0x000fe200078e0200 */
[----:B------:R-:W-:Y:S01]  /*0b00*/  SHF.R.S32.HI R0, RZ, 0x1, R5 ;  /* 0x00000001ff007819 */ /* 0x000fe20000011405 */
[----:B------:R-:W-:Y:S01]  /*0b10*/  IMAD R2, R227, 0x10, R2 ;  /* 0x00000010e3027824 */ /* 0x000fe200078e0202 */
[----:B------:R-:W-:Y:S01]  /*0b20*/  LOP3.LUT R3, R3, 0x8, RZ, 0xc0, !PT ;  /* 0x0000000803037812 */ /* 0x000fe200078ec0ff */
[----:B------:R-:W-:Y:S01]  /*0b30*/  IMAD.U32 R4, RZ, RZ, UR14 ;  /* 0x0000000eff047e24 */ /* 0x000fe2000f8e00ff */
[C---:B------:R-:W-:Y:S01]  /*0b40*/  LOP3.LUT P1, RZ, R0.reuse, 0x2, RZ, 0xc0, !PT ;  /* 0x0000000200ff7812 */ /* 0x040fe2000782c0ff */
[----:B------:R-:W-:Y:S01]  /*0b50*/  IMAD.SHL.U32 R0, R0, 0x40, RZ ;  /* 0x0000004000007824 */ /* 0x000fe200078e00ff */
[----:B------:R1:W-:Y:S01]  /*0b60*/  STL [R1+0x48], R2 ;  /* 0x0000480201007387 */ /* 0x0003e20000100800 */
[----:B------:R-:W-:-:S02]  /*0b70*/  IMAD.SHL.U32 R5, R15, 0x10, RZ ;  /* 0x000000100f057824 */ /* 0x000fc400078e00ff */
[----:B------:R-:W-:Y:S01]  /*0b80*/  IMAD.SHL.U32 R232, R232, 0x2, RZ ;  /* 0x00000002e8e87824 */ /* 0x000fe200078e00ff */
[----:B------:R-:W-:Y:S02]  /*0b90*/  LOP3.LUT R0, R0, 0xc0, RZ, 0xc0, !PT ;  /* 0x000000c000007812 */ /* 0x000fe400078ec0ff */
[----:B------:R-:W-:Y:S01]  /*0ba0*/  LOP3.LUT R7, R3, 0x10, R5, 0xf8, !PT ;  /* 0x0000001003077812 */ /* 0x000fe200078ef805 */
[----:B------:R-:W-:Y:S01]  /*0bb0*/  IMAD.SHL.U32 R5, R15, 0x8, RZ ;  /* 0x000000080f057824 */ /* 0x000fe200078e00ff */
[----:B------:R-:W-:Y:S01]  /*0bc0*/  SHF.R.U32.HI R4, RZ, 0x3, R0 ;  /* 0x00000003ff047819 */ /* 0x000fe20000011600 */
[C---:B------:R-:W-:Y:S01]  /*0bd0*/  IMAD.IADD R230, R232.reuse, 0x1, R229 ;  /* 0x00000001e8e67824 */ /* 0x040fe200078e02e5 */
[----:B------:R-:W-:Y:S02]  /*0be0*/  IADD3 R231, R232, 0x20, RZ ;  /* 0x00000020e8e77810 */ /* 0x000fe40007ffe0ff */
[----:B------:R-:W-:Y:S01]  /*0bf0*/  LOP3.LUT R8, R4, R0, R3, 0x1e, !PT ;  /* 0x0000000004087212 */ /* 0x000fe200078e1e03 */
[----:B------:R-:W-:Y:S01]  /*0c00*/  IMAD.SHL.U32 R0, R12, 0x40, RZ ;  /* 0x000000400c007824 */ /* 0x000fe200078e00ff */
[----:B------:R-:W-:Y:S01]  /*0c10*/  LOP3.LUT R5, R5, 0x8, RZ, 0xc0, !PT ;  /* 0x0000000805057812 */ /* 0x000fe200078ec0ff */
[----:B------:R-:W-:Y:S01]  /*0c20*/  IMAD R3, R15, 0x200, R9 ;  /* 0x000002000f037824 */ /* 0x000fe200078e0209 */
[----:B------:R-:W-:Y:S01]  /*0c30*/  @P2 IADD3 R231, R232, -0x20, RZ ;  /* 0xffffffe0e8e72810 */ /* 0x000fe20007ffe0ff */
[----:B------:R-:W-:Y:S01]  /*0c40*/  IMAD.IADD R8, R8, 0x1, R10 ;  /* 0x0000000108087824 */ /* 0x000fe200078e020a */
[----:B------:R-:W-:-:S03]  /*0c50*/  LOP3.LUT R0, R0, 0x1c0, RZ, 0xc0, !PT ;  /* 0x000001c000007812 */ /* 0x000fc600078ec0ff */
[----:B------:R-:W-:Y:S01]  /*0c60*/  IMAD.IADD R229, R229, 0x1, R231 ;  /* 0x00000001e5e57824 */ /* 0x000fe200078e02e7 */
[----:B-1----:R-:W-:-:S04]  /*0c70*/  IADD3 R2, R2, -0x40, RZ ;  /* 0xffffffc002027810 */ /* 0x002fc80007ffe0ff */
[----:B------:R-:W-:-:S04]  /*0c80*/  SHF.R.S32.HI R6, RZ, 0x1f, R2 ;  /* 0x0000001fff067819 */ /* 0x000fc80000011402 */
[----:B------:R-:W-:Y:S02]  /*0c90*/  SHF.L.U64.HI R2, R2, 0x2, R6 ;  /* 0x0000000202027819 */ /* 0x000fe40000010206 */
[----:B------:R-:W-:-:S03]  /*0ca0*/  SHF.R.U32.HI R6, RZ, 0x3, R0 ;  /* 0x00000003ff067819 */ /* 0x000fc60000011600 */
[----:B------:R1:W-:Y:S01]  /*0cb0*/  STL [R1+0x40], R2 ;  /* 0x0000400201007387 */ /* 0x0003e20000100800 */
[----:B------:R-:W-:Y:S01]  /*0cc0*/  LOP3.LUT R6, R6, R0, R5, 0x1e, !PT ;  /* 0x0000000006067212 */ /* 0x000fe200078e1e05 */
[----:B------:R-:W-:-:S04]  /*0cd0*/  IMAD.SHL.U32 R0, R14, 0x20, RZ ;  /* 0x000000200e007824 */ /* 0x000fc800078e00ff */
[----:B------:R-:W-:Y:S02]  /*0ce0*/  IMAD R227, R227, 0x200, R0 ;  /* 0x00000200e3e37824 */ /* 0x000fe400078e0200 */
[----:B------:R-:W-:-:S05]  /*0cf0*/  IMAD.U32 R221, R221, 0x200, R6 ;  /* 0x00000200dddd7824 */ /* 0x000fca00078e0006 */
[----:B------:R-:W-:-:S05]  /*0d00*/  LEA R221, R221, 0xf000, 0x1 ;  /* 0x0000f000dddd7811 */ /* 0x000fca00078e08ff */
[C---:B------:R-:W-:Y:S02]  /*0d10*/  IMAD.IADD R222, R221.reuse, 0x1, R222 ;  /* 0x00000001ddde7824 */ /* 0x040fe400078e02de */
[--C-:B------:R-:W-:Y:S02]  /*0d20*/  IMAD.IADD R224, R221, 0x1, R223.reuse ;  /* 0x00000001dde07824 */ /* 0x100fe400078e02df */
[----:B------:R-:W-:Y:S02]  /*0d30*/  IMAD.IADD R223, R222, 0x1, R223 ;  /* 0x00000001dedf7824 */ /* 0x000fe400078e02df */
[----:B-1----:R-:W-:-:S05]  /*0d40*/  IMAD.SHL.U32 R2, R13, 0x40, RZ ;  /* 0x000000400d027824 */ /* 0x002fca00078e00ff */
[----:B------:R-:W-:-:S04]  /*0d50*/  LOP3.LUT R2, R2, 0xc0, RZ, 0xc0, !PT ;  /* 0x000000c002027812 */ /* 0x000fc800078ec0ff */
[----:B------:R-:W-:-:S04]  /*0d60*/  SHF.R.U32.HI R4, RZ, 0x3, R2 ;  /* 0x00000003ff047819 */ /* 0x000fc80000011602 */
[C---:B------:R-:W-:Y:S02]  /*0d70*/  LOP3.LUT R5, R4.reuse, R2, R5, 0x1e, !PT ;  /* 0x0000000204057212 */ /* 0x040fe400078e1e05 */
[----:B------:R-:W-:Y:S02]  /*0d80*/  LOP3.LUT R2, R4, R7, R2, 0x1e, !PT ;  /* 0x0000000704027212 */ /* 0x000fe400078e1e02 */
[----:B------:R-:W-:Y:S01]  /*0d90*/  LEA R4, R8, 0x9000, 0x1 ;  /* 0x0000900008047811 */ /* 0x000fe200078e08ff */
[----:B------:R-:W-:Y:S02]  /*0da0*/  IMAD.IADD R227, R227, 0x1, R5 ;  /* 0x00000001e3e37824 */ /* 0x000fe400078e0205 */
[----:B------:R-:W-:Y:S01]  /*0db0*/  IMAD.IADD R225, R0, 0x1, R2 ;  /* 0x0000000100e17824 */ /* 0x000fe200078e0202 */
[C---:B------:R-:W-:Y:S02]  /*0dc0*/  IADD3 R2, R250.reuse, 0x20, RZ ;  /* 0x00000020fa027810 */ /* 0x040fe40007ffe0ff */
[----:B------:R-:W-:-:S03]  /*0dd0*/  IADD3 R0, R250, 0x40, RZ ;  /* 0x00000040fa007810 */ /* 0x000fc60007ffe0ff */
[----:B------:R1:W-:Y:S04]  /*0de0*/  STL [R1+0x10], R2 ;  /* 0x0000100201007387 */ /* 0x0003e80000100800 */
[----:B------:R2:W-:Y:S04]  /*0df0*/  STL [R1+0x14], R0 ;  /* 0x0000140001007387 */ /* 0x0005e80000100800 */
[----:B------:R3:W-:Y:S01]  /*0e00*/  STL [R1+0x2c], R4 ;  /* 0x00002c0401007387 */ /* 0x0007e20000100800 */
[----:B-1----:R-:W-:Y:S01]  /*0e10*/  IMAD.SHL.U32 R2, R3, 0x2, RZ ;  /* 0x0000000203027824 */ /* 0x002fe200078e00ff */
[----:B--2---:R-:W-:-:S02]  /*0e20*/  IADD3 R0, R4, 0x20, RZ ;  /* 0x0000002004007810 */ /* 0x004fc40007ffe0ff */
[----:B------:R-:W-:-:S05]  /*0e30*/  @P1 IADD3 R0, R4, -0x20, RZ ;  /* 0xffffffe004001810 */ /* 0x000fca0007ffe0ff */
[----:B------:R3:W-:Y:S02]  /*0e40*/  STL [R1+0x30], R0 ;  /* 0x0000300001007387 */ /* 0x0007e40000100800 */
.L_x_71:
        /* <DEDUP_REMOVED lines=12> */
[----:B-123--:R-:W-:Y:S01]  /*0f10*/  IMAD.U32 R4, RZ, RZ, UR6 ;  /* 0x00000006ff047e24 */ /* 0x00efe2000f8e00ff */
        /* <DEDUP_REMOVED lines=14> */
[----:B----4-:R-:W4:Y:S01]  /*1000*/  @P0 LDG.E R6, [R6.64] ;  /* 0x0000000406060981 */ /* 0x010f22000c1e1900 */
[----:B------:R-:W-:Y:S01]  /*1010*/  PLOP3.LUT P1, PT, PT, PT, UP1, 0x80, 0x0 ;  /* 0x000000000000781c */ /* 0x000fe20003f2f018 */
[----:B------:R-:W-:Y:S01]  /*1020*/  UIADD3.X UR9, UR12, UR9, URZ, UP0, !UPT ;  /* 0x000000090c097290 */ /* 0x000fe200087fe43f */
[----:B-1----:R-:W-:-:S05]  /*1030*/  IMAD.U32 R4, RZ, RZ, UR8 ;  /* 0x00000008ff047e24 */ /* 0x002fca000f8e00ff */
[----:B------:R-:W-:-:S06]  /*1040*/  MOV R5, UR9 ;  /* 0x0000000900057c02 */ /* 0x000fcc0008000f00 */
[----:B-----5:R-:W5:Y:S01]  /*1050*/  @!P1 LDG.E R0, [R4.64] ;  /* 0x0000000404009981 */ /* 0x020f62000c1e1900 */
        /* <DEDUP_REMOVED lines=20> */
.L_x_30:
        /* <DEDUP_REMOVED lines=58> */
.L_x_32:
        /* <DEDUP_REMOVED lines=18> */
.L_x_33:
[----:B------:R-:W-:Y:S01]  /*1660*/  IABS R6, c[0x0][0x1c8] ;  /* 0x0000720000067a13 */ /* 0x000fe20000000000 */
[----:B------:R-:W-:Y:S01]  /*1670*/  ULDC.64 UR10, c[0x0][0x370] ;  /* 0x0000dc00000a7ab9 */ /* 0x000fe20000000a00 */
[----:B------:R-:W-:Y:S01]  /*1680*/  IABS R3, UR38 ;  /* 0x0000002600037c13 */ /* 0x000fe20008000000 */
[----:B------:R-:W-:Y:S01]  /*1690*/  @UP1 UIMAD.WIDE.U32 UR8, UR16, UR10, URZ ;  /* 0x0000000a100812a5 */ /* 0x000fe2000f8e003f */
[----:B------:R-:W1:Y:S01]  /*16a0*/  I2F.RP R4, R6 ;  /* 0x0000000600047306 */ /* 0x000e620000209400 */
[----:B------:R-:W-:Y:S01]  /*16b0*/  ULDC UR12, c[0x0][0x224] ;  /* 0x00008900000c7ab9 */ /* 0x000fe20000000800 */
[----:B------:R-:W-:Y:S01]  /*16c0*/  ISETP.NE.AND P1, PT, RZ, c[0x0][0x1c8], PT ;  /* 0x00007200ff007a0c */ /* 0x000fe20003f25270 */
[----:B------:R-:W-:-:S03]  /*16d0*/  @UP1 UIMAD UR28, UR16, UR11, UR9 ;  /* 0x0000000b101c12a4 */ /* 0x000fc6000f8e0209 */
[----:B------:R-:W-:Y:S02]  /*16e0*/  @UP1 UMOV UR22, UR8 ;  /* 0x0000000800161c82 */ /* 0x000fe40008000000 */
[----:B------:R-:W-:Y:S02]  /*16f0*/  ULDC.64 UR8, c[0x0][0x368] ;  /* 0x0000da0000087ab9 */ /* 0x000fe40000000a00 */
[----:B------:R-:W-:Y:S02]  /*1700*/  @!UP1 UIMAD UR7, UR19, UR8, URZ ;  /* 0x00000008130792a4 */ /* 0x000fe4000f8e023f */
[----:B------:R-:W-:Y:S02]  /*1710*/  ULDC.64 UR10, c[0x0][0x3d8] ;  /* 0x0000f600000a7ab9 */ /* 0x000fe40000000a00 */
[----:B------:R-:W-:Y:S01]  /*1720*/  @!UP1 UIMAD UR7, UR33, UR9, UR7 ;  /* 0x00000009210792a4 */ /* 0x000fe2000f8e0207 */
[----:B-1----:R-:W1:Y:S01]  /*1730*/  MUFU.RCP R4, R4 ;  /* 0x0000000400047308 */ /* 0x002e620000001000 */
[----:B------:R-:W-:-:S04]  /*1740*/  @!UP1 UIMAD.WIDE.U32 UR8, UR33, UR8, URZ ;  /* 0x00000008210892a5 */ /* 0x000fc8000f8e003f */
[----:B------:R-:W-:Y:S02]  /*1750*/  @!UP1 UIADD3 UR28, UR9, UR7, URZ ;  /* 0x00000007091c9290 */ /* 0x000fe4000fffe03f */
[----:B------:R-:W-:Y:S01]  /*1760*/  UIMAD UR7, UR19, UR12, UR52 ;  /* 0x0000000c130772a4 */ /* 0x000fe2000f8e0234 */
[----:B------:R-:W2:Y:S01]  /*1770*/  S2UR UR12, SR_CTAID.X ;  /* 0x00000000000c79c3 */ /* 0x000ea20000002500 */
[----:B------:R-:W-:Y:S02]  /*1780*/  @!UP1 UMOV UR22, UR8 ;  /* 0x0000000800169c82 */ /* 0x000fe40008000000 */
[----:B------:R-:W-:Y:S02]  /*1790*/  UIADD3 UR7, UR45, UR7, URZ ;  /* 0x000000072d077290 */ /* 0x000fe4000fffe03f */
[----:B------:R-:W-:Y:S02]  /*17a0*/  UIMAD.WIDE.U32 UR8, UR36, UR16, URZ ;  /* 0x00000010240872a5 */ /* 0x000fe4000f8e003f */
[----:B------:R-:W-:Y:S01]  /*17b0*/  UIMAD UR7, UR36, UR7, UR51 ;  /* 0x00000007240772a4 */ /* 0x000fe2000f8e0233 */
[----:B-1----:R-:W-:Y:S01]  /*17c0*/  IADD3 R4, R4, 0xffffffe, RZ ;  /* 0x0ffffffe04047810 */ /* 0x002fe20007ffe0ff */
[----:B------:R-:W-:-:S02]  /*17d0*/  USEL UR15, UR42, UR8, !UP1 ;  /* 0x000000082a0f7287 */ /* 0x000fc4000c800000 */
[----:B------:R-:W-:Y:S01]  /*17e0*/  UIADD3 UR17, UR43, UR7, URZ ;  /* 0x000000072b117290 */ /* 0x000fe2000fffe03f */
[----:B------:R-:W1:Y:S01]  /*17f0*/  F2I.FTZ.U32.TRUNC.NTZ R5, R4 ;  /* 0x0000000400057305 */ /* 0x000e62000021f000 */
[----:B------:R-:W-:-:S04]  /*1800*/  UIMAD UR7, UR37, UR16, URZ ;  /* 0x00000010250772a4 */ /* 0x000fc8000f8e023f */
[----:B------:R-:W-:Y:S02]  /*1810*/  @UP1 UIADD3 UR17, UR9, UR7, URZ ;  /* 0x0000000709111290 */ /* 0x000fe4000fffe03f */
[----:B------:R-:W-:Y:S02]  /*1820*/  USHF.L.U64.HI UR7, UR33, 0x7, UR19 ;  /* 0x0000000721077899 */ /* 0x000fe40008010213 */
[----:B------:R-:W-:Y:S02]  /*1830*/  USHF.R.S32.HI UR19, URZ, 0x1f, UR24 ;  /* 0x0000001f3f137899 */ /* 0x000fe40008011418 */
[----:B------:R-:W-:Y:S02]  /*1840*/  USEL UR7, UR7, URZ, UP6 ;  /* 0x0000003f07077287 */ /* 0x000fe4000b000000 */
[----:B--2---:R-:W-:Y:S01]  /*1850*/  UIMAD.WIDE.U32 UR8, UR12, UR10, URZ ;  /* 0x0000000a0c0872a5 */ /* 0x004fe2000f8e003f */
[----:B-1----:R-:W-:-:S03]  /*1860*/  IMAD.MOV R0, RZ, RZ, -R5 ;  /* 0x000000ffff007224 */ /* 0x002fc600078e0a05 */
[----:B------:R-:W-:Y:S01]  /*1870*/  UIMAD UR11, UR12, UR11, UR9 ;  /* 0x0000000b0c0b72a4 */ /* 0x000fe2000f8e0209 */
[----:B------:R-:W-:Y:S01]  /*1880*/  IMAD.MOV.U32 R4, RZ, RZ, RZ ;  /* 0x000000ffff047224 */ /* 0x000fe200078e00ff */
[----:B------:R-:W-:Y:S01]  /*1890*/  USHF.L.U32 UR12, UR33, 0x7, URZ ;  /* 0x00000007210c7899 */ /* 0x000fe2000800063f */
[----:B------:R-:W-:Y:S01]  /*18a0*/  IMAD R0, R0, R6, RZ ;  /* 0x0000000600007224 */ /* 0x000fe200078e02ff */
[----:B------:R-:W-:Y:S02]  /*18b0*/  USEL UR13, UR8, URZ, UP3 ;  /* 0x0000003f080d7287 */ /* 0x000fe40009800000 */
[----:B------:R-:W-:Y:S01]  /*18c0*/  USEL UR8, UR12, URZ, UP6 ;  /* 0x0000003f0c087287 */ /* 0x000fe2000b000000 */
[----:B------:R-:W-:Y:S01]  /*18d0*/  IMAD.HI.U32 R0, R5, R0, R4 ;  /* 0x0000000005007227 */ /* 0x000fe200078e0004 */
[----:B------:R-:W-:Y:S02]  /*18e0*/  USEL UR29, UR11, URZ, UP3 ;  /* 0x0000003f0b1d7287 */ /* 0x000fe40009800000 */
[----:B------:R-:W-:-:S02]  /*18f0*/  UIADD3 UR8, UP0, UR14, UR8, URZ ;  /* 0x000000080e087290 */ /* 0x000fc4000ff1e03f */
[----:B------:R-:W-:Y:S01]  /*1900*/  ULDC UR12, c[0x0][0x234] ;  /* 0x00008d00000c7ab9 */ /* 0x000fe20000000800 */
[----:B------:R-:W-:Y:S01]  /*1910*/  IMAD.HI.U32 R0, R0, R3, RZ ;  /* 0x0000000300007227 */ /* 0x000fe200078e00ff */
[----:B------:R-:W-:Y:S02]  /*1920*/  UIADD3.X UR9, UR30, UR7, URZ, UP0, !UPT ;  /* 0x000000071e097290 */ /* 0x000fe400087fe43f */
[----:B------:R-:W-:Y:S01]  /*1930*/  UIMAD UR7, UR37, UR8, URZ ;  /* 0x00000008250772a4 */ /* 0x000fe2000f8e023f */
[----:B------:R-:W-:-:S03]  /*1940*/  IMAD.MOV R4, RZ, RZ, -R0 ;  /* 0x000000ffff047224 */ /* 0x000fc600078e0a00 */
[----:B------:R-:W-:Y:S01]  /*1950*/  UIMAD UR10, UR36, UR9, UR7 ;  /* 0x00000009240a72a4 */ /* 0x000fe2000f8e0207 */
[C---:B------:R-:W-:Y:S01]  /*1960*/  IMAD R3, R6.reuse, R4, R3 ;  /* 0x0000000406037224 */ /* 0x040fe200078e0203 */
[----:B------:R-:W-:Y:S02]  /*1970*/  @UP2 USEL UR7, UR54, UR16, !UP1 ;  /* 0x0000001036072287 */ /* 0x000fe4000c800000 */
[----:B------:R-:W-:Y:S02]  /*1980*/  UIMAD.WIDE.U32 UR8, UR36, UR8, URZ ;  /* 0x00000008240872a5 */ /* 0x000fe4000f8e003f */
[----:B------:R-:W-:Y:S01]  /*1990*/  ISETP.GT.U32.AND P0, PT, R6, R3, PT ;  /* 0x000000030600720c */ /* 0x000fe20003f04070 */
[----:B------:R-:W-:Y:S02]  /*19a0*/  @UP2 UIMAD UR12, UR38, UR12, UR7 ;  /* 0x0000000c260c22a4 */ /* 0x000fe4000f8e0207 */
[----:B------:R-:W-:-:S05]  /*19b0*/  UIADD3 UR25, UR9, UR10, URZ ;  /* 0x0000000a09197290 */ /* 0x000fca000fffe03f */
[----:B------:R-:W-:-:S05]  /*19c0*/  @!UP2 UMOV UR12, UR49 ;  /* 0x00000031000cac82 */ /* 0x000fca0008000000 */
[----:B------:R-:W-:Y:S01]  /*19d0*/  @!P0 IMAD.IADD R3, R3, 0x1, -R6 ;  /* 0x0000000103038824 */ /* 0x000fe200078e0a06 */
[----:B------:R-:W-:Y:S02]  /*19e0*/  @!P0 IADD3 R0, R0, 0x1, RZ ;  /* 0x0000000100008810 */ /* 0x000fe40007ffe0ff */
[----:B------:R-:W-:Y:S02]  /*19f0*/  ISETP.LE.AND P0, PT, RZ, UR56, PT ;  /* 0x00000038ff007c0c */ /* 0x000fe4000bf03270 */
[----:B------:R-:W-:-:S13]  /*1a00*/  ISETP.GE.U32.AND P2, PT, R3, R6, PT ;  /* 0x000000060300720c */ /* 0x000fda0003f46070 */
[----:B------:R-:W-:-:S05]  /*1a10*/  @P2 IADD3 R0, R0, 0x1, RZ ;  /* 0x0000000100002810 */ /* 0x000fca0007ffe0ff */
[----:B------:R-:W-:-:S04]  /*1a20*/  IMAD.MOV.U32 R14, RZ, RZ, R0 ;  /* 0x000000ffff0e7224 */ /* 0x000fc800078e0000 */
        /* <DEDUP_REMOVED lines=10> */
.L_x_34:
[----:B------:R-:W-:Y:S02]  /*1ad0*/  UMOV UR11, UR50 ;  /* 0x00000032000b7c82 */ /* 0x000fe40008000000 */
.L_x_35:
[----:B------:R-:W1:Y:S01]  /*1ae0*/  S2R R8, SR_TID.X ;  /* 0x0000000000087919 */ /* 0x000e620000002100 */
[----:B------:R-:W-:Y:S01]  /*1af0*/  UIADD3 UR8, UP5, UP4, UR8, UR41, UR47 ;  /* 0x0000002908087290 */ /* 0x000fe2000fcbe02f */
[----:B------:R-:W-:Y:S01]  /*1b00*/  SHF.R.S32.HI R251, RZ, 0x1f, R250 ;  /* 0x0000001ffffb7819 */ /* 0x000fe200000114fa */
[----:B------:R-:W-:Y:S01]  /*1b10*/  BSSY B1, `(.L_x_31) ;  /* 0x000074b000017945 */ /* 0x000fe20003800000 */
[----:B------:R-:W-:Y:S01]  /*1b20*/  IADD3 R4, P0, R250, UR22, RZ ;  /* 0x00000016fa047c10 */ /* 0x000fe2000ff1e0ff */
[----:B------:R-:W-:Y:S02]  /*1b30*/  UIADD3 UR15, UP1, UP0, UR13, UR8, UR15 ;  /* 0x000000080d0f7290 */ /* 0x000fe4000f83e00f */
[----:B------:R-:W-:Y:S02]  /*1b40*/  UMOV UR22, 0x4 ;  /* 0x0000000400167882 */ /* 0x000fe40000000000 */
        /* <DEDUP_REMOVED lines=8> */
[----:B------:R-:W-:Y:S02]  /*1bd0*/  ULDC.64 UR8, c[0x0][0x370] ;  /* 0x0000dc0000087ab9 */ /* 0x000fe40000000a00 */
[----:B------:R-:W-:Y:S01]  /*1be0*/  UIMAD UR7, UR30, UR8, URZ ;  /* 0x000000081e0772a4 */ /* 0x000fe2000f8e023f */
[----:B------:R-:W-:Y:S01]  /*1bf0*/  SHF.R.S32.HI R3, RZ, 0x2, R3 ;  /* 0x00000002ff037819 */ /* 0x000fe20000011403 */
[----:B------:R-:W-:Y:S02]  /*1c00*/  UIADD3 UR8, UR14, UR12, URZ ;  /* 0x0000000c0e087290 */ /* 0x000fe4000fffe03f */
[----:B------:R-:W-:Y:S01]  /*1c10*/  UIMAD UR7, UR14, UR9, UR7 ;  /* 0x000000090e0772a4 */ /* 0x000fe2000f8e0207 */
[----:B------:R-:W-:Y:S01]  /*1c20*/  SHF.R.S32.HI R18, RZ, 0x1f, R3 ;  /* 0x0000001fff127819 */ /* 0x000fe20000011403 */
[----:B------:R-:W-:Y:S01]  /*1c30*/  UIADD3 UR9, UR14, UR11, URZ ;  /* 0x0000000b0e097290 */ /* 0x000fe2000fffe03f */
[----:B------:R-:W-:Y:S01]  /*1c40*/  IADD3 R0, P1, R3, UR14, RZ ;  /* 0x0000000e03007c10 */ /* 0x000fe2000ff3e0ff */
[----:B------:R-:W-:-:S03]  /*1c50*/  ULEA.HI.SX32 UR11, UR34, 0xffffffff, 0x1a ;  /* 0xffffffff220b7891 */ /* 0x000fc6000f8fd23f */
[----:B------:R-:W-:Y:S01]  /*1c60*/  IADD3.X R5, R18, UR30, RZ, P1, !PT ;  /* 0x0000001e12057c10 */ /* 0x000fe20008ffe4ff */
[----:B------:R-:W-:-:S04]  /*1c70*/  IMAD.WIDE.U32 R6, R0, c[0x0][0x190], R250 ;  /* 0x0000640000067a25 */ /* 0x000fc800078e00fa */
[----:B------:R-:W-:Y:S01]  /*1c80*/  IMAD R5, R5, c[0x0][0x190], RZ ;  /* 0x0000640005057a24 */ /* 0x000fe200078e02ff */
[----:B------:R-:W-:-:S03]  /*1c90*/  IADD3 R6, P1, R6, UR39, RZ ;  /* 0x0000002706067c10 */ /* 0x000fc6000ff3e0ff */
[----:B------:R-:W-:Y:S01]  /*1ca0*/  IMAD R0, R0, c[0x0][0x194], R5 ;  /* 0x0000650000007a24 */ /* 0x000fe200078e0205 */
[----:B------:R-:W-:-:S04]  /*1cb0*/  IADD3.X R5, R251, UR28, RZ, P0, !PT ;  /* 0x0000001cfb057c10 */ /* 0x000fc800087fe4ff */
[----:B------:R-:W-:Y:S01]  /*1cc0*/  IADD3.X R7, R7, UR35, R0, P1, !PT ;  /* 0x0000002307077c10 */ /* 0x000fe20008ffe400 */
[----:B------:R-:W-:Y:S01]  /*1cd0*/  IMAD.U32 R0, RZ, RZ, UR14 ;  /* 0x0000000eff007e24 */ /* 0x000fe2000f8e00ff */
[----:B------:R-:W-:-:S03]  /*1ce0*/  ULDC.64 UR34, c[0x0][0x200] ;  /* 0x0000800000227ab9 */ /* 0x000fc60000000a00 */
[----:B------:R-:W-:-:S04]  /*1cf0*/  IMAD.WIDE.U32 R4, R0, c[0x0][0x370], R4 ;  /* 0x0000dc0000047a25 */ /* 0x000fc800078e0004 */
[----:B------:R-:W-:Y:S01]  /*1d00*/  IMAD.U32 R0, RZ, RZ, UR38 ;  /* 0x00000026ff007e24 */ /* 0x000fe2000f8e00ff */
[----:B------:R-:W-:Y:S01]  /*1d10*/  IADD3 R5, R5, UR7, RZ ;  /* 0x0000000705057c10 */ /* 0x000fe2000fffe0ff */
[----:B------:R-:W-:Y:S02]  /*1d20*/  UIADD3.X UR7, UR25, UR48, UR53, UP5, UP4 ;  /* 0x0000003019077290 */ /* 0x000fe4000afe8435 */
[----:B------:R-:W-:Y:S02]  /*1d30*/  UISETP.GE.AND UP4, UPT, UR26, 0x1, UPT ;  /* 0x000000011a00788c */ /* 0x000fe4000bf86270 */
[----:B------:R-:W-:Y:S01]  /*1d40*/  IMAD.WIDE.U32 R4, R0, c[0x0][0x378], R4 ;  /* 0x0000de0000047a25 */ /* 0x000fe200078e0004 */
[----:B------:R-:W-:Y:S01]  /*1d50*/  LEA.HI R0, R9, R8, RZ, 0x5 ;  /* 0x0000000809007211 */ /* 0x000fe200078f28ff */
[----:B------:R-:W-:Y:S02]  /*1d60*/  UIADD3.X UR7, UR29, UR7, UR17, UP1, UP0 ;  /* 0x000000071d077290 */ /* 0x000fe40008fe0411 */
[----:B------:R-:W-:Y:S01]  /*1d70*/  PLOP3.LUT P0, PT, PT, PT, UP4, 0x80, 0x0 ;  /* 0x000000000000781c */ /* 0x000fe20003f0f048 */
[----:B------:R-:W-:Y:S01]  /*1d80*/  ULDC.64 UR16, c[0x0][0x3c8] ;  /* 0x0000f20000107ab9 */ /* 0x000fe20000000a00 */
[----:B------:R-:W-:Y:S01]  /*1d90*/  LOP3.LUT R9, R0, 0xffffffe0, RZ, 0xc0, !PT ;  /* 0xffffffe000097812 */ /* 0x000fe200078ec0ff */
[----:B------:R-:W-:Y:S01]  /*1da0*/  UIMAD.WIDE UR16, UR9, UR22, UR16 ;  /* 0x00000016091072a5 */ /* 0x000fe2000f8e0210 */
[----:B------:R-:W-:Y:S01]  /*1db0*/  IADD3 R5, R5, UR10, RZ ;  /* 0x0000000a05057c10 */ /* 0x000fe2000fffe0ff */
[----:B------:R-:W-:-:S02]  /*1dc0*/  UIMAD.WIDE UR8, UR8, UR22, UR34 ;  /* 0x00000016080872a5 */ /* 0x000fc4000f8e0222 */
[----:B------:R-:W-:Y:S01]  /*1dd0*/  IMAD.IADD R9, R8, 0x1, -R9 ;  /* 0x0000000108097824 */ /* 0x000fe200078e0a09 */
[----:B------:R-:W-:Y:S01]  /*1de0*/  SHF.R.S32.HI R8, RZ, 0x5, R0 ;  /* 0x00000005ff087819 */ /* 0x000fe20000011400 */
[----:B------:R-:W-:Y:S02]  /*1df0*/  IMAD.U32 R0, RZ, RZ, UR38 ;  /* 0x00000026ff007e24 */ /* 0x000fe4000f8e00ff */
[----:B------:R-:W-:-:S04]  /*1e00*/  IMAD.WIDE.U32 R4, R3, c[0x0][0x370], R4 ;  /* 0x0000dc0003047a25 */ /* 0x000fc800078e0004 */
[----:B------:R-:W-:Y:S01]  /*1e10*/  IMAD R8, R8, UR46, R9 ;  /* 0x0000002e08087c24 */ /* 0x000fe2000f8e0209 */
[----:B------:R-:W-:Y:S01]  /*1e20*/  LEA R11, P2, R4, c[0x0][0x330], 0x1 ;  /* 0x0000cc00040b7a11 */ /* 0x000fe200078408ff */
[----:B------:R-:W-:Y:S02]  /*1e30*/  IMAD R9, R18, c[0x0][0x370], RZ ;  /* 0x0000dc0012097a24 */ /* 0x000fe400078e02ff */
[----:B------:R-:W-:Y:S01]  /*1e40*/  IMAD.WIDE.U32 R6, R0, c[0x0][0x1a8], R6 ;  /* 0x00006a0000067a25 */ /* 0x000fe200078e0006 */
[----:B------:R-:W-:-:S03]  /*1e50*/  IADD3 R0, P1, R8, UR15, RZ ;  /* 0x0000000f08007c10 */ /* 0x000fc6000ff3e0ff */
[----:B------:R-:W-:Y:S01]  /*1e60*/  IMAD R9, R3, c[0x0][0x374], R9 ;  /* 0x0000dd0003097a24 */ /* 0x000fe200078e0209 */
[----:B------:R-:W-:Y:S02]  /*1e70*/  LEA.HI.X.SX32 R8, R8, UR7, 0x1, P1 ;  /* 0x0000000708087c11 */ /* 0x000fe400088f0eff */
[----:B------:R-:W-:Y:S01]  /*1e80*/  LEA R234, P1, R0, c[0x0][0x350], 0x2 ;  /* 0x0000d40000ea7a11 */ /* 0x000fe200078210ff */
[----:B------:R-:W-:Y:S01]  /*1e90*/  IMAD.IADD R5, R5, 0x1, R9 ;  /* 0x0000000105057824 */ /* 0x000fe200078e0209 */
[----:B------:R-:W-:Y:S02]  /*1ea0*/  LEA R10, P3, R6, c[0x0][0x160], 0x1 ;  /* 0x00005800060a7a11 */ /* 0x000fe400078608ff */
[----:B------:R-:W-:Y:S02]  /*1eb0*/  IADD3 R7, R7, UR13, RZ ;  /* 0x0000000d07077c10 */ /* 0x000fe4000fffe0ff */
[----:B------:R-:W-:Y:S02]  /*1ec0*/  LEA.HI.X R233, R0, c[0x0][0x354], R8, 0x2, P1 ;  /* 0x0000d50000e97a11 */ /* 0x000fe400008f1408 */
[----:B------:R-:W-:-:S02]  /*1ed0*/  LEA.HI.X R9, R4, c[0x0][0x334], R5, 0x1, P2 ;  /* 0x0000cd0004097a11 */ /* 0x000fc400010f0c05 */
[----:B------:R-:W-:Y:S01]  /*1ee0*/  LEA.HI.X R8, R6, c[0x0][0x164], R7, 0x1, P3 ;  /* 0x0000590006087a11 */ /* 0x000fe200018f0c07 */
[----:B------:R-:W-:Y:S05]  /*1ef0*/  @!P0 BRA `(.L_x_36) ;  /* 0x000067a000008947 */ /* 0x000fea0003800000 */
[----:B------:R-:W2:Y:S01]  /*1f00*/  LDL R17, [R1+0x28] ;  /* 0x0000280001117983 */ /* 0x000ea20000100800 */
[----:B------:R-:W-:Y:S01]  /*1f10*/  PLOP3.LUT P0, PT, PT, PT, UP3, 0x80, 0x0 ;  /* 0x000000000000781c */ /* 0x000fe20003f0f038 */
[----:B------:R-:W-:Y:S01]  /*1f20*/  UIMAD UR13, UR20, -0x80, UR6 ;  /* 0xffffff80140d78a4 */ /* 0x000fe2000f8e0206 */
[----:B------:R-:W-:Y:S01]  /*1f30*/  IMAD.U32 R15, RZ, RZ, UR24 ;  /* 0x00000018ff0f7e24 */ /* 0x000fe2000f8e00ff */
[----:B------:R-:W-:Y:S01]  /*1f40*/  ULDC.64 UR14, c[0x0][0x1a0] ;  /* 0x00006800000e7ab9 */ /* 0x000fe20000000a00 */
[----:B------:R-:W-:Y:S01]  /*1f50*/  BSSY B0, `(.L_x_37) ;  /* 0x0000043000007945 */ /* 0x000fe20003800000 */
[----:B------:R-:W-:Y:S01]  /*1f60*/  UIMAD UR7, UR19, UR14, URZ ;  /* 0x0000000e130772a4 */ /* 0x000fe2000f8e023f */
[----:B------:R-:W-:Y:S01]  /*1f70*/  IMAD.WIDE.U32 R4, R15, c[0x0][0x1a0], R250 ;  /* 0x000068000f047a25 */ /* 0x000fe200078e00fa */
[----:B------:R-:W-:Y:S01]  /*1f80*/  ISETP.GE.AND P1, PT, R3, UR13, PT ;  /* 0x0000000d03007c0c */ /* 0x000fe2000bf26270 */
[----:B------:R-:W-:Y:S01]  /*1f90*/  UMOV UR10, UR8 ;  /* 0x00000008000a7c82 */ /* 0x000fe20008000000 */
[----:B------:R-:W-:Y:S01]  /*1fa0*/  MOV R237, R8 ;  /* 0x0000000800ed7202 */ /* 0x000fe20000000f00 */
[----:B------:R-:W-:Y:S01]  /*1fb0*/  UIMAD UR8, UR24, UR15, UR7 ;  /* 0x0000000f180872a4 */ /* 0x000fe2000f8e0207 */
[----:B------:R-:W-:Y:S01]  /*1fc0*/  IMAD.MOV.U32 R238, RZ, RZ, R10 ;  /* 0x000000ffffee7224 */ /* 0x000fe200078e000a */
[----:B------:R-:W-:Y:S01]  /*1fd0*/  UMOV UR12, UR16 ;  /* 0x00000010000c7c82 */ /* 0x000fe20008000000 */
[----:B------:R-:W-:Y:S01]  /*1fe0*/  @P0 BAR.SYNC.DEFER_BLOCKING 0x0 ;  /* 0x0000000000000b1d */ /* 0x000fe20000010000 */
[----:B------:R-:W-:Y:S01]  /*1ff0*/  IADD3 R6, P0, R4, UR31, RZ ;  /* 0x0000001f04067c10 */ /* 0x000fe2000ff1e0ff */
[----:B------:R-:W-:Y:S01]  /*2000*/  IMAD.MOV.U32 R236, RZ, RZ, R11 ;  /* 0x000000ffffec7224 */ /* 0x000fe200078e000b */
[----:B------:R-:W-:-:S02]  /*2010*/  MOV R4, UR8 ;  /* 0x0000000800047c02 */ /* 0x000fc40008000f00 */
[----:B------:R-:W-:Y:S01]  /*2020*/  MOV R235, R9 ;  /* 0x0000000900eb7202 */ /* 0x000fe20000000f00 */
[----:B------:R-:W-:Y:S01]  /*2030*/  UMOV UR7, UR11 ;  /* 0x0000000b00077c82 */ /* 0x000fe20008000000 */
[----:B------:R-:W-:Y:S01]  /*2040*/  IADD3.X R7, R5, UR32, R4, P0, !PT ;  /* 0x0000002005077c10 */ /* 0x000fe200087fe404 */
[----:B------:R-:W-:Y:S01]  /*2050*/  ULEA.HI UR11, UR7, UR7, URZ, 0x1 ;  /* 0x00000007070b7291 */ /* 0x000fe2000f8f083f */
[----:B------:R-:W-:-:S03]  /*2060*/  IMAD R4, R16, c[0x0][0x1b8], RZ ;  /* 0x00006e0010047a24 */ /* 0x000fc600078e02ff */
[----:B------:R-:W-:Y:S01]  /*2070*/  ULOP3.LUT UR8, UR11, 0xfffffffe, URZ, 0xc0, !UPT ;  /* 0xfffffffe0b087892 */ /* 0x000fe2000f8ec03f */
[C---:B------:R-:W-:Y:S02]  /*2080*/  IMAD R4, R14.reuse, c[0x0][0x1bc], R4 ;  /* 0x00006f000e047a24 */ /* 0x040fe400078e0204 */
[----:B------:R-:W-:Y:S01]  /*2090*/  IMAD.WIDE.U32 R6, R14, c[0x0][0x1b8], R6 ;  /* 0x00006e000e067a25 */ /* 0x000fe200078e0006 */
[----:B------:R-:W-:Y:S02]  /*20a0*/  UIADD3 UR8, UR7, -UR8, URZ ;  /* 0x8000000807087290 */ /* 0x000fe4000fffe03f */
[----:B------:R-:W-:Y:S02]  /*20b0*/  UMOV UR11, UR17 ;  /* 0x00000011000b7c82 */ /* 0x000fe40008000000 */
[----:B------:R-:W-:Y:S01]  /*20c0*/  UISETP.NE.AND UP0, UPT, UR8, 0x1, UPT ;  /* 0x000000010800788c */ /* 0x000fe2000bf05270 */
[----:B------:R-:W-:Y:S01]  /*20d0*/  IADD3 R13, R7, R4, RZ ;  /* 0x00000004070d7210 */ /* 0x000fe20007ffe0ff */
[----:B--2---:R-:W-:-:S05]  /*20e0*/  IMAD.SHL.U32 R0, R17, 0x2, RZ ;  /* 0x0000000211007824 */ /* 0x004fca00078e00ff */
[----:B------:R1:W-:Y:S04]  /*20f0*/  @P1 STS [R0+0xf000], RZ ;  /* 0x00f000ff00001388 */ /* 0x0003e80000000800 */
[----:B------:R1:W-:Y:S04]  /*2100*/  @P1 STS [R0+0xf004], RZ ;  /* 0x00f004ff00001388 */ /* 0x0003e80000000800 */
[----:B------:R1:W-:Y:S04]  /*2110*/  @P1 STS.64 [R0+0xf008], RZ ;  /* 0x00f008ff00001388 */ /* 0x0003e80000000a00 */
[----:B------:R1:W-:Y:S04]  /*2120*/  @P1 STS.128 [R0+0x11000], RZ ;  /* 0x011000ff00001388 */ /* 0x0003e80000000c00 */
[----:B------:R1:W-:Y:S01]  /*2130*/  @P1 STS.128 [R0+0x13000], RZ ;  /* 0x013000ff00001388 */ /* 0x0003e20000000c00 */
[----:B------:R-:W-:Y:S05]  /*2140*/  @P1 BRA `(.L_x_38) ;  /* 0x0000023000001947 */ /* 0x000fea0003800000 */
[----:B------:R-:W2:Y:S04]  /*2150*/  LDL R12, [R1+0x10] ;  /* 0x00001000010c7983 */ /* 0x000ea80000100800 */
[----:B------:R-:W3:Y:S01]  /*2160*/  LDL R19, [R1+0x14] ;  /* 0x0000140001137983 */ /* 0x000ee20000100800 */
[----:B------:R-:W-:Y:S01]  /*2170*/  ISETP.GE.AND P5, PT, R250, c[0x0][0x220], PT ;  /* 0x00008800fa007a0c */ /* 0x000fe20003fa6270 */
[----:B------:R-:W-:-:S02]  /*2180*/  IMAD.MOV.U32 R4, RZ, RZ, R6 ;  /* 0x000000ffff047224 */ /* 0x000fc400078e0006 */
[----:B------:R-:W-:-:S04]  /*2190*/  IMAD.MOV.U32 R5, RZ, RZ, R13 ;  /* 0x000000ffff057224 */ /* 0x000fc800078e000d */
[----:B------:R-:W-:-:S06]  /*21a0*/  IMAD.WIDE.U32 R4, R3, c[0x0][0x1a0], R4 ;  /* 0x0000680003047a25 */ /* 0x000fcc00078e0004 */
[----:B------:R-:W-:Y:S01]  /*21b0*/  @!P5 LEA R10, P2, R4, c[0x0][0x170], 0x1 ;  /* 0x00005c00040ada11 */ /* 0x000fe200078408ff */
[----:B------:R4:W-:Y:S04]  /*21c0*/  @P5 STS [R0+0xf000], RZ ;  /* 0x00f000ff00005388 */ /* 0x0009e80000000800 */
[----:B------:R4:W-:Y:S04]  /*21d0*/  @P5 STS [R0+0xf004], RZ ;  /* 0x00f004ff00005388 */ /* 0x0009e80000000800 */
[----:B------:R4:W-:Y:S01]  /*21e0*/  @P5 STS.64 [R0+0xf008], RZ ;  /* 0x00f008ff00005388 */ /* 0x0009e20000000a00 */
[----:B--2---:R-:W-:Y:S01]  /*21f0*/  ISETP.GE.AND P4, PT, R12, c[0x0][0x220], PT ;  /* 0x000088000c007a0c */ /* 0x004fe20003f86270 */
[----:B------:R-:W-:Y:S01]  /*2200*/  IMAD R12, R18, c[0x0][0x1a0], RZ ;  /* 0x00006800120c7a24 */ /* 0x000fe200078e02ff */
[----:B---3--:R-:W-:-:S03]  /*2210*/  ISETP.GE.AND P3, PT, R19, c[0x0][0x220], PT ;  /* 0x0000880013007a0c */ /* 0x008fc60003f66270 */
[----:B------:R-:W-:-:S04]  /*2220*/  IMAD R12, R3, c[0x0][0x1a4], R12 ;  /* 0x00006900030c7a24 */ /* 0x000fc800078e020c */
[----:B------:R-:W-:-:S04]  /*2230*/  IMAD.IADD R12, R5, 0x1, R12 ;  /* 0x00000001050c7824 */ /* 0x000fc800078e020c */
[C---:B------:R-:W-:Y:S02]  /*2240*/  @!P4 LEA R8, P0, R4.reuse, c[0x0][0x170], 0x1 ;  /* 0x00005c000408ca11 */ /* 0x040fe400078008ff */
[C-C-:B------:R-:W-:Y:S02]  /*2250*/  @!P5 LEA.HI.X R11, R4.reuse, c[0x0][0x174], R12.reuse, 0x1, P2 ;  /* 0x00005d00040bda11 */ /* 0x140fe400010f0c0c */
[----:B------:R-:W-:-:S03]  /*2260*/  @!P4 LEA.HI.X R9, R4, c[0x0][0x174], R12, 0x1, P0 ;  /* 0x00005d000409ca11 */ /* 0x000fc600000f0c0c */
[----:B------:R-:W-:Y:S01]  /*2270*/  @!PT LDS RZ, [RZ] ;  /* 0x00000000fffff984 */ /* 0x000fe20000000800 */
[----:B------:R-:W-:Y:S01]  /*2280*/  @!PT LDS RZ, [RZ] ;  /* 0x00000000fffff984 */ /* 0x000fe20000000800 */
[----:B------:R-:W-:Y:S01]  /*2290*/  @!PT LDS RZ, [RZ] ;  /* 0x00000000fffff984 */ /* 0x000fe20000000800 */
[----:B------:R4:W-:Y:S04]  /*22a0*/  @!P5 LDGSTS.E.BYPASS.LTC128B.128 [R0+0xf000], [R10.64] ;  /* 0x0f0000000a00dfae */ /* 0x0009e8000b901d44 */
[----:B------:R4:W-:Y:S04]  /*22b0*/  @P4 STS.128 [R0+0x11000], RZ ;  /* 0x011000ff00004388 */ /* 0x0009e80000000c00 */
[----:B------:R-:W-:Y:S01]  /*22c0*/  @!PT LDS RZ, [RZ] ;  /* 0x00000000fffff984 */ /* 0x000fe20000000800 */
[----:B------:R-:W-:Y:S01]  /*22d0*/  @!PT LDS RZ, [RZ] ;  /* 0x00000000fffff984 */ /* 0x000fe20000000800 */
[----:B------:R-:W-:Y:S01]  /*22e0*/  @!PT LDS RZ, [RZ] ;  /* 0x00000000fffff984 */ /* 0x000fe20000000800 */
[----:B------:R4:W-:Y:S04]  /*22f0*/  @!P4 LDGSTS.E.BYPASS.LTC128B.128 [R0+0x11000], [R8.64+0x40] ;  /* 0x110000400800cfae */ /* 0x0009e8000b901d44 */
[----:B------:R4:W-:Y:S01]  /*2300*/  @P3 STS.128 [R0+0x13000], RZ ;  /* 0x013000ff00003388 */ /* 0x0009e20000000c00 */
[----:B------:R-:W-:Y:S05]  /*2310*/  @P3 BRA `(.L_x_38) ;  /* 0x0000006000003947 */ /* 0x000fea0003800000 */
[----:B----4-:R-:W-:-:S04]  /*2320*/  LEA R8, P0, R4, c[0x0][0x170], 0x1 ;  /* 0x00005c0004087a11 */ /* 0x010fc800078008ff */
[----:B------:R-:W-:-:S05]  /*2330*/  LEA.HI.X R9, R4, c[0x0][0x174], R12, 0x1, P0 ;  /* 0x00005d0004097a11 */ /* 0x000fca00000f0c0c */
[----:B------:R-:W-:Y:S01]  /*2340*/  @!PT LDS RZ, [RZ] ;  /* 0x00000000fffff984 */ /* 0x000fe20000000800 */
[----:B------:R-:W-:Y:S01]  /*2350*/  @!PT LDS RZ, [RZ] ;  /* 0x00000000fffff984 */ /* 0x000fe20000000800 */
[----:B------:R-:W-:Y:S01]  /*2360*/  @!PT LDS RZ, [RZ] ;  /* 0x00000000fffff984 */ /* 0x000fe20000000800 */
[----:B------:R2:W-:Y:S04]  /*2370*/  LDGSTS.E.BYPASS.LTC128B.128 [R0+0x13000], [R8.64+0x80] ;  /* 0x1300008008007fae */ /* 0x0005e8000b901d44 */
.L_x_38:
[----:B------:R-:W-:Y:S05]  /*2380*/  BSYNC B0 ;  /* 0x0000000000007941 */ /* 0x000fea0003800000 */
.L_x_37:
[----:B------:R-:W-:Y:S01]  /*2390*/  IADD3 R4, R3, 0x40, RZ ;  /* 0x0000004003047810 */ /* 0x000fe20007ffe0ff */
[----:B------:R-:W-:Y:S03]  /*23a0*/  BSSY B0, `(.L_x_39) ;  /* 0x0000028000007945 */ /* 0x000fe60003800000 */
[----:B------:R-:W-:-:S13]  /*23b0*/  ISETP.GE.AND P5, PT, R4, UR13, PT ;  /* 0x0000000d04007c0c */ /* 0x000fda000bfa6270 */
[----:B------:R3:W-:Y:S04]  /*23c0*/  @P5 STS.128 [R0+0x10000], RZ ;  /* 0x010000ff00005388 */ /* 0x0007e80000000c00 */
[----:B------:R3:W-:Y:S04]  /*23d0*/  @P5 STS.128 [R0+0x12000], RZ ;  /* 0x012000ff00005388 */ /* 0x0007e80000000c00 */
[----:B------:R3:W-:Y:S01]  /*23e0*/  @P5 STS.128 [R0+0x14000], RZ ;  /* 0x014000ff00005388 */ /* 0x0007e20000000c00 */
[----:B------:R-:W-:Y:S05]  /*23f0*/  @P5 BRA `(.L_x_40) ;  /* 0x0000022000005947 */ /* 0x000fea0003800000 */
[----:B--2-4-:R-:W2:Y:S04]  /*2400*/  LDL R9, [R1+0x10] ;  /* 0x0000100001097983 */ /* 0x014ea80000100800 */
[----:B------:R-:W4:Y:S01]  /*2410*/  LDL R8, [R1+0x14] ;  /* 0x0000140001087983 */ /* 0x000f220000100800 */
[----:B------:R-:W-:Y:S01]  /*2420*/  IADD3 R4, P0, R3, 0x40, RZ ;  /* 0x0000004003047810 */ /* 0x000fe20007f1e0ff */
[----:B------:R-:W-:Y:S01]  /*2430*/  IMAD.MOV.U32 R7, RZ, RZ, R13 ;  /* 0x000000ffff077224 */ /* 0x000fe200078e000d */
[----:B------:R-:W-:-:S03]  /*2440*/  ISETP.GE.AND P4, PT, R250, c[0x0][0x220], PT ;  /* 0x00008800fa007a0c */ /* 0x000fc60003f86270 */
[----:B------:R-:W-:Y:S02]  /*2450*/  IMAD.X R5, RZ, RZ, R18, P0 ;  /* 0x000000ffff057224 */ /* 0x000fe400000e0612 */
[----:B------:R-:W-:-:S04]  /*2460*/  IMAD.WIDE.U32 R10, R4, c[0x0][0x1a0], R6 ;  /* 0x00006800040a7a25 */ /* 0x000fc800078e0006 */
[----:B------:R-:W-:-:S04]  /*2470*/  IMAD R5, R5, c[0x0][0x1a0], RZ ;  /* 0x0000680005057a24 */ /* 0x000fc800078e02ff */
[----:B------:R-:W-:Y:S01]  /*2480*/  IMAD R4, R4, c[0x0][0x1a4], R5 ;  /* 0x0000690004047a24 */ /* 0x000fe200078e0205 */
[----:B------:R1:W-:Y:S03]  /*2490*/  @P4 STS.128 [R0+0x10000], RZ ;  /* 0x010000ff00004388 */ /* 0x0003e60000000c00 */
[----:B------:R-:W-:Y:S01]  /*24a0*/  IMAD.IADD R4, R11, 0x1, R4 ;  /* 0x000000010b047824 */ /* 0x000fe200078e0204 */
[----:B--2---:R-:W-:Y:S02]  /*24b0*/  ISETP.GE.AND P3, PT, R9, c[0x0][0x220], PT ;  /* 0x0000880009007a0c */ /* 0x004fe40003f66270 */
[----:B----4-:R-:W-:Y:S02]  /*24c0*/  ISETP.GE.AND P0, PT, R8, c[0x0][0x220], PT ;  /* 0x0000880008007a0c */ /* 0x010fe40003f06270 */
[----:B------:R-:W-:-:S04]  /*24d0*/  @!P4 LEA R8, P6, R10, c[0x0][0x170], 0x1 ;  /* 0x00005c000a08ca11 */ /* 0x000fc800078c08ff */
[----:B------:R-:W-:-:S05]  /*24e0*/  @!P4 LEA.HI.X R9, R10, c[0x0][0x174], R4, 0x1, P6 ;  /* 0x00005d000a09ca11 */ /* 0x000fca00030f0c04 */
[C---:B------:R-:W-:Y:S01]  /*24f0*/  @!P3 LEA R6, P2, R10.reuse, c[0x0][0x170], 0x1 ;  /* 0x00005c000a06ba11 */ /* 0x040fe200078408ff */
[----:B------:R-:W-:Y:S01]  /*2500*/  @!PT LDS RZ, [RZ] ;  /* 0x00000000fffff984 */ /* 0x000fe20000000800 */
[----:B------:R-:W-:Y:S01]  /*2510*/  @!PT LDS RZ, [RZ] ;  /* 0x00000000fffff984 */ /* 0x000fe20000000800 */
[----:B------:R-:W-:Y:S01]  /*2520*/  @!PT LDS RZ, [RZ] ;  /* 0x00000000fffff984 */ /* 0x000fe20000000800 */
[----:B------:R1:W-:Y:S03]  /*2530*/  @!P4 LDGSTS.E.BYPASS.LTC128B.128 [R0+0x10000], [R8.64] ;  /* 0x100000000800cfae */ /* 0x0003e6000b901d44 */
[----:B------:R-:W-:Y:S01]  /*2540*/  @!P3 LEA.HI.X R7, R10, c[0x0][0x174], R4, 0x1, P2 ;  /* 0x00005d000a07ba11 */ /* 0x000fe200010f0c04 */
[----:B------:R1:W-:Y:S04]  /*2550*/  @P3 STS.128 [R0+0x12000], RZ ;  /* 0x012000ff00003388 */ /* 0x0003e80000000c00 */
[----:B------:R-:W-:Y:S01]  /*2560*/  @!PT LDS RZ, [RZ] ;  /* 0x00000000fffff984 */ /* 0x000fe20000000800 */
[----:B------:R-:W-:Y:S01]  /*2570*/  @!PT LDS RZ, [RZ] ;  /* 0x00000000fffff984 */ /* 0x000fe20000000800 */
[----:B------:R-:W-:Y:S01]  /*2580*/  @!PT LDS RZ, [RZ] ;  /* 0x00000000fffff984 */ /* 0x000fe20000000800 */
[----:B------:R1:W-:Y:S04]  /*2590*/  @!P3 LDGSTS.E.BYPASS.LTC128B.128 [R0+0x12000], [R6.64+0x40] ;  /* 0x120000400600bfae */ /* 0x0003e8000b901d44 */
[----:B------:R1:W-:Y:S01]  /*25a0*/  @P0 STS.128 [R0+0x14000], RZ ;  /* 0x014000ff00000388 */ /* 0x0003e20000000c00 */
[----:B------:R-:W-:Y:S05]  /*25b0*/  @P0 BRA `(.L_x_40) ;  /* 0x0000006000000947 */ /* 0x000fea0003800000 */
[----:B-1----:R-:W-:-:S04]  /*25c0*/  LEA R6, P0, R10, c[0x0][0x170], 0x1 ;  /* 0x00005c000a067a11 */ /* 0x002fc800078008ff */
[----:B------:R-:W-:-:S05]  /*25d0*/  LEA.HI.X R7, R10, c[0x0][0x174], R4, 0x1, P0 ;  /* 0x00005d000a077a11 */ /* 0x000fca00000f0c04 */
[----:B------:R-:W-:Y:S01]  /*25e0*/  @!PT LDS RZ, [RZ] ;  /* 0x00000000fffff984 */ /* 0x000fe20000000800 */
[----:B------:R-:W-:Y:S01]  /*25f0*/  @!PT LDS RZ, [RZ] ;  /* 0x00000000fffff984 */ /* 0x000fe20000000800 */
[----:B------:R-:W-:Y:S01]  /*2600*/  @!PT LDS RZ, [RZ] ;  /* 0x00000000fffff984 */ /* 0x000fe20000000800 */
[----:B------:R1:W-:Y:S04]  /*2610*/  LDGSTS.E.BYPASS.LTC128B.128 [R0+0x14000], [R6.64+0x80] ;  /* 0x1400008006007fae */ /* 0x0003e8000b901d44 */
.L_x_40:
[----:B------:R-:W-:Y:S05]  /*2620*/  BSYNC B0 ;  /* 0x0000000000007941 */ /* 0x000fea0003800000 */
.L_x_39:
[----:B------:R-:W-:Y:S01]  /*2630*/  UIMAD UR8, UR7, -0x40, UR26 ;  /* 0xffffffc0070878a4 */ /* 0x000fe2000f8e021a */
[----:B------:R-:W0:Y:S01]  /*2640*/  LDGDEPBAR ;  /* 0x00000000000079af */ /* 0x000e220000000000 */
[----:B------:R-:W-:Y:S04]  /*2650*/  BSSY B0, `(.L_x_41) ;  /* 0x0000025000007945 */ /* 0x000fe80003800000 */
[----:B------:R-:W-:-:S13]  /*2660*/  ISETP.GE.AND P2, PT, R3, UR8, PT ;  /* 0x0000000803007c0c */ /* 0x000fda000bf46270 */
[----:B------:R1:W-:Y:S04]  /*2670*/  @P2 STS [R0+0x6000], RZ ;  /* 0x006000ff00002388 */ /* 0x0003e80000000800 */
[----:B------:R1:W-:Y:S04]  /*2680*/  @P2 STS [R0+0x6004], RZ ;  /* 0x006004ff00002388 */ /* 0x0003e80000000800 */
[----:B------:R1:W-:Y:S04]  /*2690*/  @P2 STS.64 [R0+0x6008], RZ ;  /* 0x006008ff00002388 */ /* 0x0003e80000000a00 */
[----:B------:R1:W-:Y:S04]  /*26a0*/  @P2 STS.128 [R0+0x7000], RZ ;  /* 0x007000ff00002388 */ /* 0x0003e80000000c00 */
[----:B------:R1:W-:Y:S01]  /*26b0*/  @P2 STS.128 [R0+0x8000], RZ ;  /* 0x008000ff00002388 */ /* 0x0003e20000000c00 */
[----:B------:R-:W-:Y:S05]  /*26c0*/  @P2 BRA `(.L_x_42) ;  /* 0x000001d000002947 */ /* 0x000fea0003800000 */
[----:B------:R-:W5:Y:S04]  /*26d0*/  LDL R5, [R1+0x10] ;  /* 0x0000100001057983 */ /* 0x000f680000100800 */
[----:B--2---:R-:W2:Y:S01]  /*26e0*/  LDL R4, [R1+0x14] ;  /* 0x0000140001047983 */ /* 0x004ea20000100800 */
[----:B------:R-:W-:-:S13]  /*26f0*/  ISETP.GE.AND P4, PT, R250, c[0x0][0x220], PT ;  /* 0x00008800fa007a0c */ /* 0x000fda0003f86270 */
[----:B-1----:R-:W-:Y:S01]  /*2700*/  @!P4 IMAD.MOV.U32 R6, RZ, RZ, R236 ;  /* 0x000000ffff06c224 */ /* 0x002fe200078e00ec */
[----:B------:R1:W-:Y:S01]  /*2710*/  @P4 STS [R0+0x6000], RZ ;  /* 0x006000ff00004388 */ /* 0x0003e20000000800 */
[----:B------:R-:W-:-:S03]  /*2720*/  @!P4 IMAD.MOV.U32 R7, RZ, RZ, R235 ;  /* 0x000000ffff07c224 */ /* 0x000fc600078e00eb */
[----:B------:R1:W-:Y:S04]  /*2730*/  @P4 STS [R0+0x6004], RZ ;  /* 0x006004ff00004388 */ /* 0x0003e80000000800 */
[----:B------:R1:W-:Y:S04]  /*2740*/  @P4 STS.64 [R0+0x6008], RZ ;  /* 0x006008ff00004388 */ /* 0x0003e80000000a00 */
[----:B------:R-:W-:Y:S01]  /*2750*/  @!PT LDS RZ, [RZ] ;  /* 0x00000000fffff984 */ /* 0x000fe20000000800 */
[----:B------:R-:W-:Y:S01]  /*2760*/  @!PT LDS RZ, [RZ] ;  /* 0x00000000fffff984 */ /* 0x000fe20000000800 */
[----:B------:R-:W-:Y:S01]  /*2770*/  @!PT LDS RZ, [RZ] ;  /* 0x00000000fffff984 */ /* 0x000fe20000000800 */
[----:B------:R1:W-:Y:S01]  /*2780*/  @!P4 LDGSTS.E.BYPASS.LTC128B.128 [R0+0x6000], [R6.64] ;  /* 0x060000000600cfae */ /* 0x0003e2000b901d44 */
[----:B-----5:R-:W-:Y:S02]  /*2790*/  ISETP.GE.AND P3, PT, R5, c[0x0][0x220], PT ;  /* 0x0000880005007a0c */ /* 0x020fe40003f66270 */
[----:B--2---:R-:W-:-:S11]  /*27a0*/  ISETP.GE.AND P0, PT, R4, c[0x0][0x220], PT ;  /* 0x0000880004007a0c */ /* 0x004fd60003f06270 */
[----:B------:R-:W-:Y:S01]  /*27b0*/  @!P3 MOV R4, R236 ;  /* 0x000000ec0004b202 */ /* 0x000fe20000000f00 */
[----:B------:R-:W-:Y:S01]  /*27c0*/  @!P3 IMAD.MOV.U32 R5, RZ, RZ, R235 ;  /* 0x000000ffff05b224 */ /* 0x000fe200078e00eb */
[----:B------:R1:W-:Y:S04]  /*27d0*/  @P3 STS.128 [R0+0x7000], RZ ;  /* 0x007000ff00003388 */ /* 0x0003e80000000c00 */
[----:B------:R-:W-:Y:S01]  /*27e0*/  @!PT LDS RZ, [RZ] ;  /* 0x00000000fffff984 */ /* 0x000fe20000000800 */
[----:B------:R-:W-:Y:S01]  /*27f0*/  @!PT LDS RZ, [RZ] ;  /* 0x00000000fffff984 */ /* 0x000fe20000000800 */
[----:B------:R-:W-:Y:S01]  /*2800*/  @!PT LDS RZ, [RZ] ;  /* 0x00000000fffff984 */ /* 0x000fe20000000800 */
[----:B------:R1:W-:Y:S04]  /*2810*/  @!P3 LDGSTS.E.BYPASS.LTC128B.128 [R0+0x7000], [R4.64+0x40] ;  /* 0x070000400400bfae */ /* 0x0003e8000b901d44 */
[----:B------:R1:W-:Y:S01]  /*2820*/  @P0 STS.128 [R0+0x8000], RZ ;  /* 0x008000ff00000388 */ /* 0x0003e20000000c00 */
[----:B------:R-:W-:Y:S05]  /*2830*/  @P0 BRA `(.L_x_42) ;  /* 0x0000006000000947 */ /* 0x000fea0003800000 */
[----:B-1----:R-:W-:Y:S02]  /*2840*/  MOV R4, R236 ;  /* 0x000000ec00047202 */ /* 0x002fe40000000f00 */
[----:B------:R-:W-:-:S05]  /*2850*/  MOV R5, R235 ;  /* 0x000000eb00057202 */ /* 0x000fca0000000f00 */
[----:B------:R-:W-:Y:S01]  /*2860*/  @!PT LDS RZ, [RZ] ;  /* 0x00000000fffff984 */ /* 0x000fe20000000800 */
[----:B------:R-:W-:Y:S01]  /*2870*/  @!PT LDS RZ, [RZ] ;  /* 0x00000000fffff984 */ /* 0x000fe20000000800 */
[----:B------:R-:W-:Y:S01]  /*2880*/  @!PT LDS RZ, [RZ] ;  /* 0x00000000fffff984 */ /* 0x000fe20000000800 */
[----:B------:R1:W-:Y:S02]  /*2890*/  LDGSTS.E.BYPASS.LTC128B.128 [R0+0x8000], [R4.64+0x80] ;  /* 0x0800008004007fae */ /* 0x0003e4000b901d44 */
.L_x_42:
[----:B------:R-:W-:Y:S05]  /*28a0*/  BSYNC B0 ;  /* 0x0000000000007941 */ /* 0x000fea0003800000 */
.L_x_41:
[----:B------:R-:W-:Y:S01]  /*28b0*/  PLOP3.LUT P0, PT, PT, PT, UP0, 0x80, 0x0 ;  /* 0x000000000000781c */ /* 0x000fe20003f0f008 */
[----:B------:R-:W-:Y:S01]  /*28c0*/  BSSY B0, `(.L_x_43) ;  /* 0x0000036000007945 */ /* 0x000fe20003800000 */
[----:B-1----:R-:W-:-:S04]  /*28d0*/  IADD3 R4, R17, 0x1800, RZ ;  /* 0x0000180011047810 */ /* 0x002fc80007ffe0ff */
[----:B------:R-:W-:-:S05]  /*28e0*/  SEL R4, R4, R17, !P0 ;  /* 0x0000001104047207 */ /* 0x000fca0004000000 */
[----:B------:R-:W-:Y:S01]  /*28f0*/  IMAD.SHL.U32 R228, R4, 0x2, RZ ;  /* 0x0000000204e47824 */ /* 0x000fe200078e00ff */
[----:B------:R-:W-:Y:S05]  /*2900*/  @!P2 BRA `(.L_x_44) ;  /* 0x000000d00000a947 */ /* 0x000fea0003800000 */
[----:B------:R1:W-:Y:S04]  /*2910*/  STS [R228], RZ ;  /* 0x000000ffe4007388 */ /* 0x0003e80000000800 */
[----:B------:R1:W-:Y:S04]  /*2920*/  STS [R228+0x4], RZ ;  /* 0x000004ffe4007388 */ /* 0x0003e80000000800 */
        /* <DEDUP_REMOVED lines=9> */
[----:B------:R1:W-:Y:S01]  /*29c0*/  STS [R228+0x200c], RZ ;  /* 0x00200cffe4007388 */ /* 0x0003e20000000800 */
[----:B------:R-:W-:Y:S05]  /*29d0*/  BRA `(.L_x_45) ;  /* 0x0000024000007947 */ /* 0x000fea0003800000 */
.L_x_44:
[----:B------:R-:W5:Y:S04]  /*29e0*/  LDL R5, [R1+0x10] ;  /* 0x0000100001057983 */ /* 0x000f680000100800 */
[----:B--2---:R-:W2:Y:S01]  /*29f0*/  LDL R4, [R1+0x14] ;  /* 0x0000140001047983 */ /* 0x004ea20000100800 */
[----:B------:R-:W-:-:S13]  /*2a00*/  ISETP.GE.AND P4, PT, R250, c[0x0][0x220], PT ;  /* 0x00008800fa007a0c */ /* 0x000fda0003f86270 */
[----:B------:R-:W-:Y:S01]  /*2a10*/  @!P4 IMAD.MOV.U32 R6, RZ, RZ, R238 ;  /* 0x000000ffff06c224 */ /* 0x000fe200078e00ee */
[----:B------:R1:W-:Y:S01]  /*2a20*/  @P4 STS [R228], RZ ;  /* 0x000000ffe4004388 */ /* 0x0003e20000000800 */
[----:B------:R-:W-:-:S03]  /*2a30*/  @!P4 IMAD.MOV.U32 R7, RZ, RZ, R237 ;  /* 0x000000ffff07c224 */ /* 0x000fc600078e00ed */
[----:B------:R1:W-:Y:S04]  /*2a40*/  @P4 STS [R228+0x4], RZ ;  /* 0x000004ffe4004388 */ /* 0x0003e80000000800 */
[----:B------:R1:W-:Y:S04]  /*2a50*/  @P4 STS [R228+0x8], RZ ;  /* 0x000008ffe4004388 */ /* 0x0003e80000000800 */
[----:B------:R1:W-:Y:S04]  /*2a60*/  @P4 STS [R228+0xc], RZ ;  /* 0x00000cffe4004388 */ /* 0x0003e80000000800 */
[----:B------:R-:W-:Y:S01]  /*2a70*/  @!PT LDS RZ, [RZ] ;  /* 0x00000000fffff984 */ /* 0x000fe20000000800 */
[----:B------:R-:W-:Y:S01]  /*2a80*/  @!PT LDS RZ, [RZ] ;  /* 0x00000000fffff984 */ /* 0x000fe20000000800 */
[----:B------:R-:W-:Y:S01]  /*2a90*/  @!PT LDS RZ, [RZ] ;  /* 0x00000000fffff984 */ /* 0x000fe20000000800 */
[----:B------:R1:W-:Y:S01]  /*2aa0*/  @!P4 LDGSTS.E.BYPASS.LTC128B.128 [R228], [R6.64] ;  /* 0x0000000006e4cfae */ /* 0x0003e2000b901d44 */
[----:B-----5:R-:W-:-:S02]  /*2ab0*/  ISETP.GE.AND P3, PT, R5, c[0x0][0x220], PT ;  /* 0x0000880005007a0c */ /* 0x020fc40003f66270 */
[----:B--2---:R-:W-:-:S11]  /*2ac0*/  ISETP.GE.AND P2, PT, R4, c[0x0][0x220], PT ;  /* 0x0000880004007a0c */ /* 0x004fd60003f46270 */
[----:B------:R-:W-:Y:S01]  /*2ad0*/  @!P3 MOV R4, R238 ;  /* 0x000000ee0004b202 */ /* 0x000fe20000000f00 */
[----:B------:R-:W-:Y:S01]  /*2ae0*/  @!P3 IMAD.MOV.U32 R5, RZ, RZ, R237 ;  /* 0x000000ffff05b224 */ /* 0x000fe200078e00ed */
[----:B------:R1:W-:Y:S04]  /*2af0*/  @P3 STS [R228+0x1000], RZ ;  /* 0x001000ffe4003388 */ /* 0x0003e80000000800 */
[----:B------:R1:W-:Y:S04]  /*2b00*/  @P3 STS [R228+0x1004], RZ ;  /* 0x001004ffe4003388 */ /* 0x0003e80000000800 */
[----:B------:R1:W-:Y:S04]  /*2b10*/  @P3 STS [R228+0x1008], RZ ;  /* 0x001008ffe4003388 */ /* 0x0003e80000000800 */
[----:B------:R1:W-:Y:S04]  /*2b20*/  @P3 STS [R228+0x100c], RZ ;  /* 0x00100cffe4003388 */ /* 0x0003e80000000800 */
[----:B------:R-:W-:Y:S01]  /*2b30*/  @!PT LDS RZ, [RZ] ;  /* 0x00000000fffff984 */ /* 0x000fe20000000800 */
[----:B------:R-:W-:Y:S01]  /*2b40*/  @!PT LDS RZ, [RZ] ;  /* 0x00000000fffff984 */ /* 0x000fe20000000800 */
[----:B------:R-:W-:Y:S01]  /*2b50*/  @!PT LDS RZ, [RZ] ;  /* 0x00000000fffff984 */ /* 0x000fe20000000800 */
[----:B------:R1:W-:Y:S04]  /*2b60*/  @!P3 LDGSTS.E.BYPASS.LTC128B.128 [R228+0x1000], [R4.64+0x40] ;  /* 0x0100004004e4bfae */ /* 0x0003e8000b901d44 */
[----:B------:R1:W-:Y:S04]  /*2b70*/  @P2 STS [R228+0x2000], RZ ;  /* 0x002000ffe4002388 */ /* 0x0003e80000000800 */
[----:B------:R1:W-:Y:S04]  /*2b80*/  @P2 STS [R228+0x2004], RZ ;  /* 0x002004ffe4002388 */ /* 0x0003e80000000800 */
[----:B------:R1:W-:Y:S04]  /*2b90*/  @P2 STS [R228+0x2008], RZ ;  /* 0x002008ffe4002388 */ /* 0x0003e80000000800 */
[----:B------:R1:W-:Y:S01]  /*2ba0*/  @P2 STS [R228+0x200c], RZ ;  /* 0x00200cffe4002388 */ /* 0x0003e20000000800 */
[----:B------:R-:W-:Y:S05]  /*2bb0*/  @P2 BRA `(.L_x_45) ;  /* 0x0000006000002947 */ /* 0x000fea0003800000 */
[----:B-1----:R-:W-:Y:S02]  /*2bc0*/  MOV R4, R238 ;  /* 0x000000ee00047202 */ /* 0x002fe40000000f00 */
[----:B------:R-:W-:-:S05]  /*2bd0*/  MOV R5, R237 ;  /* 0x000000ed00057202 */ /* 0x000fca0000000f00 */
[----:B------:R-:W-:Y:S01]  /*2be0*/  @!PT LDS RZ, [RZ] ;  /* 0x00000000fffff984 */ /* 0x000fe20000000800 */
[----:B------:R-:W-:Y:S01]  /*2bf0*/  @!PT LDS RZ, [RZ] ;  /* 0x00000000fffff984 */ /* 0x000fe20000000800 */
[----:B------:R-:W-:Y:S01]  /*2c00*/  @!PT LDS RZ, [RZ] ;  /* 0x00000000fffff984 */ /* 0x000fe20000000800 */
[----:B------:R1:W-:Y:S02]  /*2c10*/  LDGSTS.E.BYPASS.LTC128B.128 [R228+0x2000], [R4.64+0x80] ;  /* 0x0200008004e47fae */ /* 0x0003e4000b901d44 */
.L_x_45:
[----:B------:R-:W-:Y:S05]  /*2c20*/  BSYNC B0 ;  /* 0x0000000000007941 */ /* 0x000fea0003800000 */
.L_x_43:
[----:B------:R-:W5:Y:S01]  /*2c30*/  LDL R19, [R1+0x48] ;  /* 0x0000480001137983 */ /* 0x000f620000100800 */
[----:B------:R-:W-:Y:S01]  /*2c40*/  IMAD.MOV.U32 R13, RZ, RZ, 0x7f800000 ;  /* 0x7f800000ff0d7424 */ /* 0x000fe200078e00ff */
[----:B------:R-:W-:Y:S01]  /*2c50*/  ULDC.64 UR14, c[0x0][0x198] ;  /* 0x00006600000e7ab9 */ /* 0x000fe20000000a00 */
[----:B----4-:R-:W-:Y:S02]  /*2c60*/  IMAD.MOV.U32 R11, RZ, RZ, 0x7f800000 ;  /* 0x7f800000ff0b7424 */ /* 0x010fe400078e00ff */
[----:B------:R-:W-:Y:S02]  /*2c70*/  IMAD.MOV.U32 R12, RZ, RZ, 0x7f800000 ;  /* 0x7f800000ff0c7424 */ /* 0x000fe400078e00ff */
[----:B------:R-:W-:Y:S01]  /*2c80*/  IMAD.MOV.U32 R20, RZ, RZ, 0x7f800000 ;  /* 0x7f800000ff147424 */ /* 0x000fe200078e00ff */
[C---:B-1---5:R-:W-:Y:S01]  /*2c90*/  IADD3 R5, R19.reuse, 0x28, RZ ;  /* 0x0000002813057810 */ /* 0x062fe20007ffe0ff */
[C---:B------:R-:W-:Y:S01]  /*2ca0*/  IMAD.SHL.U32 R7, R19.reuse, 0x4, RZ ;  /* 0x0000000413077824 */ /* 0x040fe200078e00ff */
[----:B------:R-:W-:-:S02]  /*2cb0*/  IADD3 R4, R19, 0x8, RZ ;  /* 0x0000000813047810 */ /* 0x000fc40007ffe0ff */
[----:B------:R-:W-:Y:S02]  /*2cc0*/  ISETP.GE.AND P4, PT, R5, UR8, PT ;  /* 0x0000000805007c0c */ /* 0x000fe4000bf86270 */
[----:B------:R-:W-:Y:S02]  /*2cd0*/  SHF.R.S32.HI R17, RZ, 0x1f, R19 ;  /* 0x0000001fff117819 */ /* 0x000fe40000011413 */
[----:B------:R-:W-:Y:S02]  /*2ce0*/  ISETP.GE.AND P6, PT, R4, UR8, PT ;  /* 0x0000000804007c0c */ /* 0x000fe4000bfc6270 */
[----:B------:R-:W-:Y:S02]  /*2cf0*/  SHF.R.S32.HI R10, RZ, 0x1f, R5 ;  /* 0x0000001fff0a7819 */ /* 0x000fe40000011405 */
[----:B------:R-:W-:Y:S02]  /*2d00*/  IADD3 R4, P3, R7, UR10, RZ ;  /* 0x0000000a07047c10 */ /* 0x000fe4000ff7e0ff */
[----:B--2---:R-:W-:-:S02]  /*2d10*/  SHF.L.U64.HI R9, R19, 0x2, R17 ;  /* 0x0000000213097819 */ /* 0x004fc40000010211 */
[----:B------:R-:W-:Y:S02]  /*2d20*/  IADD3 R8, R19, 0x20, RZ ;  /* 0x0000002013087810 */ /* 0x000fe40007ffe0ff */
[----:B------:R-:W-:-:S04]  /*2d30*/  @!P4 LEA R6, P2, R5, UR10, 0x2 ;  /* 0x0000000a0506cc11 */ /* 0x000fc8000f8410ff */
[----:B------:R-:W-:Y:S02]  /*2d40*/  @!P4 LEA.HI.X R7, R5, UR9, R10, 0x2, P2 ;  /* 0x000000090507cc11 */ /* 0x000fe400090f140a */
[----:B------:R-:W-:Y:S02]  /*2d50*/  IADD3.X R5, R9, UR9, RZ, P3, !PT ;  /* 0x0000000909057c10 */ /* 0x000fe40009ffe4ff */
[----:B------:R-:W-:Y:S01]  /*2d60*/  ISETP.GE.AND P3, PT, R8, UR8, PT ;  /* 0x0000000808007c0c */ /* 0x000fe2000bf66270 */
[----:B------:R1:W2:Y:S01]  /*2d70*/  @!P4 LDG.E R11, [R6.64] ;  /* 0x00000004060bc981 */ /* 0x0002a2000c1e1900 */
[----:B------:R-:W-:-:S03]  /*2d80*/  ISETP.GE.AND P2, PT, R19, UR8, PT ;  /* 0x0000000813007c0c */ /* 0x000fc6000bf46270 */
[----:B------:R4:W5:Y:S08]  /*2d90*/  @!P6 LDG.E R13, [R4.64+0x20] ;  /* 0x00002004040de981 */ /* 0x000970000c1e1900 */
[----:B---3--:R4:W3:Y:S04]  /*2da0*/  @!P3 LDG.E R12, [R4.64+0x80] ;  /* 0x00008004040cb981 */ /* 0x0088e8000c1e1900 */
[----:B------:R4:W3:Y:S01]  /*2db0*/  @!P2 LDG.E R20, [R4.64] ;  /* 0x000000040414a981 */ /* 0x0008e2000c1e1900 */
[----:B------:R-:W-:-:S03]  /*2dc0*/  UIMAD UR8, UR19, UR14, URZ ;  /* 0x0000000e130872a4 */ /* 0x000fc6000f8e023f */
[----:B------:R-:W-:Y:S01]  /*2dd0*/  @P1 STS [R0+0x9000], RZ ;  /* 0x009000ff00001388 */ /* 0x000fe20000000800 */
[----:B------:R-:W-:-:S03]  /*2de0*/  UIMAD UR8, UR24, UR15, UR8 ;  /* 0x0000000f180872a4 */ /* 0x000fc6000f8e0208 */
[----:B------:R-:W-:Y:S04]  /*2df0*/  @P1 STS [R0+0x9004], RZ ;  /* 0x009004ff00001388 */ /* 0x000fe80000000800 */
[----:B------:R-:W-:Y:S04]  /*2e00*/  @P1 STS.64 [R0+0x9008], RZ ;  /* 0x009008ff00001388 */ /* 0x000fe80000000a00 */
[----:B------:R-:W-:Y:S04]  /*2e10*/  @P1 STS.128 [R0+0xb000], RZ ;  /* 0x00b000ff00001388 */ /* 0x000fe80000000c00 */
[----:B------:R-:W-:Y:S01]  /*2e20*/  @P1 STS.128 [R0+0xd000], RZ ;  /* 0x00d000ff00001388 */ /* 0x000fe20000000c00 */
[----:B----4-:R-:W-:-:S05]  /*2e30*/  IMAD.WIDE.U32 R4, R15, c[0x0][0x198], R250 ;  /* 0x000066000f047a25 */ /* 0x010fca00078e00fa */
[----:B-1----:R-:W-:Y:S01]  /*2e40*/  IADD3 R6, P2, R4, UR23, RZ ;  /* 0x0000001704067c10 */ /* 0x002fe2000ff5e0ff */
[----:B------:R-:W-:-:S05]  /*2e50*/  IMAD.U32 R4, RZ, RZ, UR8 ;  /* 0x00000008ff047e24 */ /* 0x000fca000f8e00ff */
[----:B------:R-:W-:Y:S01]  /*2e60*/  IADD3.X R7, R5, UR27, R4, P2, !PT ;  /* 0x0000001b05077c10 */ /* 0x000fe200097fe404 */
[----:B------:R-:W-:Y:S01]  /*2e70*/  IMAD R4, R16, c[0x0][0x1b0], RZ ;  /* 0x00006c0010047a24 */ /* 0x000fe200078e02ff */
[----:B------:R-:W-:Y:S03]  /*2e80*/  BSSY B0, `(.L_x_46) ;  /* 0x000002c000007945 */ /* 0x000fe60003800000 */
[C---:B------:R-:W-:Y:S02]  /*2e90*/  IMAD R4, R14.reuse, c[0x0][0x1b4], R4 ;  /* 0x00006d000e047a24 */ /* 0x040fe400078e0204 */
[----:B------:R-:W-:Y:S01]  /*2ea0*/  IMAD.WIDE.U32 R6, R14, c[0x0][0x1b0], R6 ;  /* 0x00006c000e067a25 */ /* 0x000fe200078e0006 */
[----:B-----5:R1:W-:Y:S04]  /*2eb0*/  STL [R1+0xc], R13 ;  /* 0x00000c0d01007387 */ /* 0x0203e80000100800 */
[----:B--2---:R2:W-:Y:S04]  /*2ec0*/  STL [R1+0x4], R11 ;  /* 0x0000040b01007387 */ /* 0x0045e80000100800 */
[----:B---3--:R2:W-:Y:S04]  /*2ed0*/  STL [R1], R12 ;  /* 0x0000000c01007387 */ /* 0x0085e80000100800 */
[----:B------:R2:W-:Y:S01]  /*2ee0*/  STL [R1+0x8], R20 ;  /* 0x0000081401007387 */ /* 0x0005e20000100800 */
[----:B-1----:R-:W-:Y:S01]  /*2ef0*/  IMAD.IADD R13, R7, 0x1, R4 ;  /* 0x00000001070d7824 */ /* 0x002fe200078e0204 */
[----:B------:R-:W-:Y:S05]  /*2f00*/  @P1 BRA `(.L_x_47) ;  /* 0x0000023000001947 */ /* 0x000fea0003800000 */
[----:B--2---:R-:W2:Y:S04]  /*2f10*/  LDL R12, [R1+0x10] ;  /* 0x00001000010c7983 */ /* 0x004ea80000100800 */
        /* <DEDUP_REMOVED lines=34> */
.L_x_47:
[----:B------:R-:W-:Y:S05]  /*3140*/  BSYNC B0 ;  /* 0x0000000000007941 */ /* 0x000fea0003800000 */
.L_x_46:
[----:B------:R3:W-:Y:S01]  /*3150*/  @P5 STS.128 [R0+0xa000], RZ ;  /* 0x00a000ff00005388 */ /* 0x0007e20000000c00 */
[----:B------:R-:W-:Y:S03]  /*3160*/  BSSY B0, `(.L_x_48) ;  /* 0x0000026000007945 */ /* 0x000fe60003800000 */
[----:B------:R3:W-:Y:S04]  /*3170*/  @P5 STS.128 [R0+0xc000], RZ ;  /* 0x00c000ff00005388 */ /* 0x0007e80000000c00 */
[----:B------:R3:W-:Y:S01]  /*3180*/  @P5 STS.128 [R0+0xe000], RZ ;  /* 0x00e000ff00005388 */ /* 0x0007e20000000c00 */
[----:B------:R-:W-:Y:S05]  /*3190*/  @P5 BRA `(.L_x_49) ;  /* 0x0000022000005947 */ /* 0x000fea0003800000 */
[----:B-1----:R-:W4:Y:S04]  /*31a0*/  LDL R8, [R1+0x10] ;  /* 0x0000100001087983 */ /* 0x002f280000100800 */
[----:B------:R-:W5:Y:S01]  /*31b0*/  LDL R5, [R1+0x14] ;  /* 0x0000140001057983 */ /* 0x000f620000100800 */
[----:B------:R-:W-:Y:S01]  /*31c0*/  IADD3 R3, P1, R3, 0x40, RZ ;  /* 0x0000004003037810 */ /* 0x000fe20007f3e0ff */
[----:B------:R-:W-:Y:S01]  /*31d0*/  IMAD.MOV.U32 R7, RZ, RZ, R13 ;  /* 0x000000ffff077224 */ /* 0x000fe200078e000d */
[----:B------:R-:W-:-:S03]  /*31e0*/  ISETP.GE.AND P4, PT, R250, c[0x0][0x220], PT ;  /* 0x00008800fa007a0c */ /* 0x000fc60003f86270 */
[----:B------:R-:W-:-:S04]  /*31f0*/  IMAD.X R4, RZ, RZ, R18, P1 ;  /* 0x000000ffff047224 */ /* 0x000fc800008e0612 */
[----:B------:R-:W-:-:S06]  /*3200*/  IMAD R4, R4, c[0x0][0x198], RZ ;  /* 0x0000660004047a24 */ /* 0x000fcc00078e02ff */
[----:B------:R1:W-:Y:S01]  /*3210*/  @P4 STS.128 [R0+0xa000], RZ ;  /* 0x00a000ff00004388 */ /* 0x0003e20000000c00 */
[----:B----4-:R-:W-:Y:S01]  /*3220*/  ISETP.GE.AND P3, PT, R8, c[0x0][0x220], PT ;  /* 0x0000880008007a0c */ /* 0x010fe20003f66270 */
[----:B------:R-:W-:Y:S01]  /*3230*/  IMAD.WIDE.U32 R8, R3, c[0x0][0x198], R6 ;  /* 0x0000660003087a25 */ /* 0x000fe200078e0006 */
[----:B-----5:R-:W-:-:S03]  /*3240*/  ISETP.GE.AND P1, PT, R5, c[0x0][0x220], PT ;  /* 0x0000880005007a0c */ /* 0x020fc60003f26270 */
[----:B------:R-:W-:Y:S01]  /*3250*/  IMAD R3, R3, c[0x0][0x19c], R4 ;  /* 0x0000670003037a24 */ /* 0x000fe200078e0204 */
[----:B------:R-:W-:-:S03]  /*3260*/  @!P4 LEA R6, P5, R8, c[0x0][0x168], 0x1 ;  /* 0x00005a000806ca11 */ /* 0x000fc600078a08ff */
        /* <DEDUP_REMOVED lines=21> */
.L_x_49:
[----:B------:R-:W-:Y:S05]  /*33c0*/  BSYNC B0 ;  /* 0x0000000000007941 */ /* 0x000fea0003800000 */
.L_x_48:
[----:B------:R-:W0:Y:S01]  /*33d0*/  LDGDEPBAR ;  /* 0x00000000000079af */ /* 0x000e220000000000 */
[----:B-1----:R-:W-:Y:S01]  /*33e0*/  IMAD.MOV.U32 R4, RZ, RZ, c[0x0][0x22c] ;  /* 0x00008b00ff047624 */ /* 0x002fe200078e00ff */
[C---:B---3--:R-:W-:Y:S01]  /*33f0*/  IADD3 R0, R227.reuse, 0x1800, RZ ;  /* 0x00001800e3007810 */ /* 0x048fe20007ffe0ff */
[----:B------:R-:W-:Y:S01]  /*3400*/  IMAD.SHL.U32 R219, R227, 0x2, RZ ;  /* 0x00000002e3db7824 */ /* 0x000fe200078e00ff */
[----:B------:R-:W-:Y:S01]  /*3410*/  SHF.L.U64.HI R6, R19, 0x2, R17 ;  /* 0x0000000213067819 */ /* 0x000fe20000010211 */
[----:B------:R-:W-:Y:S01]  /*3420*/  IMAD R4, R4, c[0x0][0x1c0], RZ ;  /* 0x0000700004047a24 */ /* 0x000fe200078e02ff */
[----:B------:R-:W-:Y:S01]  /*3430*/  SEL R0, R0, R227, !P0 ;  /* 0x000000e300007207 */ /* 0x000fe20004000000 */
[----:B------:R-:W-:Y:S01]  /*3440*/  UIADD3 UR8, UR24, 0x80, URZ ;  /* 0x0000008018087890 */ /* 0x000fe2000fffe03f */
[----:B------:R-:W-:Y:S01]  /*3450*/  IADD3 R3, R225, 0x1800, RZ ;  /* 0x00001800e1037810 */ /* 0x000fe20007ffe0ff */
[C---:B------:R-:W-:Y:S01]  /*3460*/  IMAD.SHL.U32 R7, R4.reuse, 0x10, RZ ;  /* 0x0000001004077824 */ /* 0x040fe200078e00ff */
[----:B------:R-:W-:Y:S01]  /*3470*/  SHF.L.U32 R5, R4, 0x3, RZ ;  /* 0x0000000304057819 */ /* 0x000fe200000006ff */
[----:B------:R-:W-:Y:S01]  /*3480*/  IMAD.SHL.U32 R216, R0, 0x2, RZ ;  /* 0x0000000200d87824 */ /* 0x000fe200078e00ff */
[----:B------:R-:W-:Y:S01]  /*3490*/  IADD3 R0, R19, -0x40, RZ ;  /* 0xffffffc013007810 */ /* 0x000fe20007ffe0ff */
[----:B------:R1:W-:Y:S01]  /*34a0*/  STL [R1+0x38], R6 ;  /* 0x0000380601007387 */ /* 0x0003e20000100800 */
[----:B------:R-:W-:Y:S01]  /*34b0*/  IADD3 R4, R7, 0x40, RZ ;  /* 0x0000004007047810 */ /* 0x000fe20007ffe0ff */
[----:B------:R-:W-:Y:S01]  /*34c0*/  IMAD.MOV.U32 R239, RZ, RZ, R228 ;  /* 0x000000ffffef7224 */ /* 0x000fe200078e00e4 */
[----:B------:R-:W-:Y:S01]  /*34d0*/  SEL R3, R3, R225, !P0 ;  /* 0x000000e103037207 */ /* 0x000fe20004000000 */
[----:B------:R-:W-:Y:S01]  /*34e0*/  IMAD.SHL.U32 R0, R0, 0x4, RZ ;  /* 0x0000000400007824 */ /* 0x000fe200078e00ff */
[----:B------:R-:W-:Y:S01]  /*34f0*/  CS2R R126, SRZ ;  /* 0x00000000007e7805 */ /* 0x000fe2000001ff00 */
[----:B------:R-:W-:Y:S01]  /*3500*/  IMAD.IADD R4, R5, 0x1, R4 ;  /* 0x0000000105047824 */ /* 0x000fe200078e0204 */
[----:B------:R-:W-:Y:S01]  /*3510*/  CS2R R124, SRZ ;  /* 0x00000000007c7805 */ /* 0x000fe2000001ff00 */
[----:B------:R-:W-:Y:S01]  /*3520*/  CS2R R130, SRZ ;  /* 0x0000000000827805 */ /* 0x000fe2000001ff00 */
[----:B------:R-:W-:Y:S01]  /*3530*/  CS2R R128, SRZ ;  /* 0x0000000000807805 */ /* 0x000fe2000001ff00 */
[----:B------:R-:W-:Y:S01]  /*3540*/  CS2R R122, SRZ ;  /* 0x00000000007a7805 */ /* 0x000fe2000001ff00 */
[----:B------:R-:W-:-:S04]  /*3550*/  DEPBAR.LE SB0, 0x1 ;  /* 0x000080400000791a */ /* 0x000fc80000000000 */
[----:B------:R-:W-:Y:S01]  /*3560*/  BAR.SYNC.DEFER_BLOCKING 0x0 ;  /* 0x0000000000007b1d */ /* 0x000fe20000010000 */
        /* <DEDUP_REMOVED lines=9> */
[----:B-1----:R-:W-:Y:S01]  /*3600*/  IADD3 R6, R7, 0x20, RZ ;  /* 0x0000002007067810 */ /* 0x002fe20007ffe0ff */
[----:B------:R-:W-:Y:S01]  /*3610*/  IMAD.SHL.U32 R7, R19, 0x4, RZ ;  /* 0x0000000413077824 */ /* 0x000fe200078e00ff */
[----:B------:R-:W-:Y:S01]  /*3620*/  CS2R R102, SRZ ;  /* 0x0000000000667805 */ /* 0x000fe2000001ff00 */
[----:B------:R-:W-:Y:S01]  /*3630*/  CS2R R100, SRZ ;  /* 0x0000000000647805 */ /* 0x000fe2000001ff00 */
[C---:B------:R-:W-:Y:S01]  /*3640*/  IADD3 R6, R5.reuse, R6, RZ ;  /* 0x0000000605067210 */ /* 0x040fe20007ffe0ff */
[----:B------:R-:W-:Y:S01]  /*3650*/  CS2R R94, SRZ ;  /* 0x00000000005e7805 */ /* 0x000fe2000001ff00 */
[----:B------:R-:W-:Y:S01]  /*3660*/  STL [R1+0x3c], R7 ;  /* 0x00003c0701007387 */ /* 0x000fe20000100800 */
[----:B------:R-:W-:Y:S01]  /*3670*/  CS2R R92, SRZ ;  /* 0x00000000005c7805 */ /* 0x000fe2000001ff00 */
[----:B------:R-:W-:Y:S01]  /*3680*/  CS2R R98, SRZ ;  /* 0x0000000000627805 */ /* 0x000fe2000001ff00 */
[C---:B------:R-:W-:Y:S01]  /*3690*/  IMAD.IADD R6, R5.reuse, 0x1, R6 ;  /* 0x0000000105067824 */ /* 0x040fe200078e0206 */
[----:B------:R1:W-:Y:S01]  /*36a0*/  STL [R1+0x34], R0 ;  /* 0x0000340001007387 */ /* 0x0003e20000100800 */
[----:B------:R-:W-:Y:S01]  /*36b0*/  CS2R R96, SRZ ;  /* 0x0000000000607805 */ /* 0x000fe2000001ff00 */
[----:B------:R-:W-:Y:S01]  /*36c0*/  CS2R R90, SRZ ;  /* 0x00000000005a7805 */ /* 0x000fe2000001ff00 */
[C---:B------:R-:W-:Y:S01]  /*36d0*/  IMAD.IADD R6, R5.reuse, 0x1, R6 ;  /* 0x0000000105067824 */ /* 0x040fe200078e0206 */
[----:B------:R-:W3:Y:S01]  /*36e0*/  LDSM.16.M88.4 R168, [R218+0xf000] ;  /* 0x00f00000daa8783b */ /* 0x000ee20000000200 */
[----:B------:R-:W-:Y:S01]  /*36f0*/  CS2R R88, SRZ ;  /* 0x0000000000587805 */ /* 0x000fe2000001ff00 */
[----:B------:R-:W-:Y:S01]  /*3700*/  CS2R R86, SRZ ;  /* 0x0000000000567805 */ /* 0x000fe2000001ff00 */
[C---:B------:R-:W-:Y:S01]  /*3710*/  IMAD.IADD R6, R5.reuse, 0x1, R6 ;  /* 0x0000000105067824 */ /* 0x040fe200078e0206 */
[----:B------:R-:W4:Y:S01]  /*3720*/  LDSM.16.M88.4 R172, [R218+0xf400] ;  /* 0x00f40000daac783b */ /* 0x000f220000000200 */
[----:B------:R-:W-:Y:S01]  /*3730*/  CS2R R84, SRZ ;  /* 0x0000000000547805 */ /* 0x000fe2000001ff00 */
[----:B------:R-:W-:Y:S01]  /*3740*/  CS2R R78, SRZ ;  /* 0x00000000004e7805 */ /* 0x000fe2000001ff00 */
[----:B------:R-:W-:Y:S01]  /*3750*/  CS2R R76, SRZ ;  /* 0x00000000004c7805 */ /* 0x000fe2000001ff00 */
[----:B------:R-:W2:Y:S01]  /*3760*/  LDSM.16.M88.4 R176, [R217+0xf000] ;  /* 0x00f00000d9b0783b */ /* 0x000ea20000000200 */
        /* <DEDUP_REMOVED lines=12> */
[C---:B-1----:R-:W-:Y:S01]  /*3830*/  IADD3 R0, R5.reuse, R4, RZ ;  /* 0x0000000405007210 */ /* 0x042fe20007ffe0ff */
[C---:B------:R-:W-:Y:S01]  /*3840*/  IMAD.IADD R4, R5.reuse, 0x1, R6 ;  /* 0x0000000105047824 */ /* 0x040fe200078e0206 */
[----:B------:R-:W-:Y:S01]  /*3850*/  CS2R R64, SRZ ;  /* 0x0000000000407805 */ /* 0x000fe2000001ff00 */
[----:B------:R-:W1:Y:S01]  /*3860*/  LDSM.16.M88.4 R192, [R217+0x11000] ;  /* 0x01100000d9c0783b */ /* 0x000e620000000200 */
[C---:B------:R-:W-:Y:S01]  /*3870*/  IADD3 R0, R5.reuse, R0, RZ ;  /* 0x0000000005007210 */ /* 0x040fe20007ffe0ff */
[----:B------:R-:W-:Y:S01]  /*3880*/  CS2R R58, SRZ ;  /* 0x00000000003a7805 */ /* 0x000fe2000001ff00 */
[----:B------:R-:W-:Y:S01]  /*3890*/  CS2R R56, SRZ ;  /* 0x0000000000387805 */ /* 0x000fe2000001ff00 */
[----:B------:R-:W1:Y:S01]  /*38a0*/  LDSM.16.M88.4 R196, [R217+0x11400] ;  /* 0x01140000d9c4783b */ /* 0x000e620000000200 */
[----:B------:R-:W-:Y:S01]  /*38b0*/  IADD3 R0, R5, R0, RZ ;  /* 0x0000000005007210 */ /* 0x000fe20007ffe0ff */
[----:B------:R-:W-:Y:S01]  /*38c0*/  CS2R R54, SRZ ;  /* 0x0000000000367805 */ /* 0x000fe2000001ff00 */
[----:B------:R-:W-:Y:S01]  /*38d0*/  CS2R R52, SRZ ;  /* 0x0000000000347805 */ /* 0x000fe2000001ff00 */
[----:B------:R-:W1:Y:S01]  /*38e0*/  LDSM.16.M88.4 R200, [R218+0x13000] ;  /* 0x01300000dac8783b */ /* 0x000e620000000200 */
[----:B------:R-:W-:Y:S01]  /*38f0*/  CS2R R46, SRZ ;  /* 0x00000000002e7805 */ /* 0x000fe2000001ff00 */
        /* <DEDUP_REMOVED lines=9> */
[----:B------:R-:W-:Y:S01]  /*3990*/  SHF.L.U32 R3, R3, 0x1, RZ ;  /* 0x0000000103037819 */ /* 0x000fe200000006ff */
[----:B------:R-:W1:Y:S01]  /*39a0*/  LDSM.16.M88.4 R212, [R217+0x13400] ;  /* 0x01340000d9d4783b */ /* 0x000e620000000200 */
[----:B------:R-:W-:Y:S01]  /*39b0*/  IADD3 R220, R219, R226, RZ ;  /* 0x000000e2dbdc7210 */ /* 0x000fe20007ffe0ff */
[----:B------:R-:W-:-:S02]  /*39c0*/  UISETP.GE.AND UP0, UPT, UR8, UR6, UPT ;  /* 0x000000060800728c */ /* 0x000fc4000bf06270 */
[----:B------:R-:W-:Y:S04]  /*39d0*/  STL [R1+0x1c], R6 ;  /* 0x00001c0601007387 */ /* 0x000fe80000100800 */
[----:B------:R5:W-:Y:S04]  /*39e0*/  STL [R1+0x18], R0 ;  /* 0x0000180001007387 */ /* 0x000be80000100800 */
[----:B------:R1:W-:Y:S01]  /*39f0*/  STL [R1+0x24], R4 ;  /* 0x0000240401007387 */ /* 0x0003e20000100800 */
[----:B-----5:R-:W-:-:S05]  /*3a00*/  IADD3 R0, R5, R0, RZ ;  /* 0x0000000005007210 */ /* 0x020fca0007ffe0ff */
[----:B--234-:R1:W-:Y:S02]  /*3a10*/  STL [R1+0x20], R0 ;  /* 0x0000200001007387 */ /* 0x01c3e40000100800 */
.L_x_52:
[----:B------:R-:W0:Y:S01]  /*3a20*/  LDGDEPBAR ;  /* 0x00000000000079af */ /* 0x000e220000000000 */
[----:B-1----:R-:W-:Y:S01]  /*3a30*/  IMAD.IADD R0, R226, 0x1, R216 ;  /* 0x00000001e2007824 */ /* 0x002fe200078e02d8 */
        /* <DEDUP_REMOVED lines=9> */
[----:B------:R-:W4:Y:S04]  /*3ad0*/  LDL R241, [R1+0xc] ;  /* 0x00000c0001f17983 */ /* 0x000f280000100800 */
[----:B------:R-:W2:Y:S01]  /*3ae0*/  LDL R240, [R1] ;  /* 0x0000000001f07983 */ /* 0x000ea20000100800 */
        /* <DEDUP_REMOVED lines=57> */
[----:B--2---:R-:W-:Y:S04]  /*3e80*/  FMUL.FTZ R136, R240, 1.4426950216293334961 ;  /* 0x3fb8aa3bf0887820 */ /* 0x004fe80000410000 */
[----:B------:R-:W-:Y:S01]  /*3e90*/  HMMA.16816.F32 R32, R140, R138, R32 ;  /* 0x0000008a8c20723c */ /* 0x000fe20000001820 */
[----:B------:R-:W2:Y:S04]  /*3ea0*/  LDL R140, [R1+0x4] ;  /* 0x00000400018c7983 */ /* 0x000ea80000100800 */
[----:B------:R-:W2:Y:S02]  /*3eb0*/  LDL R141, [R1+0x3c] ;  /* 0x00003c00018d7983 */ /* 0x000ea40000100800 */
[----:B------:R-:W-:Y:S01]  /*3ec0*/  IMAD.U32 R138, RZ, RZ, UR20 ;  /* 0x00000014ff8a7e24 */ /* 0x000fe2000f8e00ff */
[-C--:B------:R-:W-:Y:S05]  /*3ed0*/  HMMA.16816.F32 R4, R132, R148.reuse, R4 ;  /* 0x000000948404723c */ /* 0x080fea0000001804 */
        /* <DEDUP_REMOVED lines=16> */
[----:B------:R1:W3:Y:S07]  /*3fe0*/  LDSM.16.M88.4 R132, [R0+0x2800] ;  /* 0x002800000084783b */ /* 0x0002ee0000000200 */
        /* <DEDUP_REMOVED lines=8> */
[C---:B---3--:R-:W-:Y:S03]  /*4070*/  HMMA.16816.F32 R8, R132.reuse, R160, R8 ;  /* 0x000000a08408723c */ /* 0x048fe60000001808 */
        /* <DEDUP_REMOVED lines=50> */
[C---:B--2---:R-:W-:Y:S01]  /*43a0*/  FMUL.FTZ R0, R140.reuse, 1.4426950216293334961 ;  /* 0x3fb8aa3b8c007820 */ /* 0x044fe20000410000 */
[----:B------:R-:W-:Y:S04]  /*43b0*/  FSETP.NEU.FTZ.AND P2, PT, R140, -INF , PT ;  /* 0xff8000008c00780b */ /* 0x000fe80003f5d000 */
[----:B------:R-:W-:Y:S02]  /*43c0*/  FSEL R0, R0, RZ, P2 ;  /* 0x000000ff00007208 */ /* 0x000fe40001000000 */
[----:B------:R-:W-:Y:S03]  /*43d0*/  PLOP3.LUT P2, PT, PT, PT, UP0, 0x80, 0x0 ;  /* 0x000000000000781c */ /* 0x000fe60003f4f008 */
[--C-:B------:R-:W-:Y:S02]  /*43e0*/  FFMA.FTZ R10, R10, c[0x0][0x23c], -R0.reuse ;  /* 0x00008f000a0a7a23 */ /* 0x100fe40000010800 */
[--C-:B------:R-:W-:Y:S02]  /*43f0*/  FFMA.FTZ R11, R11, c[0x0][0x23c], -R0.reuse ;  /* 0x00008f000b0b7a23 */ /* 0x100fe40000010800 */
[----:B------:R-:W-:Y:S01]  /*4400*/  FFMA.FTZ R14, R14, c[0x0][0x23c], -R0 ;  /* 0x00008f000e0e7a23 */ /* 0x000fe20000010800 */
[----:B------:R-:W1:Y:S05]  /*4410*/  MUFU.EX2 R140, R10 ;  /* 0x0000000a008c7308 */ /* 0x000e6a0000000800 */
[----:B------:R-:W-:Y:S02]  /*4420*/  @P2 IADD3 R4, R138, 0x9, RZ ;  /* 0x000000098a042810 */ /* 0x000fe40007ffe0ff */
[----:B------:R-:W-:Y:S02]  /*4430*/  PLOP3.LUT P2, PT, PT, PT, UP0, 0x80, 0x0 ;  /* 0x000000000000781c */ /* 0x000fe40003f4f008 */
[----:B------:R-:W-:Y:S01]  /*4440*/  @P3 ISETP.GE.AND P3, PT, R4, UR6, PT ;  /* 0x0000000604003c0c */ /* 0x000fe2000bf66270 */
[----:B------:R-:W2:Y:S01]  /*4450*/  MUFU.EX2 R252, R11 ;  /* 0x0000000b00fc7308 */ /* 0x000ea20000000800 */
        /* <DEDUP_REMOVED lines=17> */
[----:B------:R-:W-:Y:S04]  /*4570*/  FFMA.FTZ R17, R17, c[0x0][0x23c], -R139 ;  /* 0x00008f0011117a23 */ /* 0x000fe8000001088b */
[-C--:B------:R-:W-:Y:S01]  /*4580*/  HMMA.16816.F32 R28, R132, R6.reuse, R28 ;  /* 0x00000006841c723c */ /* 0x080fe2000000181c */
[----:B------:R-:W3:Y:S03]  /*4590*/  MUFU.EX2 R164, R17 ;  /* 0x0000001100a47308 */ /* 0x000ee60000000800 */
[----:B------:R-:W-:Y:S02]  /*45a0*/  @P1 FSEL R19, R19, -INF , !P3 ;  /* 0xff80000013131808 */ /* 0x000fe40005800000 */
[----:B------:R-:W-:Y:S02]  /*45b0*/  PLOP3.LUT P1, PT, PT, PT, UP0, 0x80, 0x0 ;  /* 0x000000000000781c */ /* 0x000fe40003f2f008 */
[----:B------:R-:W-:Y:S01]  /*45c0*/  HMMA.16816.F32 R32, R156, R6, R32 ;  /* 0x000000069c20723c */ /* 0x000fe20000001820 */
[----:B------:R-:W-:Y:S03]  /*45d0*/  PLOP3.LUT P3, PT, PT, PT, UP0, 0x80, 0x0 ;  /* 0x000000000000781c */ /* 0x000fe60003f6f008 */
[----:B------:R-:W-:Y:S01]  /*45e0*/  @P0 FSEL R20, R20, -INF , !P5 ;  /* 0xff80000014140808 */ /* 0x000fe20006800000 */
[----:B------:R-:W-:Y:S01]  /*45f0*/  FFMA.FTZ R19, R19, c[0x0][0x23c], -R137 ;  /* 0x00008f0013137a23 */ /* 0x000fe20000010889 */
[----:B------:R-:W-:Y:S01]  /*4600*/  PLOP3.LUT P0, PT, PT, PT, UP0, 0x80, 0x0 ;  /* 0x000000000000781c */ /* 0x000fe20003f0f008 */
[----:B-1----:R-:W-:Y:S01]  /*4610*/  IMAD.MOV.U32 R159, RZ, RZ, R140 ;  /* 0x000000ffff9f7224 */ /* 0x002fe200078e008c */
[----:B------:R-:W-:Y:S01]  /*4620*/  @P2 FSEL R24, R24, -INF , !P5 ;  /* 0xff80000018182808 */ /* 0x000fe20006800000 */
[----:B------:R-:W-:Y:S01]  /*4630*/  MUFU.EX2 R166, R19 ;  /* 0x0000001300a67308 */ /* 0x000fe20000000800 */
[----:B------:R-:W-:Y:S01]  /*4640*/  PLOP3.LUT P2, PT, PT, PT, UP0, 0x80, 0x0 ;  /* 0x000000000000781c */ /* 0x000fe20003f4f008 */
[----:B------:R-:W4:Y:S01]  /*4650*/  LDL R140, [R1+0x38] ;  /* 0x00003800018c7983 */ /* 0x000f220000100800 */
        /* <DEDUP_REMOVED lines=32> */
[----:B--2---:R-:W-:Y:S01]  /*4860*/  F2FP.PACK_AB R5, R252, R159 ;  /* 0x0000009ffc05723e */ /* 0x004fe200000000ff */
[----:B------:R-:W2:Y:S01]  /*4870*/  MUFU.EX2 R162, R23 ;  /* 0x0000001700a27308 */ /* 0x000ea20000000800 */
[----:B------:R-:W-:Y:S02]  /*4880*/  @P0 FSEL R27, R27, -INF , !P6 ;  /* 0xff8000001b1b0808 */ /* 0x000fe40007000000 */
[----:B------:R-:W-:Y:S02]  /*4890*/  PLOP3.LUT P0, PT, PT, PT, UP0, 0x80, 0x0 ;  /* 0x000000000000781c */ /* 0x000fe40003f0f008 */
[----:B------:R-:W-:Y:S01]  /*48a0*/  @P2 FSEL R30, R30, -INF , !P3 ;  /* 0xff8000001e1e2808 */ /* 0x000fe20005800000 */
[--C-:B------:R-:W-:Y:S01]  /*48b0*/  FFMA.FTZ R27, R27, c[0x0][0x23c], -R0.reuse ;  /* 0x00008f001b1b7a23 */ /* 0x100fe20000010800 */
[----:B------:R-:W-:Y:S02]  /*48c0*/  PLOP3.LUT P2, PT, PT, PT, UP0, 0x80, 0x0 ;  /* 0x000000000000781c */ /* 0x000fe40003f4f008 */
[----:B------:R-:W-:Y:S01]  /*48d0*/  @P1 ISETP.GE.AND P1, PT, R138, UR6, PT ;  /* 0x000000068a001c0c */ /* 0x000fe2000bf26270 */
[----:B------:R-:W-:Y:S01]  /*48e0*/  FFMA.FTZ R30, R30, c[0x0][0x23c], -R0 ;  /* 0x00008f001e1e7a23 */ /* 0x000fe20000010800 */
[----:B---3--:R-:W-:Y:S01]  /*48f0*/  F2FP.PACK_AB R4, R164, R143 ;  /* 0x0000008fa404723e */ /* 0x008fe200000000ff */
[----:B------:R-:W-:Y:S01]  /*4900*/  MUFU.EX2 R241, R24 ;  /* 0x0000001800f17308 */ /* 0x000fe20000000800 */
[----:B-1----:R-:W-:Y:S03]  /*4910*/  F2FP.PACK_AB R7, R243, R244 ;  /* 0x000000f4f307723e */ /* 0x002fe600000000ff */
[----:B------:R2:W-:Y:S06]  /*4920*/  STS [R230+0x13000], R4 ;  /* 0x01300004e6007388 */ /* 0x0005ec0000000800 */
[----:B------:R-:W-:Y:S01]  /*4930*/  @P0 FSEL R29, R29, -INF , !P1 ;  /* 0xff8000001d1d0808 */ /* 0x000fe20004800000 */
[----:B------:R-:W-:Y:S01]  /*4940*/  MUFU.EX2 R165, R25 ;  /* 0x0000001900a57308 */ /* 0x000fe20000000800 */
[----:B------:R-:W-:Y:S02]  /*4950*/  PLOP3.LUT P0, PT, PT, PT, UP0, 0x80, 0x0 ;  /* 0x000000000000781c */ /* 0x000fe40003f0f008 */
[----:B------:R-:W-:Y:S01]  /*4960*/  @P2 FSEL R33, R33, -INF , !P1 ;  /* 0xff80000021212808 */ /* 0x000fe20004800000 */
[----:B------:R-:W-:Y:S01]  /*4970*/  FFMA.FTZ R136, R29, c[0x0][0x23c], -R136 ;  /* 0x00008f001d887a23 */ /* 0x000fe20000010888 */
[----:B------:R-:W-:Y:S05]  /*4980*/  PLOP3.LUT P2, PT, PT, PT, UP0, 0x80, 0x0 ;  /* 0x000000000000781c */ /* 0x000fea0003f4f008 */
[----:B------:R-:W-:Y:S04]  /*4990*/  MUFU.EX2 R242, R26 ;  /* 0x0000001a00f27308 */ /* 0x000fe80000000800 */
[----:B------:R-:W-:Y:S02]  /*49a0*/  @P0 FSEL R32, R32, -INF , !P3 ;  /* 0xff80000020200808 */ /* 0x000fe40005800000 */
[----:B------:R-:W-:Y:S02]  /*49b0*/  PLOP3.LUT P0, PT, PT, PT, UP0, 0x80, 0x0 ;  /* 0x000000000000781c */ /* 0x000fe40003f0f008 */
[----:B------:R-:W-:Y:S01]  /*49c0*/  @P2 FSEL R35, R35, -INF , !P1 ;  /* 0xff80000023232808 */ /* 0x000fe20004800000 */
[--C-:B------:R-:W-:Y:S01]  /*49d0*/  FFMA.FTZ R32, R32, c[0x0][0x23c], -R139.reuse ;  /* 0x00008f0020207a23 */ /* 0x100fe2000001088b */
[----:B--2---:R-:W-:Y:S01]  /*49e0*/  F2FP.PACK_AB R4, R162, R163 ;  /* 0x000000a3a204723e */ /* 0x004fe200000000ff */
        /* <DEDUP_REMOVED lines=13> */
[----:B------:R-:W3:Y:S10]  /*4ac0*/  MUFU.EX2 R151, R137 ;  /* 0x0000008900977308 */ /* 0x000ef40000000800 */
[----:B------:R-:W-:Y:S01]  /*4ad0*/  MUFU.EX2 R155, R28 ;  /* 0x0000001c009b7308 */ /* 0x000fe20000000800 */
[----:B--2---:R-:W-:Y:S05]  /*4ae0*/  F2FP.PACK_AB R0, R166, R167 ;  /* 0x000000a7a600723e */ /* 0x004fea00000000ff */
[----:B------:R1:W-:Y:S04]  /*4af0*/  STS [R230+0x13400], R0 ;  /* 0x01340000e6007388 */ /* 0x0003e80000000800 */
[----:B------:R-:W2:Y:S01]  /*4b00*/  MUFU.EX2 R154, R136 ;  /* 0x00000088009a7308 */ /* 0x000ea20000000800 */
[----:B------:R2:W-:Y:S04]  /*4b10*/  STS [R232+0x14000], R6 ;  /* 0x01400006e8007388 */ /* 0x0005e80000000800 */
[----:B------:R3:W-:Y:S05]  /*4b20*/  STS [R232+0x14400], R5 ;  /* 0x01440005e8007388 */ /* 0x0007ea0000000800 */
[----:B------:R-:W3:Y:S01]  /*4b30*/  MUFU.EX2 R156, R30 ;  /* 0x0000001e009c7308 */ /* 0x000ee20000000800 */
[----:B------:R3:W-:Y:S01]  /*4b40*/  STS [R230+0x14000], R7 ;  /* 0x01400007e6007388 */ /* 0x0007e20000000800 */
[----:B-1----:R-:W-:Y:S02]  /*4b50*/  F2FP.PACK_AB R0, R150, R149 ;  /* 0x000000959600723e */ /* 0x002fe400000000ff */
[----:B--2---:R-:W-:Y:S02]  /*4b60*/  F2FP.PACK_AB R6, R246, R247 ;  /* 0x000000f7f606723e */ /* 0x004fe400000000ff */
[----:B---3--:R-:W-:Y:S03]  /*4b70*/  F2FP.PACK_AB R5, R160, R161 ;  /* 0x000000a1a005723e */ /* 0x008fe600000000ff */
[----:B------:R1:W-:Y:S01]  /*4b80*/  STS [R230+0x14400], R6 ;  /* 0x01440006e6007388 */ /* 0x0003e20000000800 */
[----:B------:R-:W-:Y:S03]  /*4b90*/  F2FP.PACK_AB R7, R165, R241 ;  /* 0x000000f1a507723e */ /* 0x000fe600000000ff */
[----:B------:R2:W-:Y:S04]  /*4ba0*/  STS [R231+0x13000], R5 ;  /* 0x01300005e7007388 */ /* 0x0005e80000000800 */
[----:B------:R3:W-:Y:S04]  /*4bb0*/  STS [R231+0x13400], R4 ;  /* 0x01340004e7007388 */ /* 0x0007e80000000800 */
[----:B------:R3:W-:Y:S01]  /*4bc0*/  STS [R229+0x13000], R0 ;  /* 0x01300000e5007388 */ /* 0x0007e20000000800 */
[----:B-1----:R-:W-:Y:S02]  /*4bd0*/  F2FP.PACK_AB R6, R240, R242 ;  /* 0x000000f2f006723e */ /* 0x002fe400000000ff */
[----:B--2---:R-:W-:Y:S02]  /*4be0*/  F2FP.PACK_AB R5, R151, R152 ;  /* 0x000000989705723e */ /* 0x004fe400000000ff */
[----:B---3--:R-:W-:Y:S03]  /*4bf0*/  F2FP.PACK_AB R4, R154, R155 ;  /* 0x0000009b9a04723e */ /* 0x008fe600000000ff */
[----:B------:R-:W-:Y:S01]  /*4c00*/  STS [R229+0x13400], R5 ;  /* 0x01340005e5007388 */ /* 0x000fe20000000800 */
[----:B------:R-:W-:Y:S03]  /*4c10*/  F2FP.PACK_AB R0, R153, R156 ;  /* 0x0000009c9900723e */ /* 0x000fe600000000ff */
[----:B------:R-:W-:Y:S04]  /*4c20*/  STS [R231+0x14000], R7 ;  /* 0x01400007e7007388 */ /* 0x000fe80000000800 */
[----:B------:R-:W-:Y:S04]  /*4c30*/  STS [R231+0x14400], R6 ;  /* 0x01440006e7007388 */ /* 0x000fe80000000800 */
[----:B------:R-:W-:Y:S04]  /*4c40*/  STS [R229+0x14400], R0 ;  /* 0x01440000e5007388 */ /* 0x000fe80000000800 */
[----:B------:R-:W-:Y:S04]  /*4c50*/  STS [R229+0x14000], R4 ;  /* 0x01400004e5007388 */ /* 0x000fe80000000800 */
[----:B------:R-:W1:Y:S08]  /*4c60*/  LDSM.16.M88.4 R32, [R219+0x6000] ;  /* 0x00600000db20783b */ /* 0x000e700000000200 */
[----:B------:R-:W2:Y:S08]  /*4c70*/  LDSM.16.M88.4 R28, [R219+0x6800] ;  /* 0x00680000db1c783b */ /* 0x000eb00000000200 */
[----:B------:R-:W3:Y:S08]  /*4c80*/  LDSM.16.M88.4 R132, [R220+0x6000] ;  /* 0x00600000dc84783b */ /* 0x000ef00000000200 */
[----:B------:R-:W3:Y:S01]  /*4c90*/  LDSM.16.M88.4 R136, [R220+0x6800] ;  /* 0x00680000dc88783b */ /* 0x000ee20000000200 */
[-C--:B-1----:R-:W-:Y:S08]  /*4ca0*/  HMMA.16816.F32 R4, R32, R168.reuse, RZ ;  /* 0x000000a82004723c */ /* 0x082ff000000018ff */
[C---:B--2---:R-:W-:Y:S08]  /*4cb0*/  HMMA.16816.F32 R8, R28.reuse, R168, RZ ;  /* 0x000000a81c08723c */ /* 0x044ff000000018ff */
[-C--:B------:R-:W-:Y:S01]  /*4cc0*/  HMMA.16816.F32 R12, R28, R170.reuse, RZ ;  /* 0x000000aa1c0c723c */ /* 0x080fe200000018ff */
[----:B----4-:R-:W-:Y:S02]  /*4cd0*/  IADD3.X R145, R140, UR11, RZ, P0, !PT ;  /* 0x0000000b8c917c10 */ /* 0x010fe400087fe4ff */
[----:B------:R-:W-:Y:S05]  /*4ce0*/  PLOP3.LUT P0, PT, PT, PT, UP5, 0x80, 0x0 ;  /* 0x000000000000781c */ /* 0x000fea0003f0f058 */
[C---:B------:R-:W-:Y:S01]  /*4cf0*/  HMMA.16816.F32 R16, R32.reuse, R170, RZ ;  /* 0x000000aa2010723c */ /* 0x040fe200000018ff */
[----:B------:R-:W2:Y:S04]  /*4d00*/  LDG.E R142, [R144.64] ;  /* 0x00000004908e7981 */ /* 0x000ea8000c1e1900 */
[----:B------:R-:W4:Y:S03]  /*4d10*/  LDG.E R141, [R144.64+0x20] ;  /* 0x00002004908d7981 */ /* 0x000f26000c1e1900 */
[-C--:B------:R-:W-:Y:S01]  /*4d20*/  HMMA.16816.F32 R20, R32, R172.reuse, RZ ;  /* 0x000000ac2014723c */ /* 0x080fe200000018ff */
[----:B------:R-:W2:Y:S04]  /*4d30*/  LDG.E R140, [R144.64+0x80] ;  /* 0x00008004908c7981 */ /* 0x000ea8000c1e1900 */
[----:B------:R1:W2:Y:S03]  /*4d40*/  LDG.E R0, [R144.64+0xa0] ;  /* 0x0000a00490007981 */ /* 0x0002a6000c1e1900 */
[C---:B------:R-:W-:Y:S08]  /*4d50*/  HMMA.16816.F32 R24, R28.reuse, R172, RZ ;  /* 0x000000ac1c18723c */ /* 0x040ff000000018ff */
[-C--:B------:R-:W-:Y:S08]  /*4d60*/  HMMA.16816.F32 R28, R28, R174.reuse, RZ ;  /* 0x000000ae1c1c723c */ /* 0x080ff000000018ff */
[----:B------:R-:W-:Y:S08]  /*4d70*/  HMMA.16816.F32 R32, R32, R174, RZ ;  /* 0x000000ae2020723c */ /* 0x000ff000000018ff */
[-C--:B---3--:R-:W-:Y:S08]  /*4d80*/  HMMA.16816.F32 R4, R132, R176.reuse, R4 ;  /* 0x000000b08404723c */ /* 0x088ff00000001804 */
[C---:B------:R-:W-:Y:S08]  /*4d90*/  HMMA.16816.F32 R8, R136.reuse, R176, R8 ;  /* 0x000000b08808723c */ /* 0x040ff00000001808 */
[-C--:B------:R-:W-:Y:S08]  /*4da0*/  HMMA.16816.F32 R12, R136, R178.reuse, R12 ;  /* 0x000000b2880c723c */ /* 0x080ff0000000180c */
[C---:B------:R-:W-:Y:S08]  /*4db0*/  HMMA.16816.F32 R16, R132.reuse, R178, R16 ;  /* 0x000000b28410723c */ /* 0x040ff00000001810 */
[-C--:B------:R-:W-:Y:S08]  /*4dc0*/  HMMA.16816.F32 R20, R132, R180.reuse, R20 ;  /* 0x000000b48414723c */ /* 0x080ff00000001814 */
[C---:B------:R-:W-:Y:S08]  /*4dd0*/  HMMA.16816.F32 R24, R136.reuse, R180, R24 ;  /* 0x000000b48818723c */ /* 0x040ff00000001818 */
[-C--:B------:R-:W-:Y:S01]  /*4de0*/  HMMA.16816.F32 R28, R136, R182.reuse, R28 ;  /* 0x000000b6881c723c */ /* 0x080fe2000000181c */
[----:B------:R-:W3:Y:S07]  /*4df0*/  LDSM.16.M88.4 R136, [R219+0x7000] ;  /* 0x00700000db88783b */ /* 0x000eee0000000200 */
[----:B------:R-:W-:Y:S01]  /*4e00*/  HMMA.16816.F32 R32, R132, R182, R32 ;  /* 0x000000b68420723c */ /* 0x000fe20000001820 */
[----:B------:R-:W1:Y:S07]  /*4e10*/  LDSM.16.M88.4 R132, [R219+0x7800] ;  /* 0x00780000db84783b */ /* 0x000e6e0000000200 */
[-C--:B---3--:R-:W-:Y:S08]  /*4e20*/  HMMA.16816.F32 R4, R136, R184.reuse, R4 ;  /* 0x000000b88804723c */ /* 0x088ff00000001804 */
[C---:B-1----:R-:W-:Y:S08]  /*4e30*/  HMMA.16816.F32 R8, R132.reuse, R184, R8 ;  /* 0x000000b88408723c */ /* 0x042ff00000001808 */
        /* <DEDUP_REMOVED lines=33> */
[----:B------:R-:W-:Y:S02]  /*5050*/  FADD.FTZ R5, -R142, R5 ;  /* 0x000000058e057221 */ /* 0x000fe40000010100 */
[----:B----4-:R-:W-:Y:S02]  /*5060*/  FADD.FTZ R6, -R141, R6 ;  /* 0x000000068d067221 */ /* 0x010fe40000010100 */
[----:B------:R-:W-:Y:S01]  /*5070*/  FMUL.FTZ R147, R147, R4 ;  /* 0x0000000493937220 */ /* 0x000fe20000410000 */
[-C--:B------:R-:W-:Y:S03]  /*5080*/  HMMA.16816.F32 R20, R132, R212.reuse, R20 ;  /* 0x000000d48414723c */ /* 0x080fe60000001814 */
[----:B------:R-:W-:Y:S02]  /*5090*/  FMUL.FTZ R146, R146, R5 ;  /* 0x0000000592927220 */ /* 0x000fe40000410000 */
[C---:B------:R-:W-:Y:S02]  /*50a0*/  FADD.FTZ R7, -R141.reuse, R7 ;  /* 0x000000078d077221 */ /* 0x040fe40000010100 */
        /* <DEDUP_REMOVED lines=11> */
[----:B------:R-:W-:Y:S02]  /*5160*/  FADD.FTZ R22, -R141, R22 ;  /* 0x000000168d167221 */ /* 0x000fe40000010100 */
[----:B------:R-:W-:Y:S04]  /*5170*/  FMUL.FTZ R145, R161, R20 ;  /* 0x00000014a1917220 */ /* 0x000fe80000410000 */
[----:B------:R-:W-:Y:S02]  /*5180*/  FMUL.FTZ R144, R160, R21 ;  /* 0x00000015a0907220 */ /* 0x000fe40000410000 */
[C---:B------:R-:W-:Y:S02]  /*5190*/  FADD.FTZ R18, -R141.reuse, R18 ;  /* 0x000000128d127221 */ /* 0x040fe40000010100 */
[----:B------:R-:W-:Y:S02]  /*51a0*/  FMUL.FTZ R133, R166, R19 ;  /* 0x00000013a6857220 */ /* 0x000fe40000410000 */
[----:B------:R-:W-:Y:S02]  /*51b0*/  FADD.FTZ R23, -R141, R23 ;  /* 0x000000178d177221 */ /* 0x000fe40000010100 */
[----:B------:R-:W-:Y:S02]  /*51c0*/  FMUL.FTZ R135, R163, R22 ;  /* 0x00000016a3877220 */ /* 0x000fe40000410000 */
[----:B------:R-:W-:Y:S02]  /*51d0*/  FADD.FTZ R13, -R140, R13 ;  /* 0x0000000d8c0d7221 */ /* 0x000fe40000010100 */
[C---:B------:R-:W-:Y:S02]  /*51e0*/  FADD.FTZ R32, -R142.reuse, R32 ;  /* 0x000000208e207221 */ /* 0x040fe40000010100 */
[----:B------:R-:W-:Y:S02]  /*51f0*/  FADD.FTZ R34, -R141, R34 ;  /* 0x000000228d227221 */ /* 0x000fe40000010100 */
[----:B------:R-:W-:Y:S02]  /*5200*/  FADD.FTZ R33, -R142, R33 ;  /* 0x000000218e217221 */ /* 0x000fe40000010100 */
[----:B------:R-:W-:Y:S02]  /*5210*/  FMUL.FTZ R142, R149, R32 ;  /* 0x00000020958e7220 */ /* 0x000fe40000410000 */
[----:B------:R-:W-:Y:S01]  /*5220*/  FMUL.FTZ R137, R152, R34 ;  /* 0x0000002298897220 */ /* 0x000fe20000410000 */
[----:B------:R1:W5:Y:S01]  /*5230*/  LDL R149, [R1+0x14] ;  /* 0x0000140001957983 */ /* 0x0003620000100800 */
[----:B------:R-:W-:Y:S02]  /*5240*/  FADD.FTZ R136, -R141, R35 ;  /* 0x000000238d887221 */ /* 0x000fe40000010100 */
[C---:B------:R-:W-:Y:S01]  /*5250*/  FADD.FTZ R4, -R140.reuse, R24 ;  /* 0x000000188c047221 */ /* 0x040fe20000010100 */
[----:B------:R1:W5:Y:S01]  /*5260*/  LDL R152, [R1+0x10] ;  /* 0x0000100001987983 */ /* 0x0003620000100800 */
        /* <DEDUP_REMOVED lines=38> */
[----:B-1----:R-:W-:Y:S01]  /*54d0*/  ULOP3.LUT UR8, UR7, 0x1, URZ, 0xc0, !UPT ;  /* 0x0000000107087892 */ /* 0x002fe2000f8ec03f */
[----:B------:R-:W-:Y:S01]  /*54e0*/  IMAD.MOV.U32 R0, RZ, RZ, c[0x0][0x190] ;  /* 0x00006400ff007624 */ /* 0x000fe200078e00ff */
[----:B------:R-:W-:Y:S02]  /*54f0*/  ISETP.GE.AND P3, PT, R250, c[0x0][0x220], PT ;  /* 0x00008800fa007a0c */ /* 0x000fe40003f66270 */
[----:B------:R-:W-:Y:S01]  /*5500*/  UISETP.NE.U32.AND UP1, UPT, UR8, 0x1, UPT ;  /* 0x000000010800788c */ /* 0x000fe2000bf25070 */
[----:B------:R-:W-:Y:S01]  /*5510*/  IMAD.U32 R0, R0, -0x40, RZ ;  /* 0xffffffc000007824 */ /* 0x000fe200078e00ff */
[----:B-----5:R-:W-:Y:S02]  /*5520*/  ISETP.GE.AND P2, PT, R152, c[0x0][0x220], PT ;  /* 0x0000880098007a0c */ /* 0x020fe40003f46270 */
[----:B------:R-:W-:Y:S01]  /*5530*/  USEL UR8, UR40, 0x3000, !UP1 ;  /* 0x0000300028087887 */ /* 0x000fe2000c800000 */
[----:B------:R-:W-:Y:S02]  /*5540*/  ISETP.GE.AND P1, PT, R149, c[0x0][0x220], PT ;  /* 0x0000880095007a0c */ /* 0x000fe40003f26270 */
[----:B------:R-:W-:Y:S02]  /*5550*/  LEA R238, P4, R0, R238, 0x1 ;  /* 0x000000ee00ee7211 */ /* 0x000fe400078808ff */
[----:B------:R-:W-:Y:S02]  /*5560*/  SHF.R.S32.HI R4, RZ, 0x1f, R0 ;  /* 0x0000001fff047819 */ /* 0x000fe40000011400 */
[----:B------:R-:W-:Y:S02]  /*5570*/  IADD3 R228, R228, UR8, RZ ;  /* 0x00000008e4e47c10 */ /* 0x000fe4000fffe0ff */
[----:B------:R-:W-:Y:S01]  /*5580*/  LEA.HI.X R237, R0, R237, R4, 0x1, P4 ;  /* 0x000000ed00ed7211 */ /* 0x000fe200020f0c04 */
[--C-:B------:R-:W-:Y:S01]  /*5590*/  @!P3 IMAD.MOV.U32 R4, RZ, RZ, R238.reuse ;  /* 0x000000ffff04b224 */ /* 0x100fe200078e00ee */
[C---:B------:R-:W-:Y:S01]  /*55a0*/  IADD3 R0, R239.reuse, UR8, RZ ;  /* 0x00000008ef007c10 */ /* 0x040fe2000fffe0ff */
[----:B------:R1:W-:Y:S01]  /*55b0*/  @P3 STS [R228], RZ ;  /* 0x000000ffe4003388 */ /* 0x0003e20000000800 */
[C---:B------:R-:W-:Y:S01]  /*55c0*/  @!P2 IADD3 R9, R239.reuse, UR8, RZ ;  /* 0x00000008ef09ac10 */ /* 0x040fe2000fffe0ff */
[--C-:B------:R-:W-:Y:S01]  /*55d0*/  @!P3 IMAD.MOV.U32 R5, RZ, RZ, R237.reuse ;  /* 0x000000ffff05b224 */ /* 0x100fe200078e00ed */
[----:B------:R-:W-:Y:S01]  /*55e0*/  @!P1 IADD3 R8, R239, UR8, RZ ;  /* 0x00000008ef089c10 */ /* 0x000fe2000fffe0ff */
[----:B------:R1:W-:Y:S01]  /*55f0*/  @P3 STS [R228+0x4], RZ ;  /* 0x000004ffe4003388 */ /* 0x0003e20000000800 */
[----:B------:R-:W-:Y:S01]  /*5600*/  @!P2 IMAD.MOV.U32 R6, RZ, RZ, R238 ;  /* 0x000000ffff06a224 */ /* 0x000fe200078e00ee */
[----:B------:R-:W-:Y:S01]  /*5610*/  IADD3 R216, R216, UR8, RZ ;  /* 0x00000008d8d87c10 */ /* 0x000fe2000fffe0ff */
[--C-:B------:R-:W-:Y:S01]  /*5620*/  @!P2 IMAD.MOV.U32 R7, RZ, RZ, R237.reuse ;  /* 0x000000ffff07a224 */ /* 0x100fe200078e00ed */
[----:B------:R1:W-:Y:S01]  /*5630*/  @P3 STS [R228+0x8], RZ ;  /* 0x000008ffe4003388 */ /* 0x0003e20000000800 */
[----:B------:R-:W-:Y:S03]  /*5640*/  IMAD.MOV.U32 R239, RZ, RZ, R0 ;  /* 0x000000ffffef7224 */ /* 0x000fe600078e0000 */
[----:B------:R1:W-:Y:S04]  /*5650*/  @P3 STS [R228+0xc], RZ ;  /* 0x00000cffe4003388 */ /* 0x0003e80000000800 */
[----:B------:R-:W-:Y:S01]  /*5660*/  @!PT LDS RZ, [RZ] ;  /* 0x00000000fffff984 */ /* 0x000fe20000000800 */
[----:B------:R-:W-:Y:S01]  /*5670*/  @!PT LDS RZ, [RZ] ;  /* 0x00000000fffff984 */ /* 0x000fe20000000800 */
[----:B------:R-:W-:Y:S01]  /*5680*/  @!PT LDS RZ, [RZ] ;  /* 0x00000000fffff984 */ /* 0x000fe20000000800 */
[----:B------:R2:W-:Y:S04]  /*5690*/  @!P3 LDGSTS.E.BYPASS.LTC128B.128 [R0], [R4.64] ;  /* 0x000000000400bfae */ /* 0x0005e8000b901d44 */
        /* <DEDUP_REMOVED lines=8> */
[----:B------:R1:W-:Y:S01]  /*5720*/  @P1 STS [R228+0x2000], RZ ;  /* 0x002000ffe4001388 */ /* 0x0003e20000000800 */
[----:B--2---:R-:W-:Y:S03]  /*5730*/  @!P1 IMAD.MOV.U32 R4, RZ, RZ, R238 ;  /* 0x000000ffff049224 */ /* 0x004fe600078e00ee */
[----:B------:R1:W-:Y:S01]  /*5740*/  @P1 STS [R228+0x2004], RZ ;  /* 0x002004ffe4001388 */ /* 0x0003e20000000800 */
[----:B------:R-:W-:Y:S03]  /*5750*/  @!P1 IMAD.MOV.U32 R5, RZ, RZ, R237 ;  /* 0x000000ffff059224 */ /* 0x000fe600078e00ed */
[----:B------:R1:W-:Y:S04]  /*5760*/  @P1 STS [R228+0x2008], RZ ;  /* 0x002008ffe4001388 */ /* 0x0003e80000000800 */
[----:B------:R1:W-:Y:S04]  /*5770*/  @P1 STS [R228+0x200c], RZ ;  /* 0x00200cffe4001388 */ /* 0x0003e80000000800 */
[----:B------:R-:W-:Y:S01]  /*5780*/  @!PT LDS RZ, [RZ] ;  /* 0x00000000fffff984 */ /* 0x000fe20000000800 */
[----:B------:R-:W-:Y:S01]  /*5790*/  @!PT LDS RZ, [RZ] ;  /* 0x00000000fffff984 */ /* 0x000fe20000000800 */
[----:B------:R-:W-:Y:S01]  /*57a0*/  @!PT LDS RZ, [RZ] ;  /* 0x00000000fffff984 */ /* 0x000fe20000000800 */
[----:B------:R1:W-:Y:S04]  /*57b0*/  @!P1 LDGSTS.E.BYPASS.LTC128B.128 [R8+0x2000], [R4.64+0x80] ;  /* 0x0200008004089fae */ /* 0x0003e8000b901d44 */
[----:B------:R-:W0:Y:S02]  /*57c0*/  LDGDEPBAR ;  /* 0x00000000000079af */ /* 0x000e240000000000 */
.L_x_50:
[----:B-1----:R-:W-:Y:S01]  /*57d0*/  F2FP.PACK_AB R16, R146, R147 ;  /* 0x000000939210723e */ /* 0x002fe200000000ff */
        /* <DEDUP_REMOVED lines=22> */
[----:B------:R-:W-:Y:S03]  /*5940*/  F2FP.PACK_AB R17, R21, R22 ;  /* 0x000000161511723e */ /* 0x000fe600000000ff */
[----:B------:R-:W-:Y:S04]  /*5950*/  STS [R230+0x10400], R9 ;  /* 0x01040009e6007388 */ /* 0x000fe80000000800 */
[----:B------:R-:W-:Y:S04]  /*5960*/  STS [R231+0xf000], R8 ;  /* 0x00f00008e7007388 */ /* 0x000fe80000000800 */
[----:B------:R-:W-:Y:S04]  /*5970*/  STS [R231+0xf400], R7 ;  /* 0x00f40007e7007388 */ /* 0x000fe80000000800 */
[----:B------:R-:W-:Y:S04]  /*5980*/  STS [R229+0xf000], R4 ;  /* 0x00f00004e5007388 */ /* 0x000fe80000000800 */
[----:B------:R2:W-:Y:S04]  /*5990*/  STS [R229+0xf400], R0 ;  /* 0x00f40000e5007388 */ /* 0x0005e80000000800 */
[----:B------:R-:W-:Y:S04]  /*59a0*/  STS [R231+0x10000], R6 ;  /* 0x01000006e7007388 */ /* 0x000fe80000000800 */
[----:B------:R-:W-:Y:S04]  /*59b0*/  STS [R231+0x10400], R5 ;  /* 0x01040005e7007388 */ /* 0x000fe80000000800 */
[----:B------:R-:W-:Y:S04]  /*59c0*/  STS [R229+0x10000], R18 ;  /* 0x01000012e5007388 */ /* 0x000fe80000000800 */
[----:B------:R-:W-:Y:S04]  /*59d0*/  STS [R229+0x10400], R17 ;  /* 0x01040011e5007388 */ /* 0x000fe80000000800 */
[----:B------:R-:W-:Y:S01]  /*59e0*/  BAR.SYNC.DEFER_BLOCKING 0x0 ;  /* 0x0000000000007b1d */ /* 0x000fe20000010000 */
[----:B--2---:R-:W-:Y:S05]  /*59f0*/  IMAD.SHL.U32 R0, R225, 0x2, RZ ;  /* 0x00000002e1007824 */ /* 0x004fea00078e00ff */
[----:B------:R-:W-:Y:S04]  /*5a00*/  LDSM.16.MT88.4 R4, [R2+0x13000] ;  /* 0x013000000204783b */ /* 0x000fe80000004200 */
[----:B------:R-:W2:Y:S04]  /*5a10*/  LDSM.16.MT88.4 R8, [R0+0x6000] ;  /* 0x006000000008783b */ /* 0x000ea80000004200 */
[----:B------:R-:W3:Y:S04]  /*5a20*/  LDSM.16.MT88.4 R12, [R2+0x15000] ;  /* 0x01500000020c783b */ /* 0x000ee80000004200 */
[----:B------:R-:W4:Y:S04]  /*5a30*/  LDSM.16.MT88.4 R16, [R0+0x7000] ;  /* 0x007000000010783b */ /* 0x000f280000004200 */
[----:B------:R-:W1:Y:S04]  /*5a40*/  LDSM.16.MT88.4 R20, [R0+0x8000] ;  /* 0x008000000014783b */ /* 0x000e680000004200 */
[----:B------:R-:W-:Y:S04]  /*5a50*/  LDSM.16.MT88.4 R24, [R2+0x13800] ;  /* 0x013800000218783b */ /* 0x000fe80000004200 */
[----:B------:R-:W1:Y:S04]  /*5a60*/  LDSM.16.MT88.4 R28, [R0+0x6400] ;  /* 0x00640000001c783b */ /* 0x000e680000004200 */
[----:B------:R-:W1:Y:S04]  /*5a70*/  LDSM.16.MT88.4 R32, [R2+0x15800] ;  /* 0x015800000220783b */ /* 0x000e680000004200 */
[----:B------:R-:W1:Y:S04]  /*5a80*/  LDSM.16.MT88.4 R132, [R0+0x7400] ;  /* 0x007400000084783b */ /* 0x000e680000004200 */
[----:B------:R-:W-:Y:S01]  /*5a90*/  LDSM.16.MT88.4 R136, [R2+0x16800] ;  /* 0x016800000288783b */ /* 0x000fe20000004200 */
[-C--:B--2---:R-:W-:Y:S08]  /*5aa0*/  HMMA.16816.F32 R36, R4, R8.reuse, R36 ;  /* 0x000000080424723c */ /* 0x084ff00000001824 */
[C---:B---3--:R-:W-:Y:S08]  /*5ab0*/  HMMA.16816.F32 R40, R12.reuse, R8, R40 ;  /* 0x000000080c28723c */ /* 0x048ff00000001828 */
[-C--:B------:R-:W-:Y:S08]  /*5ac0*/  HMMA.16816.F32 R44, R12, R10.reuse, R44 ;  /* 0x0000000a0c2c723c */ /* 0x080ff0000000182c */
[C---:B------:R-:W-:Y:S01]  /*5ad0*/  HMMA.16816.F32 R48, R4.reuse, R10, R48 ;  /* 0x0000000a0430723c */ /* 0x040fe20000001830 */
[----:B------:R-:W2:Y:S07]  /*5ae0*/  LDSM.16.MT88.4 R8, [R0+0x8400] ;  /* 0x008400000008783b */ /* 0x000eae0000004200 */
[-C--:B----4-:R-:W-:Y:S08]  /*5af0*/  HMMA.16816.F32 R52, R4, R16.reuse, R52 ;  /* 0x000000100434723c */ /* 0x090ff00000001834 */
[C---:B------:R-:W-:Y:S08]  /*5b00*/  HMMA.16816.F32 R56, R12.reuse, R16, R56 ;  /* 0x000000100c38723c */ /* 0x040ff00000001838 */
[-C--:B------:R-:W-:Y:S08]  /*5b10*/  HMMA.16816.F32 R60, R12, R18.reuse, R60 ;  /* 0x000000120c3c723c */ /* 0x080ff0000000183c */
[C---:B------:R-:W-:Y:S01]  /*5b20*/  HMMA.16816.F32 R64, R4.reuse, R18, R64 ;  /* 0x000000120440723c */ /* 0x040fe20000001840 */
[----:B------:R-:W-:Y:S07]  /*5b30*/  LDSM.16.MT88.4 R16, [R2+0x16000] ;  /* 0x016000000210783b */ /* 0x000fee0000004200 */
[-C--:B-1----:R-:W-:Y:S08]  /*5b40*/  HMMA.16816.F32 R68, R4, R20.reuse, R68 ;  /* 0x000000140444723c */ /* 0x082ff00000001844 */
[C---:B------:R-:W-:Y:S08]  /*5b50*/  HMMA.16816.F32 R72, R12.reuse, R20, R72 ;  /* 0x000000140c48723c */ /* 0x040ff00000001848 */
[-C--:B------:R-:W-:Y:S01]  /*5b60*/  HMMA.16816.F32 R76, R12, R22.reuse, R76 ;  /* 0x000000160c4c723c */ /* 0x080fe2000000184c */
[----:B------:R-:W-:Y:S07]  /*5b70*/  LDSM.16.MT88.4 R12, [R0+0x6800] ;  /* 0x00680000000c783b */ /* 0x000fee0000004200 */
[----:B------:R-:W-:Y:S01]  /*5b80*/  HMMA.16816.F32 R80, R4, R22, R80 ;  /* 0x000000160450723c */ /* 0x000fe20000001850 */
[----:B------:R-:W1:Y:S04]  /*5b90*/  LDSM.16.MT88.4 R4, [R2+0x14000] ;  /* 0x014000000204783b */ /* 0x000e680000004200 */
[----:B------:R-:W3:Y:S03]  /*5ba0*/  LDSM.16.MT88.4 R20, [R0+0x7800] ;  /* 0x007800000014783b */ /* 0x000ee60000004200 */
[-C--:B------:R-:W-:Y:S08]  /*5bb0*/  HMMA.16816.F32 R36, R24, R28.reuse, R36 ;  /* 0x0000001c1824723c */ /* 0x080ff00000001824 */
[C---:B------:R-:W-:Y:S08]  /*5bc0*/  HMMA.16816.F32 R40, R32.reuse, R28, R40 ;  /* 0x0000001c2028723c */ /* 0x040ff00000001828 */
[-C--:B------:R-:W-:Y:S08]  /*5bd0*/  HMMA.16816.F32 R44, R32, R30.reuse, R44 ;  /* 0x0000001e202c723c */ /* 0x080ff0000000182c */
[C---:B------:R-:W-:Y:S01]  /*5be0*/  HMMA.16816.F32 R48, R24.reuse, R30, R48 ;  /* 0x0000001e1830723c */ /* 0x040fe20000001830 */
[----:B------:R-:W4:Y:S07]  /*5bf0*/  LDSM.16.MT88.4 R28, [R0+0x8800] ;  /* 0x00880000001c783b */ /* 0x000f2e0000004200 */
[-C--:B------:R-:W-:Y:S08]  /*5c00*/  HMMA.16816.F32 R52, R24, R132.reuse, R52 ;  /* 0x000000841834723c */ /* 0x080ff00000001834 */
[C---:B------:R-:W-:Y:S08]  /*5c10*/  HMMA.16816.F32 R56, R32.reuse, R132, R56 ;  /* 0x000000842038723c */ /* 0x040ff00000001838 */
[-C--:B------:R-:W-:Y:S08]  /*5c20*/  HMMA.16816.F32 R60, R32, R134.reuse, R60 ;  /* 0x00000086203c723c */ /* 0x080ff0000000183c */
[C---:B------:R-:W-:Y:S01]  /*5c30*/  HMMA.16816.F32 R64, R24.reuse, R134, R64 ;  /* 0x000000861840723c */ /* 0x040fe20000001840 */
[----:B------:R-:W-:Y:S07]  /*5c40*/  LDSM.16.MT88.4 R132, [R0+0x6c00] ;  /* 0x006c00000084783b */ /* 0x000fee0000004200 */
[-C--:B--2---:R-:W-:Y:S08]  /*5c50*/  HMMA.16816.F32 R68, R24, R8.reuse, R68 ;  /* 0x000000081844723c */ /* 0x084ff00000001844 */
[C---:B------:R-:W-:Y:S08]  /*5c60*/  HMMA.16816.F32 R72, R32.reuse, R8, R72 ;  /* 0x000000082048723c */ /* 0x040ff00000001848 */
[-C--:B------:R-:W-:Y:S01]  /*5c70*/  HMMA.16816.F32 R76, R32, R10.reuse, R76 ;  /* 0x0000000a204c723c */ /* 0x080fe2000000184c */
[----:B------:R-:W2:Y:S07]  /*5c80*/  LDSM.16.MT88.4 R32, [R2+0x14800] ;  /* 0x014800000220783b */ /* 0x000eae0000004200 */
        /* <DEDUP_REMOVED lines=8> */
[-C--:B---3--:R-:W-:Y:S08]  /*5d10*/  HMMA.16816.F32 R52, R4, R20.reuse, R52 ;  /* 0x000000140434723c */ /* 0x088ff00000001834 */
[C---:B------:R-:W-:Y:S08]  /*5d20*/  HMMA.16816.F32 R56, R16.reuse, R20, R56 ;  /* 0x000000141038723c */ /* 0x040ff00000001838 */
[-C--:B------:R-:W-:Y:S08]  /*5d30*/  HMMA.16816.F32 R60, R16, R22.reuse, R60 ;  /* 0x00000016103c723c */ /* 0x080ff0000000183c */
[C---:B------:R-:W-:Y:S08]  /*5d40*/  HMMA.16816.F32 R64, R4.reuse, R22, R64 ;  /* 0x000000160440723c */ /* 0x040ff00000001840 */
[-C--:B----4-:R-:W-:Y:S08]  /*5d50*/  HMMA.16816.F32 R68, R4, R28.reuse, R68 ;  /* 0x0000001c0444723c */ /* 0x090ff00000001844 */
[C---:B------:R-:W-:Y:S08]  /*5d60*/  HMMA.16816.F32 R72, R16.reuse, R28, R72 ;  /* 0x0000001c1048723c */ /* 0x040ff00000001848 */
[-C--:B------:R-:W-:Y:S08]  /*5d70*/  HMMA.16816.F32 R76, R16, R30.reuse, R76 ;  /* 0x0000001e104c723c */ /* 0x080ff0000000184c */
[----:B------:R-:W-:Y:S08]  /*5d80*/  HMMA.16816.F32 R80, R4, R30, R80 ;  /* 0x0000001e0450723c */ /* 0x000ff00000001850 */
[-C--:B--2---:R-:W-:Y:S08]  /*5d90*/  HMMA.16816.F32 R36, R32, R132.reuse, R36 ;  /* 0x000000842024723c */ /* 0x084ff00000001824 */
        /* <DEDUP_REMOVED lines=12> */
[----:B------:R-:W-:Y:S01]  /*5e60*/  IMAD.MOV.U32 R5, RZ, RZ, c[0x0][0x370] ;  /* 0x0000dc00ff057624 */ /* 0x000fe200078e00ff */
[----:B------:R-:W-:Y:S01]  /*5e70*/  ISETP.GE.AND P3, PT, R250, c[0x0][0x220], PT ;  /* 0x00008800fa007a0c */ /* 0x000fe20003f66270 */
[----:B-----5:R-:W-:Y:S01]  /*5e80*/  IMAD.SHL.U32 R4, R153, 0x2, RZ ;  /* 0x0000000299047824 */ /* 0x020fe200078e00ff */
[----:B------:R-:W-:Y:S01]  /*5e90*/  ISETP.GE.AND P2, PT, R152, c[0x0][0x220], PT ;  /* 0x0000880098007a0c */ /* 0x000fe20003f46270 */
[----:B------:R-:W-:Y:S01]  /*5ea0*/  IMAD.U32 R5, R5, -0x40, RZ ;  /* 0xffffffc005057824 */ /* 0x000fe200078e00ff */
[----:B------:R-:W-:Y:S04]  /*5eb0*/  ISETP.GE.AND P1, PT, R149, c[0x0][0x220], PT ;  /* 0x0000880095007a0c */ /* 0x000fe80003f26270 */
[C---:B------:R-:W-:Y:S02]  /*5ec0*/  LEA R236, P4, R5.reuse, R236, 0x1 ;  /* 0x000000ec05ec7211 */ /* 0x040fe400078808ff */
[----:B------:R-:W-:Y:S03]  /*5ed0*/  SHF.R.S32.HI R6, RZ, 0x1f, R5 ;  /* 0x0000001fff067819 */ /* 0x000fe60000011405 */
[----:B------:R1:W-:Y:S01]  /*5ee0*/  @P3 STS [R4+0x6000], RZ ;  /* 0x006000ff04003388 */ /* 0x0003e20000000800 */
[----:B------:R-:W-:Y:S01]  /*5ef0*/  LEA.HI.X R235, R5, R235, R6, 0x1, P4 ;  /* 0x000000eb05eb7211 */ /* 0x000fe200020f0c06 */
[--C-:B------:R-:W-:Y:S01]  /*5f00*/  @!P2 IMAD.MOV.U32 R8, RZ, RZ, R236.reuse ;  /* 0x000000ffff08a224 */ /* 0x100fe200078e00ec */
[----:B------:R-:W-:Y:S01]  /*5f10*/  @!P3 MOV R10, R236 ;  /* 0x000000ec000ab202 */ /* 0x000fe20000000f00 */
[----:B------:R1:W-:Y:S01]  /*5f20*/  @P3 STS [R4+0x6004], RZ ;  /* 0x006004ff04003388 */ /* 0x0003e20000000800 */
[-C--:B------:R-:W-:Y:S01]  /*5f30*/  @!P2 MOV R9, R235.reuse ;  /* 0x000000eb0009a202 */ /* 0x080fe20000000f00 */
[----:B------:R-:W-:Y:S01]  /*5f40*/  @!P3 IMAD.MOV.U32 R11, RZ, RZ, R235 ;  /* 0x000000ffff0bb224 */ /* 0x000fe200078e00eb */
[----:B------:R-:W-:Y:S01]  /*5f50*/  @!P1 MOV R7, R235 ;  /* 0x000000eb00079202 */ /* 0x000fe20000000f00 */
[----:B------:R1:W-:Y:S01]  /*5f60*/  @P3 STS.64 [R4+0x6008], RZ ;  /* 0x006008ff04003388 */ /* 0x0003e20000000a00 */
[----:B------:R-:W-:Y:S03]  /*5f70*/  @!P1 IMAD.MOV.U32 R6, RZ, RZ, R236 ;  /* 0x000000ffff069224 */ /* 0x000fe600078e00ec */
        /* <DEDUP_REMOVED lines=9> */
[----:B------:R1:W-:Y:S04]  /*6010*/  @P1 STS.128 [R4+0x8000], RZ ;  /* 0x008000ff04001388 */ /* 0x0003e80000000c00 */
[----:B------:R-:W-:Y:S01]  /*6020*/  @!PT LDS RZ, [RZ] ;  /* 0x00000000fffff984 */ /* 0x000fe20000000800 */
[----:B------:R-:W-:Y:S01]  /*6030*/  @!PT LDS RZ, [RZ] ;  /* 0x00000000fffff984 */ /* 0x000fe20000000800 */
[----:B------:R-:W-:Y:S01]  /*6040*/  @!PT LDS RZ, [RZ] ;  /* 0x00000000fffff984 */ /* 0x000fe20000000800 */
[----:B------:R1:W-:Y:S04]  /*6050*/  @!P1 LDGSTS.E.BYPASS.LTC128B.128 [R4+0x8000], [R6.64+0x80] ;  /* 0x0800008006049fae */ /* 0x0003e8000b901d44 */
[----:B------:R-:W0:Y:S02]  /*6060*/  LDGDEPBAR ;  /* 0x00000000000079af */ /* 0x000e240000000000 */
.L_x_51:
[----:B------:R-:W-:Y:S01]  /*6070*/  LDSM.16.M88.4 R24, [R221] ;  /* 0x00000000dd18783b */ /* 0x000fe20000000200 */
[----:B------:R-:W-:Y:S01]  /*6080*/  IMAD.MOV.U32 R144, RZ, RZ, c[0x0][0x22c] ;  /* 0x00008b00ff907624 */ /* 0x000fe200078e00ff */
[----:B------:R-:W-:Y:S02]  /*6090*/  ULOP3.LUT UR8, UR7, 0x1, URZ, 0xc0, !UPT ;  /* 0x0000000107087892 */ /* 0x000fe4000f8ec03f */
[----:B-1----:R-:W1:Y:S01]  /*60a0*/  LDSM.16.MT88.4 R8, [R0+0x9000] ;  /* 0x009000000008783b */ /* 0x002e620000004200 */
[----:B------:R-:W-:Y:S01]  /*60b0*/  IMAD R144, R144, c[0x0][0x1c0], RZ ;  /* 0x0000700090907a24 */ /* 0x000fe200078e02ff */
[----:B------:R-:W-:Y:S02]  /*60c0*/  UISETP.NE.U32.AND UP1, UPT, UR8, 0x1, UPT ;  /* 0x000000010800788c */ /* 0x000fe4000bf25070 */
[----:B------:R-:W2:Y:S01]  /*60d0*/  LDSM.16.MT88.4 R16, [R0+0xb000] ;  /* 0x00b000000010783b */ /* 0x000ea20000004200 */
        /* <DEDUP_REMOVED lines=11> */
[----:B------:R-:W3:Y:S04]  /*6190*/  LDSM.16.MT88.4 R132, [R0+0x9400] ;  /* 0x009400000084783b */ /* 0x000ee80000004200 */
[----:B------:R2:W4:Y:S04]  /*61a0*/  LDL R145, [R1+0xc] ;  /* 0x00000c0001917983 */ /* 0x0005280000100800 */
[----:B------:R-:W3:Y:S04]  /*61b0*/  LDSM.16.MT88.4 R136, [R0+0xb400] ;  /* 0x00b400000088783b */ /* 0x000ee80000004200 */
[----:B------:R3:W4:Y:S01]  /*61c0*/  LDL R146, [R1+0x4] ;  /* 0x0000040001927983 */ /* 0x0007220000100800 */
[C---:B-1----:R-:W-:Y:S03]  /*61d0*/  HMMA.16816.F32 R4, R24.reuse, R8, RZ ;  /* 0x000000081804723c */ /* 0x042fe600000018ff */
[----:B------:R-:W1:Y:S04]  /*61e0*/  LDSM.16.MT88.4 R140, [R0+0xd400] ;  /* 0x00d40000008c783b */ /* 0x000e680000004200 */
[----:B------:R1:W4:Y:S01]  /*61f0*/  LDL R147, [R1] ;  /* 0x0000000001937983 */ /* 0x0003220000100800 */
[C---:B------:R-:W-:Y:S03]  /*6200*/  HMMA.16816.F32 R8, R24.reuse, R10, RZ ;  /* 0x0000000a1808723c */ /* 0x040fe600000018ff */
[----:B------:R1:W4:Y:S05]  /*6210*/  LDL R148, [R1+0x8] ;  /* 0x0000080001947983 */ /* 0x00032a0000100800 */
[C---:B--2---:R-:W-:Y:S08]  /*6220*/  HMMA.16816.F32 R12, R24.reuse, R16, RZ ;  /* 0x00000010180c723c */ /* 0x044ff000000018ff */
[C---:B------:R-:W-:Y:S08]  /*6230*/  HMMA.16816.F32 R16, R24.reuse, R18, RZ ;  /* 0x000000121810723c */ /* 0x040ff000000018ff */
[C---:B---3--:R-:W-:Y:S08]  /*6240*/  HMMA.16816.F32 R20, R24.reuse, R28, RZ ;  /* 0x0000001c1814723c */ /* 0x048ff000000018ff */
[----:B------:R-:W-:Y:S01]  /*6250*/  HMMA.16816.F32 R24, R24, R30, RZ ;  /* 0x0000001e1818723c */ /* 0x000fe200000018ff */
[----:B------:R-:W-:Y:S07]  /*6260*/  LDSM.16.M88.4 R28, [R224] ;  /* 0x00000000e01c783b */ /* 0x000fee0000000200 */
[C---:B------:R-:W-:Y:S08]  /*6270*/  HMMA.16816.F32 R4, R32.reuse, R132, R4 ;  /* 0x000000842004723c */ /* 0x040ff00000001804 */
[C---:B------:R-:W-:Y:S01]  /*6280*/  HMMA.16816.F32 R8, R32.reuse, R134, R8 ;  /* 0x000000862008723c */ /* 0x040fe20000001808 */
[----:B------:R-:W2:Y:S07]  /*6290*/  LDSM.16.MT88.4 R132, [R0+0x9800] ;  /* 0x009800000084783b */ /* 0x000eae0000004200 */
[C---:B------:R-:W-:Y:S08]  /*62a0*/  HMMA.16816.F32 R12, R32.reuse, R136, R12 ;  /* 0x00000088200c723c */ /* 0x040ff0000000180c */
[C---:B------:R-:W-:Y:S01]  /*62b0*/  HMMA.16816.F32 R16, R32.reuse, R138, R16 ;  /* 0x0000008a2010723c */ /* 0x040fe20000001810 */
[----:B------:R-:W3:Y:S07]  /*62c0*/  LDSM.16.MT88.4 R136, [R0+0xb800] ;  /* 0x00b800000088783b */ /* 0x000eee0000004200 */
[C---:B-1----:R-:W-:Y:S08]  /*62d0*/  HMMA.16816.F32 R20, R32.reuse, R140, R20 ;  /* 0x0000008c2014723c */ /* 0x042ff00000001814 */
[----:B------:R-:W-:Y:S01]  /*62e0*/  HMMA.16816.F32 R24, R32, R142, R24 ;  /* 0x0000008e2018723c */ /* 0x000fe20000001818 */
[----:B------:R-:W1:Y:S04]  /*62f0*/  LDSM.16.MT88.4 R32, [R0+0xd800] ;  /* 0x00d800000020783b */ /* 0x000e680000004200 */
[----:B------:R-:W-:Y:S03]  /*6300*/  LDSM.16.MT88.4 R140, [R0+0xbc00] ;  /* 0x00bc0000008c783b */ /* 0x000fe60000004200 */
[C---:B--2---:R-:W-:Y:S08]  /*6310*/  HMMA.16816.F32 R4, R28.reuse, R132, R4 ;  /* 0x000000841c04723c */ /* 0x044ff00000001804 */
[C---:B------:R-:W-:Y:S01]  /*6320*/  HMMA.16816.F32 R8, R28.reuse, R134, R8 ;  /* 0x000000861c08723c */ /* 0x040fe20000001808 */
[----:B------:R-:W-:Y:S07]  /*6330*/  LDSM.16.M88.4 R132, [R223] ;  /* 0x00000000df84783b */ /* 0x000fee0000000200 */
[C---:B---3--:R-:W-:Y:S08]  /*6340*/  HMMA.16816.F32 R12, R28.reuse, R136, R12 ;  /* 0x000000881c0c723c */ /* 0x048ff0000000180c */
[C---:B------:R-:W-:Y:S01]  /*6350*/  HMMA.16816.F32 R16, R28.reuse, R138, R16 ;  /* 0x0000008a1c10723c */ /* 0x040fe20000001810 */
[----:B------:R-:W2:Y:S07]  /*6360*/  LDSM.16.MT88.4 R136, [R0+0x9c00] ;  /* 0x009c00000088783b */ /* 0x000eae0000004200 */
[C---:B-1----:R-:W-:Y:S08]  /*6370*/  HMMA.16816.F32 R20, R28.reuse, R32, R20 ;  /* 0x000000201c14723c */ /* 0x042ff00000001814 */
[----:B------:R-:W-:Y:S01]  /*6380*/  HMMA.16816.F32 R24, R28, R34, R24 ;  /* 0x000000221c18723c */ /* 0x000fe20000001818 */
[----:B------:R-:W1:Y:S04]  /*6390*/  LDSM.16.MT88.4 R28, [R0+0xdc00] ;  /* 0x00dc0000001c783b */ /* 0x000e680000004200 */
[----:B------:R-:W-:Y:S03]  /*63a0*/  LDSM.16.M88.4 R32, [R221+0x2000] ;  /* 0x00200000dd20783b */ /* 0x000fe60000000200 */
[C---:B--2---:R-:W-:Y:S08]  /*63b0*/  HMMA.16816.F32 R4, R132.reuse, R136, R4 ;  /* 0x000000888404723c */ /* 0x044ff00000001804 */
        /* <DEDUP_REMOVED lines=8> */
[----:B------:R-:W-:Y:S03]  /*6440*/  LDSM.16.M88.4 R132, [R222+0x2000] ;  /* 0x00200000de84783b */ /* 0x000fe60000000200 */
[C---:B--2---:R-:W-:Y:S08]  /*6450*/  HMMA.16816.F32 R4, R32.reuse, R136, R4 ;  /* 0x000000882004723c */ /* 0x044ff00000001804 */
[C---:B------:R-:W-:Y:S01]  /*6460*/  HMMA.16816.F32 R8, R32.reuse, R138, R8 ;  /* 0x0000008a2008723c */ /* 0x040fe20000001808 */
[----:B------:R-:W2:Y:S07]  /*6470*/  LDSM.16.MT88.4 R136, [R0+0xa400] ;  /* 0x00a400000088783b */ /* 0x000eae0000004200 */
[C---:B---3--:R-:W-:Y:S08]  /*6480*/  HMMA.16816.F32 R12, R32.reuse, R140, R12 ;  /* 0x0000008c200c723c */ /* 0x048ff0000000180c */
        /* <DEDUP_REMOVED lines=24> */
[----:B------:R1:W3:Y:S06]  /*6610*/  LDSM.16.MT88.4 R28, [R0+0xec00] ;  /* 0x00ec0000001c783b */ /* 0x0002ec0000004200 */
[----:B----4-:R-:W-:Y:S01]  /*6620*/  @P0 IADD3 R34, P2, R155, UR10, RZ ;  /* 0x0000000a9b220c10 */ /* 0x010fe2000ff5e0ff */
[----:B------:R-:W-:Y:S01]  /*6630*/  IMAD.MOV.U32 R32, RZ, RZ, R234 ;  /* 0x000000ffff207224 */ /* 0x000fe200078e00ea */
[C---:B--2---:R-:W-:Y:S01]  /*6640*/  HMMA.16816.F32 R4, R132.reuse, R136, R4 ;  /* 0x000000888404723c */ /* 0x044fe20000001804 */
[----:B------:R-:W-:Y:S04]  /*6650*/  @UP5 UIADD3 UR10, UP4, UR10, -0x100, URZ ;  /* 0xffffff000a0a5890 */ /* 0x000fe8000ff9e03f */
[----:B------:R-:W-:Y:S01]  /*6660*/  @P0 IADD3.X R35, R154, UR9, RZ, P2, !PT ;  /* 0x000000099a230c10 */ /* 0x000fe200097fe4ff */
[----:B------:R-:W-:Y:S01]  /*6670*/  IMAD.MOV.U32 R33, RZ, RZ, R233 ;  /* 0x000000ffff217224 */ /* 0x000fe200078e00e9 */
[----:B------:R-:W-:Y:S01]  /*6680*/  @UP5 UIADD3.X UR9, UR9, -0x1, URZ, UP4, !UPT ;  /* 0xffffffff09095890 */ /* 0x000fe2000a7fe43f */
[C---:B------:R-:W-:Y:S02]  /*6690*/  HMMA.16816.F32 R8, R132.reuse, R138, R8 ;  /* 0x0000008a8408723c */ /* 0x040fe40000001808 */
[----:B------:R-:W2:Y:S04]  /*66a0*/  @P0 LDG.E R145, [R34.64+0x20] ;  /* 0x0000200422910981 */ /* 0x000ea8000c1e1900 */
[----:B------:R-:W4:Y:S01]  /*66b0*/  @P0 LDG.E R146, [R34.64+0xa0] ;  /* 0x0000a00422920981 */ /* 0x000f22000c1e1900 */
[----:B-1----:R-:W-:Y:S01]  /*66c0*/  IMAD.MOV.U32 R0, RZ, RZ, c[0x0][0x22c] ;  /* 0x00008b00ff007624 */ /* 0x002fe200078e00ff */
[C---:B---3--:R-:W-:Y:S02]  /*66d0*/  HMMA.16816.F32 R12, R132.reuse, R140, R12 ;  /* 0x0000008c840c723c */ /* 0x048fe4000000180c */
[----:B------:R-:W3:Y:S02]  /*66e0*/  @P0 LDG.E R147, [R34.64+0x80] ;  /* 0x0000800422930981 */ /* 0x000ee4000c1e1900 */
[----:B------:R-:W-:Y:S02]  /*66f0*/  IMAD R0, R0, c[0x0][0x1c0], RZ ;  /* 0x0000700000007a24 */ /* 0x000fe400078e02ff */
[----:B------:R-:W3:Y:S01]  /*6700*/  @P0 LDG.E R148, [R34.64] ;  /* 0x0000000422940981 */ /* 0x000ee2000c1e1900 */
[----:B------:R-:W-:Y:S01]  /*6710*/  IMAD.MOV.U32 R141, RZ, RZ, c[0x0][0x22c] ;  /* 0x00008b00ff8d7624 */ /* 0x000fe200078e00ff */
[C---:B------:R-:W-:Y:S01]  /*6720*/  HMMA.16816.F32 R16, R132.reuse, R142, R16 ;  /* 0x0000008e8410723c */ /* 0x040fe20000001810 */
[----:B------:R-:W-:Y:S01]  /*6730*/  IMAD.MOV.U32 R140, RZ, RZ, c[0x0][0x22c] ;  /* 0x00008b00ff8c7624 */ /* 0x000fe200078e00ff */
[----:B------:R-:W-:Y:S02]  /*6740*/  RED.E.ADD.F32.FTZ.RN.STRONG.GPU [R32.64], R4 ;  /* 0x000000042000798e */ /* 0x000fe4000c10e784 */
[----:B------:R-:W-:Y:S02]  /*6750*/  IMAD R0, R0, 0x30, RZ ;  /* 0x0000003000007824 */ /* 0x000fe400078e02ff */
[----:B------:R-:W-:Y:S02]  /*6760*/  IMAD R141, R141, c[0x0][0x1c0], RZ ;  /* 0x000070008d8d7a24 */ /* 0x000fe400078e02ff */
[C---:B------:R-:W-:Y:S04]  /*6770*/  HMMA.16816.F32 R20, R132.reuse, R28, R20 ;  /* 0x0000001c8414723c */ /* 0x040fe80000001814 */
[----:B------:R-:W-:Y:S02]  /*6780*/  IMAD R141, R141, 0x28, RZ ;  /* 0x000000288d8d7824 */ /* 0x000fe400078e02ff */
[----:B------:R-:W-:Y:S01]  /*6790*/  IMAD R140, R140, c[0x0][0x1c0], RZ ;  /* 0x000070008c8c7a24 */ /* 0x000fe200078e02ff */
[CC--:B------:R-:W-:Y:S01]  /*67a0*/  LEA R28, P1, R144.reuse, R32.reuse, 0x2 ;  /* 0x00000020901c7211 */ /* 0x0c0fe200078210ff */
[----:B------:R-:W-:Y:S04]  /*67b0*/  HMMA.16816.F32 R24, R132, R30, R24 ;  /* 0x0000001e8418723c */ /* 0x000fe80000001818 */
[-C--:B------:R-:W-:Y:S01]  /*67c0*/  LEA.HI.X.SX32 R29, R144, R33.reuse, 0x2, P1 ;  /* 0x00000021901d7211 */ /* 0x080fe200008f16ff */
[----:B------:R-:W-:Y:S02]  /*67d0*/  IMAD R140, R140, 0x38, RZ ;  /* 0x000000388c8c7824 */ /* 0x000fe400078e02ff */
[CC--:B------:R-:W-:Y:S02]  /*67e0*/  LEA R30, P2, R141.reuse, R32.reuse, 0x2 ;  /* 0x000000208d1e7211 */ /* 0x0c0fe400078410ff */
[----:B------:R-:W-:Y:S03]  /*67f0*/  RED.E.ADD.F32.FTZ.RN.STRONG.GPU [R28.64], R5 ;  /* 0x000000051c00798e */ /* 0x000fe6000c10e784 */
[-C--:B------:R-:W-:Y:S01]  /*6800*/  LEA.HI.X.SX32 R31, R141, R33.reuse, 0x2, P2 ;  /* 0x000000218d1f7211 */ /* 0x080fe200010f16ff */
[----:B--2---:R1:W-:Y:S04]  /*6810*/  @P0 STL [R1+0xc], R145 ;  /* 0x00000c9101000387 */ /* 0x0043e80000100800 */
[----:B------:R-:W2:Y:S04]  /*6820*/  LDL R139, [R1+0x1c] ;  /* 0x00001c00018b7983 */ /* 0x000ea80000100800 */
[----:B------:R-:W2:Y:S04]  /*6830*/  LDL R138, [R1+0x24] ;  /* 0x00002400018a7983 */ /* 0x000ea80000100800 */
[----:B----4-:R4:W-:Y:S04]  /*6840*/  @P0 STL [R1+0x4], R146 ;  /* 0x0000049201000387 */ /* 0x0109e80000100800 */
[----:B---3--:R3:W-:Y:S04]  /*6850*/  @P0 STL [R1], R147 ;  /* 0x0000009301000387 */ /* 0x0087e80000100800 */
[----:B------:R3:W-:Y:S01]  /*6860*/  @P0 STL [R1+0x8], R148 ;  /* 0x0000089401000387 */ /* 0x0007e20000100800 */
[----:B-1----:R-:W-:Y:S04]  /*6870*/  IMAD.MOV.U32 R145, RZ, RZ, c[0x0][0x22c] ;  /* 0x00008b00ff917624 */ /* 0x002fe800078e00ff */
[----:B------:R-:W-:Y:S04]  /*6880*/  IMAD R145, R145, c[0x0][0x1c0], RZ ;  /* 0x0000700091917a24 */ /* 0x000fe800078e02ff */
[----:B------:R-:W-:Y:S02]  /*6890*/  IMAD.SHL.U32 R145, R145, 0x10, RZ ;  /* 0x0000001091917824 */ /* 0x000fe400078e00ff */
[----:B----4-:R-:W-:Y:S03]  /*68a0*/  IMAD.MOV.U32 R146, RZ, RZ, c[0x0][0x22c] ;  /* 0x00008b00ff927624 */ /* 0x010fe600078e00ff */
[CC--:B------:R-:W-:Y:S02]  /*68b0*/  LEA R136, P0, R145.reuse, R32.reuse, 0x2 ;  /* 0x0000002091887211 */ /* 0x0c0fe400078010ff */
[C---:B------:R-:W-:Y:S01]  /*68c0*/  IADD3 R134, R145.reuse, 0x40, RZ ;  /* 0x0000004091867810 */ /* 0x040fe20007ffe0ff */
[----:B---3--:R-:W-:Y:S01]  /*68d0*/  IMAD.MOV.U32 R147, RZ, RZ, c[0x0][0x22c] ;  /* 0x00008b00ff937624 */ /* 0x008fe200078e00ff */
[-C--:B------:R-:W-:Y:S01]  /*68e0*/  LEA.HI.X.SX32 R137, R145, R33.reuse, 0x2, P0 ;  /* 0x0000002191897211 */ /* 0x080fe200000f16ff */
[----:B------:R-:W-:Y:S02]  /*68f0*/  IMAD R146, R146, c[0x0][0x1c0], RZ ;  /* 0x0000700092927a24 */ /* 0x000fe400078e02ff */
[----:B------:R-:W-:Y:S02]  /*6900*/  IMAD R147, R147, c[0x0][0x1c0], RZ ;  /* 0x0000700093937a24 */ /* 0x000fe400078e02ff */
[----:B------:R1:W-:Y:S01]  /*6910*/  RED.E.ADD.F32.FTZ.RN.STRONG.GPU [R136.64], R6 ;  /* 0x000000068800798e */ /* 0x0003e2000c10e784 */
[----:B------:R-:W-:Y:S02]  /*6920*/  IMAD.SHL.U32 R146, R146, 0x20, RZ ;  /* 0x0000002092927824 */ /* 0x000fe400078e00ff */
[----:B------:R-:W-:Y:S02]  /*6930*/  IMAD R147, R147, 0x18, RZ ;  /* 0x0000001893937824 */ /* 0x000fe400078e02ff */
[----:B------:R-:W-:Y:S01]  /*6940*/  IMAD.MOV.U32 R148, RZ, RZ, c[0x0][0x22c] ;  /* 0x00008b00ff947624 */ /* 0x000fe200078e00ff */
[-C--:B------:R-:W-:Y:S02]  /*6950*/  LEA R34, P0, R146, R32.reuse, 0x2 ;  /* 0x0000002092227211 */ /* 0x080fe400078010ff */
[CC--:B------:R-:W-:Y:S01]  /*6960*/  LEA R132, P1, R147.reuse, R32.reuse, 0x2 ;  /* 0x0000002093847211 */ /* 0x0c0fe200078210ff */
[----:B------:R-:W-:Y:S01]  /*6970*/  IMAD R148, R148, c[0x0][0x1c0], RZ ;  /* 0x0000700094947a24 */ /* 0x000fe200078e02ff */
[-C--:B------:R-:W-:Y:S01]  /*6980*/  LEA.HI.X.SX32 R35, R146, R33.reuse, 0x2, P0 ;  /* 0x0000002192237211 */ /* 0x080fe200000f16ff */
[----:B------:R-:W-:Y:S01]  /*6990*/  IMAD.MOV.U32 R146, RZ, RZ, c[0x0][0x22c] ;  /* 0x00008b00ff927624 */ /* 0x000fe200078e00ff */
[-C--:B------:R-:W-:Y:S01]  /*69a0*/  LEA.HI.X.SX32 R133, R147, R33.reuse, 0x2, P1 ;  /* 0x0000002193857211 */ /* 0x080fe200008f16ff */
[----:B------:R-:W-:Y:S01]  /*69b0*/  IMAD.SHL.U32 R148, R148, 0x10, RZ ;  /* 0x0000001094947824 */ /* 0x000fe200078e00ff */
[CC--:B------:R-:W-:Y:S01]  /*69c0*/  LEA R4, P1, R0.reuse, R32.reuse, 0x2 ;  /* 0x0000002000047211 */ /* 0x0c0fe200078210ff */
[----:B------:R-:W-:Y:S02]  /*69d0*/  IMAD.MOV.U32 R147, RZ, RZ, c[0x0][0x22c] ;  /* 0x00008b00ff937624 */ /* 0x000fe400078e00ff */
[----:B------:R3:W-:Y:S01]  /*69e0*/  RED.E.ADD.F32.FTZ.RN.STRONG.GPU [R132.64], R7 ;  /* 0x000000078400798e */ /* 0x0007e2000c10e784 */
[-C--:B------:R-:W-:Y:S01]  /*69f0*/  LEA.HI.X.SX32 R5, R0, R33.reuse, 0x2, P1 ;  /* 0x0000002100057211 */ /* 0x080fe200008f16ff */
[----:B------:R-:W-:Y:S02]  /*6a00*/  IMAD R147, R147, c[0x0][0x1c0], RZ ;  /* 0x0000700093937a24 */ /* 0x000fe400078e02ff */
[----:B------:R-:W4:Y:S01]  /*6a10*/  LDL R0, [R1+0x20] ;  /* 0x0000200001007983 */ /* 0x000f220000100800 */
[----:B------:R-:W-:Y:S02]  /*6a20*/  IMAD R146, R146, c[0x0][0x1c0], RZ ;  /* 0x0000700092927a24 */ /* 0x000fe400078e02ff */
[----:B------:R-:W-:Y:S01]  /*6a30*/  IMAD.SHL.U32 R147, R147, 0x10, RZ ;  /* 0x0000001093937824 */ /* 0x000fe200078e00ff */
[----:B------:R3:W-:Y:S01]  /*6a40*/  RED.E.ADD.F32.FTZ.RN.STRONG.GPU [R34.64], R8 ;  /* 0x000000082200798e */ /* 0x0007e2000c10e784 */
[----:B------:R-:W-:Y:S01]  /*6a50*/  IMAD.SHL.U32 R146, R146, 0x8, RZ ;  /* 0x0000000892927824 */ /* 0x000fe200078e00ff */
[-C--:B-1----:R-:W-:Y:S02]  /*6a60*/  LEA R6, P0, R140, R32.reuse, 0x2 ;  /* 0x000000208c067211 */ /* 0x082fe400078010ff */
[----:B------:R1:W-:Y:S01]  /*6a70*/  RED.E.ADD.F32.FTZ.RN.STRONG.GPU [R30.64], R9 ;  /* 0x000000091e00798e */ /* 0x0003e2000c10e784 */
[C---:B------:R-:W-:Y:S02]  /*6a80*/  IADD3 R142, R147.reuse, 0x20, RZ ;  /* 0x00000020938e7810 */ /* 0x040fe40007ffe0ff */
[----:B------:R-:W-:Y:S01]  /*6a90*/  IADD3 R141, R147, 0x20, RZ ;  /* 0x00000020938d7810 */ /* 0x000fe20007ffe0ff */
[----:B------:R1:W-:Y:S02]  /*6aa0*/  RED.E.ADD.F32.FTZ.RN.STRONG.GPU [R4.64], R10 ;  /* 0x0000000a0400798e */ /* 0x0003e4000c10e784 */
[C---:B------:R-:W-:Y:S02]  /*6ab0*/  IMAD.IADD R142, R146.reuse, 0x1, R142 ;  /* 0x00000001928e7824 */ /* 0x040fe400078e028e */
[C---:B------:R-:W-:Y:S04]  /*6ac0*/  IMAD.IADD R141, R146.reuse, 0x1, R141 ;  /* 0x00000001928d7824 */ /* 0x040fe800078e028d */
[----:B------:R-:W-:Y:S01]  /*6ad0*/  IMAD.IADD R141, R146, 0x1, R141 ;  /* 0x00000001928d7824 */ /* 0x000fe200078e028d */
[----:B---3--:R-:W3:Y:S01]  /*6ae0*/  LDL R132, [R1+0x18] ;  /* 0x0000180001847983 */ /* 0x008ee20000100800 */
[-C--:B------:R-:W-:Y:S02]  /*6af0*/  LEA.HI.X.SX32 R7, R140, R33.reuse, 0x2, P0 ;  /* 0x000000218c077211 */ /* 0x080fe400000f16ff */
[----:B------:R-:W-:Y:S02]  /*6b00*/  IADD3 R140, R148, 0x20, RZ ;  /* 0x00000020948c7810 */ /* 0x000fe40007ffe0ff */
[C---:B------:R-:W-:Y:S01]  /*6b10*/  IADD3 R133, R145.reuse, 0x40, RZ ;  /* 0x0000004091857810 */ /* 0x040fe20007ffe0ff */
[----:B------:R1:W-:Y:S01]  /*6b20*/  RED.E.ADD.F32.FTZ.RN.STRONG.GPU [R6.64], R11 ;  /* 0x0000000b0600798e */ /* 0x0003e2000c10e784 */
[C---:B------:R-:W-:Y:S03]  /*6b30*/  IADD3 R35, R145.reuse, 0x40, RZ ;  /* 0x0000004091237810 */ /* 0x040fe60007ffe0ff */
[----:B------:R1:W-:Y:S01]  /*6b40*/  RED.E.ADD.F32.FTZ.RN.STRONG.GPU [R32.64+0x80], R12 ;  /* 0x0000800c2000798e */ /* 0x0003e2000c10e784 */
[----:B------:R-:W-:Y:S01]  /*6b50*/  IADD3 R34, R145, 0x40, RZ ;  /* 0x0000004091227810 */ /* 0x000fe20007ffe0ff */
[----:B------:R-:W-:Y:S01]  /*6b60*/  IMAD.IADD R133, R144, 0x1, R133 ;  /* 0x0000000190857824 */ /* 0x000fe200078e0285 */
[-C--:B-1----:R-:W-:Y:S01]  /*6b70*/  LEA R30, P1, R142, R32.reuse, 0x2 ;  /* 0x000000208e1e7211 */ /* 0x082fe200078210ff */
[----:B------:R1:W-:Y:S01]  /*6b80*/  RED.E.ADD.F32.FTZ.RN.STRONG.GPU [R28.64+0x80], R13 ;  /* 0x0000800d1c00798e */ /* 0x0003e2000c10e784 */
[----:B------:R-:W-:Y:S01]  /*6b90*/  IMAD.IADD R35, R144, 0x1, R35 ;  /* 0x0000000190237824 */ /* 0x000fe200078e0223 */
[-C--:B------:R-:W-:Y:S01]  /*6ba0*/  LEA R4, P0, R140, R32.reuse, 0x2 ;  /* 0x000000208c047211 */ /* 0x080fe200078010ff */
[----:B------:R-:W-:Y:S01]  /*6bb0*/  IMAD.IADD R34, R144, 0x1, R34 ;  /* 0x0000000190227824 */ /* 0x000fe200078e0222 */
[-C--:B------:R-:W-:Y:S01]  /*6bc0*/  LEA.HI.X.SX32 R31, R142, R33.reuse, 0x2, P1 ;  /* 0x000000218e1f7211 */ /* 0x080fe200008f16ff */
[----:B------:R-:W-:Y:S01]  /*6bd0*/  IMAD.IADD R133, R144, 0x1, R133 ;  /* 0x0000000190857824 */ /* 0x000fe200078e0285 */
[-C--:B------:R-:W-:Y:S01]  /*6be0*/  LEA.HI.X.SX32 R5, R140, R33.reuse, 0x2, P0 ;  /* 0x000000218c057211 */ /* 0x080fe200000f16ff */
[C---:B------:R-:W-:Y:S01]  /*6bf0*/  IMAD.IADD R34, R144.reuse, 0x1, R34 ;  /* 0x0000000190227824 */ /* 0x040fe200078e0222 */
[----:B------:R-:W-:Y:S01]  /*6c00*/  IADD3 R140, R147, 0x20, RZ ;  /* 0x00000020938c7810 */ /* 0x000fe20007ffe0ff */
[----:B------:R-:W-:Y:S01]  /*6c10*/  IMAD.IADD R133, R144, 0x1, R133 ;  /* 0x0000000190857824 */ /* 0x000fe200078e0285 */
[CC--:B------:R-:W-:Y:S01]  /*6c20*/  LEA R10, P0, R141.reuse, R32.reuse, 0x2 ;  /* 0x000000208d0a7211 */ /* 0x0c0fe200078010ff */
[----:B------:R1:W-:Y:S02]  /*6c30*/  RED.E.ADD.F32.FTZ.RN.STRONG.GPU [R4.64], R14 ;  /* 0x0000000e0400798e */ /* 0x0003e4000c10e784 */
[C---:B------:R-:W-:Y:S02]  /*6c40*/  IMAD.IADD R140, R146.reuse, 0x1, R140 ;  /* 0x00000001928c7824 */ /* 0x040fe400078e028c */
[----:B------:R1:W-:Y:S02]  /*6c50*/  RED.E.ADD.F32.FTZ.RN.STRONG.GPU [R30.64], R15 ;  /* 0x0000000f1e00798e */ /* 0x0003e4000c10e784 */
[C---:B------:R-:W-:Y:S01]  /*6c60*/  IMAD.IADD R140, R146.reuse, 0x1, R140 ;  /* 0x00000001928c7824 */ /* 0x040fe200078e028c */
[-C--:B------:R-:W-:Y:S03]  /*6c70*/  LEA.HI.X.SX32 R11, R141, R33.reuse, 0x2, P0 ;  /* 0x000000218d0b7211 */ /* 0x080fe600000f16ff */
[----:B------:R-:W-:Y:S01]  /*6c80*/  IMAD.IADD R140, R146, 0x1, R140 ;  /* 0x00000001928c7824 */ /* 0x000fe200078e028c */
[CC--:B------:R-:W-:Y:S01]  /*6c90*/  LEA R12, P4, R35.reuse, R32.reuse, 0x2 ;  /* 0x00000020230c7211 */ /* 0x0c0fe200078810ff */
[----:B------:R1:W-:Y:S03]  /*6ca0*/  RED.E.ADD.F32.FTZ.RN.STRONG.GPU [R10.64], R16 ;  /* 0x000000100a00798e */ /* 0x0003e6000c10e784 */
[CC--:B------:R-:W-:Y:S02]  /*6cb0*/  LEA R8, P2, R140.reuse, R32.reuse, 0x2 ;  /* 0x000000208c087211 */ /* 0x0c0fe400078410ff */
[-C--:B-1----:R-:W-:Y:S02]  /*6cc0*/  LEA.HI.X.SX32 R13, R35, R33.reuse, 0x2, P4 ;  /* 0x00000021230d7211 */ /* 0x082fe400020f16ff */
[-C--:B------:R-:W-:Y:S02]  /*6cd0*/  LEA.HI.X.SX32 R9, R140, R33.reuse, 0x2, P2 ;  /* 0x000000218c097211 */ /* 0x080fe400010f16ff */
[----:B------:R-:W-:Y:S04]  /*6ce0*/  LDSM.16.MT88.4 R140, [R3+0x1c00] ;  /* 0x001c0000038c783b */ /* 0x000fe80000004200 */
[----:B------:R1:W-:Y:S01]  /*6cf0*/  RED.E.ADD.F32.FTZ.RN.STRONG.GPU [R8.64], R17 ;  /* 0x000000110800798e */ /* 0x0003e2000c10e784 */
[CC--:B------:R-:W-:Y:S04]  /*6d00*/  LEA R14, P5, R134.reuse, R32.reuse, 0x2 ;  /* 0x00000020860e7211 */ /* 0x0c0fe800078a10ff */
[-C--:B------:R-:W-:Y:S02]  /*6d10*/  LEA.HI.X.SX32 R15, R134, R33.reuse, 0x2, P5 ;  /* 0x00000021860f7211 */ /* 0x080fe400028f16ff */
[CC--:B------:R-:W-:Y:S04]  /*6d20*/  LEA R10, P3, R34.reuse, R32.reuse, 0x2 ;  /* 0x00000020220a7211 */ /* 0x0c0fe800078610ff */
[-C--:B------:R-:W-:Y:S02]  /*6d30*/  LEA.HI.X.SX32 R11, R34, R33.reuse, 0x2, P3 ;  /* 0x00000021220b7211 */ /* 0x080fe400018f16ff */
[CC--:B-1----:R-:W-:Y:S04]  /*6d40*/  LEA R8, P2, R133.reuse, R32.reuse, 0x2 ;  /* 0x0000002085087211 */ /* 0x0c2fe800078410ff */
[-C--:B------:R-:W-:Y:S02]  /*6d50*/  LEA.HI.X.SX32 R9, R133, R33.reuse, 0x2, P2 ;  /* 0x0000002185097211 */ /* 0x080fe400010f16ff */
[CC--:B--2---:R-:W-:Y:S02]  /*6d60*/  LEA R6, P1, R139.reuse, R32.reuse, 0x2 ;  /* 0x000000208b067211 */ /* 0x0c4fe400078210ff */
[CC--:B------:R-:W-:Y:S02]  /*6d70*/  LEA R4, P0, R138.reuse, R32.reuse, 0x2 ;  /* 0x000000208a047211 */ /* 0x0c0fe400078010ff */
        /* <DEDUP_REMOVED lines=16> */
[CC--:B----4-:R-:W-:Y:S04]  /*6e80*/  LEA R4, P0, R0.reuse, R32.reuse, 0x2 ;  /* 0x0000002000047211 */ /* 0x0d0fe800078010ff */
[-C--:B------:R-:W-:Y:S02]  /*6e90*/  LEA.HI.X.SX32 R5, R0, R33.reuse, 0x2, P0 ;  /* 0x0000002100057211 */ /* 0x080fe400000f16ff */
[----:B------:R-:W-:Y:S01]  /*6ea0*/  PLOP3.LUT P0, PT, PT, PT, UP1, 0x80, 0x0 ;  /* 0x000000000000781c */ /* 0x000fe20003f0f018 */
[----:B------:R-:W-:Y:S01]  /*6eb0*/  @UP5 UIADD3 UR12, UP1, UR12, -0x100, URZ ;  /* 0xffffff000c0c5890 */ /* 0x000fe2000ff3e03f */
[C---:B------:R-:W-:Y:S03]  /*6ec0*/  IADD3 R0, R3.reuse, -0x3000, RZ ;  /* 0xffffd00003007810 */ /* 0x040fe60007ffe0ff */
[----:B------:R-:W-:Y:S08]  /*6ed0*/  @UP5 UIADD3.X UR11, UR11, -0x1, URZ, UP1, !UPT ;  /* 0xffffffff0b0b5890 */ /* 0x000ff00008ffe43f */
[----:B------:R-:W-:Y:S02]  /*6ee0*/  @P0 IADD3 R0, R3, 0x3000, RZ ;  /* 0x0000300003000810 */ /* 0x000fe40007ffe0ff */
[C---:B---3--:R-:W-:Y:S04]  /*6ef0*/  LEA R6, P1, R132.reuse, R32, 0x2 ;  /* 0x0000002084067211 */ /* 0x048fe800078210ff */
[----:B------:R-:W-:Y:S02]  /*6f00*/  LEA.HI.X.SX32 R7, R132, R33, 0x2, P1 ;  /* 0x0000002184077211 */ /* 0x000fe400008f16ff */
[----:B------:R-:W-:Y:S01]  /*6f10*/  LDSM.16.MT88.4 R32, [R2+0xf800] ;  /* 0x00f800000220783b */ /* 0x000fe20000004200 */
[----:B------:R-:W-:Y:S01]  /*6f20*/  ISETP.LT.AND P1, PT, RZ, UR7, PT ;  /* 0x00000007ff007c0c */ /* 0x000fe2000bf21270 */
[----:B------:R-:W-:Y:S02]  /*6f30*/  UMOV UR7, UR8 ;  /* 0x0000000800077c82 */ /* 0x000fe40008000000 */
        /* <DEDUP_REMOVED lines=231> */
.L_x_53:
        /* <DEDUP_REMOVED lines=18> */
.L_x_54:
[----:B------:R-:W-:Y:S01]  /*7ed0*/  BAR.SYNC.DEFER_BLOCKING 0x0 ;  /* 0x0000000000007b1d */ /* 0x000fe20000010000 */
[----:B-1---5:R-:W-:Y:S01]  /*7ee0*/  IMAD.SHL.U32 R3, R153, 0x2, RZ ;  /* 0x0000000299037824 */ /* 0x022fe200078e00ff */
[----:B------:R-:W-:Y:S01]  /*7ef0*/  USHF.L.U32 UR7, UR20, 0x7, URZ ;  /* 0x0000000714077899 */ /* 0x000fe2000800063f */
[--C-:B------:R-:W-:Y:S01]  /*7f00*/  SHF.R.S32.HI R7, RZ, 0x1f, R250.reuse ;  /* 0x0000001fff077819 */ /* 0x100fe200000114fa */
[----:B------:R-:W-:Y:S01]  /*7f10*/  IMAD.MOV.U32 R6, RZ, RZ, R250 ;  /* 0x000000ffff067224 */ /* 0x000fe200078e00fa */
[----:B------:R-:W-:Y:S01]  /*7f20*/  UIMAD UR6, UR20, -0x80, UR6 ;  /* 0xffffff80140678a4 */ /* 0x000fe2000f8e0206 */
[----:B------:R-:W1:Y:S01]  /*7f30*/  S2R R9, SR_TID.X ;  /* 0x0000000000097919 */ /* 0x000e620000002100 */
[----:B------:R-:W-:Y:S01]  /*7f40*/  USHF.R.S32.HI UR10, URZ, 0x1f, UR7 ;  /* 0x0000001f3f0a7899 */ /* 0x000fe20008011407 */
[----:B------:R-:W-:Y:S01]  /*7f50*/  IMAD.U32 R25, RZ, RZ, UR7 ;  /* 0x00000007ff197e24 */ /* 0x000fe2000f8e00ff */
[----:B------:R-:W-:Y:S01]  /*7f60*/  ULDC.64 UR8, c[0x0][0x3a0] ;  /* 0x0000e80000087ab9 */ /* 0x000fe20000000a00 */
[----:B------:R-:W-:Y:S01]  /*7f70*/  BSSY B0, `(.L_x_55) ;  /* 0x000002d000007945 */ /* 0x000fe20003800000 */
[----:B------:R-:W-:Y:S01]  /*7f80*/  UIMAD UR8, UR10, UR8, URZ ;  /* 0x000000080a0872a4 */ /* 0x000fe2000f8e023f */
[----:B------:R-:W-:-:S03]  /*7f90*/  IMAD.WIDE.U32 R4, R25, c[0x0][0x3a0], R6 ;  /* 0x0000e80019047a25 */ /* 0x000fc600078e0006 */
[----:B------:R-:W-:Y:S02]  /*7fa0*/  UIMAD UR8, UR7, UR9, UR8 ;  /* 0x00000009070872a4 */ /* 0x000fe4000f8e0208 */
[----:B------:R-:W-:-:S04]  /*7fb0*/  IADD3 R4, P0, R4, UR14, RZ ;  /* 0x0000000e04047c10 */ /* 0x000fc8000ff1e0ff */
[----:B------:R-:W-:Y:S01]  /*7fc0*/  IMAD.U32 R8, RZ, RZ, UR8 ;  /* 0x00000008ff087e24 */ /* 0x000fe2000f8e00ff */
[----:B------:R-:W-:Y:S01]  /*7fd0*/  ULDC.64 UR8, c[0x0][0x3b8] ;  /* 0x0000ee0000087ab9 */ /* 0x000fe20000000a00 */
[----:B------:R2:W3:Y:S01]  /*7fe0*/  LDS.128 R36, [R3+0xa000] ;  /* 0x00a0000003247984 */ /* 0x0004e20000000c00 */
[----:B------:R-:W-:Y:S02]  /*7ff0*/  UIMAD UR8, UR59, UR8, URZ ;  /* 0x000000083b0872a4 */ /* 0x000fe4000f8e023f */
[----:B------:R-:W-:Y:S01]  /*8000*/  IADD3.X R5, R5, UR15, R8, P0, !PT ;  /* 0x0000000f05057c10 */ /* 0x000fe200087fe408 */
[----:B------:R-:W-:Y:S01]  /*8010*/  IMAD.U32 R8, RZ, RZ, UR38 ;  /* 0x00000026ff087e24 */ /* 0x000fe2000f8e00ff */
[----:B------:R2:W4:Y:S01]  /*8020*/  LDS.128 R32, [R3+0xc000] ;  /* 0x00c0000003207984 */ /* 0x0005220000000c00 */
[----:B------:R-:W-:Y:S01]  /*8030*/  UIMAD UR8, UR38, UR9, UR8 ;  /* 0x00000009260872a4 */ /* 0x000fe2000f8e0208 */
[----:B-1----:R-:W-:Y:S02]  /*8040*/  SHF.R.S32.HI R0, RZ, 0x1f, R9 ;  /* 0x0000001fff007819 */ /* 0x002fe40000011409 */
[----:B------:R2:W1:Y:S02]  /*8050*/  LDS.128 R28, [R3+0xe000] ;  /* 0x00e00000031c7984 */ /* 0x0004640000000c00 */
[----:B------:R-:W-:Y:S01]  /*8060*/  LEA.HI R0, R0, R9, RZ, 0x2 ;  /* 0x0000000900007211 */ /* 0x000fe200078f10ff */
[----:B------:R-:W-:Y:S01]  /*8070*/  IMAD.WIDE.U32 R8, R8, c[0x0][0x3b8], R4 ;  /* 0x0000ee0008087a25 */ /* 0x000fe200078e0004 */
[----:B------:R2:W1:Y:S02]  /*8080*/  LDS.128 R48, [R3+0xf000] ;  /* 0x00f0000003307984 */ /* 0x0004640000000c00 */
[----:B------:R-:W-:-:S02]  /*8090*/  SHF.R.S32.HI R0, RZ, 0x2, R0 ;  /* 0x00000002ff007819 */ /* 0x000fc40000011400 */
[----:B------:R2:W1:Y:S01]  /*80a0*/  LDS.128 R60, [R3+0x10000] ;  /* 0x01000000033c7984 */ /* 0x0004620000000c00 */
[----:B------:R-:W-:Y:S02]  /*80b0*/  IADD3 R24, R9, UR8, RZ ;  /* 0x0000000809187c10 */ /* 0x000fe4000fffe0ff */
[----:B------:R-:W-:Y:S01]  /*80c0*/  ISETP.GE.AND P4, PT, R0, UR6, PT ;  /* 0x0000000600007c0c */ /* 0x000fe2000bf86270 */
[----:B------:R2:W1:Y:S01]  /*80d0*/  LDS.128 R44, [R3+0x11000] ;  /* 0x01100000032c7984 */ /* 0x0004620000000c00 */
[----:B------:R-:W-:-:S03]  /*80e0*/  SHF.R.S32.HI R26, RZ, 0x1f, R0 ;  /* 0x0000001fff1a7819 */ /* 0x000fc60000011400 */
[----:B------:R2:W1:Y:S04]  /*80f0*/  LDS.128 R56, [R3+0x12000] ;  /* 0x0120000003387984 */ /* 0x0004680000000c00 */
[----:B------:R2:W1:Y:S04]  /*8100*/  LDS.128 R40, [R3+0x13000] ;  /* 0x0130000003287984 */ /* 0x0004680000000c00 */
[----:B------:R2:W1:Y:S01]  /*8110*/  LDS.128 R52, [R3+0x14000] ;  /* 0x0140000003347984 */ /* 0x0004620000000c00 */
[----:B------:R-:W-:Y:S05]  /*8120*/  @P4 BRA `(.L_x_56) ;  /* 0x0000011000004947 */ /* 0x000fea0003800000 */
[----:B------:R-:W-:Y:S01]  /*8130*/  ISETP.GE.AND P3, PT, R250, c[0x0][0x220], PT ;  /* 0x00008800fa007a0c */ /* 0x000fe20003f66270 */
[----:B------:R-:W5:Y:S01]  /*8140*/  LDS.128 R20, [R3+0xb000] ;  /* 0x00b0000003147984 */ /* 0x000f620000000c00 */
[----:B------:R-:W-:Y:S01]  /*8150*/  MOV R5, R24 ;  /* 0x0000001800057202 */ /* 0x000fe20000000f00 */
[----:B------:R-:W-:Y:S01]  /*8160*/  IMAD.MOV.U32 R4, RZ, RZ, R8 ;  /* 0x000000ffff047224 */ /* 0x000fe200078e0008 */
[----:B------:R-:W-:Y:S01]  /*8170*/  ISETP.GE.AND P2, PT, R152, c[0x0][0x220], PT ;  /* 0x0000880098007a0c */ /* 0x000fe20003f46270 */
[----:B------:R-:W-:Y:S01]  /*8180*/  LDS.128 R12, [R3+0xd000] ;  /* 0x00d00000030c7984 */ /* 0x000fe20000000c00 */
[----:B------:R-:W-:Y:S01]  /*8190*/  ISETP.GE.AND P1, PT, R149, c[0x0][0x220], PT ;  /* 0x0000880095007a0c */ /* 0x000fe20003f26270 */
[----:B------:R-:W-:-:S05]  /*81a0*/  IMAD.WIDE.U32 R10, R0, c[0x0][0x3a0], R4 ;  /* 0x0000e800000a7a25 */ /* 0x000fca00078e0004 */
[----:B------:R-:W-:Y:S01]  /*81b0*/  LEA R4, P0, R10, c[0x0][0x340], 0x1 ;  /* 0x0000d0000a047a11 */ /* 0x000fe200078008ff */
[----:B------:R2:W4:Y:S02]  /*81c0*/  @!P3 LDS.128 R16, [R3+0x9000] ;  /* 0x009000000310b984 */ /* 0x0005240000000c00 */
[----:B--2---:R-:W-:-:S04]  /*81d0*/  IMAD R3, R26, c[0x0][0x3a0], RZ ;  /* 0x0000e8001a037a24 */ /* 0x004fc800078e02ff */
[----:B------:R-:W-:-:S04]  /*81e0*/  IMAD R3, R0, c[0x0][0x3a4], R3 ;  /* 0x0000e90000037a24 */ /* 0x000fc800078e0203 */
[----:B------:R-:W-:-:S05]  /*81f0*/  IMAD.IADD R3, R11, 0x1, R3 ;  /* 0x000000010b037824 */ /* 0x000fca00078e0203 */
[----:B------:R-:W-:-:S05]  /*8200*/  LEA.HI.X R5, R10, c[0x0][0x344], R3, 0x1, P0 ;  /* 0x0000d1000a057a11 */ /* 0x000fca00000f0c03 */
[----:B-----5:R2:W-:Y:S04]  /*8210*/  @!P2 STG.E.128 [R4.64+0x40], R20 ;  /* 0x000040140400a986 */ /* 0x0205e8000c101d04 */
[----:B----4-:R2:W-:Y:S04]  /*8220*/  @!P3 STG.E.128 [R4.64], R16 ;  /* 0x000000100400b986 */ /* 0x0105e8000c101d04 */
[----:B------:R2:W-:Y:S02]  /*8230*/  @!P1 STG.E.128 [R4.64+0x80], R12 ;  /* 0x0000800c04009986 */ /* 0x0005e4000c101d04 */
.L_x_56:
[----:B------:R-:W-:Y:S05]  /*8240*/  BSYNC B0 ;  /* 0x0000000000007941 */ /* 0x000fea0003800000 */
.L_x_55:
[----:B--2---:R-:W-:Y:S01]  /*8250*/  IADD3 R3, R0, 0x40, RZ ;  /* 0x0000004000037810 */ /* 0x004fe20007ffe0ff */
[----:B------:R-:W-:Y:S03]  /*8260*/  BSSY B0, `(.L_x_57) ;  /* 0x0000013000007945 */ /* 0x000fe60003800000 */
[----:B------:R-:W-:-:S13]  /*8270*/  ISETP.GE.AND P3, PT, R3, UR6, PT ;  /* 0x0000000603007c0c */ /* 0x000fda000bf66270 */
[----:B------:R-:W-:Y:S05]  /*8280*/  @P3 BRA `(.L_x_58) ;  /* 0x0000010000003947 */ /* 0x000fea0003800000 */
[----:B------:R-:W-:Y:S02]  /*8290*/  IADD3 R3, P0, R0, 0x40, RZ ;  /* 0x0000004000037810 */ /* 0x000fe40007f1e0ff */
[----:B------:R-:W-:Y:S02]  /*82a0*/  MOV R5, R24 ;  /* 0x0000001800057202 */ /* 0x000fe40000000f00 */
[----:B------:R-:W-:Y:S01]  /*82b0*/  ISETP.GE.AND P2, PT, R250, c[0x0][0x220], PT ;  /* 0x00008800fa007a0c */ /* 0x000fe20003f46270 */
[----:B------:R-:W-:Y:S01]  /*82c0*/  IMAD.X R4, RZ, RZ, R26, P0 ;  /* 0x000000ffff047224 */ /* 0x000fe200000e061a */
[----:B------:R-:W-:Y:S02]  /*82d0*/  ISETP.GE.AND P1, PT, R152, c[0x0][0x220], PT ;  /* 0x0000880098007a0c */ /* 0x000fe40003f26270 */
[----:B------:R-:W-:Y:S01]  /*82e0*/  ISETP.GE.AND P0, PT, R149, c[0x0][0x220], PT ;  /* 0x0000880095007a0c */ /* 0x000fe20003f06270 */
[----:B------:R-:W-:Y:S02]  /*82f0*/  IMAD R9, R4, c[0x0][0x3a0], RZ ;  /* 0x0000e80004097a24 */ /* 0x000fe400078e02ff */
[----:B------:R-:W-:-:S04]  /*8300*/  IMAD.MOV.U32 R4, RZ, RZ, R8 ;  /* 0x000000ffff047224 */ /* 0x000fc800078e0008 */
[----:B------:R-:W-:-:S04]  /*8310*/  IMAD.WIDE.U32 R10, R3, c[0x0][0x3a0], R4 ;  /* 0x0000e800030a7a25 */ /* 0x000fc800078e0004 */
[----:B------:R-:W-:Y:S01]  /*8320*/  IMAD R3, R3, c[0x0][0x3a4], R9 ;  /* 0x0000e90003037a24 */ /* 0x000fe200078e0209 */
[----:B------:R-:W-:-:S03]  /*8330*/  LEA R4, P5, R10, c[0x0][0x340], 0x1 ;  /* 0x0000d0000a047a11 */ /* 0x000fc600078a08ff */
[----:B------:R-:W-:-:S05]  /*8340*/  IMAD.IADD R3, R11, 0x1, R3 ;  /* 0x000000010b037824 */ /* 0x000fca00078e0203 */
[----:B------:R-:W-:-:S05]  /*8350*/  LEA.HI.X R5, R10, c[0x0][0x344], R3, 0x1, P5 ;  /* 0x0000d1000a057a11 */ /* 0x000fca00028f0c03 */
[----:B---3--:R2:W-:Y:S04]  /*8360*/  @!P2 STG.E.128 [R4.64], R36 ;  /* 0x000000240400a986 */ /* 0x0085e8000c101d04 */
[----:B----4-:R2:W-:Y:S04]  /*8370*/  @!P1 STG.E.128 [R4.64+0x40], R32 ;  /* 0x0000402004009986 */ /* 0x0105e8000c101d04 */
[----:B-1----:R2:W-:Y:S02]  /*8380*/  @!P0 STG.E.128 [R4.64+0x80], R28 ;  /* 0x0000801c04008986 */ /* 0x0025e4000c101d04 */
.L_x_58:
[----:B------:R-:W-:Y:S05]  /*8390*/  BSYNC B0 ;  /* 0x0000000000007941 */ /* 0x000fea0003800000 */
.L_x_57:
        /* <DEDUP_REMOVED lines=15> */
[----:B--2---:R-:W-:Y:S01]  /*8490*/  MOV R5, R3 ;  /* 0x0000000300057202 */ /* 0x004fe20000000f00 */
[----:B------:R-:W-:Y:S01]  /*84a0*/  IMAD.MOV.U32 R4, RZ, RZ, R6 ;  /* 0x000000ffff047224 */ /* 0x000fe200078e0006 */
[----:B------:R-:W-:Y:S01]  /*84b0*/  ISETP.GE.AND P2, PT, R250, c[0x0][0x220], PT ;  /* 0x00008800fa007a0c */ /* 0x000fe20003f46270 */
[----:B------:R-:W-:Y:S01]  /*84c0*/  IMAD R10, R26, c[0x0][0x3a8], RZ ;  /* 0x0000ea001a0a7a24 */ /* 0x000fe200078e02ff */
[----:B------:R-:W-:Y:S01]  /*84d0*/  ISETP.GE.AND P1, PT, R152, c[0x0][0x220], PT ;  /* 0x0000880098007a0c */ /* 0x000fe20003f26270 */
[----:B------:R-:W-:Y:S01]  /*84e0*/  IMAD.WIDE.U32 R8, R0, c[0x0][0x3a8], R4 ;  /* 0x0000ea0000087a25 */ /* 0x000fe200078e0004 */
[----:B------:R-:W-:-:S03]  /*84f0*/  ISETP.GE.AND P0, PT, R149, c[0x0][0x220], PT ;  /* 0x0000880095007a0c */ /* 0x000fc60003f06270 */
[----:B------:R-:W-:-:S04]  /*8500*/  IMAD R4, R0, c[0x0][0x3ac], R10 ;  /* 0x0000eb0000047a24 */ /* 0x000fc800078e020a */
[----:B------:R-:W-:Y:S01]  /*8510*/  IMAD.IADD R5, R9, 0x1, R4 ;  /* 0x0000000109057824 */ /* 0x000fe200078e0204 */
[----:B------:R-:W-:-:S04]  /*8520*/  LEA R4, P4, R8, c[0x0][0x348], 0x1 ;  /* 0x0000d20008047a11 */ /* 0x000fc800078808ff */
[----:B------:R-:W-:-:S05]  /*8530*/  LEA.HI.X R5, R8, c[0x0][0x34c], R5, 0x1, P4 ;  /* 0x0000d30008057a11 */ /* 0x000fca00020f0c05 */
[----:B-1----:R1:W-:Y:S04]  /*8540*/  @!P2 STG.E.128 [R4.64], R48 ;  /* 0x000000300400a986 */ /* 0x0023e8000c101d04 */
[----:B------:R1:W-:Y:S04]  /*8550*/  @!P1 STG.E.128 [R4.64+0x40], R44 ;  /* 0x0000402c04009986 */ /* 0x0003e8000c101d04 */
[----:B------:R1:W-:Y:S02]  /*8560*/  @!P0 STG.E.128 [R4.64+0x80], R40 ;  /* 0x0000802804008986 */ /* 0x0003e4000c101d04 */
.L_x_60:
[----:B------:R-:W-:Y:S05]  /*8570*/  BSYNC B0 ;  /* 0x0000000000007941 */ /* 0x000fea0003800000 */
.L_x_59:
[----:B------:R-:W-:Y:S05]  /*8580*/  @P3 BRA `(.L_x_61) ;  /* 0x00000a3000003947 */ /* 0x000fea0003800000 */
[----:B------:R-:W-:Y:S01]  /*8590*/  IADD3 R0, P0, R0, 0x40, RZ ;  /* 0x0000004000007810 */ /* 0x000fe20007f1e0ff */
[----:B------:R-:W-:Y:S01]  /*85a0*/  IMAD.MOV.U32 R7, RZ, RZ, R3 ;  /* 0x000000ffff077224 */ /* 0x000fe200078e0003 */
[----:B------:R-:W-:-:S03]  /*85b0*/  ISETP.GE.AND P1, PT, R250, c[0x0][0x220], PT ;  /* 0x00008800fa007a0c */ /* 0x000fc60003f26270 */
[----:B-12---:R-:W-:Y:S01]  /*85c0*/  IMAD.X R4, RZ, RZ, R26, P0 ;  /* 0x000000ffff047224 */ /* 0x006fe200000e061a */
[----:B------:R-:W-:Y:S01]  /*85d0*/  ISETP.GE.AND P0, PT, R152, c[0x0][0x220], PT ;  /* 0x0000880098007a0c */ /* 0x000fe20003f06270 */
[----:B------:R-:W-:-:S04]  /*85e0*/  IMAD.WIDE.U32 R6, R0, c[0x0][0x3a8], R6 ;  /* 0x0000ea0000067a25 */ /* 0x000fc800078e0006 */
[----:B------:R-:W-:-:S04]  /*85f0*/  IMAD R4, R4, c[0x0][0x3a8], RZ ;  /* 0x0000ea0004047a24 */ /* 0x000fc800078e02ff */
[----:B------:R-:W-:Y:S01]  /*8600*/  IMAD R0, R0, c[0x0][0x3ac], R4 ;  /* 0x0000eb0000007a24 */ /* 0x000fe200078e0204 */
[----:B------:R-:W-:-:S03]  /*8610*/  LEA R4, P2, R6, c[0x0][0x348], 0x1 ;  /* 0x0000d20006047a11 */ /* 0x000fc600078408ff */
[----:B------:R-:W-:-:S05]  /*8620*/  IMAD.IADD R0, R7, 0x1, R0 ;  /* 0x0000000107007824 */ /* 0x000fca00078e0200 */
[----:B------:R-:W-:-:S05]  /*8630*/  LEA.HI.X R5, R6, c[0x0][0x34c], R0, 0x1, P2 ;  /* 0x0000d30006057a11 */ /* 0x000fca00010f0c00 */
[----:B------:R1:W-:Y:S04]  /*8640*/  @!P1 STG.E.128 [R4.64], R60 ;  /* 0x0000003c04009986 */ /* 0x0003e8000c101d04 */
[----:B------:R1:W-:Y:S01]  /*8650*/  @!P0 STG.E.128 [R4.64+0x40], R56 ;  /* 0x0000403804008986 */ /* 0x0003e2000c101d04 */
[----:B------:R-:W-:-:S13]  /*8660*/  ISETP.GE.AND P0, PT, R149, c[0x0][0x220], PT ;  /* 0x0000880095007a0c */ /* 0x000fda0003f06270 */
[----:B------:R-:W-:Y:S05]  /*8670*/  @P0 BRA `(.L_x_61) ;  /* 0x0000094000000947 */ /* 0x000fea0003800000 */
[----:B------:R2:W-:Y:S01]  /*8680*/  STG.E.128 [R4.64+0x80], R52 ;  /* 0x0000803404007986 */ /* 0x0005e2000c101d04 */
[----:B------:R-:W-:Y:S05]  /*8690*/  BRA `(.L_x_61) ;  /* 0x0000092000007947 */ /* 0x000fea0003800000 */
.L_x_36:
        /* <DEDUP_REMOVED lines=20> */
.L_x_62:
        /* <DEDUP_REMOVED lines=18> */
.L_x_63:
[----:B------:R1:W5:Y:S04]  /*8900*/  LDL R13, [R1+0x14] ;  /* 0x00001400010d7983 */ /* 0x0003680000100800 */
[----:B------:R1:W5:Y:S01]  /*8910*/  LDL R14, [R1+0x10] ;  /* 0x00001000010e7983 */ /* 0x0003620000100800 */
[----:B------:R-:W-:Y:S01]  /*8920*/  USHF.L.U32 UR7, UR20, 0x7, URZ ;  /* 0x0000000714077899 */ /* 0x000fe2000800063f */
[----:B------:R-:W-:Y:S01]  /*8930*/  BSSY B0, `(.L_x_64) ;  /* 0x0000026000007945 */ /* 0x000fe20003800000 */
[----:B------:R-:W-:Y:S01]  /*8940*/  ULDC.64 UR8, c[0x0][0x3a0] ;  /* 0x0000e80000087ab9 */ /* 0x000fe20000000a00 */
[----:B------:R-:W2:Y:S01]  /*8950*/  S2R R7, SR_TID.X ;  /* 0x0000000000077919 */ /* 0x000ea20000002100 */
[----:B------:R-:W-:-:S02]  /*8960*/  USHF.R.S32.HI UR10, URZ, 0x1f, UR7 ;  /* 0x0000001f3f0a7899 */ /* 0x000fc40008011407 */
[----:B------:R-:W-:Y:S01]  /*8970*/  IMAD.U32 R11, RZ, RZ, UR7 ;  /* 0x00000007ff0b7e24 */ /* 0x000fe2000f8e00ff */
[----:B------:R-:W-:Y:S02]  /*8980*/  UIMAD UR6, UR20, -0x80, UR6 ;  /* 0xffffff80140678a4 */ /* 0x000fe4000f8e0206 */
[----:B------:R-:W-:Y:S01]  /*8990*/  UIMAD UR8, UR10, UR8, URZ ;  /* 0x000000080a0872a4 */ /* 0x000fe2000f8e023f */
[----:B------:R-:W-:-:S03]  /*89a0*/  IMAD.WIDE.U32 R4, R11, c[0x0][0x3a0], R250 ;  /* 0x0000e8000b047a25 */ /* 0x000fc600078e00fa */
[----:B------:R-:W-:Y:S02]  /*89b0*/  UIMAD UR8, UR7, UR9, UR8 ;  /* 0x00000009070872a4 */ /* 0x000fe4000f8e0208 */
[----:B------:R-:W-:-:S04]  /*89c0*/  IADD3 R6, P0, R4, UR14, RZ ;  /* 0x0000000e04067c10 */ /* 0x000fc8000ff1e0ff */
[----:B------:R-:W-:Y:S01]  /*89d0*/  IMAD.U32 R3, RZ, RZ, UR8 ;  /* 0x00000008ff037e24 */ /* 0x000fe2000f8e00ff */
[----:B------:R-:W-:Y:S02]  /*89e0*/  ULDC.64 UR8, c[0x0][0x3b8] ;  /* 0x0000ee0000087ab9 */ /* 0x000fe40000000a00 */
[----:B------:R-:W-:-:S04]  /*89f0*/  UIMAD UR8, UR57, UR8, URZ ;  /* 0x00000008390872a4 */ /* 0x000fc8000f8e023f */
[----:B------:R-:W-:Y:S01]  /*8a00*/  UIMAD UR8, UR38, UR9, UR8 ;  /* 0x00000009260872a4 */ /* 0x000fe2000f8e0208 */
[----:B--2---:R-:W-:-:S04]  /*8a10*/  SHF.R.S32.HI R0, RZ, 0x1f, R7 ;  /* 0x0000001fff007819 */ /* 0x004fc80000011407 */
[----:B------:R-:W-:Y:S02]  /*8a20*/  LEA.HI R0, R0, R7, RZ, 0x2 ;  /* 0x0000000700007211 */ /* 0x000fe400078f10ff */
[----:B------:R-:W-:Y:S01]  /*8a30*/  IADD3.X R7, R5, UR15, R3, P0, !PT ;  /* 0x0000000f05077c10 */ /* 0x000fe200087fe403 */
[----:B------:R-:W-:Y:S01]  /*8a40*/  IMAD.U32 R3, RZ, RZ, UR38 ;  /* 0x00000026ff037e24 */ /* 0x000fe2000f8e00ff */
[----:B------:R-:W-:-:S03]  /*8a50*/  SHF.R.S32.HI R0, RZ, 0x2, R0 ;  /* 0x00000002ff007819 */ /* 0x000fc60000011400 */
[----:B------:R-:W-:Y:S01]  /*8a60*/  IMAD.WIDE.U32 R6, R3, c[0x0][0x3b8], R6 ;  /* 0x0000ee0003067a25 */ /* 0x000fe200078e0006 */
[----:B------:R-:W-:Y:S02]  /*8a70*/  ISETP.GE.AND P4, PT, R0, UR6, PT ;  /* 0x0000000600007c0c */ /* 0x000fe4000bf86270 */
[----:B------:R-:W-:Y:S02]  /*8a80*/  SHF.R.S32.HI R12, RZ, 0x1f, R0 ;  /* 0x0000001fff0c7819 */ /* 0x000fe40000011400 */
[----:B------:R-:W-:-:S09]  /*8a90*/  IADD3 R10, R7, UR8, RZ ;  /* 0x00000008070a7c10 */ /* 0x000fd2000fffe0ff */
[----:B------:R-:W-:Y:S05]  /*8aa0*/  @P4 BRA `(.L_x_65) ;  /* 0x000000e000004947 */ /* 0x000fea0003800000 */
[----:B-1----:R-:W-:Y:S01]  /*8ab0*/  MOV R5, R10 ;  /* 0x0000000a00057202 */ /* 0x002fe20000000f00 */
[----:B------:R-:W-:Y:S01]  /*8ac0*/  IMAD R3, R12, c[0x0][0x3a0], RZ ;  /* 0x0000e8000c037a24 */ /* 0x000fe200078e02ff */
[----:B------:R-:W-:Y:S01]  /*8ad0*/  ISETP.GE.AND P2, PT, R250, c[0x0][0x220], PT ;  /* 0x00008800fa007a0c */ /* 0x000fe20003f46270 */
[----:B------:R-:W-:Y:S01]  /*8ae0*/  IMAD.MOV.U32 R4, RZ, RZ, R6 ;  /* 0x000000ffff047224 */ /* 0x000fe200078e0006 */
[----:B-----5:R-:W-:Y:S01]  /*8af0*/  ISETP.GE.AND P1, PT, R14, c[0x0][0x220], PT ;  /* 0x000088000e007a0c */ /* 0x020fe20003f26270 */
[C---:B------:R-:W-:Y:S01]  /*8b00*/  IMAD R3, R0.reuse, c[0x0][0x3a4], R3 ;  /* 0x0000e90000037a24 */ /* 0x040fe200078e0203 */
[----:B------:R-:W-:Y:S01]  /*8b10*/  ISETP.GE.AND P0, PT, R13, c[0x0][0x220], PT ;  /* 0x000088000d007a0c */ /* 0x000fe20003f06270 */
[----:B------:R-:W-:-:S04]  /*8b20*/  IMAD.WIDE.U32 R8, R0, c[0x0][0x3a0], R4 ;  /* 0x0000e80000087a25 */ /* 0x000fc800078e0004 */
[----:B------:R-:W-:Y:S01]  /*8b30*/  IMAD.IADD R3, R3, 0x1, R9 ;  /* 0x0000000103037824 */ /* 0x000fe200078e0209 */
[----:B------:R-:W-:-:S04]  /*8b40*/  LEA R4, P3, R8, c[0x0][0x340], 0x1 ;  /* 0x0000d00008047a11 */ /* 0x000fc800078608ff */
[----:B------:R-:W-:-:S05]  /*8b50*/  LEA.HI.X R5, R8, c[0x0][0x344], R3, 0x1, P3 ;  /* 0x0000d10008057a11 */ /* 0x000fca00018f0c03 */
[----:B------:R1:W-:Y:S04]  /*8b60*/  @!P2 STG.E.128 [R4.64], RZ ;  /* 0x000000ff0400a986 */ /* 0x0003e8000c101d04 */
[----:B------:R1:W-:Y:S04]  /*8b70*/  @!P1 STG.E.128 [R4.64+0x40], RZ ;  /* 0x000040ff04009986 */ /* 0x0003e8000c101d04 */
[----:B------:R1:W-:Y:S02]  /*8b80*/  @!P0 STG.E.128 [R4.64+0x80], RZ ;  /* 0x000080ff04008986 */ /* 0x0003e4000c101d04 */
.L_x_65:
[----:B-1----:R-:W-:Y:S05]  /*8b90*/  BSYNC B0 ;  /* 0x0000000000007941 */ /* 0x002fea0003800000 */
.L_x_64:
[----:B------:R-:W-:Y:S01]  /*8ba0*/  IADD3 R3, R0, 0x40, RZ ;  /* 0x0000004000037810 */ /* 0x000fe20007ffe0ff */
[----:B------:R-:W-:Y:S03]  /*8bb0*/  BSSY B0, `(.L_x_66) ;  /* 0x0000012000007945 */ /* 0x000fe60003800000 */
[----:B------:R-:W-:-:S13]  /*8bc0*/  ISETP.GE.AND P3, PT, R3, UR6, PT ;  /* 0x0000000603007c0c */ /* 0x000fda000bf66270 */
[----:B------:R-:W-:Y:S05]  /*8bd0*/  @P3 BRA `(.L_x_67) ;  /* 0x000000f000003947 */ /* 0x000fea0003800000 */
[----:B------:R-:W-:Y:S01]  /*8be0*/  IADD3 R3, P0, R0, 0x40, RZ ;  /* 0x0000004000037810 */ /* 0x000fe20007f1e0ff */
[----:B------:R-:W-:Y:S01]  /*8bf0*/  IMAD.MOV.U32 R7, RZ, RZ, R10 ;  /* 0x000000ffff077224 */ /* 0x000fe200078e000a */
[----:B------:R-:W-:Y:S02]  /*8c00*/  ISETP.GE.AND P2, PT, R250, c[0x0][0x220], PT ;  /* 0x00008800fa007a0c */ /* 0x000fe40003f46270 */
[----:B-----5:R-:W-:Y:S01]  /*8c10*/  ISETP.GE.AND P1, PT, R14, c[0x0][0x220], PT ;  /* 0x000088000e007a0c */ /* 0x020fe20003f26270 */
[----:B------:R-:W-:Y:S01]  /*8c20*/  IMAD.X R4, RZ, RZ, R12, P0 ;  /* 0x000000ffff047224 */ /* 0x000fe200000e060c */
[----:B------:R-:W-:Y:S01]  /*8c30*/  ISETP.GE.AND P0, PT, R13, c[0x0][0x220], PT ;  /* 0x000088000d007a0c */ /* 0x000fe20003f06270 */
[----:B------:R-:W-:-:S04]  /*8c40*/  IMAD.WIDE.U32 R6, R3, c[0x0][0x3a0], R6 ;  /* 0x0000e80003067a25 */ /* 0x000fc800078e0006 */
[----:B------:R-:W-:-:S04]  /*8c50*/  IMAD R4, R4, c[0x0][0x3a0], RZ ;  /* 0x0000e80004047a24 */ /* 0x000fc800078e02ff */
[----:B------:R-:W-:Y:S01]  /*8c60*/  IMAD R3, R3, c[0x0][0x3a4], R4 ;  /* 0x0000e90003037a24 */ /* 0x000fe200078e0204 */
[----:B------:R-:W-:-:S03]  /*8c70*/  LEA R4, P5, R6, c[0x0][0x340], 0x1 ;  /* 0x0000d00006047a11 */ /* 0x000fc600078a08ff */
[----:B------:R-:W-:-:S05]  /*8c80*/  IMAD.IADD R3, R3, 0x1, R7 ;  /* 0x0000000103037824 */ /* 0x000fca00078e0207 */
[----:B------:R-:W-:-:S05]  /*8c90*/  LEA.HI.X R5, R6, c[0x0][0x344], R3, 0x1, P5 ;  /* 0x0000d10006057a11 */ /* 0x000fca00028f0c03 */
[----:B------:R1:W-:Y:S04]  /*8ca0*/  @!P2 STG.E.128 [R4.64], RZ ;  /* 0x000000ff0400a986 */ /* 0x0003e8000c101d04 */
[----:B------:R1:W-:Y:S04]  /*8cb0*/  @!P1 STG.E.128 [R4.64+0x40], RZ ;  /* 0x000040ff04009986 */ /* 0x0003e8000c101d04 */
[----:B------:R1:W-:Y:S02]  /*8cc0*/  @!P0 STG.E.128 [R4.64+0x80], RZ ;  /* 0x000080ff04008986 */ /* 0x0003e4000c101d04 */
.L_x_67:
[----:B------:R-:W-:Y:S05]  /*8cd0*/  BSYNC B0 ;  /* 0x0000000000007941 */ /* 0x000fea0003800000 */
.L_x_66:
[----:B------:R-:W-:Y:S01]  /*8ce0*/  ULDC.64 UR8, c[0x0][0x3a8] ;  /* 0x0000ea0000087ab9 */ /* 0x000fe20000000a00 */
[----:B-1----:R-:W-:Y:S01]  /*8cf0*/  IMAD.WIDE.U32 R4, R11, c[0x0][0x3a8], R250 ;  /* 0x0000ea000b047a25 */ /* 0x002fe200078e00fa */
        /* <DEDUP_REMOVED lines=14> */
[----:B------:R-:W-:Y:S01]  /*8de0*/  IMAD.MOV.U32 R4, RZ, RZ, R6 ;  /* 0x000000ffff047224 */ /* 0x000fe200078e0006 */
[----:B------:R-:W-:Y:S01]  /*8df0*/  ISETP.GE.AND P2, PT, R250, c[0x0][0x220], PT ;  /* 0x00008800fa007a0c */ /* 0x000fe20003f46270 */
[----:B------:R-:W-:Y:S01]  /*8e00*/  IMAD R10, R12, c[0x0][0x3a8], RZ ;  /* 0x0000ea000c0a7a24 */ /* 0x000fe200078e02ff */
[----:B-----5:R-:W-:Y:S01]  /*8e10*/  ISETP.GE.AND P1, PT, R14, c[0x0][0x220], PT ;  /* 0x000088000e007a0c */ /* 0x020fe20003f26270 */
[----:B------:R-:W-:Y:S01]  /*8e20*/  IMAD.WIDE.U32 R8, R0, c[0x0][0x3a8], R4 ;  /* 0x0000ea0000087a25 */ /* 0x000fe200078e0004 */
[----:B------:R-:W-:-:S03]  /*8e30*/  ISETP.GE.AND P0, PT, R13, c[0x0][0x220], PT ;  /* 0x000088000d007a0c */ /* 0x000fc60003f06270 */
[----:B------:R-:W-:-:S04]  /*8e40*/  IMAD R4, R0, c[0x0][0x3ac], R10 ;  /* 0x0000eb0000047a24 */ /* 0x000fc800078e020a */
[----:B------:R-:W-:Y:S01]  /*8e50*/  IMAD.IADD R5, R4, 0x1, R9 ;  /* 0x0000000104057824 */ /* 0x000fe200078e0209 */
[----:B------:R-:W-:-:S04]  /*8e60*/  LEA R4, P4, R8, c[0x0][0x348], 0x1 ;  /* 0x0000d20008047a11 */ /* 0x000fc800078808ff */
[----:B------:R-:W-:-:S05]  /*8e70*/  LEA.HI.X R5, R8, c[0x0][0x34c], R5, 0x1, P4 ;  /* 0x0000d30008057a11 */ /* 0x000fca00020f0c05 */
[----:B------:R1:W-:Y:S04]  /*8e80*/  @!P2 STG.E.128 [R4.64], RZ ;  /* 0x000000ff0400a986 */ /* 0x0003e8000c101d04 */
[----:B------:R1:W-:Y:S04]  /*8e90*/  @!P1 STG.E.128 [R4.64+0x40], RZ ;  /* 0x000040ff04009986 */ /* 0x0003e8000c101d04 */
[----:B------:R1:W-:Y:S02]  /*8ea0*/  @!P0 STG.E.128 [R4.64+0x80], RZ ;  /* 0x000080ff04008986 */ /* 0x0003e4000c101d04 */
.L_x_69:
[----:B------:R-:W-:Y:S05]  /*8eb0*/  BSYNC B0 ;  /* 0x0000000000007941 */ /* 0x000fea0003800000 */
.L_x_68:
[----:B------:R-:W-:Y:S05]  /*8ec0*/  @P3 BRA `(.L_x_61) ;  /* 0x000000f000003947 */ /* 0x000fea0003800000 */
[----:B------:R-:W-:Y:S01]  /*8ed0*/  IADD3 R0, P0, R0, 0x40, RZ ;  /* 0x0000004000007810 */ /* 0x000fe20007f1e0ff */
[----:B------:R-:W-:Y:S01]  /*8ee0*/  IMAD.MOV.U32 R7, RZ, RZ, R3 ;  /* 0x000000ffff077224 */ /* 0x000fe200078e0003 */
[----:B------:R-:W-:-:S02]  /*8ef0*/  ISETP.GE.AND P2, PT, R250, c[0x0][0x220], PT ;  /* 0x00008800fa007a0c */ /* 0x000fc40003f46270 */
[----:B-----5:R-:W-:Y:S01]  /*8f00*/  ISETP.GE.AND P1, PT, R14, c[0x0][0x220], PT ;  /* 0x000088000e007a0c */ /* 0x020fe20003f26270 */
[----:B-1----:R-:W-:Y:S01]  /*8f10*/  IMAD.X R4, RZ, RZ, R12, P0 ;  /* 0x000000ffff047224 */ /* 0x002fe200000e060c */
        /* <DEDUP_REMOVED lines=10> */
.L_x_61:
[----:B------:R-:W-:Y:S05]  /*8fc0*/  BSYNC B1 ;  /* 0x0000000000017941 */ /* 0x000fea0003800000 */
.L_x_31:
        /* <DEDUP_REMOVED lines=11> */
.L_x_70:
[----:B------:R-:W-:Y:S05]  /*9080*/  EXIT ;  /* 0x000000000000794d */ /* 0x000fea0003800000 */
.L_x_72:
        /* <DEDUP_REMOVED lines=15> */
.L_x_1275:


//--------------------- .text._ZN5flash44flash_bwd_dq_dk_dv_loop_seqk_parallel_kernelI23Flash_bwd_kernel_traitsILi96ELi64ELi128ELi8ELi2ELi4ELi4ELb1ELb0EN7cutlass6half_tE19Flash_kernel_traitsILi96ELi64ELi128ELi8ES3_EELb0ELb0ELb1ELb0ELb0ELb0ELb0EEEvNS_16Flash_bwd_paramsE --------------------------
	.section	.text._ZN5flash44flash_bwd_dq_dk_dv_loop_seqk_parallel_kernelI23Flash_bwd_kernel_traitsILi96ELi64ELi128ELi8ELi2ELi4ELi4ELb1ELb0EN7cutlass6half_tE19Flash_kernel_traitsILi96ELi64ELi128ELi8ES3_EELb0ELb0ELb1ELb0ELb0ELb0ELb0EEEvNS_16Flash_bwd_paramsE,"ax",@progbits
	.sectioninfo	@"SHI_REGISTERS=255"
	.align	128
        .global         _ZN5flash44flash_bwd_dq_dk_dv_loop_seqk_parallel_kernelI23Flash_bwd_kernel_traitsILi96ELi64ELi128ELi8ELi2ELi4ELi4ELb1ELb0EN7cutlass6half_tE19Flash_kernel_traitsILi96ELi64ELi128ELi8ES3_EELb0ELb0ELb1ELb0ELb0ELb0ELb0EEEvNS_16Flash_bwd_paramsE
        .type           _ZN5flash44flash_bwd_dq_dk_dv_loop_seqk_parallel_kernelI23Flash_bwd_kernel_traitsILi96ELi64ELi128ELi8ELi2ELi4ELi4ELb1ELb0EN7cutlass6half_tE19Flash_kernel_traitsILi96ELi64ELi128ELi8ES3_EELb0ELb0ELb1ELb0ELb0ELb0ELb0EEEvNS_16Flash_bwd_paramsE,@function
        .size           _ZN5flash44flash_bwd_dq_dk_dv_loop_seqk_parallel_kernelI23Flash_bwd_kernel_traitsILi96ELi64ELi128ELi8ELi2ELi4ELi4ELb1ELb0EN7cutlass6half_tE19Flash_kernel_traitsILi96ELi64ELi128ELi8ES3_EELb0ELb0ELb1ELb0ELb0ELb0ELb0EEEvNS_16Flash_bwd_paramsE,(.L_x_1276 - _ZN5flash44flash_bwd_dq_dk_dv_loop_seqk_parallel_kernelI23Flash_bwd_kernel_traitsILi96ELi64ELi128ELi8ELi2ELi4ELi4ELb1ELb0EN7cutlass6half_tE19Flash_kernel_traitsILi96ELi64ELi128ELi8ES3_EELb0ELb0ELb1ELb0ELb0ELb0ELb0EEEvNS_16Flash_bwd_paramsE)
        .other          _ZN5flash44flash_bwd_dq_dk_dv_loop_seqk_parallel_kernelI23Flash_bwd_kernel_traitsILi96ELi64ELi128ELi8ELi2ELi4ELi4ELb1ELb0EN7cutlass6half_tE19Flash_kernel_traitsILi96ELi64ELi128ELi8ES3_EELb0ELb0ELb1ELb0ELb0ELb0ELb0EEEvNS_16Flash_bwd_paramsE,@"STO_CUDA_ENTRY STV_DEFAULT"
_ZN5flash44flash_bwd_dq_dk_dv_loop_seqk_parallel_kernelI23Flash_bwd_kernel_traitsILi96ELi64ELi128ELi8ELi2ELi4ELi4ELb1ELb0EN7cutlass6half_tE19Flash_kernel_traitsILi96ELi64ELi128ELi8ES3_EELb0ELb0ELb1ELb0ELb0ELb0ELb0EEEvNS_16Flash_bwd_paramsE:
.text._ZN5flash44flash_bwd_dq_dk_dv_loop_seqk_parallel_kernelI23Flash_bwd_kernel_traitsILi96ELi64ELi128ELi8ELi2ELi4ELi4ELb1ELb0EN7cutlass6half_tE19Flash_kernel_traitsILi96ELi64ELi128ELi8ES3_EELb0ELb0ELb1ELb0ELb0ELb0ELb0EEEvNS_16Flash_bwd_paramsE:
        /* <DEDUP_REMOVED lines=12> */
[----:B------:R-:W2:Y:S01]  /*00c0*/  S2UR UR39, SR_CTAID.Z ;  /* 0x00000000002779c3 */ /* 0x000ea20000002700 */
[----:B------:R-:W-:Y:S01]  /*00d0*/  ULDC UR6, c[0x0][0x1c8] ;  /* 0x0000720000067ab9 */ /* 0x000fe20000000800 */
[----:B------:R-:W-:Y:S01]  /*00e0*/  IMAD.MOV.U32 R206, RZ, RZ, 0x20 ;  /* 0x00000020ffce7424 */ /* 0x000fe200078e00ff */
[----:B------:R-:W-:Y:S01]  /*00f0*/  UMOV UR9, 0x80 ;  /* 0x0000008000097882 */ /* 0x000fe20000000000 */
[----:B------:R-:W-:Y:S01]  /*0100*/  IMAD.MOV.U32 R215, RZ, RZ, -0x10 ;  /* 0xfffffff0ffd77424 */ /* 0x000fe200078e00ff */
[----:B------:R-:W-:Y:S01]  /*0110*/  ULDC UR8, c[0x0][0x210] ;  /* 0x0000840000087ab9 */ /* 0x000fe20000000800 */
[----:B------:R-:W-:Y:S01]  /*0120*/  IMAD.MOV.U32 R203, RZ, RZ, -0x40 ;  /* 0xffffffc0ffcb7424 */ /* 0x000fe200078e00ff */
[----:B------:R-:W-:Y:S01]  /*0130*/  ULDC UR61, c[0x0][0x234] ;  /* 0x00008d00003d7ab9 */ /* 0x000fe20000000800 */
[----:B------:R-:W3:Y:S01]  /*0140*/  S2UR UR37, SR_CTAID.Y ;  /* 0x00000000002579c3 */ /* 0x000ee20000002600 */
[----:B------:R-:W-:-:S02]  /*0150*/  UIMAD UR61, UR9, UR8, UR61 ;  /* 0x00000008093d72a4 */ /* 0x000fc4000f8e023d */
[----:B------:R-:W-:Y:S02]  /*0160*/  ULDC.U8 UR10, c[0x0][0x328] ;  /* 0x0000ca00000a7ab9 */ /* 0x000fe40000000000 */
[----:B------:R-:W-:Y:S02]  /*0170*/  UISETP.NE.AND UP5, UPT, UR10, URZ, UPT ;  /* 0x0000003f0a00728c */ /* 0x000fe4000bfa5270 */
[----:B------:R-:W-:Y:S02]  /*0180*/  ULDC UR15, c[0x0][0x224] ;  /* 0x00008900000f7ab9 */ /* 0x000fe40000000800 */
[----:B------:R-:W-:Y:S02]  /*0190*/  ULDC UR52, c[0x0][0x22c] ;  /* 0x00008b0000347ab9 */ /* 0x000fe40000000800 */
[----:B------:R-:W-:Y:S02]  /*01a0*/  ULDC UR40, c[0x0][0x1c0] ;  /* 0x0000700000287ab9 */ /* 0x000fe40000000800 */
[----:B------:R-:W-:Y:S01]  /*01b0*/  ULDC UR13, c[0x0][0x1c0] ;  /* 0x00007000000d7ab9 */ /* 0x000fe20000000800 */
[----:B-1----:R-:W-:Y:S01]  /*01c0*/  SHF.R.S32.HI R19, RZ, 0x1f, R20 ;  /* 0x0000001fff137819 */ /* 0x002fe20000011414 */
[----:B--2---:R-:W-:-:S02]  /*01d0*/  ULOP3.LUT UR7, UR39, UR6, URZ, 0x3c, !UPT ;  /* 0x0000000627077292 */ /* 0x004fc4000f8e3c3f */
[----:B------:R-:W-:Y:S01]  /*01e0*/  USHF.R.S32.HI UR6, URZ, 0x1f, UR39 ;  /* 0x0000001f3f067899 */ /* 0x000fe20008011427 */
[CC--:B------:R-:W-:Y:S01]  /*01f0*/  LEA.HI R6, R19.reuse, R20.reuse, RZ, 0x4 ;  /* 0x0000001413067211 */ /* 0x0c0fe200078f20ff */
[----:B------:R-:W-:Y:S01]  /*0200*/  UIMAD.WIDE UR40, UR52, UR40, URZ ;  /* 0x00000028342872a5 */ /* 0x000fe2000f8e023f */
[CC--:B------:R-:W-:Y:S01]  /*0210*/  LEA.HI R4, R19.reuse, R20.reuse, RZ, 0x2 ;  /* 0x0000001413047211 */ /* 0x0c0fe200078f10ff */
[----:B------:R-:W-:Y:S01]  /*0220*/  UIMAD UR53, UR39, UR52, URZ ;  /* 0x00000034273572a4 */ /* 0x000fe2000f8e023f */
[----:B------:R-:W-:Y:S01]  /*0230*/  SHF.R.S32.HI R5, RZ, 0x4, R6 ;  /* 0x00000004ff057819 */ /* 0x000fe20000011406 */
[----:B---3--:R-:W-:Y:S01]  /*0240*/  USHF.R.S32.HI UR8, URZ, 0x1f, UR37 ;  /* 0x0000001f3f087899 */ /* 0x008fe20008011425 */
[--C-:B------:R-:W-:Y:S01]  /*0250*/  SHF.R.S32.HI R9, RZ, 0x2, R4.reuse ;  /* 0x00000002ff097819 */ /* 0x100fe20000011404 */
[----:B------:R-:W-:Y:S01]  /*0260*/  UIMAD UR52, UR52, UR13, URZ ;  /* 0x0000000d343472a4 */ /* 0x000fe2000f8e023f */
[----:B------:R-:W-:Y:S01]  /*0270*/  LEA.HI R0, R6, R5, RZ, 0x1 ;  /* 0x0000000506007211 */ /* 0x000fe200078f08ff */
[----:B------:R-:W-:Y:S01]  /*0280*/  ULDC UR14, c[0x0][0x1c0] ;  /* 0x00007000000e7ab9 */ /* 0x000fe20000000800 */
[-C--:B------:R-:W-:Y:S01]  /*0290*/  LEA.HI R10, R19, R20.reuse, RZ, 0x5 ;  /* 0x00000014130a7211 */ /* 0x080fe200078f28ff */
[----:B------:R-:W-:Y:S01]  /*02a0*/  ULDC UR12, c[0x0][0x1c0] ;  /* 0x00007000000c7ab9 */ /* 0x000fe20000000800 */
[----:B------:R-:W-:Y:S01]  /*02b0*/  LOP3.LUT R3, R0, 0xfffffffe, RZ, 0xc0, !PT ;  /* 0xfffffffe00037812 */ /* 0x000fe200078ec0ff */
[----:B------:R-:W-:Y:S01]  /*02c0*/  UIMAD.WIDE.U32 UR50, UR37, UR15, URZ ;  /* 0x0000000f253272a5 */ /* 0x000fe2000f8e003f */
[-C--:B------:R-:W-:Y:S01]  /*02d0*/  LEA.HI R8, R4, R9.reuse, RZ, 0x1 ;  /* 0x0000000904087211 */ /* 0x080fe200078f08ff */
[----:B------:R-:W-:Y:S01]  /*02e0*/  USHF.L.U32 UR47, UR52, 0x6, URZ ;  /* 0x00000006342f7899 */ /* 0x000fe2000800063f */
[----:B------:R-:W-:Y:S01]  /*02f0*/  SHF.R.S32.HI R2, RZ, 0x1f, R4 ;  /* 0x0000001fff027819 */ /* 0x000fe20000011404 */
[----:B------:R-:W-:Y:S01]  /*0300*/  IMAD.IADD R15, R5, 0x1, -R3 ;  /* 0x00000001050f7824 */ /* 0x000fe200078e0a03 */
[----:B------:R-:W-:Y:S01]  /*0310*/  LOP3.LUT R7, R10, 0xffffffe0, RZ, 0xc0, !PT ;  /* 0xffffffe00a077812 */ /* 0x000fe200078ec0ff */
[----:B------:R-:W-:Y:S01]  /*0320*/  ULDC UR55, c[0x0][0x214] ;  /* 0x0000850000377ab9 */ /* 0x000fe20000000800 */
[----:B------:R-:W-:Y:S01]  /*0330*/  LOP3.LUT R3, R8, 0x7fffffe, RZ, 0xc0, !PT ;  /* 0x07fffffe08037812 */ /* 0x000fe200078ec0ff */
[----:B------:R-:W-:Y:S01]  /*0340*/  ULDC.U8 UR11, c[0x0][0x3d0] ;  /* 0x0000f400000b7ab9 */ /* 0x000fe20000000000 */
[----:B------:R-:W-:Y:S01]  /*0350*/  LEA.HI R2, R2, R9, RZ, 0x3 ;  /* 0x0000000902027211 */ /* 0x000fe200078f18ff */
[----:B------:R-:W-:Y:S01]  /*0360*/  IMAD.IADD R0, R20, 0x1, -R7 ;  /* 0x0000000114007824 */ /* 0x000fe200078e0a07 */
[----:B------:R-:W-:Y:S01]  /*0370*/  LEA.HI R22, R19, R20, RZ, 0x3 ;  /* 0x0000001413167211 */ /* 0x000fe200078f18ff */
[C---:B------:R-:W-:Y:S01]  /*0380*/  IMAD.IADD R8, R9.reuse, 0x1, -R3 ;  /* 0x0000000109087824 */ /* 0x040fe200078e0a03 */
[----:B------:R-:W-:Y:S01]  /*0390*/  LOP3.LUT R2, R2, 0xfffffff8, RZ, 0xc0, !PT ;  /* 0xfffffff802027812 */ /* 0x000fe200078ec0ff */
[----:B------:R-:W-:Y:S01]  /*03a0*/  ULDC UR56, c[0x0][0x224] ;  /* 0x0000890000387ab9 */ /* 0x000fe20000000800 */
[----:B------:R-:W-:Y:S01]  /*03b0*/  SHF.R.S32.HI R3, RZ, 0x3, R22 ;  /* 0x00000003ff037819 */ /* 0x000fe20000011416 */
[----:B------:R-:W-:Y:S01]  /*03c0*/  @UP5 UIMAD UR60, UR37, UR55, URZ ;  /* 0x00000037253c52a4 */ /* 0x000fe2000f8e023f */
[----:B------:R-:W-:Y:S01]  /*03d0*/  LOP3.LUT R4, R4, 0xfffffffc, RZ, 0xc0, !PT ;  /* 0xfffffffc04047812 */ /* 0x000fe200078ec0ff */
[----:B------:R-:W-:Y:S01]  /*03e0*/  IMAD.IADD R9, R9, 0x1, -R2 ;  /* 0x0000000109097824 */ /* 0x000fe200078e0a02 */
[----:B------:R-:W-:Y:S01]  /*03f0*/  SHF.R.S32.HI R5, RZ, 0x1f, R0 ;  /* 0x0000001fff057819 */ /* 0x000fe20000011400 */
[----:B------:R-:W-:Y:S01]  /*0400*/  IMAD.SHL.U32 R3, R3, 0x40, RZ ;  /* 0x0000004003037824 */ /* 0x000fe200078e00ff */
[----:B------:R-:W-:Y:S01]  /*0410*/  SHF.R.S32.HI R2, RZ, 0x5, R10 ;  /* 0x00000005ff027819 */ /* 0x000fe2000001140a */
[----:B------:R-:W-:Y:S01]  /*0420*/  IMAD.IADD R16, R20, 0x1, -R4 ;  /* 0x0000000114107824 */ /* 0x000fe200078e0a04 */
[----:B------:R-:W-:Y:S01]  /*0430*/  LEA.HI R21, R5, R0, RZ, 0x2 ;  /* 0x0000000005157211 */ /* 0x000fe200078f10ff */
[----:B------:R-:W-:Y:S01]  /*0440*/  ULDC.64 UR4, c[0x0][0x118] ;  /* 0x0000460000047ab9 */ /* 0x000fe20000000a00 */
[----:B------:R-:W-:Y:S01]  /*0450*/  SHF.R.S32.HI R0, RZ, 0x1f, R10 ;  /* 0x0000001fff007819 */ /* 0x000fe2000001140a */
[----:B------:R-:W-:Y:S01]  /*0460*/  IMAD.SHL.U32 R248, R16, 0x8, RZ ;  /* 0x0000000810f87824 */ /* 0x000fe200078e00ff */
[----:B------:R-:W-:Y:S01]  /*0470*/  LOP3.LUT R6, R6, 0xfffffff0, RZ, 0xc0, !PT ;  /* 0xfffffff006067812 */ /* 0x000fe200078ec0ff */
[----:B------:R-:W-:Y:S01]  /*0480*/  IMAD R8, R2, 0x8, R8 ;  /* 0x0000000802087824 */ /* 0x000fe200078e0208 */
[-C--:B------:R-:W-:Y:S01]  /*0490*/  LEA.HI R5, R10, R2.reuse, RZ, 0x1 ;  /* 0x000000020a057211 */ /* 0x080fe200078f08ff */
[----:B------:R-:W-:Y:S01]  /*04a0*/  ULDC UR46, c[0x0][0x2e8] ;  /* 0x0000ba00002e7ab9 */ /* 0x000fe20000000800 */
[----:B------:R-:W-:Y:S01]  /*04b0*/  LEA.HI R4, R0, R2, RZ, 0x2 ;  /* 0x0000000200047211 */ /* 0x000fe200078f10ff */
[----:B------:R-:W-:Y:S01]  /*04c0*/  IMAD.IADD R0, R20, 0x1, -R6 ;  /* 0x0000000114007824 */ /* 0x000fe200078e0a06 */
[----:B------:R-:W-:Y:S01]  /*04d0*/  LOP3.LUT R3, R3, 0xc0, RZ, 0xc0, !PT ;  /* 0x000000c003037812 */ /* 0x000fe200078ec0ff */
[----:B------:R-:W-:Y:S01]  /*04e0*/  ULDC UR45, c[0x0][0x2e8] ;  /* 0x0000ba00002d7ab9 */ /* 0x000fe20000000800 */
[----:B------:R-:W-:Y:S01]  /*04f0*/  LOP3.LUT R6, R5, 0xfffffffe, RZ, 0xc0, !PT ;  /* 0xfffffffe05067812 */ /* 0x000fe200078ec0ff */
[----:B------:R-:W-:Y:S01]  /*0500*/  UISETP.NE.AND UP6, UPT, UR11, URZ, UPT ;  /* 0x0000003f0b00728c */ /* 0x000fe2000bfc5270 */
[----:B------:R-:W-:Y:S01]  /*0510*/  LOP3.LUT R4, R4, 0xfffffffc, RZ, 0xc0, !PT ;  /* 0xfffffffc04047812 */ /* 0x000fe200078ec0ff */
[----:B------:R-:W-:Y:S01]  /*0520*/  UIMAD.WIDE.U32 UR48, UR40, UR50, URZ ;  /* 0x00000032283072a5 */ /* 0x000fe2000f8e003f */
[----:B------:R-:W-:Y:S01]  /*0530*/  LOP3.LUT R5, R3, 0x18, R248, 0xf8, !PT ;  /* 0x0000001803057812 */ /* 0x000fe200078ef8f8 */
[C---:B------:R-:W-:Y:S01]  /*0540*/  IMAD.IADD R207, R2.reuse, 0x1, -R6 ;  /* 0x0000000102cf7824 */ /* 0x040fe200078e0a06 */
[----:B------:R-:W-:Y:S01]  /*0550*/  SHF.R.U32.HI R3, RZ, 0x3, R3 ;  /* 0x00000003ff037819 */ /* 0x000fe20000011603 */
[----:B------:R-:W-:Y:S01]  /*0560*/  IMAD.IADD R11, R2, 0x1, -R4 ;  /* 0x00000001020b7824 */ /* 0x000fe200078e0a04 */
[----:B------:R-:W-:Y:S01]  /*0570*/  SHF.R.S32.HI R4, RZ, 0x1f, R0 ;  /* 0x0000001fff047819 */ /* 0x000fe20000011400 */
[----:B------:R-:W-:Y:S01]  /*0580*/  UIMAD UR57, UR41, UR50, URZ ;  /* 0x00000032293972a4 */ /* 0x000fe2000f8e023f */
[----:B------:R-:W-:Y:S01]  /*0590*/  LOP3.LUT R7, R5, R3, RZ, 0x3c, !PT ;  /* 0x0000000305077212 */ /* 0x000fe200078e3cff */
[----:B------:R-:W-:Y:S01]  /*05a0*/  USHF.R.S32.HI UR59, URZ, 0x1f, UR53 ;  /* 0x0000001f3f3b7899 */ /* 0x000fe20008011435 */
[----:B------:R-:W-:Y:S01]  /*05b0*/  LOP3.LUT R3, R22, 0xfffffff8, RZ, 0xc0, !PT ;  /* 0xfffffff816037812 */ /* 0x000fe200078ec0ff */
[----:B------:R-:W-:Y:S01]  /*05c0*/  USHF.R.S32.HI UR54, URZ, 0x1f, UR47 ;  /* 0x0000001f3f367899 */ /* 0x000fe2000801142f */
[-C--:B------:R-:W-:Y:S01]  /*05d0*/  LEA.HI R2, R0, R0.reuse, RZ, 0x1 ;  /* 0x0000000000027211 */ /* 0x080fe200078f08ff */
[----:B------:R-:W-:Y:S01]  /*05e0*/  UMOV UR44, 0xffffd000 ;  /* 0xffffd000002c7882 */ /* 0x000fe20000000000 */
[----:B------:R-:W-:Y:S01]  /*05f0*/  LEA.HI R12, R4, R0, RZ, 0x3 ;  /* 0x00000000040c7211 */ /* 0x000fe200078f18ff */
[----:B------:R-:W-:Y:S01]  /*0600*/  IMAD.IADD R3, R20, 0x1, -R3 ;  /* 0x0000000114037824 */ /* 0x000fe200078e0a03 */
[----:B------:R-:W-:-:S02]  /*0610*/  LOP3.LUT R5, R2, 0x7fffffe, RZ, 0xc0, !PT ;  /* 0x07fffffe02057812 */ /* 0x000fc400078ec0ff */
[----:B------:R-:W-:Y:S02]  /*0620*/  LOP3.LUT R4, R12, 0xfffffff8, RZ, 0xc0, !PT ;  /* 0xfffffff80c047812 */ /* 0x000fe400078ec0ff */
[----:B------:R-:W-:Y:S01]  /*0630*/  LEA.HI R6, R3, R3, RZ, 0x1 ;  /* 0x0000000303067211 */ /* 0x000fe200078f08ff */
[C---:B------:R-:W-:Y:S01]  /*0640*/  IMAD.IADD R18, R0.reuse, 0x1, -R5 ;  /* 0x0000000100127824 */ /* 0x040fe200078e0a05 */
[----:B------:R-:W-:Y:S01]  /*0650*/  LEA.HI R10, R19, R20, RZ, 0x6 ;  /* 0x00000014130a7211 */ /* 0x000fe200078f30ff */
[----:B------:R-:W-:Y:S01]  /*0660*/  IMAD.IADD R13, R0, 0x1, -R4 ;  /* 0x00000001000d7824 */ /* 0x000fe200078e0a04 */
[----:B------:R-:W-:Y:S01]  /*0670*/  LOP3.LUT R0, R6, 0x3fffffe, RZ, 0xc0, !PT ;  /* 0x03fffffe06007812 */ /* 0x000fe200078ec0ff */
[----:B------:R-:W-:Y:S01]  /*0680*/  IMAD.U32 R4, R8, 0x20, R7 ;  /* 0x0000002008047824 */ /* 0x000fe200078e0007 */
[----:B------:R-:W-:Y:S02]  /*0690*/  SHF.R.S32.HI R10, RZ, 0x6, R10 ;  /* 0x00000006ff0a7819 */ /* 0x000fe4000001140a */
[----:B------:R-:W-:Y:S01]  /*06a0*/  SHF.R.S32.HI R7, RZ, 0x1, R2 ;  /* 0x00000001ff077819 */ /* 0x000fe20000011402 */
[C---:B------:R-:W-:Y:S01]  /*06b0*/  IMAD.IADD R5, R3.reuse, 0x1, -R0 ;  /* 0x0000000103057824 */ /* 0x040fe200078e0a00 */
[----:B------:R-:W-:Y:S01]  /*06c0*/  SHF.R.S32.HI R2, RZ, 0x1f, R2 ;  /* 0x0000001fff027819 */ /* 0x000fe20000011402 */
[----:B------:R-:W-:Y:S01]  /*06d0*/  IMAD R0, R10, 0x4, R15 ;  /* 0x000000040a007824 */ /* 0x000fe200078e020f */
[----:B------:R1:W-:Y:S01]  /*06e0*/  STL [R1+0x20], R4 ;  /* 0x0000200401007387 */ /* 0x0003e20000100800 */
[----:B------:R-:W-:Y:S01]  /*06f0*/  IMAD.SHL.U32 R3, R3, 0x40, RZ ;  /* 0x0000004003037824 */ /* 0x000fe200078e00ff */
[----:B------:R-:W-:Y:S01]  /*0700*/  LEA.HI R2, R2, R7, RZ, 0x2 ;  /* 0x0000000702027211 */ /* 0x000fe200078f10ff */
[----:B------:R-:W-:Y:S01]  /*0710*/  IMAD R17, R0, 0x8, R5 ;  /* 0x0000000800117824 */ /* 0x000fe200078e0205 */
[----:B------:R-:W-:-:S02]  /*0720*/  SHF.R.S32.HI R0, RZ, 0x1, R6 ;  /* 0x00000001ff007819 */ /* 0x000fc40000011406 */
[----:B------:R-:W-:Y:S01]  /*0730*/  LOP3.LUT R5, R2, 0xfffffffc, RZ, 0xc0, !PT ;  /* 0xfffffffc02057812 */ /* 0x000fe200078ec0ff */
[----:B------:R-:W-:Y:S01]  /*0740*/  IMAD.SHL.U32 R2, R11, 0x10, RZ ;  /* 0x000000100b027824 */ /* 0x000fe200078e00ff */
[C---:B------:R-:W-:Y:S01]  /*0750*/  LOP3.LUT P4, RZ, R0.reuse, 0x2, RZ, 0xc0, !PT ;  /* 0x0000000200ff7812 */ /* 0x040fe2000788c0ff */
[----:B------:R-:W-:Y:S01]  /*0760*/  IMAD.SHL.U32 R0, R0, 0x40, RZ ;  /* 0x0000004000007824 */ /* 0x000fe200078e00ff */
[----:B------:R-:W-:Y:S01]  /*0770*/  LEA.HI R6, R9, R9, RZ, 0x1 ;  /* 0x0000000909067211 */ /* 0x000fe200078f08ff */
[----:B------:R-:W-:Y:S01]  /*0780*/  IMAD.IADD R14, R7, 0x1, -R5 ;  /* 0x00000001070e7824 */ /* 0x000fe200078e0a05 */
[----:B------:R-:W-:Y:S01]  /*0790*/  LEA.HI R7, R19, R20, RZ, 0x7 ;  /* 0x0000001413077211 */ /* 0x000fe200078f38ff */
[----:B------:R-:W-:Y:S01]  /*07a0*/  IMAD.SHL.U32 R20, R20, 0x2, RZ ;  /* 0x0000000214147824 */ /* 0x000fe200078e00ff */
[----:B------:R-:W-:Y:S02]  /*07b0*/  LOP3.LUT R0, R0, 0xc0, RZ, 0xc0, !PT ;  /* 0x000000c000007812 */ /* 0x000fe400078ec0ff */
[----:B------:R-:W-:-:S02]  /*07c0*/  LOP3.LUT P2, RZ, R9, 0x2, RZ, 0xc0, !PT ;  /* 0x0000000209ff7812 */ /* 0x000fc4000784c0ff */
[C---:B------:R-:W-:Y:S02]  /*07d0*/  LOP3.LUT P5, RZ, R13.reuse, 0x2, RZ, 0xc0, !PT ;  /* 0x000000020dff7812 */ /* 0x040fe400078ac0ff */
[----:B------:R-:W-:Y:S02]  /*07e0*/  LOP3.LUT P6, RZ, R13, 0x4, RZ, 0xc0, !PT ;  /* 0x000000040dff7812 */ /* 0x000fe400078cc0ff */
[----:B------:R-:W-:Y:S02]  /*07f0*/  LOP3.LUT P0, RZ, R14, 0x2, RZ, 0xc0, !PT ;  /* 0x000000020eff7812 */ /* 0x000fe4000780c0ff */
[C---:B------:R-:W-:Y:S02]  /*0800*/  SEL R202, R206.reuse, 0xffffffe0, !P5 ;  /* 0xffffffe0ceca7807 */ /* 0x040fe40006800000 */
[----:B-1----:R-:W-:Y:S02]  /*0810*/  LOP3.LUT R4, R9, 0x1, RZ, 0xc0, !PT ;  /* 0x0000000109047812 */ /* 0x002fe400078ec0ff */
[----:B------:R-:W-:-:S02]  /*0820*/  SEL R197, R206, 0xffffffe0, !P4 ;  /* 0xffffffe0cec57807 */ /* 0x000fc40006000000 */
[----:B------:R-:W-:Y:S02]  /*0830*/  ISETP.NE.U32.AND P3, PT, R4, 0x1, PT ;  /* 0x000000010400780c */ /* 0x000fe40003f65070 */
[----:B------:R-:W-:Y:S02]  /*0840*/  LOP3.LUT R4, R3, 0x1c0, RZ, 0xc0, !PT ;  /* 0x000001c003047812 */ /* 0x000fe400078ec0ff */
[----:B------:R-:W-:Y:S02]  /*0850*/  LOP3.LUT R3, R0, 0x8, R22, 0xf8, !PT ;  /* 0x0000000800037812 */ /* 0x000fe400078ef816 */
[----:B------:R-:W-:Y:S02]  /*0860*/  SHF.R.U32.HI R0, RZ, 0x3, R0 ;  /* 0x00000003ff007819 */ /* 0x000fe40000011600 */
[----:B------:R-:W-:Y:S02]  /*0870*/  LOP3.LUT R2, R4, 0x30, R2, 0xf8, !PT ;  /* 0x0000003004027812 */ /* 0x000fe400078ef802 */
[----:B------:R-:W-:-:S02]  /*0880*/  LOP3.LUT R198, R3, R0, RZ, 0x3c, !PT ;  /* 0x0000000003c67212 */ /* 0x000fc400078e3cff */
[----:B------:R-:W-:Y:S02]  /*0890*/  LOP3.LUT R0, R6, 0x3fffffe, RZ, 0xc0, !PT ;  /* 0x03fffffe06007812 */ /* 0x000fe400078ec0ff */
[----:B------:R-:W-:Y:S01]  /*08a0*/  LOP3.LUT R5, R2, 0x8, R22, 0xf8, !PT ;  /* 0x0000000802057812 */ /* 0x000fe200078ef816 */
[C---:B------:R-:W-:Y:S01]  /*08b0*/  IMAD.SHL.U32 R2, R9.reuse, 0x40, RZ ;  /* 0x0000004009027824 */ /* 0x040fe200078e00ff */
[----:B------:R-:W-:Y:S01]  /*08c0*/  SHF.R.U32.HI R3, RZ, 0x3, R4 ;  /* 0x00000003ff037819 */ /* 0x000fe20000011604 */
[----:B------:R-:W-:Y:S01]  /*08d0*/  IMAD.IADD R8, R9, 0x1, -R0 ;  /* 0x0000000109087824 */ /* 0x000fe200078e0a00 */
[----:B------:R-:W-:Y:S01]  /*08e0*/  SEL R215, R215, 0x10, !P3 ;  /* 0x00000010d7d77807 */ /* 0x000fe20005800000 */
[----:B------:R-:W-:Y:S01]  /*08f0*/  IMAD.SHL.U32 R0, R10, 0x20, RZ ;  /* 0x000000200a007824 */ /* 0x000fe200078e00ff */
[----:B------:R-:W-:Y:S01]  /*0900*/  LOP3.LUT R2, R2, 0x1c0, RZ, 0xc0, !PT ;  /* 0x000001c002027812 */ /* 0x000fe200078ec0ff */
[----:B------:R-:W-:Y:S01]  /*0910*/  IMAD.U32 R198, R17, 0x20, R198 ;  /* 0x0000002011c67824 */ /* 0x000fe200078e00c6 */
[----:B------:R-:W-:-:S02]  /*0920*/  LOP3.LUT R9, R5, R3, RZ, 0x3c, !PT ;  /* 0x0000000305097212 */ /* 0x000fc400078e3cff */
[----:B------:R-:W-:Y:S01]  /*0930*/  LOP3.LUT R4, R0, 0x6, R20, 0xf8, !PT ;  /* 0x0000000600047812 */ /* 0x000fe200078ef814 */
[----:B------:R-:W-:Y:S01]  /*0940*/  IMAD R197, R198, 0x2, R197 ;  /* 0x00000002c6c57824 */ /* 0x000fe200078e02c5 */
[----:B------:R-:W-:Y:S01]  /*0950*/  LOP3.LUT R3, R2, 0x20, R0, 0xf8, !PT ;  /* 0x0000002002037812 */ /* 0x000fe200078ef800 */
[----:B------:R-:W-:Y:S01]  /*0960*/  IMAD.SHL.U32 R198, R198, 0x2, RZ ;  /* 0x00000002c6c67824 */ /* 0x000fe200078e00ff */
[----:B------:R-:W-:Y:S01]  /*0970*/  SHF.R.U32.HI R0, RZ, 0x3, R2 ;  /* 0x00000003ff007819 */ /* 0x000fe20000011602 */
[----:B------:R1:W-:Y:S01]  /*0980*/  STL [R1+0x3c], R4 ;  /* 0x00003c0401007387 */ /* 0x0003e20000100800 */
[----:B------:R-:W-:Y:S02]  /*0990*/  SHF.R.S32.HI R2, RZ, 0x3, R12 ;  /* 0x00000003ff027819 */ /* 0x000fe4000001140c */
[----:B------:R-:W-:Y:S02]  /*09a0*/  SEL R203, R203, 0x40, P6 ;  /* 0x00000040cbcb7807 */ /* 0x000fe40003000000 */
[----:B------:R-:W-:Y:S01]  /*09b0*/  SEL R206, R206, 0xffffffe0, !P0 ;  /* 0xffffffe0cece7807 */ /* 0x000fe20004000000 */
[----:B------:R-:W-:-:S02]  /*09c0*/  IMAD R12, R2, 0x8, R18 ;  /* 0x00000008020c7824 */ /* 0x000fc400078e0212 */
[----:B------:R-:W-:Y:S01]  /*09d0*/  IMAD R201, R11, 0x2, R2 ;  /* 0x000000020bc97824 */ /* 0x000fe200078e0202 */
[----:B-1----:R-:W-:Y:S01]  /*09e0*/  LOP3.LUT R4, R3, R0, RZ, 0x3c, !PT ;  /* 0x0000000003047212 */ /* 0x002fe200078e3cff */
[----:B------:R-:W-:Y:S01]  /*09f0*/  IMAD.SHL.U32 R0, R16, 0x2, RZ ;  /* 0x0000000210007824 */ /* 0x000fe200078e00ff */
[----:B------:R-:W-:-:S03]  /*0a00*/  SHF.R.S32.HI R3, RZ, 0x7, R7 ;  /* 0x00000007ff037819 */ /* 0x000fc60000011407 */
[--C-:B------:R-:W-:Y:S02]  /*0a10*/  IMAD R2, R11, 0x200, R0.reuse ;  /* 0x000002000b027824 */ /* 0x100fe400078e0200 */
[----:B------:R-:W-:Y:S02]  /*0a20*/  IMAD R0, R3, 0x1000, R0 ;  /* 0x0000100003007824 */ /* 0x000fe400078e0200 */
[----:B------:R-:W-:Y:S02]  /*0a30*/  IMAD R10, R8, 0x20, R2 ;  /* 0x00000020080a7824 */ /* 0x000fe400078e0202 */
[----:B------:R-:W-:Y:S01]  /*0a40*/  IMAD.U32 R2, RZ, RZ, UR7 ;  /* 0x00000007ff027e24 */ /* 0x000fe2000f8e00ff */
[----:B------:R-:W-:Y:S01]  /*0a50*/  USHF.R.S32.HI UR7, URZ, 0x1f, UR15 ;  /* 0x0000001f3f077899 */ /* 0x000fe2000801140f */
[----:B------:R-:W-:Y:S02]  /*0a60*/  IMAD R0, R207, 0x400, R0 ;  /* 0x00000400cf007824 */ /* 0x000fe400078e0200 */
[----:B------:R-:W-:Y:S01]  /*0a70*/  IMAD.SHL.U32 R3, R3, 0x8, RZ ;  /* 0x0000000803037824 */ /* 0x000fe200078e00ff */
[----:B------:R1:W-:Y:S01]  /*0a80*/  STL [R1+0x40], R2 ;  /* 0x0000400201007387 */ /* 0x0003e20000100800 */
[----:B------:R-:W-:Y:S01]  /*0a90*/  IMAD.IADD R218, R4, 0x1, R0 ;  /* 0x0000000104da7824 */ /* 0x000fe200078e0200 */
[----:B------:R-:W-:Y:S01]  /*0aa0*/  UIMAD UR58, UR7, UR37, URZ ;  /* 0x00000025073a72a4 */ /* 0x000fe2000f8e023f */
[----:B------:R-:W-:Y:S01]  /*0ab0*/  IMAD.U32 R0, RZ, RZ, UR6 ;  /* 0x00000006ff007e24 */ /* 0x000fe2000f8e00ff */
[----:B------:R-:W-:Y:S01]  /*0ac0*/  SHF.R.S32.HI R0, RZ, 0x1, R6 ;  /* 0x00000001ff007819 */ /* 0x000fe20000011406 */
[----:B------:R-:W-:Y:S01]  /*0ad0*/  USHF.L.U32 UR6, UR37, 0x7, URZ ;  /* 0x0000000725067899 */ /* 0x000fe2000800063f */
[----:B------:R-:W-:Y:S01]  /*0ae0*/  LOP3.LUT R3, R3, 0x8, RZ, 0xc0, !PT ;  /* 0x0000000803037812 */ /* 0x000fe200078ec0ff */
[----:B------:R-:W-:Y:S01]  /*0af0*/  IMAD.SHL.U32 R218, R218, 0x2, RZ ;  /* 0x00000002dada7824 */ /* 0x000fe200078e00ff */
[C---:B------:R-:W-:Y:S01]  /*0b00*/  LOP3.LUT P1, RZ, R0.reuse, 0x2, RZ, 0xc0, !PT ;  /* 0x0000000200ff7812 */ /* 0x040fe2000782c0ff */
[----:B------:R-:W-:Y:S01]  /*0b10*/  IMAD.SHL.U32 R0, R0, 0x40, RZ ;  /* 0x0000004000007824 */ /* 0x000fe200078e00ff */
[----:B------:R-:W-:Y:S01]  /*0b20*/  @!UP5 UIMAD UR7, UR37, UR14, UR39 ;  /* 0x0000000e2507d2a4 */ /* 0x000fe2000f8e0227 */
[----:B------:R-:W-:Y:S01]  /*0b30*/  IMAD.U32 R5, RZ, RZ, UR6 ;  /* 0x00000006ff057e24 */ /* 0x000fe2000f8e00ff */
[----:B------:R-:W-:Y:S01]  /*0b40*/  IADD3 R217, R218, 0x20, RZ ;  /* 0x00000020dad97810 */ /* 0x000fe20007ffe0ff */
[----:B------:R-:W-:Y:S01]  /*0b50*/  IMAD.SHL.U32 R5, R15, 0x10, RZ ;  /* 0x000000100f057824 */ /* 0x000fe200078e00ff */
[----:B------:R-:W-:Y:S01]  /*0b60*/  LOP3.LUT R0, R0, 0xc0, RZ, 0xc0, !PT ;  /* 0x000000c000007812 */ /* 0x000fe200078ec0ff */
[----:B------:R-:W-:Y:S01]  /*0b70*/  UIMAD UR6, UR37, UR12, UR39 ;  /* 0x0000000c250672a4 */ /* 0x000fe2000f8e0227 */
[C---:B------:R-:W-:Y:S01]  /*0b80*/  @P2 IADD3 R217, R218.reuse, -0x20, RZ ;  /* 0xffffffe0dad92810 */ /* 0x040fe20007ffe0ff */
[----:B------:R-:W-:Y:S01]  /*0b90*/  IMAD.IADD R216, R218, 0x1, R215 ;  /* 0x00000001dad87824 */ /* 0x000fe200078e02d7 */
[----:B------:R-:W-:Y:S01]  /*0ba0*/  LOP3.LUT R7, R3, 0x10, R5, 0xf8, !PT ;  /* 0x0000001003077812 */ /* 0x000fe200078ef805 */
[----:B------:R-:W-:Y:S01]  /*0bb0*/  IMAD.SHL.U32 R5, R15, 0x8, RZ ;  /* 0x000000080f057824 */ /* 0x000fe200078e00ff */
[----:B------:R-:W-:Y:S01]  /*0bc0*/  UIMAD UR56, UR6, UR56, URZ ;  /* 0x00000038063872a4 */ /* 0x000fe2000f8e023f */
[----:B------:R-:W-:Y:S01]  /*0bd0*/  IMAD.IADD R215, R215, 0x1, R217 ;  /* 0x00000001d7d77824 */ /* 0x000fe200078e02d9 */
[----:B------:R-:W-:-:S02]  /*0be0*/  @!UP5 UIMAD UR55, UR7, UR55, URZ ;  /* 0x000000370737d2a4 */ /* 0x000fc4000f8e023f */
[----:B------:R-:W-:Y:S02]  /*0bf0*/  LOP3.LUT R5, R5, 0x8, RZ, 0xc0, !PT ;  /* 0x0000000805057812 */ /* 0x000fe400078ec0ff */
[----:B-1----:R-:W-:-:S05]  /*0c00*/  SHF.R.S32.HI R2, RZ, 0x2, R21 ;  /* 0x00000002ff027819 */ /* 0x002fca0000011415 */
[----:B------:R-:W-:-:S05]  /*0c10*/  IMAD R4, R207, 0x10, R2 ;  /* 0x00000010cf047824 */ /* 0x000fca00078e0202 */
[----:B------:R-:W-:Y:S01]  /*0c20*/  IADD3 R2, R4, -0x40, RZ ;  /* 0xffffffc004027810 */ /* 0x000fe20007ffe0ff */
[----:B------:R1:W-:Y:S03]  /*0c30*/  STL [R1+0x1c], R4 ;  /* 0x00001c0401007387 */ /* 0x0003e60000100800 */
[----:B------:R-:W-:-:S04]  /*0c40*/  SHF.R.S32.HI R6, RZ, 0x1f, R2 ;  /* 0x0000001fff067819 */ /* 0x000fc80000011402 */
[----:B------:R-:W-:-:S05]  /*0c50*/  SHF.L.U64.HI R2, R2, 0x2, R6 ;  /* 0x0000000202027819 */ /* 0x000fca0000010206 */
[----:B------:R2:W-:Y:S01]  /*0c60*/  STL [R1+0x38], R2 ;  /* 0x0000380201007387 */ /* 0x0005e20000100800 */
[----:B-1----:R-:W-:-:S04]  /*0c70*/  SHF.R.U32.HI R4, RZ, 0x3, R0 ;  /* 0x00000003ff047819 */ /* 0x002fc80000011600 */
[----:B------:R-:W-:Y:S01]  /*0c80*/  LOP3.LUT R8, R4, R0, R3, 0x1e, !PT ;  /* 0x0000000004087212 */ /* 0x000fe200078e1e03 */
[----:B------:R-:W-:Y:S02]  /*0c90*/  IMAD.SHL.U32 R0, R13, 0x40, RZ ;  /* 0x000000400d007824 */ /* 0x000fe400078e00ff */
[----:B------:R-:W-:Y:S02]  /*0ca0*/  IMAD R3, R15, 0x200, R9 ;  /* 0x000002000f037824 */ /* 0x000fe400078e0209 */
[----:B------:R-:W-:Y:S01]  /*0cb0*/  IMAD.IADD R8, R8, 0x1, R10 ;  /* 0x0000000108087824 */ /* 0x000fe200078e020a */
[----:B------:R-:W-:Y:S01]  /*0cc0*/  LOP3.LUT R0, R0, 0x1c0, RZ, 0xc0, !PT ;  /* 0x000001c000007812 */ /* 0x000fe200078ec0ff */
[----:B--2---:R-:W-:-:S03]  /*0cd0*/  IMAD.SHL.U32 R2, R14, 0x40, RZ ;  /* 0x000000400e027824 */ /* 0x004fc600078e00ff */
[----:B------:R-:W-:Y:S02]  /*0ce0*/  SHF.R.U32.HI R6, RZ, 0x3, R0 ;  /* 0x00000003ff067819 */ /* 0x000fe40000011600 */
[----:B------:R-:W-:Y:S02]  /*0cf0*/  LOP3.LUT R2, R2, 0xc0, RZ, 0xc0, !PT ;  /* 0x000000c002027812 */ /* 0x000fe400078ec0ff */
[----:B------:R-:W-:Y:S01]  /*0d00*/  LOP3.LUT R6, R6, R0, R5, 0x1e, !PT ;  /* 0x0000000006067212 */ /* 0x000fe200078e1e05 */
[----:B------:R-:W-:Y:S01]  /*0d10*/  IMAD.SHL.U32 R0, R12, 0x20, RZ ;  /* 0x000000200c007824 */ /* 0x000fe200078e00ff */
[----:B------:R-:W-:-:S03]  /*0d20*/  SHF.R.U32.HI R4, RZ, 0x3, R2 ;  /* 0x00000003ff047819 */ /* 0x000fc60000011602 */
[----:B------:R-:W-:Y:S01]  /*0d30*/  IMAD R207, R207, 0x200, R0 ;  /* 0x00000200cfcf7824 */ /* 0x000fe200078e0200 */
[C---:B------:R-:W-:Y:S01]  /*0d40*/  LOP3.LUT R5, R4.reuse, R2, R5, 0x1e, !PT ;  /* 0x0000000204057212 */ /* 0x040fe200078e1e05 */
[----:B------:R-:W-:Y:S01]  /*0d50*/  IMAD.U32 R201, R201, 0x200, R6 ;  /* 0x00000200c9c97824 */ /* 0x000fe200078e0006 */
[----:B------:R-:W-:Y:S01]  /*0d60*/  LOP3.LUT R2, R4, R7, R2, 0x1e, !PT ;  /* 0x0000000704027212 */ /* 0x000fe200078e1e02 */
[----:B------:R-:W-:Y:S01]  /*0d70*/  IMAD.U32 R4, RZ, RZ, UR8 ;  /* 0x00000008ff047e24 */ /* 0x000fe2000f8e00ff */
[----:B------:R-:W-:Y:S01]  /*0d80*/  USHF.R.S32.HI UR8, URZ, 0x1f, UR39 ;  /* 0x0000001f3f087899 */ /* 0x000fe20008011427 */
[----:B------:R-:W-:Y:S01]  /*0d90*/  IMAD.IADD R207, R207, 0x1, R5 ;  /* 0x00000001cfcf7824 */ /* 0x000fe200078e0205 */
[----:B------:R-:W-:Y:S01]  /*0da0*/  LEA R201, R201, 0xf000, 0x1 ;  /* 0x0000f000c9c97811 */ /* 0x000fe200078e08ff */
[----:B------:R-:W-:Y:S01]  /*0db0*/  IMAD.IADD R205, R0, 0x1, R2 ;  /* 0x0000000100cd7824 */ /* 0x000fe200078e0202 */
[C---:B------:R-:W-:Y:S01]  /*0dc0*/  IADD3 R2, R248.reuse, 0x20, RZ ;  /* 0x00000020f8027810 */ /* 0x040fe20007ffe0ff */
[----:B------:R-:W-:Y:S01]  /*0dd0*/  IMAD.SHL.U32 R199, R207, 0x2, RZ ;  /* 0x00000002cfc77824 */ /* 0x000fe200078e00ff */
[----:B------:R-:W-:Y:S01]  /*0de0*/  IADD3 R0, R248, 0x40, RZ ;  /* 0x00000040f8007810 */ /* 0x000fe20007ffe0ff */
[----:B------:R-:W-:Y:S01]  /*0df0*/  IMAD.U32 R4, RZ, RZ, UR8 ;  /* 0x00000008ff047e24 */ /* 0x000fe2000f8e00ff */
[----:B------:R-:W-:Y:S01]  /*0e00*/  LEA R4, R8, 0x9000, 0x1 ;  /* 0x0000900008047811 */ /* 0x000fe200078e08ff */
[----:B------:R1:W-:Y:S01]  /*0e10*/  STL [R1+0x4], R2 ;  /* 0x0000040201007387 */ /* 0x0003e20000100800 */
[----:B------:R-:W-:-:S02]  /*0e20*/  IMAD.IADD R202, R201, 0x1, R202 ;  /* 0x00000001c9ca7824 */ /* 0x000fc400078e02ca */
[--C-:B------:R-:W-:Y:S01]  /*0e30*/  IMAD.IADD R204, R201, 0x1, R203.reuse ;  /* 0x00000001c9cc7824 */ /* 0x100fe200078e02cb */
[----:B------:R2:W-:Y:S01]  /*0e40*/  STL [R1+0x8], R0 ;  /* 0x0000080001007387 */ /* 0x0005e20000100800 */
[----:B------:R-:W-:Y:S02]  /*0e50*/  IMAD.IADD R203, R202, 0x1, R203 ;  /* 0x00000001cacb7824 */ /* 0x000fe400078e02cb */
[----:B------:R-:W-:Y:S01]  /*0e60*/  IMAD.IADD R200, R199, 0x1, R206 ;  /* 0x00000001c7c87824 */ /* 0x000fe200078e02ce */
[----:B------:R3:W-:Y:S01]  /*0e70*/  STL [R1+0x24], R4 ;  /* 0x0000240401007387 */ /* 0x0007e20000100800 */
[----:B-1----:R-:W-:Y:S01]  /*0e80*/  IMAD.SHL.U32 R2, R3, 0x2, RZ ;  /* 0x0000000203027824 */ /* 0x002fe200078e00ff */
[C---:B--2---:R-:W-:Y:S02]  /*0e90*/  IADD3 R0, R4.reuse, 0x20, RZ ;  /* 0x0000002004007810 */ /* 0x044fe40007ffe0ff */
[----:B------:R-:W-:-:S05]  /*0ea0*/  @P1 IADD3 R0, R4, -0x20, RZ ;  /* 0xffffffe004001810 */ /* 0x000fca0007ffe0ff */
[----:B------:R3:W-:Y:S02]  /*0eb0*/  STL [R1+0x28], R0 ;  /* 0x0000280001007387 */ /* 0x0007e40000100800 */
.L_x_116:
        /* <DEDUP_REMOVED lines=53> */
.L_x_73:
        /* <DEDUP_REMOVED lines=21> */
[----:B------:R-:W-:Y:S02]  /*1360*/  UIADD3 UR7, UR12, 0x80, UR22 ;  /* 0x000000800c077890 */ /* 0x000fe4000fffe016 */
[----:B------:R-:W-:Y:S02]  /*1370*/  ULDC.64 UR8, c[0x0][0x190] ;  /* 0x0000640000087ab9 */ /* 0x000fe40000000a00 */
[----:B------:R-:W-:Y:S02]  /*1380*/  ULDC UR10, c[0x0][0x2e4] ;  /* 0x0000b900000a7ab9 */ /* 0x000fe40000000800 */
[----:B------:R-:W-:Y:S02]  /*1390*/  UIMAD.WIDE.U32 UR16, UR18, UR8, URZ ;  /* 0x00000008121072a5 */ /* 0x000fe4000f8e003f */
[----:B------:R-:W-:Y:S02]  /*13a0*/  UIADD3 UR8, UR12, 0x3f, URZ ;  /* 0x0000003f0c087890 */ /* 0x000fe4000fffe03f */
[----:B------:R-:W-:-:S02]  /*13b0*/  UIADD3 UR7, UR7, UR10, -UR6 ;  /* 0x0000000a07077290 */ /* 0x000fc4000fffe806 */
[----:B------:R-:W-:Y:S02]  /*13c0*/  UIMAD UR19, UR18, UR9, URZ ;  /* 0x00000009121372a4 */ /* 0x000fe4000f8e023f */
[----:B------:R-:W-:Y:S02]  /*13d0*/  USHF.R.S32.HI UR9, URZ, 0x1f, UR8 ;  /* 0x0000001f3f097899 */ /* 0x000fe40008011408 */
[----:B------:R-:W-:Y:S02]  /*13e0*/  UIADD3 UR7, UR7, 0x3f, URZ ;  /* 0x0000003f07077890 */ /* 0x000fe4000fffe03f */
[----:B------:R-:W-:Y:S02]  /*13f0*/  ULDC.64 UR10, c[0x0][0x178] ;  /* 0x00005e00000a7ab9 */ /* 0x000fe40000000a00 */
[----:B------:R-:W-:Y:S02]  /*1400*/  ULEA.HI UR15, UR9, UR8, URZ, 0x6 ;  /* 0x00000008090f7291 */ /* 0x000fe4000f8f303f */
[----:B------:R-:W-:-:S02]  /*1410*/  USHF.R.S32.HI UR8, URZ, 0x1f, UR7 ;  /* 0x0000001f3f087899 */ /* 0x000fc40008011407 */
[----:B------:R-:W-:Y:S02]  /*1420*/  UIMAD UR13, UR43, UR10, URZ ;  /* 0x0000000a2b0d72a4 */ /* 0x000fe4000f8e023f */
[----:B------:R-:W-:Y:S02]  /*1430*/  ULEA.HI UR14, UR8, UR7, URZ, 0x6 ;  /* 0x00000007080e7291 */ /* 0x000fe4000f8f303f */
[----:B-1----:R-:W-:Y:S02]  /*1440*/  UISETP.NE.AND UP0, UPT, UR26, -0x1, UPT ;  /* 0xffffffff1a00788c */ /* 0x002fe4000bf05270 */
[----:B------:R-:W-:Y:S02]  /*1450*/  UISETP.NE.AND UP3, UPT, UR18, -0x1, UPT ;  /* 0xffffffff1200788c */ /* 0x000fe4000bf65270 */
[----:B------:R-:W-:Y:S02]  /*1460*/  UIMAD.WIDE.U32 UR8, UR37, UR10, URZ ;  /* 0x0000000a250872a5 */ /* 0x000fe4000f8e003f */
[----:B------:R-:W-:Y:S01]  /*1470*/  UIMAD UR7, UR37, UR11, UR13 ;  /* 0x0000000b250772a4 */ /* 0x000fe2000f8e020d */
[----:B------:R-:W-:Y:S01]  /*1480*/  PLOP3.LUT P1, PT, PT, PT, UP0, 0x80, 0x0 ;  /* 0x000000000000781c */ /* 0x000fe20003f2f008 */
[----:B------:R-:W-:-:S02]  /*1490*/  USEL UR42, UR8, UR16, !UP3 ;  /* 0x00000010082a7287 */ /* 0x000fc4000d800000 */
[----:B------:R-:W-:Y:S02]  /*14a0*/  UIADD3 UR38, UR9, UR7, URZ ;  /* 0x0000000709267290 */ /* 0x000fe4000fffe03f */
[----:B------:R-:W-:Y:S02]  /*14b0*/  USHF.R.S32.HI UR8, URZ, 0x6, UR15 ;  /* 0x000000063f087899 */ /* 0x000fe4000801140f */
[----:B------:R-:W-:Y:S02]  /*14c0*/  USHF.R.S32.HI UR7, URZ, 0x6, UR14 ;  /* 0x000000063f077899 */ /* 0x000fe4000801140e */
[----:B------:R-:W-:Y:S02]  /*14d0*/  @UP0 UIADD3 UR10, UR20, UR26, URZ ;  /* 0x0000001a140a0290 */ /* 0x000fe4000fffe03f */
[----:B------:R-:W-:Y:S02]  /*14e0*/  UISETP.LT.AND UP2, UPT, UR8, UR7, UPT ;  /* 0x000000070800728c */ /* 0x000fe4000bf41270 */
[----:B------:R-:W-:-:S02]  /*14f0*/  ULDC.64 UR14, c[0x0][0x198] ;  /* 0x00006600000e7ab9 */ /* 0x000fc40000000a00 */
[----:B------:R-:W-:Y:S02]  /*1500*/  USEL UR34, UR8, UR7, UP2 ;  /* 0x0000000708227287 */ /* 0x000fe40009000000 */
[----:B------:R-:W-:Y:S02]  /*1510*/  @UP0 UIMAD.WIDE.U32 UR8, UR10, UR14, URZ ;  /* 0x0000000e0a0802a5 */ /* 0x000fe4000f8e003f */
[----:B------:R-:W-:Y:S02]  /*1520*/  ULEA UR23, UR34, 0xffffffc0, 0x6 ;  /* 0xffffffc022177891 */ /* 0x000fe4000f8e303f */
[----:B------:R-:W-:Y:S02]  /*1530*/  @UP3 UIADD3 UR38, UR17, UR19, URZ ;  /* 0x0000001311263290 */ /* 0x000fe4000fffe03f */
[----:B------:R-:W-:Y:S02]  /*1540*/  @UP0 UIMAD UR28, UR10, UR15, UR9 ;  /* 0x0000000f0a1c02a4 */ /* 0x000fe4000f8e0209 */
[----:B------:R-:W-:-:S02]  /*1550*/  USHF.R.S32.HI UR33, URZ, 0x1f, UR23 ;  /* 0x0000001f3f217899 */ /* 0x000fc40008011417 */
        /* <DEDUP_REMOVED lines=14> */
.L_x_75:
        /* <DEDUP_REMOVED lines=9> */
[----:B------:R-:W-:Y:S02]  /*16d0*/  ULDC.64 UR10, c[0x0][0x188] ;  /* 0x00006200000a7ab9 */ /* 0x000fe40000000a00 */
[----:B------:R-:W-:Y:S02]  /*16e0*/  UIMAD UR13, UR20, UR9, UR7 ;  /* 0x00000009140d72a4 */ /* 0x000fe4000f8e0207 */
[----:B------:R-:W-:-:S02]  /*16f0*/  UIMAD.WIDE.U32 UR8, UR20, UR8, URZ ;  /* 0x00000008140872a5 */ /* 0x000fc4000f8e003f */
[----:B------:R-:W-:Y:S02]  /*1700*/  UIMAD UR7, UR43, UR10, URZ ;  /* 0x0000000a2b0772a4 */ /* 0x000fe4000f8e023f */
[----:B------:R-:W-:Y:S02]  /*1710*/  UIADD3 UR9, UR9, UR13, URZ ;  /* 0x0000000d09097290 */ /* 0x000fe4000fffe03f */
[----:B------:R-:W-:Y:S02]  /*1720*/  UIMAD UR7, UR37, UR11, UR7 ;  /* 0x0000000b250772a4 */ /* 0x000fe4000f8e0207 */
[----:B------:R-:W-:-:S04]  /*1730*/  UIMAD.WIDE.U32 UR8, UR37, UR10, UR8 ;  /* 0x0000000a250872a5 */ /* 0x000fc8000f8e0008 */
[----:B------:R-:W-:-:S03]  /*1740*/  UIADD3 UR36, UR9, UR7, URZ ;  /* 0x0000000709247290 */ /* 0x000fc6000fffe03f */
[----:B------:R-:W-:Y:S02]  /*1750*/  UMOV UR35, UR8 ;  /* 0x0000000800237c82 */ /* 0x000fe40008000000 */
.L_x_76:
[----:B------:R-:W2:Y:S01]  /*1760*/  LDL R0, [R1+0x40] ;  /* 0x0000400001007983 */ /* 0x000ea20000100800 */
[----:B------:R-:W-:Y:S01]  /*1770*/  IABS R6, c[0x0][0x1c8] ;  /* 0x0000720000067a13 */ /* 0x000fe20000000000 */
[----:B------:R-:W-:Y:S01]  /*1780*/  ULDC.64 UR10, c[0x0][0x370] ;  /* 0x0000dc00000a7ab9 */ /* 0x000fe20000000a00 */
[----:B------:R-:W-:Y:S01]  /*1790*/  IABS R3, UR39 ;  /* 0x0000002700037c13 */ /* 0x000fe20008000000 */
[----:B------:R-:W-:Y:S01]  /*17a0*/  @UP3 UIMAD.WIDE.U32 UR8, UR18, UR10, URZ ;  /* 0x0000000a120832a5 */ /* 0x000fe2000f8e003f */
[----:B------:R-:W1:Y:S01]  /*17b0*/  I2F.RP R4, R6 ;  /* 0x0000000600047306 */ /* 0x000e620000209400 */
[----:B------:R-:W-:Y:S01]  /*17c0*/  ULDC UR13, c[0x0][0x224] ;  /* 0x00008900000d7ab9 */ /* 0x000fe20000000800 */
[----:B------:R-:W3:Y:S01]  /*17d0*/  S2UR UR15, SR_CTAID.X ;  /* 0x00000000000f79c3 */ /* 0x000ee20000002500 */
[----:B------:R-:W-:Y:S01]  /*17e0*/  @UP3 UIMAD UR32, UR18, UR11, UR9 ;  /* 0x0000000b122032a4 */ /* 0x000fe2000f8e0209 */
[----:B------:R-:W-:Y:S01]  /*17f0*/  ISETP.NE.AND P2, PT, RZ, c[0x0][0x1c8], PT ;  /* 0x00007200ff007a0c */ /* 0x000fe20003f45270 */
        /* <DEDUP_REMOVED lines=10> */
[----:B------:R-:W-:Y:S02]  /*18a0*/  UIMAD UR7, UR43, UR13, UR58 ;  /* 0x0000000d2b0772a4 */ /* 0x000fe4000f8e023a */
[----:B------:R-:W-:Y:S02]  /*18b0*/  @!UP3 UMOV UR30, UR8 ;  /* 0x00000008001ebc82 */ /* 0x000fe40008000000 */
[----:B------:R-:W-:Y:S02]  /*18c0*/  UIADD3 UR7, UR51, UR7, URZ ;  /* 0x0000000733077290 */ /* 0x000fe4000fffe03f */
[----:B------:R-:W-:-:S02]  /*18d0*/  UIMAD.WIDE.U32 UR8, UR40, UR18, URZ ;  /* 0x00000012280872a5 */ /* 0x000fc4000f8e003f */
[----:B------:R-:W-:Y:S01]  /*18e0*/  UIMAD UR7, UR40, UR7, UR57 ;  /* 0x00000007280772a4 */ /* 0x000fe2000f8e0239 */
[----:B-1----:R-:W-:Y:S01]  /*18f0*/  IADD3 R4, R4, 0xffffffe, RZ ;  /* 0x0ffffffe04047810 */ /* 0x002fe20007ffe0ff */
[----:B------:R-:W-:Y:S02]  /*1900*/  USEL UR16, UR48, UR8, !UP3 ;  /* 0x0000000830107287 */ /* 0x000fe4000d800000 */
[----:B------:R-:W-:Y:S01]  /*1910*/  UIADD3 UR14, UR49, UR7, URZ ;  /* 0x00000007310e7290 */ /* 0x000fe2000fffe03f */
[----:B------:R1:W4:Y:S01]  /*1920*/  F2I.FTZ.U32.TRUNC.NTZ R5, R4 ;  /* 0x0000000400057305 */ /* 0x000322000021f000 */
[----:B------:R-:W-:-:S04]  /*1930*/  UIMAD UR7, UR41, UR18, URZ ;  /* 0x00000012290772a4 */ /* 0x000fc8000f8e023f */
[----:B------:R-:W-:Y:S02]  /*1940*/  @UP3 UIADD3 UR14, UR9, UR7, URZ ;  /* 0x00000007090e3290 */ /* 0x000fe4000fffe03f */
[----:B---3--:R-:W-:Y:S02]  /*1950*/  UIMAD.WIDE.U32 UR8, UR15, UR10, URZ ;  /* 0x0000000a0f0872a5 */ /* 0x008fe4000f8e003f */
[----:B------:R-:W-:Y:S02]  /*1960*/  USHF.L.U64.HI UR7, UR37, 0x7, UR43 ;  /* 0x0000000725077899 */ /* 0x000fe4000801022b */
[----:B------:R-:W-:Y:S02]  /*1970*/  UIMAD UR11, UR15, UR11, UR9 ;  /* 0x0000000b0f0b72a4 */ /* 0x000fe4000f8e0209 */
[----:B------:R-:W-:Y:S02]  /*1980*/  USEL UR15, UR8, URZ, UP6 ;  /* 0x0000003f080f7287 */ /* 0x000fe4000b000000 */
[----:B------:R-:W-:Y:S01]  /*1990*/  USEL UR8, UR17, URZ, UP1 ;  /* 0x0000003f11087287 */ /* 0x000fe20008800000 */
[----:B-1----:R-:W-:Y:S01]  /*19a0*/  IMAD.MOV.U32 R4, RZ, RZ, RZ ;  /* 0x000000ffff047224 */ /* 0x002fe200078e00ff */
[----:B------:R-:W-:-:S02]  /*19b0*/  USEL UR7, UR7, URZ, UP1 ;  /* 0x0000003f07077287 */ /* 0x000fc40008800000 */
[----:B------:R-:W-:-:S04]  /*19c0*/  UIADD3 UR8, UP1, UR23, UR8, URZ ;  /* 0x0000000817087290 */ /* 0x000fc8000ff3e03f */
[----:B------:R-:W-:Y:S02]  /*19d0*/  UIADD3.X UR9, UR33, UR7, URZ, UP1, !UPT ;  /* 0x0000000721097290 */ /* 0x000fe40008ffe43f */
[----:B------:R-:W-:-:S04]  /*19e0*/  UIMAD UR7, UR41, UR8, URZ ;  /* 0x00000008290772a4 */ /* 0x000fc8000f8e023f */
[----:B------:R-:W-:Y:S02]  /*19f0*/  UIMAD UR10, UR40, UR9, UR7 ;  /* 0x00000009280a72a4 */ /* 0x000fe4000f8e0207 */
[----:B------:R-:W-:Y:S02]  /*1a00*/  @UP5 USEL UR7, UR60, UR18, !UP3 ;  /* 0x000000123c075287 */ /* 0x000fe4000d800000 */
[----:B------:R-:W-:-:S04]  /*1a10*/  UIMAD.WIDE.U32 UR8, UR40, UR8, URZ ;  /* 0x00000008280872a5 */ /* 0x000fc8000f8e003f */
[----:B------:R-:W-:Y:S01]  /*1a20*/  UIADD3 UR10, UR9, UR10, URZ ;  /* 0x0000000a090a7290 */ /* 0x000fe2000fffe03f */
[----:B--2---:R4:W1:Y:S02]  /*1a30*/  R2UR UR13, R0 ;  /* 0x00000000000d73c2 */ /* 0x00486400000e0000 */
[----:B----4-:R-:W-:-:S04]  /*1a40*/  IMAD.MOV R0, RZ, RZ, -R5 ;  /* 0x000000ffff007224 */ /* 0x010fc800078e0a05 */
[----:B------:R-:W-:-:S04]  /*1a50*/  IMAD R0, R0, R6, RZ ;  /* 0x0000000600007224 */ /* 0x000fc800078e02ff */
[----:B------:R-:W-:-:S06]  /*1a60*/  IMAD.HI.U32 R0, R5, R0, R4 ;  /* 0x0000000005007227 */ /* 0x000fcc00078e0004 */
[----:B------:R-:W-:-:S04]  /*1a70*/  IMAD.HI.U32 R0, R0, R3, RZ ;  /* 0x0000000300007227 */ /* 0x000fc800078e00ff */
[----:B------:R-:W-:-:S04]  /*1a80*/  IMAD.MOV R4, RZ, RZ, -R0 ;  /* 0x000000ffff047224 */ /* 0x000fc800078e0a00 */
[----:B------:R-:W-:-:S05]  /*1a90*/  IMAD R3, R6, R4, R3 ;  /* 0x0000000406037224 */ /* 0x000fca00078e0203 */
[----:B------:R-:W-:-:S13]  /*1aa0*/  ISETP.GT.U32.AND P0, PT, R6, R3, PT ;  /* 0x000000030600720c */ /* 0x000fda0003f04070 */
[----:B------:R-:W-:Y:S01]  /*1ab0*/  @!P0 IMAD.IADD R3, R3, 0x1, -R6 ;  /* 0x0000000103038824 */ /* 0x000fe200078e0a06 */
[----:B------:R-:W-:Y:S02]  /*1ac0*/  @!P0 IADD3 R0, R0, 0x1, RZ ;  /* 0x0000000100008810 */ /* 0x000fe40007ffe0ff */
[----:B-1----:R-:W-:Y:S01]  /*1ad0*/  ISETP.LE.AND P0, PT, RZ, UR13, PT ;  /* 0x0000000dff007c0c */ /* 0x002fe2000bf03270 */
[----:B------:R-:W-:Y:S01]  /*1ae0*/  ULDC UR13, c[0x0][0x234] ;  /* 0x00008d00000d7ab9 */ /* 0x000fe20000000800 */
[----:B------:R-:W-:Y:S01]  /*1af0*/  ISETP.GE.U32.AND P3, PT, R3, R6, PT ;  /* 0x000000060300720c */ /* 0x000fe20003f66070 */
[----:B------:R-:W-:Y:S02]  /*1b00*/  @UP5 UIMAD UR17, UR39, UR13, UR7 ;  /* 0x0000000d271152a4 */ /* 0x000fe4000f8e0207 */
[----:B------:R-:W-:-:S05]  /*1b10*/  USEL UR13, UR11, URZ, UP6 ;  /* 0x0000003f0b0d7287 */ /* 0x000fca000b000000 */
[----:B------:R-:W-:-:S05]  /*1b20*/  @!UP5 UMOV UR17, UR55 ;  /* 0x000000370011dc82 */ /* 0x000fca0008000000 */
        /* <DEDUP_REMOVED lines=12> */
.L_x_77:
[----:B------:R-:W-:Y:S02]  /*1bf0*/  UMOV UR11, UR56 ;  /* 0x00000038000b7c82 */ /* 0x000fe40008000000 */
.L_x_78:
[----:B------:R-:W1:Y:S01]  /*1c00*/  S2R R11, SR_TID.X ;  /* 0x00000000000b7919 */ /* 0x000e620000002100 */
[----:B------:R-:W-:Y:S01]  /*1c10*/  UIADD3 UR8, UP4, UP3, UR8, UR47, UR53 ;  /* 0x0000002f08087290 */ /* 0x000fe2000fb9e035 */
[----:B------:R-:W-:Y:S01]  /*1c20*/  SHF.R.S32.HI R249, RZ, 0x1f, R248 ;  /* 0x0000001ffff97819 */ /* 0x000fe200000114f8 */
[----:B------:R-:W-:Y:S01]  /*1c30*/  USHF.R.S32.HI UR18, URZ, 0x1f, UR39 ;  /* 0x0000001f3f127899 */ /* 0x000fe20008011427 */
[----:B------:R-:W-:Y:S01]  /*1c40*/  IMAD.U32 R10, RZ, RZ, UR5 ;  /* 0x00000005ff0a7e24 */ /* 0x000fe2000f8e00ff */
[----:B------:R-:W-:Y:S01]  /*1c50*/  UIADD3 UR31, UP2, UP1, UR15, UR8, UR16 ;  /* 0x000000080f1f7290 */ /* 0x000fe2000f95e010 */
[----:B------:R-:W-:Y:S01]  /*1c60*/  IMAD.U32 R8, RZ, RZ, UR4 ;  /* 0x00000004ff087e24 */ /* 0x000fe2000f8e00ff */
[----:B------:R-:W-:Y:S01]  /*1c70*/  UIADD3.X UR7, UR10, UR54, UR59, UP4, UP3 ;  /* 0x000000360a077290 */ /* 0x000fe2000a7e643b */
[----:B------:R-:W-:Y:S01]  /*1c80*/  IMAD.U32 R9, RZ, RZ, UR23 ;  /* 0x00000017ff097e24 */ /* 0x000fe2000f8e00ff */
[----:B------:R-:W-:Y:S01]  /*1c90*/  ULDC.64 UR8, c[0x0][0x1a8] ;  /* 0x00006a0000087ab9 */ /* 0x000fe20000000a00 */
[----:B------:R-:W-:Y:S01]  /*1ca0*/  BSSY B1, `(.L_x_74) ;  /* 0x000076d000017945 */ /* 0x000fe20003800000 */
[----:B------:R-:W-:-:S02]  /*1cb0*/  UIADD3.X UR29, UR13, UR7, UR14, UP2, UP1 ;  /* 0x000000070d1d7290 */ /* 0x000fc400097e240e */
[----:B------:R-:W-:Y:S02]  /*1cc0*/  UIMAD UR7, UR18, UR8, URZ ;  /* 0x00000008120772a4 */ /* 0x000fe4000f8e023f */
[----:B------:R-:W-:Y:S02]  /*1cd0*/  UMOV UR13, 0x4 ;  /* 0x00000004000d7882 */ /* 0x000fe40000000000 */
[----:B------:R-:W-:Y:S02]  /*1ce0*/  UIMAD UR25, UR39, UR9, UR7 ;  /* 0x00000009271972a4 */ /* 0x000fe4000f8e0207 */
[----:B------:R-:W-:Y:S02]  /*1cf0*/  ULDC.64 UR4, c[0x0][0x3c8] ;  /* 0x0000f20000047ab9 */ /* 0x000fe40000000a00 */
[----:B------:R-:W-:Y:S02]  /*1d00*/  ULDC.64 UR8, c[0x0][0x378] ;  /* 0x0000de0000087ab9 */ /* 0x000fe40000000a00 */
[----:B------:R-:W-:Y:S01]  /*1d10*/  UIMAD UR7, UR18, UR8, URZ ;  /* 0x00000008120772a4 */ /* 0x000fe2000f8e023f */
[----:B-1----:R-:W-:-:S02]  /*1d20*/  SHF.R.S32.HI R12, RZ, 0x1f, R11 ;  /* 0x0000001fff0c7819 */ /* 0x002fc4000001140b */
[----:B------:R-:W-:Y:S02]  /*1d30*/  ULDC UR18, c[0x0][0x2e8] ;  /* 0x0000ba0000127ab9 */ /* 0x000fe40000000800 */
[----:B------:R-:W-:Y:S01]  /*1d40*/  LEA.HI R3, R12, R11, RZ, 0x2 ;  /* 0x0000000b0c037211 */ /* 0x000fe200078f10ff */
[----:B------:R-:W-:-:S03]  /*1d50*/  UIMAD UR24, UR39, UR9, UR7 ;  /* 0x00000009271872a4 */ /* 0x000fc6000f8e0207 */
[----:B------:R-:W-:Y:S01]  /*1d60*/  SHF.R.S32.HI R3, RZ, 0x2, R3 ;  /* 0x00000002ff037819 */ /* 0x000fe20000011403 */
[----:B------:R-:W-:Y:S02]  /*1d70*/  ULDC.64 UR8, c[0x0][0x370] ;  /* 0x0000dc0000087ab9 */ /* 0x000fe40000000a00 */
[----:B------:R-:W-:Y:S01]  /*1d80*/  UIMAD UR7, UR33, UR8, URZ ;  /* 0x00000008210772a4 */ /* 0x000fe2000f8e023f */
[----:B------:R-:W-:Y:S01]  /*1d90*/  SHF.R.S32.HI R17, RZ, 0x1f, R3 ;  /* 0x0000001fff117819 */ /* 0x000fe20000011403 */
[----:B------:R-:W-:Y:S01]  /*1da0*/  UIADD3 UR8, UR23, UR11, URZ ;  /* 0x0000000b17087290 */ /* 0x000fe2000fffe03f */
[----:B------:R-:W-:Y:S01]  /*1db0*/  IADD3 R0, P0, R3, UR23, RZ ;  /* 0x0000001703007c10 */ /* 0x000fe2000ff1e0ff */
[----:B------:R-:W-:Y:S02]  /*1dc0*/  UIMAD UR10, UR23, UR9, UR7 ;  /* 0x00000009170a72a4 */ /* 0x000fe4000f8e0207 */
[----:B------:R-:W-:Y:S01]  /*1dd0*/  UIMAD.WIDE UR8, UR8, UR13, UR4 ;  /* 0x0000000d080872a5 */ /* 0x000fe2000f8e0204 */
[----:B------:R-:W-:Y:S01]  /*1de0*/  IADD3.X R7, R17, UR33, RZ, P0, !PT ;  /* 0x0000002111077c10 */ /* 0x000fe200087fe4ff */
[----:B------:R-:W-:Y:S01]  /*1df0*/  IMAD.WIDE.U32 R4, R0, c[0x0][0x190], R248 ;  /* 0x0000640000047a25 */ /* 0x000fe200078e00f8 */
[----:B------:R-:W-:-:S02]  /*1e00*/  UIADD3 UR7, -UR6, UR12, UR22 ;  /* 0x0000000c06077290 */ /* 0x000fc4000fffe116 */
[----:B------:R-:W-:Y:S01]  /*1e10*/  ULDC.64 UR4, c[0x0][0x200] ;  /* 0x0000800000047ab9 */ /* 0x000fe20000000a00 */
[----:B------:R-:W-:Y:S01]  /*1e20*/  IMAD R7, R7, c[0x0][0x190], RZ ;  /* 0x0000640007077a24 */ /* 0x000fe200078e02ff */
[----:B------:R-:W-:Y:S01]  /*1e30*/  IADD3 R6, P0, R4, UR42, RZ ;  /* 0x0000002a04067c10 */ /* 0x000fe2000ff1e0ff */
[----:B------:R-:W-:Y:S02]  /*1e40*/  UMOV UR16, UR8 ;  /* 0x0000000800107c82 */ /* 0x000fe40008000000 */
[----:B------:R-:W-:Y:S01]  /*1e50*/  IMAD R0, R0, c[0x0][0x194], R7 ;  /* 0x0000650000007a24 */ /* 0x000fe200078e0207 */
[----:B------:R-:W-:Y:S02]  /*1e60*/  UIADD3 UR8, UR23, UR17, URZ ;  /* 0x0000001117087290 */ /* 0x000fe4000fffe03f */
[----:B------:R-:W-:Y:S02]  /*1e70*/  UMOV UR15, UR9 ;  /* 0x00000009000f7c82 */ /* 0x000fe40008000000 */
[----:B------:R-:W-:Y:S01]  /*1e80*/  IADD3.X R7, R5, UR38, R0, P0, !PT ;  /* 0x0000002605077c10 */ /* 0x000fe200087fe400 */
[----:B------:R-:W-:Y:S01]  /*1e90*/  UIADD3 UR7, UR7, -UR18, URZ ;  /* 0x8000001207077290 */ /* 0x000fe2000fffe03f */
[----:B------:R-:W-:Y:S01]  /*1ea0*/  LEA.HI R0, R12, R11, RZ, 0x5 ;  /* 0x0000000b0c007211 */ /* 0x000fe200078f28ff */
[----:B------:R-:W-:Y:S01]  /*1eb0*/  UIMAD.WIDE UR8, UR8, UR13, UR4 ;  /* 0x0000000d080872a5 */ /* 0x000fe2000f8e0204 */
[----:B------:R1:W2:Y:S01]  /*1ec0*/  R2UR UR4, R8 ;  /* 0x00000000080473c2 */ /* 0x0002a200000e0000 */
[----:B------:R-:W-:Y:S01]  /*1ed0*/  USHF.R.S32.HI UR18, URZ, 0x1f, UR7 ;  /* 0x0000001f3f127899 */ /* 0x000fe20008011407 */
[----:B------:R-:W-:-:S03]  /*1ee0*/  IADD3 R4, P0, R248, UR30, RZ ;  /* 0x0000001ef8047c10 */ /* 0x000fc6000ff1e0ff */
[----:B------:R-:W-:Y:S01]  /*1ef0*/  ULEA.HI UR18, UR18, UR7, URZ, 0x6 ;  /* 0x0000000712127291 */ /* 0x000fe2000f8f303f */
[----:B------:R-:W-:Y:S01]  /*1f00*/  IADD3.X R5, R249, UR32, RZ, P0, !PT ;  /* 0x00000020f9057c10 */ /* 0x000fe200087fe4ff */
[----:B------:R-:W-:Y:S01]  /*1f10*/  UMOV UR14, UR8 ;  /* 0x00000008000e7c82 */ /* 0x000fe20008000000 */
[----:B------:R3:W4:Y:S01]  /*1f20*/  R2UR UR5, R10 ;  /* 0x000000000a0573c2 */ /* 0x00072200000e0000 */
[----:B------:R-:W-:Y:S02]  /*1f30*/  USHF.R.S32.HI UR18, URZ, 0x6, UR18 ;  /* 0x000000063f127899 */ /* 0x000fe40008011412 */
[----:B------:R-:W-:Y:S01]  /*1f40*/  IMAD.WIDE.U32 R4, R9, c[0x0][0x370], R4 ;  /* 0x0000dc0009047a25 */ /* 0x000fe200078e0004 */
[----:B------:R-:W-:Y:S02]  /*1f50*/  UMOV UR13, UR9 ;  /* 0x00000009000d7c82 */ /* 0x000fe40008000000 */
[----:B------:R-:W-:Y:S02]  /*1f60*/  UISETP.LT.AND UP1, UPT, URZ, UR18, UPT ;  /* 0x000000123f00728c */ /* 0x000fe4000bf21270 */
[----:B------:R-:W-:Y:S01]  /*1f70*/  IADD3 R5, R5, UR10, RZ ;  /* 0x0000000a05057c10 */ /* 0x000fe2000fffe0ff */
[----:B------:R-:W-:-:S02]  /*1f80*/  UIADD3 UR7, UR34, -0x1, URZ ;  /* 0xffffffff22077890 */ /* 0x000fc4000fffe03f */
[----:B------:R-:W-:Y:S01]  /*1f90*/  USEL UR18, URZ, UR18, !UP1 ;  /* 0x000000123f127287 */ /* 0x000fe2000c800000 */
[----:B-1----:R-:W-:-:S03]  /*1fa0*/  LOP3.LUT R8, R0, 0xffffffe0, RZ, 0xc0, !PT ;  /* 0xffffffe000087812 */ /* 0x002fc600078ec0ff */
[----:B------:R-:W-:Y:S01]  /*1fb0*/  UISETP.GT.AND UP1, UPT, UR34, UR18, UPT ;  /* 0x000000122200728c */ /* 0x000fe2000bf24270 */
[----:B------:R-:W-:Y:S01]  /*1fc0*/  SHF.R.S32.HI R0, RZ, 0x5, R0 ;  /* 0x00000005ff007819 */ /* 0x000fe20000011400 */
[----:B------:R-:W-:-:S04]  /*1fd0*/  IMAD.IADD R8, R11, 0x1, -R8 ;  /* 0x000000010b087824 */ /* 0x000fc800078e0a08 */
[----:B------:R-:W-:-:S05]  /*1fe0*/  IMAD R0, R0, UR52, R8 ;  /* 0x0000003400007c24 */ /* 0x000fca000f8e0208 */
[----:B------:R-:W-:-:S04]  /*1ff0*/  IADD3 R8, P0, R0, UR31, RZ ;  /* 0x0000001f00087c10 */ /* 0x000fc8000ff1e0ff */
[----:B------:R-:W-:Y:S01]  /*2000*/  LEA.HI.X.SX32 R211, R0, UR29, 0x1, P0 ;  /* 0x0000001d00d37c11 */ /* 0x000fe200080f0eff */
[----:B------:R-:W-:Y:S01]  /*2010*/  IMAD.U32 R0, RZ, RZ, UR39 ;  /* 0x00000027ff007e24 */ /* 0x000fe2000f8e00ff */
[----:B------:R-:W-:Y:S02]  /*2020*/  PLOP3.LUT P0, PT, PT, PT, UP1, 0x80, 0x0 ;  /* 0x000000000000781c */ /* 0x000fe40003f0f018 */
[----:B------:R-:W-:Y:S01]  /*2030*/  LEA R212, P2, R8, c[0x0][0x350], 0x2 ;  /* 0x0000d40008d47a11 */ /* 0x000fe200078410ff */
[----:B------:R-:W-:-:S03]  /*2040*/  IMAD.WIDE.U32 R4, R0, c[0x0][0x378], R4 ;  /* 0x0000de0000047a25 */ /* 0x000fc600078e0004 */
[----:B------:R-:W-:Y:S01]  /*2050*/  LEA.HI.X R211, R8, c[0x0][0x354], R211, 0x2, P2 ;  /* 0x0000d50008d37a11 */ /* 0x000fe200010f14d3 */
[----:B------:R-:W-:Y:S01]  /*2060*/  IMAD.WIDE.U32 R6, R0, c[0x0][0x1a8], R6 ;  /* 0x00006a0000067a25 */ /* 0x000fe200078e0006 */
[----:B------:R-:W-:-:S03]  /*2070*/  IADD3 R5, R5, UR24, RZ ;  /* 0x0000001805057c10 */ /* 0x000fc6000fffe0ff */
[----:B------:R-:W-:Y:S01]  /*2080*/  IMAD R0, R17, c[0x0][0x370], RZ ;  /* 0x0000dc0011007a24 */ /* 0x000fe200078e02ff */
[----:B------:R-:W-:Y:S01]  /*2090*/  IADD3 R7, R7, UR25, RZ ;  /* 0x0000001907077c10 */ /* 0x000fe2000fffe0ff */
[----:B------:R-:W-:Y:S01]  /*20a0*/  IMAD.WIDE.U32 R4, R3, c[0x0][0x370], R4 ;  /* 0x0000dc0003047a25 */ /* 0x000fe200078e0004 */
[----:B------:R-:W-:-:S03]  /*20b0*/  LEA R221, P4, R6, c[0x0][0x160], 0x1 ;  /* 0x0000580006dd7a11 */ /* 0x000fc600078808ff */
[----:B------:R-:W-:Y:S01]  /*20c0*/  IMAD R0, R3, c[0x0][0x374], R0 ;  /* 0x0000dd0003007a24 */ /* 0x000fe200078e0200 */
[----:B------:R-:W-:Y:S02]  /*20d0*/  LEA R222, P3, R4, c[0x0][0x330], 0x1 ;  /* 0x0000cc0004de7a11 */ /* 0x000fe400078608ff */
[----:B------:R-:W-:Y:S01]  /*20e0*/  LEA.HI.X R219, R6, c[0x0][0x164], R7, 0x1, P4 ;  /* 0x0000590006db7a11 */ /* 0x000fe200020f0c07 */
[----:B------:R-:W-:-:S05]  /*20f0*/  IMAD.IADD R0, R5, 0x1, R0 ;  /* 0x0000000105007824 */ /* 0x000fca00078e0200 */
[----:B------:R-:W-:Y:S01]  /*2100*/  LEA.HI.X R220, R4, c[0x0][0x334], R0, 0x1, P3 ;  /* 0x0000cd0004dc7a11 */ /* 0x000fe200018f0c00 */
[----:B--234-:R-:W-:Y:S05]  /*2110*/  @P0 BRA `(.L_x_79) ;  /* 0x000008e000000947 */ /* 0x01cfea0003800000 */
        /* <DEDUP_REMOVED lines=18> */
.L_x_80:
        /* <DEDUP_REMOVED lines=18> */
.L_x_81:
[----:B------:R1:W5:Y:S01]  /*2360*/  LDL R12, [R1+0x4] ;  /* 0x00000400010c7983 */ /* 0x0003620000100800 */
[----:B------:R-:W-:-:S03]  /*2370*/  ULDC.64 UR8, c[0x0][0x3a0] ;  /* 0x0000e80000087ab9 */ /* 0x000fc60000000a00 */
[----:B------:R1:W5:Y:S01]  /*2380*/  LDL R11, [R1+0x8] ;  /* 0x00000800010b7983 */ /* 0x0003620000100800 */
[----:B------:R-:W-:Y:S01]  /*2390*/  UIMAD UR7, UR19, UR8, URZ ;  /* 0x00000008130772a4 */ /* 0x000fe2000f8e023f */
[----:B------:R-:W-:Y:S01]  /*23a0*/  IMAD.U32 R4, RZ, RZ, UR22 ;  /* 0x00000016ff047e24 */ /* 0x000fe2000f8e00ff */
[----:B------:R-:W-:Y:S01]  /*23b0*/  UIMAD UR6, UR21, -0x80, UR6 ;  /* 0xffffff80150678a4 */ /* 0x000fe2000f8e0206 */
[----:B------:R-:W-:Y:S01]  /*23c0*/  BSSY B0, `(.L_x_82) ;  /* 0x000001d000007945 */ /* 0x000fe20003800000 */
[----:B------:R-:W-:Y:S01]  /*23d0*/  UIMAD UR7, UR22, UR9, UR7 ;  /* 0x00000009160772a4 */ /* 0x000fe2000f8e0207 */
[----:B------:R-:W-:Y:S01]  /*23e0*/  IMAD.WIDE.U32 R4, R4, c[0x0][0x3a0], R248 ;  /* 0x0000e80004047a25 */ /* 0x000fe200078e00f8 */
[----:B------:R-:W-:Y:S02]  /*23f0*/  USHF.R.S32.HI UR12, URZ, 0x1f, UR39 ;  /* 0x0000001f3f0c7899 */ /* 0x000fe40008011427 */
[----:B------:R-:W-:Y:S01]  /*2400*/  ULDC.64 UR8, c[0x0][0x3b8] ;  /* 0x0000ee0000087ab9 */ /* 0x000fe20000000a00 */
[----:B------:R-:W-:-:S02]  /*2410*/  ISETP.GE.AND P4, PT, R3, UR6, PT ;  /* 0x0000000603007c0c */ /* 0x000fc4000bf86270 */
[----:B------:R-:W-:Y:S02]  /*2420*/  IADD3 R6, P0, R4, UR14, RZ ;  /* 0x0000000e04067c10 */ /* 0x000fe4000ff1e0ff */
[----:B------:R-:W-:Y:S01]  /*2430*/  MOV R0, UR7 ;  /* 0x0000000700007c02 */ /* 0x000fe20008000f00 */
[----:B------:R-:W-:-:S03]  /*2440*/  UIMAD UR7, UR12, UR8, URZ ;  /* 0x000000080c0772a4 */ /* 0x000fc6000f8e023f */
[----:B------:R-:W-:Y:S01]  /*2450*/  IADD3.X R7, R5, UR15, R0, P0, !PT ;  /* 0x0000000f05077c10 */ /* 0x000fe200087fe400 */
[----:B------:R-:W-:Y:S01]  /*2460*/  IMAD.U32 R0, RZ, RZ, UR39 ;  /* 0x00000027ff007e24 */ /* 0x000fe2000f8e00ff */
[----:B------:R-:W-:-:S03]  /*2470*/  UIMAD UR7, UR39, UR9, UR7 ;  /* 0x00000009270772a4 */ /* 0x000fc6000f8e0207 */
[----:B------:R-:W-:-:S05]  /*2480*/  IMAD.WIDE.U32 R6, R0, c[0x0][0x3b8], R6 ;  /* 0x0000ee0000067a25 */ /* 0x000fca00078e0006 */
[----:B------:R-:W-:Y:S01]  /*2490*/  IADD3 R10, R7, UR7, RZ ;  /* 0x00000007070a7c10 */ /* 0x000fe2000fffe0ff */
[----:B------:R-:W-:Y:S05]  /*24a0*/  @P4 BRA `(.L_x_83) ;  /* 0x000000e000004947 */ /* 0x000fea0003800000 */
[----:B-1----:R-:W-:Y:S01]  /*24b0*/  MOV R5, R10 ;  /* 0x0000000a00057202 */ /* 0x002fe20000000f00 */
[----:B------:R-:W-:Y:S01]  /*24c0*/  IMAD R0, R17, c[0x0][0x3a0], RZ ;  /* 0x0000e80011007a24 */ /* 0x000fe200078e02ff */
[----:B------:R-:W-:Y:S01]  /*24d0*/  ISETP.GE.AND P3, PT, R248, c[0x0][0x220], PT ;  /* 0x00008800f8007a0c */ /* 0x000fe20003f66270 */
[----:B------:R-:W-:Y:S01]  /*24e0*/  IMAD.MOV.U32 R4, RZ, RZ, R6 ;  /* 0x000000ffff047224 */ /* 0x000fe200078e0006 */
[----:B-----5:R-:W-:Y:S01]  /*24f0*/  ISETP.GE.AND P2, PT, R12, c[0x0][0x220], PT ;  /* 0x000088000c007a0c */ /* 0x020fe20003f46270 */
[----:B------:R-:W-:Y:S01]  /*2500*/  IMAD R0, R3, c[0x0][0x3a4], R0 ;  /* 0x0000e90003007a24 */ /* 0x000fe200078e0200 */
        /* <DEDUP_REMOVED lines=8> */
.L_x_83:
[----:B-1----:R-:W-:Y:S05]  /*2590*/  BSYNC B0 ;  /* 0x0000000000007941 */ /* 0x002fea0003800000 */
.L_x_82:
        /* <DEDUP_REMOVED lines=19> */
.L_x_85:
[----:B------:R-:W-:Y:S05]  /*26d0*/  BSYNC B0 ;  /* 0x0000000000007941 */ /* 0x000fea0003800000 */
.L_x_84:
[----:B------:R-:W-:Y:S01]  /*26e0*/  ULDC.64 UR6, c[0x0][0x3a8] ;  /* 0x0000ea0000067ab9 */ /* 0x000fe20000000a00 */
[----:B-1----:R-:W-:Y:S01]  /*26f0*/  IMAD.U32 R4, RZ, RZ, UR22 ;  /* 0x00000016ff047e24 */ /* 0x002fe2000f8e00ff */
[----:B------:R-:W-:Y:S01]  /*2700*/  UIMAD UR6, UR19, UR6, URZ ;  /* 0x00000006130672a4 */ /* 0x000fe2000f8e023f */
[----:B------:R-:W-:Y:S01]  /*2710*/  BSSY B0, `(.L_x_86) ;  /* 0x000001c000007945 */ /* 0x000fe20003800000 */
[----:B------:R-:W-:Y:S01]  /*2720*/  USHF.R.S32.HI UR8, URZ, 0x1f, UR39 ;  /* 0x0000001f3f087899 */ /* 0x000fe20008011427 */
[----:B------:R-:W-:Y:S01]  /*2730*/  IMAD.WIDE.U32 R4, R4, c[0x0][0x3a8], R248 ;  /* 0x0000ea0004047a25 */ /* 0x000fe200078e00f8 */
[----:B------:R-:W-:-:S04]  /*2740*/  UIMAD UR6, UR22, UR7, UR6 ;  /* 0x00000007160672a4 */ /* 0x000fc8000f8e0206 */
[----:B------:R-:W-:Y:S02]  /*2750*/  IADD3 R6, P0, R4, UR10, RZ ;  /* 0x0000000a04067c10 */ /* 0x000fe4000ff1e0ff */
[----:B------:R-:W-:Y:S01]  /*2760*/  MOV R0, UR6 ;  /* 0x0000000600007c02 */ /* 0x000fe20008000f00 */
[----:B------:R-:W-:Y:S02]  /*2770*/  ULDC.64 UR6, c[0x0][0x3c0] ;  /* 0x0000f00000067ab9 */ /* 0x000fe40000000a00 */
[----:B------:R-:W-:Y:S01]  /*2780*/  UIMAD UR6, UR8, UR6, URZ ;  /* 0x00000006080672a4 */ /* 0x000fe2000f8e023f */
[----:B------:R-:W-:Y:S01]  /*2790*/  IADD3.X R7, R5, UR11, R0, P0, !PT ;  /* 0x0000000b05077c10 */ /* 0x000fe200087fe400 */
[----:B------:R-:W-:Y:S02]  /*27a0*/  IMAD.U32 R0, RZ, RZ, UR39 ;  /* 0x00000027ff007e24 */ /* 0x000fe4000f8e00ff */
[----:B------:R-:W-:Y:S02]  /*27b0*/  UIMAD UR6, UR39, UR7, UR6 ;  /* 0x00000007270672a4 */ /* 0x000fe4000f8e0206 */
        /* <DEDUP_REMOVED lines=17> */
.L_x_87:
[----:B------:R-:W-:Y:S05]  /*28d0*/  BSYNC B0 ;  /* 0x0000000000007941 */ /* 0x000fea0003800000 */
.L_x_86:
[----:B------:R-:W-:Y:S05]  /*28e0*/  @P3 BRA `(.L_x_88) ;  /* 0x00006a8000003947 */ /* 0x000fea0003800000 */
[----:B------:R-:W-:Y:S01]  /*28f0*/  IADD3 R3, P0, R3, 0x40, RZ ;  /* 0x0000004003037810 */ /* 0x000fe20007f1e0ff */
[----:B------:R-:W-:Y:S01]  /*2900*/  IMAD.MOV.U32 R7, RZ, RZ, R0 ;  /* 0x000000ffff077224 */ /* 0x000fe200078e0000 */
[----:B------:R-:W-:-:S03]  /*2910*/  ISETP.GE.AND P1, PT, R248, c[0x0][0x220], PT ;  /* 0x00008800f8007a0c */ /* 0x000fc60003f26270 */
[----:B-1----:R-:W-:Y:S01]  /*2920*/  IMAD.X R4, RZ, RZ, R17, P0 ;  /* 0x000000ffff047224 */ /* 0x002fe200000e0611 */
[----:B-----5:R-:W-:Y:S01]  /*2930*/  ISETP.GE.AND P0, PT, R12, c[0x0][0x220], PT ;  /* 0x000088000c007a0c */ /* 0x020fe20003f06270 */
[----:B------:R-:W-:-:S04]  /*2940*/  IMAD.WIDE.U32 R6, R3, c[0x0][0x3a8], R6 ;  /* 0x0000ea0003067a25 */ /* 0x000fc800078e0006 */
[----:B------:R-:W-:-:S04]  /*2950*/  IMAD R4, R4, c[0x0][0x3a8], RZ ;  /* 0x0000ea0004047a24 */ /* 0x000fc800078e02ff */
[----:B------:R-:W-:Y:S01]  /*2960*/  IMAD R3, R3, c[0x0][0x3ac], R4 ;  /* 0x0000eb0003037a24 */ /* 0x000fe200078e0204 */
[----:B------:R-:W-:-:S03]  /*2970*/  LEA R4, P2, R6, c[0x0][0x348], 0x1 ;  /* 0x0000d20006047a11 */ /* 0x000fc600078408ff */
[----:B------:R-:W-:-:S05]  /*2980*/  IMAD.IADD R3, R7, 0x1, R3 ;  /* 0x0000000107037824 */ /* 0x000fca00078e0203 */
[----:B------:R-:W-:-:S05]  /*2990*/  LEA.HI.X R5, R6, c[0x0][0x34c], R3, 0x1, P2 ;  /* 0x0000d30006057a11 */ /* 0x000fca00010f0c03 */
[----:B------:R1:W-:Y:S04]  /*29a0*/  @!P1 STG.E.128 [R4.64], RZ ;  /* 0x000000ff04009986 */ /* 0x0003e8000c101d04 */
[----:B------:R1:W-:Y:S01]  /*29b0*/  @!P0 STG.E.128 [R4.64+0x40], RZ ;  /* 0x000040ff04008986 */ /* 0x0003e2000c101d04 */
[----:B------:R-:W-:-:S13]  /*29c0*/  ISETP.GE.AND P0, PT, R11, c[0x0][0x220], PT ;  /* 0x000088000b007a0c */ /* 0x000fda0003f06270 */
[----:B------:R-:W-:Y:S05]  /*29d0*/  @P0 BRA `(.L_x_88) ;  /* 0x0000699000000947 */ /* 0x000fea0003800000 */
[----:B------:R2:W-:Y:S01]  /*29e0*/  STG.E.128 [R4.64+0x80], RZ ;  /* 0x000080ff04007986 */ /* 0x0005e2000c101d04 */
[----:B------:R-:W-:Y:S05]  /*29f0*/  BRA `(.L_x_88) ;  /* 0x0000697000007947 */ /* 0x000fea0003800000 */
.L_x_79:
[----:B------:R-:W2:Y:S01]  /*2a00*/  LDL R16, [R1+0x20] ;  /* 0x0000200001107983 */ /* 0x000ea20000100800 */
[----:B------:R-:W-:Y:S01]  /*2a10*/  ULDC.64 UR8, c[0x0][0x1a0] ;  /* 0x0000680000087ab9 */ /* 0x000fe20000000a00 */
[----:B------:R-:W-:Y:S01]  /*2a20*/  PLOP3.LUT P0, PT, PT, PT, UP6, 0x80, 0x0 ;  /* 0x000000000000781c */ /* 0x000fe20003f0f068 */
[----:B------:R-:W-:Y:S01]  /*2a30*/  UIMAD UR8, UR19, UR8, URZ ;  /* 0x00000008130872a4 */ /* 0x000fe2000f8e023f */
[----:B------:R-:W-:Y:S01]  /*2a40*/  IMAD.U32 R4, RZ, RZ, UR22 ;  /* 0x00000016ff047e24 */ /* 0x000fe2000f8e00ff */
[----:B------:R-:W-:Y:S02]  /*2a50*/  BSSY B0, `(.L_x_89) ;  /* 0x000003b000007945 */ /* 0x000fe40003800000 */
[----:B------:R-:W-:Y:S01]  /*2a60*/  UIMAD UR9, UR22, UR9, UR8 ;  /* 0x00000009160972a4 */ /* 0x000fe2000f8e0208 */
[----:B------:R-:W-:Y:S01]  /*2a70*/  IMAD.WIDE.U32 R4, R4, c[0x0][0x1a0], R248 ;  /* 0x0000680004047a25 */ /* 0x000fe200078e00f8 */
[----:B------:R-:W-:-:S04]  /*2a80*/  ULEA.HI UR8, UR7, UR7, URZ, 0x1 ;  /* 0x0000000707087291 */ /* 0x000fc8000f8f083f */
[----:B------:R-:W-:Y:S01]  /*2a90*/  ULOP3.LUT UR8, UR8, 0xfffffffe, URZ, 0xc0, !UPT ;  /* 0xfffffffe08087892 */ /* 0x000fe2000f8ec03f */
[----:B------:R-:W-:Y:S01]  /*2aa0*/  IMAD.U32 R7, RZ, RZ, UR9 ;  /* 0x00000009ff077e24 */ /* 0x000fe2000f8e00ff */
[----:B------:R-:W-:Y:S01]  /*2ab0*/  @P0 BAR.SYNC.DEFER_BLOCKING 0x0 ;  /* 0x0000000000000b1d */ /* 0x000fe20000010000 */
[----:B------:R-:W-:Y:S01]  /*2ac0*/  IADD3 R6, P2, R4, UR35, RZ ;  /* 0x0000002304067c10 */ /* 0x000fe2000ff5e0ff */
[----:B------:R-:W-:Y:S01]  /*2ad0*/  UIADD3 UR8, UR7, -UR8, URZ ;  /* 0x8000000807087290 */ /* 0x000fe2000fffe03f */
[----:B------:R-:W-:Y:S02]  /*2ae0*/  IMAD R4, R15, c[0x0][0x1b8], RZ ;  /* 0x00006e000f047a24 */ /* 0x000fe400078e02ff */
[----:B------:R-:W-:Y:S01]  /*2af0*/  IADD3.X R7, R5, UR36, R7, P2, !PT ;  /* 0x0000002405077c10 */ /* 0x000fe200097fe407 */
[----:B------:R-:W-:Y:S01]  /*2b00*/  UISETP.NE.AND UP0, UPT, UR8, 0x1, UPT ;  /* 0x000000010800788c */ /* 0x000fe2000bf05270 */
[----:B------:R-:W-:Y:S01]  /*2b10*/  IMAD R4, R14, c[0x0][0x1bc], R4 ;  /* 0x00006f000e047a24 */ /* 0x000fe200078e0204 */
[----:B------:R-:W-:-:S02]  /*2b20*/  UIMAD UR8, UR21, -0x80, UR6 ;  /* 0xffffff80150878a4 */ /* 0x000fc4000f8e0206 */
[----:B------:R-:W-:-:S04]  /*2b30*/  IMAD.WIDE.U32 R6, R14, c[0x0][0x1b8], R6 ;  /* 0x00006e000e067a25 */ /* 0x000fc800078e0006 */
[----:B------:R-:W-:Y:S02]  /*2b40*/  ISETP.GE.AND P1, PT, R3, UR8, PT ;  /* 0x0000000803007c0c */ /* 0x000fe4000bf26270 */
[----:B------:R-:W-:Y:S02]  /*2b50*/  IADD3 R9, R7, R4, RZ ;  /* 0x0000000407097210 */ /* 0x000fe40007ffe0ff */
[----:B--2---:R-:W-:-:S09]  /*2b60*/  SHF.L.U32 R0, R16, 0x1, RZ ;  /* 0x0000000110007819 */ /* 0x004fd200000006ff */
        /* <DEDUP_REMOVED lines=41> */
.L_x_90:
[----:B------:R-:W-:Y:S05]  /*2e00*/  BSYNC B0 ;  /* 0x0000000000007941 */ /* 0x000fea0003800000 */
.L_x_89:
        /* <DEDUP_REMOVED lines=12> */
[----:B------:R-:W-:-:S04]  /*2ed0*/  IMAD.X R5, RZ, RZ, R17, P0 ;  /* 0x000000ffff057224 */ /* 0x000fc800000e0611 */
[----:B------:R-:W-:-:S06]  /*2ee0*/  IMAD R5, R5, c[0x0][0x1a0], RZ ;  /* 0x0000680005057a24 */ /* 0x000fcc00078e02ff */
[----:B------:R1:W-:Y:S01]  /*2ef0*/  @P4 STS.128 [R0+0x10000], RZ ;  /* 0x010000ff00004388 */ /* 0x0003e20000000c00 */
[----:B--2---:R-:W-:Y:S01]  /*2f00*/  ISETP.GE.AND P3, PT, R10, c[0x0][0x220], PT ;  /* 0x000088000a007a0c */ /* 0x004fe20003f66270 */
[----:B------:R-:W-:Y:S01]  /*2f10*/  IMAD.WIDE.U32 R10, R4, c[0x0][0x1a0], R6 ;  /* 0x00006800040a7a25 */ /* 0x000fe200078e0006 */
[----:B----4-:R-:W-:-:S03]  /*2f20*/  ISETP.GE.AND P0, PT, R8, c[0x0][0x220], PT ;  /* 0x0000880008007a0c */ /* 0x010fc60003f06270 */
        /* <DEDUP_REMOVED lines=23> */
.L_x_92:
[----:B------:R-:W-:Y:S05]  /*30a0*/  BSYNC B0 ;  /* 0x0000000000007941 */ /* 0x000fea0003800000 */
.L_x_91:
        /* <DEDUP_REMOVED lines=39> */
.L_x_94:
[----:B------:R-:W-:Y:S05]  /*3320*/  BSYNC B0 ;  /* 0x0000000000007941 */ /* 0x000fea0003800000 */
.L_x_93:
        /* <DEDUP_REMOVED lines=19> */
.L_x_96:
        /* <DEDUP_REMOVED lines=36> */
.L_x_97:
[----:B------:R-:W-:Y:S05]  /*36a0*/  BSYNC B0 ;  /* 0x0000000000007941 */ /* 0x000fea0003800000 */
.L_x_95:
[----:B--2---:R-:W2:Y:S01]  /*36b0*/  LDL R18, [R1+0x1c] ;  /* 0x00001c0001127983 */ /* 0x004ea20000100800 */
[----:B----4-:R-:W-:Y:S02]  /*36c0*/  IMAD.MOV.U32 R11, RZ, RZ, 0x7f800000 ;  /* 0x7f800000ff0b7424 */ /* 0x010fe400078e00ff */
[----:B------:R-:W-:Y:S02]  /*36d0*/  IMAD.MOV.U32 R252, RZ, RZ, 0x7f800000 ;  /* 0x7f800000fffc7424 */ /* 0x000fe400078e00ff */
[----:B------:R-:W-:Y:S02]  /*36e0*/  IMAD.MOV.U32 R250, RZ, RZ, 0x7f800000 ;  /* 0x7f800000fffa7424 */ /* 0x000fe400078e00ff */
[----:B------:R-:W-:Y:S01]  /*36f0*/  IMAD.MOV.U32 R251, RZ, RZ, 0x7f800000 ;  /* 0x7f800000fffb7424 */ /* 0x000fe200078e00ff */
[C---:B-12---:R-:W-:Y:S01]  /*3700*/  IADD3 R5, R18.reuse, 0x28, RZ ;  /* 0x0000002812057810 */ /* 0x046fe20007ffe0ff */
[C---:B------:R-:W-:Y:S01]  /*3710*/  IMAD.SHL.U32 R7, R18.reuse, 0x4, RZ ;  /* 0x0000000412077824 */ /* 0x040fe200078e00ff */
[----:B------:R-:W-:-:S02]  /*3720*/  IADD3 R4, R18, 0x8, RZ ;  /* 0x0000000812047810 */ /* 0x000fc40007ffe0ff */
[----:B------:R-:W-:Y:S02]  /*3730*/  ISETP.GE.AND P4, PT, R5, UR8, PT ;  /* 0x0000000805007c0c */ /* 0x000fe4000bf86270 */
[----:B------:R-:W-:Y:S02]  /*3740*/  ISETP.GE.AND P6, PT, R4, UR8, PT ;  /* 0x0000000804007c0c */ /* 0x000fe4000bfc6270 */
[----:B------:R-:W-:Y:S02]  /*3750*/  SHF.R.S32.HI R16, RZ, 0x1f, R18 ;  /* 0x0000001fff107819 */ /* 0x000fe40000011412 */
[----:B------:R-:W-:Y:S02]  /*3760*/  SHF.R.S32.HI R10, RZ, 0x1f, R5 ;  /* 0x0000001fff0a7819 */ /* 0x000fe40000011405 */
[----:B------:R-:W-:Y:S02]  /*3770*/  IADD3 R4, P3, R7, UR14, RZ ;  /* 0x0000000e07047c10 */ /* 0x000fe4000ff7e0ff */
[----:B------:R-:W-:-:S02]  /*3780*/  SHF.L.U64.HI R9, R18, 0x2, R16 ;  /* 0x0000000212097819 */ /* 0x000fc40000010210 */
[----:B------:R-:W-:Y:S02]  /*3790*/  IADD3 R8, R18, 0x20, RZ ;  /* 0x0000002012087810 */ /* 0x000fe40007ffe0ff */
[----:B------:R-:W-:-:S04]  /*37a0*/  @!P4 LEA R6, P2, R5, UR14, 0x2 ;  /* 0x0000000e0506cc11 */ /* 0x000fc8000f8410ff */
[----:B------:R-:W-:Y:S02]  /*37b0*/  @!P4 LEA.HI.X R7, R5, UR13, R10, 0x2, P2 ;  /* 0x0000000d0507cc11 */ /* 0x000fe400090f140a */
[----:B------:R-:W-:Y:S02]  /*37c0*/  IADD3.X R5, R9, UR13, RZ, P3, !PT ;  /* 0x0000000d09057c10 */ /* 0x000fe40009ffe4ff */
[----:B------:R-:W-:Y:S01]  /*37d0*/  ISETP.GE.AND P2, PT, R18, UR8, PT ;  /* 0x0000000812007c0c */ /* 0x000fe2000bf46270 */
[----:B------:R1:W-:Y:S01]  /*37e0*/  @P1 STS [R0+0x9000], RZ ;  /* 0x009000ff00001388 */ /* 0x0003e20000000800 */
[----:B------:R-:W-:Y:S01]  /*37f0*/  ISETP.GE.AND P3, PT, R8, UR8, PT ;  /* 0x0000000808007c0c */ /* 0x000fe2000bf66270 */
[----:B------:R-:W-:Y:S02]  /*3800*/  ULDC.64 UR8, c[0x0][0x198] ;  /* 0x0000660000087ab9 */ /* 0x000fe40000000a00 */
[----:B------:R2:W4:Y:S01]  /*3810*/  @!P6 LDG.E R11, [R4.64+0x20] ;  /* 0x00002004040be981 */ /* 0x000522000c1e1900 */
[----:B------:R-:W-:-:S03]  /*3820*/  UIMAD UR8, UR19, UR8, URZ ;  /* 0x00000008130872a4 */ /* 0x000fc6000f8e023f */
[----:B------:R1:W-:Y:S04]  /*3830*/  @P1 STS [R0+0x9004], RZ ;  /* 0x009004ff00001388 */ /* 0x0003e80000000800 */
[----:B------:R2:W5:Y:S04]  /*3840*/  @!P2 LDG.E R252, [R4.64] ;  /* 0x0000000404fca981 */ /* 0x000568000c1e1900 */
[----:B------:R2:W5:Y:S01]  /*3850*/  @!P3 LDG.E R250, [R4.64+0x80] ;  /* 0x0000800404fab981 */ /* 0x000562000c1e1900 */
[----:B------:R-:W-:-:S03]  /*3860*/  UIMAD UR8, UR22, UR9, UR8 ;  /* 0x00000009160872a4 */ /* 0x000fc6000f8e0208 */
[----:B------:R1:W-:Y:S04]  /*3870*/  @P1 STS.64 [R0+0x9008], RZ ;  /* 0x009008ff00001388 */ /* 0x0003e80000000a00 */
[----:B------:R1:W-:Y:S04]  /*3880*/  @P1 STS.128 [R0+0xb000], RZ ;  /* 0x00b000ff00001388 */ /* 0x0003e80000000c00 */
[----:B------:R1:W-:Y:S04]  /*3890*/  @P1 STS.128 [R0+0xd000], RZ ;  /* 0x00d000ff00001388 */ /* 0x0003e80000000c00 */
[----:B------:R3:W5:Y:S01]  /*38a0*/  @!P4 LDG.E R251, [R6.64] ;  /* 0x0000000406fbc981 */ /* 0x000762000c1e1900 */
[----:B--2---:R-:W-:-:S04]  /*38b0*/  IMAD.U32 R4, RZ, RZ, UR22 ;  /* 0x00000016ff047e24 */ /* 0x004fc8000f8e00ff */
[----:B------:R-:W-:-:S05]  /*38c0*/  IMAD.WIDE.U32 R4, R4, c[0x0][0x198], R248 ;  /* 0x0000660004047a25 */ /* 0x000fca00078e00f8 */
[----:B---3--:R-:W-:Y:S01]  /*38d0*/  IADD3 R6, P2, R4, UR27, RZ ;  /* 0x0000001b04067c10 */ /* 0x008fe2000ff5e0ff */
[----:B------:R-:W-:-:S05]  /*38e0*/  IMAD.U32 R4, RZ, RZ, UR8 ;  /* 0x00000008ff047e24 */ /* 0x000fca000f8e00ff */
[----:B------:R-:W-:Y:S01]  /*38f0*/  IADD3.X R7, R5, UR28, R4, P2, !PT ;  /* 0x0000001c05077c10 */ /* 0x000fe200097fe404 */
[----:B------:R-:W-:Y:S01]  /*3900*/  IMAD R4, R15, c[0x0][0x1b0], RZ ;  /* 0x00006c000f047a24 */ /* 0x000fe200078e02ff */
[----:B------:R-:W-:Y:S03]  /*3910*/  BSSY B0, `(.L_x_98) ;  /* 0x0000029000007945 */ /* 0x000fe60003800000 */
[C---:B------:R-:W-:Y:S02]  /*3920*/  IMAD R4, R14.reuse, c[0x0][0x1b4], R4 ;  /* 0x00006d000e047a24 */ /* 0x040fe400078e0204 */
[----:B------:R-:W-:-:S04]  /*3930*/  IMAD.WIDE.U32 R6, R14, c[0x0][0x1b0], R6 ;  /* 0x00006c000e067a25 */ /* 0x000fc800078e0006 */
[----:B------:R-:W-:Y:S01]  /*3940*/  IMAD.IADD R9, R7, 0x1, R4 ;  /* 0x0000000107097824 */ /* 0x000fe200078e0204 */
[----:B----4-:R1:W-:Y:S01]  /*3950*/  STL [R1], R11 ;  /* 0x0000000b01007387 */ /* 0x0103e20000100800 */
[----:B------:R-:W-:Y:S05]  /*3960*/  @P1 BRA `(.L_x_99) ;  /* 0x0000023000001947 */ /* 0x000fea0003800000 */
[----:B------:R-:W2:Y:S04]  /*3970*/  LDL R12, [R1+0x4] ;  /* 0x00000400010c7983 */ /* 0x000ea80000100800 */
[----:B-1----:R-:W3:Y:S01]  /*3980*/  LDL R11, [R1+0x8] ;  /* 0x00000800010b7983 */ /* 0x002ee20000100800 */
[----:B------:R-:W-:Y:S01]  /*3990*/  ISETP.GE.AND P4, PT, R248, c[0x0][0x220], PT ;  /* 0x00008800f8007a0c */ /* 0x000fe20003f86270 */
[----:B------:R-:W-:Y:S02]  /*39a0*/  IMAD R8, R17, c[0x0][0x198], RZ ;  /* 0x0000660011087a24 */ /* 0x000fe400078e02ff */
[----:B------:R-:W-:-:S02]  /*39b0*/  IMAD.MOV.U32 R4, RZ, RZ, R6 ;  /* 0x000000ffff047224 */ /* 0x000fc400078e0006 */
[----:B------:R-:W-:Y:S02]  /*39c0*/  IMAD.MOV.U32 R5, RZ, RZ, R9 ;  /* 0x000000ffff057224 */ /* 0x000fe400078e0009 */
[C---:B------:R-:W-:Y:S02]  /*39d0*/  IMAD R8, R3.reuse, c[0x0][0x19c], R8 ;  /* 0x0000670003087a24 */ /* 0x040fe400078e0208 */
[----:B------:R-:W-:-:S04]  /*39e0*/  IMAD.WIDE.U32 R4, R3, c[0x0][0x198], R4 ;  /* 0x0000660003047a25 */ /* 0x000fc800078e0004 */
[----:B------:R-:W-:Y:S01]  /*39f0*/  IMAD.IADD R8, R5, 0x1, R8 ;  /* 0x0000000105087824 */ /* 0x000fe200078e0208 */
[----:B------:R1:W-:Y:S04]  /*3a00*/  @P4 STS [R0+0x9000], RZ ;  /* 0x009000ff00004388 */ /* 0x0003e80000000800 */
[----:B------:R1:W-:Y:S04]  /*3a10*/  @P4 STS [R0+0x9004], RZ ;  /* 0x009004ff00004388 */ /* 0x0003e80000000800 */
[----:B------:R1:W-:Y:S01]  /*3a20*/  @P4 STS.64 [R0+0x9008], RZ ;  /* 0x009008ff00004388 */ /* 0x0003e20000000a00 */
[----:B--2---:R-:W-:-:S02]  /*3a30*/  ISETP.GE.AND P3, PT, R12, c[0x0][0x220], PT ;  /* 0x000088000c007a0c */ /* 0x004fc40003f66270 */
[C---:B------:R-:W-:Y:S02]  /*3a40*/  @!P4 LEA R12, P6, R4.reuse, c[0x0][0x168], 0x1 ;  /* 0x00005a00040cca11 */ /* 0x040fe400078c08ff */
[----:B---3--:R-:W-:Y:S02]  /*3a50*/  ISETP.GE.AND P1, PT, R11, c[0x0][0x220], PT ;  /* 0x000088000b007a0c */ /* 0x008fe40003f26270 */
[----:B------:R-:W-:-:S05]  /*3a60*/  @!P4 LEA.HI.X R13, R4, c[0x0][0x16c], R8, 0x1, P6 ;  /* 0x00005b00040dca11 */ /* 0x000fca00030f0c08 */
[----:B------:R-:W-:Y:S01]  /*3a70*/  @!PT LDS RZ, [RZ] ;  /* 0x00000000fffff984 */ /* 0x000fe20000000800 */
[----:B------:R-:W-:Y:S01]  /*3a80*/  @!PT LDS RZ, [RZ] ;  /* 0x00000000fffff984 */ /* 0x000fe20000000800 */
[----:B------:R-:W-:Y:S01]  /*3a90*/  @!PT LDS RZ, [RZ] ;  /* 0x00000000fffff984 */ /* 0x000fe20000000800 */
[----:B------:R1:W-:Y:S02]  /*3aa0*/  @!P4 LDGSTS.E.BYPASS.LTC128B.128 [R0+0x9000], [R12.64] ;  /* 0x090000000c00cfae */ /* 0x0003e4000b901d44 */
[C---:B------:R-:W-:Y:S02]  /*3ab0*/  @!P3 LEA R10, P2, R4.reuse, c[0x0][0x168], 0x1 ;  /* 0x00005a00040aba11 */ /* 0x040fe400078408ff */
[----:B------:R1:W-:Y:S02]  /*3ac0*/  @P3 STS.128 [R0+0xb000], RZ ;  /* 0x00b000ff00003388 */ /* 0x0003e40000000c00 */
[----:B------:R-:W-:-:S05]  /*3ad0*/  @!P3 LEA.HI.X R11, R4, c[0x0][0x16c], R8, 0x1, P2 ;  /* 0x00005b00040bba11 */ /* 0x000fca00010f0c08 */
        /* <DEDUP_REMOVED lines=12> */
.L_x_99:
[----:B------:R-:W-:Y:S05]  /*3ba0*/  BSYNC B0 ;  /* 0x0000000000007941 */ /* 0x000fea0003800000 */
.L_x_98:
[----:B------:R2:W-:Y:S01]  /*3bb0*/  @P5 STS.128 [R0+0xa000], RZ ;  /* 0x00a000ff00005388 */ /* 0x0005e20000000c00 */
[----:B------:R-:W-:Y:S03]  /*3bc0*/  BSSY B0, `(.L_x_100) ;  /* 0x0000026000007945 */ /* 0x000fe60003800000 */
[----:B------:R2:W-:Y:S04]  /*3bd0*/  @P5 STS.128 [R0+0xc000], RZ ;  /* 0x00c000ff00005388 */ /* 0x0005e80000000c00 */
[----:B------:R2:W-:Y:S01]  /*3be0*/  @P5 STS.128 [R0+0xe000], RZ ;  /* 0x00e000ff00005388 */ /* 0x0005e20000000c00 */
[----:B------:R-:W-:Y:S05]  /*3bf0*/  @P5 BRA `(.L_x_101) ;  /* 0x0000022000005947 */ /* 0x000fea0003800000 */
[----:B------:R-:W3:Y:S04]  /*3c00*/  LDL R8, [R1+0x4] ;  /* 0x0000040001087983 */ /* 0x000ee80000100800 */
[----:B------:R-:W4:Y:S01]  /*3c10*/  LDL R5, [R1+0x8] ;  /* 0x0000080001057983 */ /* 0x000f220000100800 */
[----:B------:R-:W-:Y:S01]  /*3c20*/  IADD3 R3, P1, R3, 0x40, RZ ;  /* 0x0000004003037810 */ /* 0x000fe20007f3e0ff */
[----:B------:R-:W-:Y:S01]  /*3c30*/  IMAD.MOV.U32 R7, RZ, RZ, R9 ;  /* 0x000000ffff077224 */ /* 0x000fe200078e0009 */
[----:B------:R-:W-:-:S03]  /*3c40*/  ISETP.GE.AND P4, PT, R248, c[0x0][0x220], PT ;  /* 0x00008800f8007a0c */ /* 0x000fc60003f86270 */
[----:B------:R-:W-:-:S04]  /*3c50*/  IMAD.X R4, RZ, RZ, R17, P1 ;  /* 0x000000ffff047224 */ /* 0x000fc800008e0611 */
[----:B------:R-:W-:-:S06]  /*3c60*/  IMAD R4, R4, c[0x0][0x198], RZ ;  /* 0x0000660004047a24 */ /* 0x000fcc00078e02ff */
[----:B------:R1:W-:Y:S01]  /*3c70*/  @P4 STS.128 [R0+0xa000], RZ ;  /* 0x00a000ff00004388 */ /* 0x0003e20000000c00 */
[----:B---3--:R-:W-:Y:S01]  /*3c80*/  ISETP.GE.AND P3, PT, R8, c[0x0][0x220], PT ;  /* 0x0000880008007a0c */ /* 0x008fe20003f66270 */
        /* <DEDUP_REMOVED lines=25> */
.L_x_101:
[----:B------:R-:W-:Y:S05]  /*3e20*/  BSYNC B0 ;  /* 0x0000000000007941 */ /* 0x000fea0003800000 */
.L_x_100:
[----:B------:R-:W0:Y:S01]  /*3e30*/  LDGDEPBAR ;  /* 0x00000000000079af */ /* 0x000e220000000000 */
[----:B-1----:R-:W-:Y:S01]  /*3e40*/  IMAD.MOV.U32 R4, RZ, RZ, c[0x0][0x22c] ;  /* 0x00008b00ff047624 */ /* 0x002fe200078e00ff */
[----:B------:R-:W-:Y:S01]  /*3e50*/  IADD3 R3, R207, 0x1800, RZ ;  /* 0x00001800cf037810 */ /* 0x000fe20007ffe0ff */
[----:B------:R-:W-:Y:S01]  /*3e60*/  IMAD.MOV.U32 R239, RZ, RZ, R210 ;  /* 0x000000ffffef7224 */ /* 0x000fe200078e00d2 */
[----:B--2---:R-:W-:Y:S01]  /*3e70*/  IADD3 R0, R205, 0x1800, RZ ;  /* 0x00001800cd007810 */ /* 0x004fe20007ffe0ff */
[----:B------:R-:W-:Y:S01]  /*3e80*/  IMAD R4, R4, c[0x0][0x1c0], RZ ;  /* 0x0000700004047a24 */ /* 0x000fe200078e02ff */
[----:B------:R-:W-:Y:S01]  /*3e90*/  SEL R3, R3, R207, !P0 ;  /* 0x000000cf03037207 */ /* 0x000fe20004000000 */
[----:B------:R-:W-:Y:S01]  /*3ea0*/  CS2R R126, SRZ ;  /* 0x00000000007e7805 */ /* 0x000fe2000001ff00 */
[----:B------:R-:W-:Y:S01]  /*3eb0*/  SEL R0, R0, R205, !P0 ;  /* 0x000000cd00007207 */ /* 0x000fe20004000000 */
[C---:B------:R-:W-:Y:S01]  /*3ec0*/  IMAD.SHL.U32 R7, R4.reuse, 0x10, RZ ;  /* 0x0000001004077824 */ /* 0x040fe200078e00ff */
[----:B------:R-:W-:Y:S01]  /*3ed0*/  SHF.L.U32 R5, R4, 0x3, RZ ;  /* 0x0000000304057819 */ /* 0x000fe200000006ff */
[----:B------:R-:W-:Y:S01]  /*3ee0*/  IMAD.SHL.U32 R196, R3, 0x2, RZ ;  /* 0x0000000203c47824 */ /* 0x000fe200078e00ff */
[----:B------:R-:W-:Y:S01]  /*3ef0*/  SHF.L.U32 R3, R0, 0x1, RZ ;  /* 0x0000000100037819 */ /* 0x000fe200000006ff */
[----:B------:R-:W-:Y:S01]  /*3f00*/  CS2R R124, SRZ ;  /* 0x00000000007c7805 */ /* 0x000fe2000001ff00 */
[C---:B------:R-:W-:Y:S01]  /*3f10*/  IADD3 R6, R7.reuse, 0x20, RZ ;  /* 0x0000002007067810 */ /* 0x040fe20007ffe0ff */
[----:B------:R-:W-:Y:S01]  /*3f20*/  CS2R R130, SRZ ;  /* 0x0000000000827805 */ /* 0x000fe2000001ff00 */
[----:B------:R-:W-:Y:S01]  /*3f30*/  IADD3 R4, R7, 0x40, RZ ;  /* 0x0000004007047810 */ /* 0x000fe20007ffe0ff */
[----:B------:R-:W-:Y:S01]  /*3f40*/  CS2R R128, SRZ ;  /* 0x0000000000807805 */ /* 0x000fe2000001ff00 */
[C---:B------:R-:W-:Y:S01]  /*3f50*/  SHF.L.U64.HI R7, R18.reuse, 0x2, R16 ;  /* 0x0000000212077819 */ /* 0x040fe20000010210 */
[C---:B------:R-:W-:Y:S01]  /*3f60*/  IMAD.IADD R6, R5.reuse, 0x1, R6 ;  /* 0x0000000105067824 */ /* 0x040fe200078e0206 */
[----:B------:R-:W-:Y:S01]  /*3f70*/  IADD3 R0, R18, -0x40, RZ ;  /* 0xffffffc012007810 */ /* 0x000fe20007ffe0ff */
[----:B------:R-:W-:Y:S01]  /*3f80*/  IMAD.IADD R4, R5, 0x1, R4 ;  /* 0x0000000105047824 */ /* 0x000fe200078e0204 */
[----:B------:R-:W-:Y:S01]  /*3f90*/  CS2R R122, SRZ ;  /* 0x00000000007a7805 */ /* 0x000fe2000001ff00 */
[----:B------:R1:W-:Y:S01]  /*3fa0*/  STL [R1+0x34], R7 ;  /* 0x0000340701007387 */ /* 0x0003e20000100800 */
[----:B------:R-:W-:-:S04]  /*3fb0*/  DEPBAR.LE SB0, 0x1 ;  /* 0x000080400000791a */ /* 0x000fc80000000000 */
[----:B------:R-:W-:Y:S01]  /*3fc0*/  BAR.SYNC.DEFER_BLOCKING 0x0 ;  /* 0x0000000000007b1d */ /* 0x000fe20000010000 */
[----:B------:R-:W-:Y:S01]  /*3fd0*/  IMAD.SHL.U32 R0, R0, 0x4, RZ ;  /* 0x0000000400007824 */ /* 0x000fe200078e00ff */
[----:B------:R-:W-:Y:S01]  /*3fe0*/  CS2R R120, SRZ ;  /* 0x0000000000787805 */ /* 0x000fe2000001ff00 */
[C---:B------:R-:W-:Y:S01]  /*3ff0*/  IMAD.IADD R6, R5.reuse, 0x1, R6 ;  /* 0x0000000105067824 */ /* 0x040fe200078e0206 */
[----:B------:R-:W-:Y:S01]  /*4000*/  CS2R R118, SRZ ;  /* 0x0000000000767805 */ /* 0x000fe2000001ff00 */
[----:B------:R-:W-:Y:S01]  /*4010*/  CS2R R116, SRZ ;  /* 0x0000000000747805 */ /* 0x000fe2000001ff00 */
        /* <DEDUP_REMOVED lines=14> */
[----:B-1----:R-:W-:Y:S01]  /*4100*/  SHF.L.U32 R7, R18, 0x2, RZ ;  /* 0x0000000212077819 */ /* 0x002fe200000006ff */
[----:B------:R-:W-:Y:S01]  /*4110*/  CS2R R90, SRZ ;  /* 0x00000000005a7805 */ /* 0x000fe2000001ff00 */
[----:B------:R-:W-:Y:S01]  /*4120*/  CS2R R88, SRZ ;  /* 0x0000000000587805 */ /* 0x000fe2000001ff00 */
[----:B------:R-:W-:Y:S01]  /*4130*/  CS2R R86, SRZ ;  /* 0x0000000000567805 */ /* 0x000fe2000001ff00 */
[----:B------:R-:W1:Y:S01]  /*4140*/  LDSM.16.M88.4 R148, [R198+0xf000] ;  /* 0x00f00000c694783b */ /* 0x000e620000000200 */
[----:B------:R-:W-:Y:S01]  /*4150*/  CS2R R84, SRZ ;  /* 0x0000000000547805 */ /* 0x000fe2000001ff00 */
[----:B------:R-:W-:Y:S01]  /*4160*/  CS2R R78, SRZ ;  /* 0x00000000004e7805 */ /* 0x000fe2000001ff00 */
[----:B------:R-:W-:Y:S01]  /*4170*/  CS2R R76, SRZ ;  /* 0x00000000004c7805 */ /* 0x000fe2000001ff00 */
[----:B------:R-:W-:Y:S01]  /*4180*/  STL [R1+0x30], R7 ;  /* 0x0000300701007387 */ /* 0x000fe20000100800 */
[----:B------:R-:W-:Y:S01]  /*4190*/  CS2R R82, SRZ ;  /* 0x0000000000527805 */ /* 0x000fe2000001ff00 */
[----:B------:R-:W-:Y:S01]  /*41a0*/  CS2R R80, SRZ ;  /* 0x0000000000507805 */ /* 0x000fe2000001ff00 */
[----:B------:R-:W-:Y:S01]  /*41b0*/  CS2R R74, SRZ ;  /* 0x00000000004a7805 */ /* 0x000fe2000001ff00 */
[----:B------:R2:W-:Y:S01]  /*41c0*/  STL [R1+0x2c], R0 ;  /* 0x00002c0001007387 */ /* 0x0005e20000100800 */
[----:B------:R-:W-:Y:S01]  /*41d0*/  CS2R R72, SRZ ;  /* 0x0000000000487805 */ /* 0x000fe2000001ff00 */
[----:B------:R-:W-:Y:S01]  /*41e0*/  CS2R R70, SRZ ;  /* 0x0000000000467805 */ /* 0x000fe2000001ff00 */
[----:B------:R-:W-:Y:S01]  /*41f0*/  CS2R R68, SRZ ;  /* 0x0000000000447805 */ /* 0x000fe2000001ff00 */
[----:B------:R-:W3:Y:S01]  /*4200*/  LDSM.16.M88.4 R152, [R198+0xf400] ;  /* 0x00f40000c698783b */ /* 0x000ee20000000200 */
[----:B------:R-:W-:Y:S01]  /*4210*/  CS2R R62, SRZ ;  /* 0x00000000003e7805 */ /* 0x000fe2000001ff00 */
[----:B------:R-:W-:Y:S01]  /*4220*/  CS2R R60, SRZ ;  /* 0x00000000003c7805 */ /* 0x000fe2000001ff00 */
[----:B------:R-:W-:Y:S01]  /*4230*/  CS2R R66, SRZ ;  /* 0x0000000000427805 */ /* 0x000fe2000001ff00 */
[----:B------:R-:W4:Y:S01]  /*4240*/  LDSM.16.M88.4 R156, [R197+0xf000] ;  /* 0x00f00000c59c783b */ /* 0x000f220000000200 */
        /* <DEDUP_REMOVED lines=16> */
[C---:B--2---:R-:W-:Y:S01]  /*4350*/  IADD3 R0, R5.reuse, R4, RZ ;  /* 0x0000000405007210 */ /* 0x044fe20007ffe0ff */
[C---:B------:R-:W-:Y:S01]  /*4360*/  IMAD.IADD R4, R5.reuse, 0x1, R6 ;  /* 0x0000000105047824 */ /* 0x040fe200078e0206 */
[----:B------:R-:W-:Y:S01]  /*4370*/  CS2R R36, SRZ ;  /* 0x0000000000247805 */ /* 0x000fe2000001ff00 */
[----:B------:R-:W2:Y:S01]  /*4380*/  LDSM.16.M88.4 R176, [R197+0x11400] ;  /* 0x01140000c5b0783b */ /* 0x000ea20000000200 */
[----:B------:R-:W-:Y:S01]  /*4390*/  IADD3 R0, R5, R0, RZ ;  /* 0x0000000005007210 */ /* 0x000fe20007ffe0ff */
[----:B------:R-:W-:-:S02]  /*43a0*/  UIADD3 UR17, UR22, UR12, URZ ;  /* 0x0000000c16117290 */ /* 0x000fc4000fffe03f */
[----:B------:R-:W1:Y:S01]  /*43b0*/  LDSM.16.M88.4 R180, [R198+0x13000] ;  /* 0x01300000c6b4783b */ /* 0x000e620000000200 */
[----:B------:R-:W-:Y:S01]  /*43c0*/  IADD3 R0, R5, R0, RZ ;  /* 0x0000000005007210 */ /* 0x000fe20007ffe0ff */
[----:B------:R-:W-:Y:S02]  /*43d0*/  UIADD3 UR19, UR22, 0x80, URZ ;  /* 0x0000008016137890 */ /* 0x000fe4000fffe03f */
[----:B------:R-:W1:Y:S01]  /*43e0*/  LDSM.16.M88.4 R184, [R198+0x13400] ;  /* 0x01340000c6b8783b */ /* 0x000e620000000200 */
[----:B------:R-:W-:-:S03]  /*43f0*/  ULDC UR11, c[0x0][0x2e4] ;  /* 0x0000b900000b7ab9 */ /* 0x000fc60000000800 */
[----:B------:R-:W1:Y:S04]  /*4400*/  LDSM.16.M88.4 R188, [R197+0x13000] ;  /* 0x01300000c5bc783b */ /* 0x000e680000000200 */
[----:B------:R-:W1:Y:S04]  /*4410*/  LDSM.16.M88.4 R192, [R197+0x13400] ;  /* 0x01340000c5c0783b */ /* 0x000e680000000200 */
[----:B------:R-:W-:Y:S04]  /*4420*/  STL [R1+0x10], R6 ;  /* 0x0000100601007387 */ /* 0x000fe80000100800 */
[----:B------:R2:W-:Y:S04]  /*4430*/  STL [R1+0xc], R0 ;  /* 0x00000c0001007387 */ /* 0x0005e80000100800 */
[----:B------:R1:W-:Y:S01]  /*4440*/  STL [R1+0x18], R4 ;  /* 0x0000180401007387 */ /* 0x0003e20000100800 */
[----:B--2---:R-:W-:-:S05]  /*4450*/  IADD3 R0, R5, R0, RZ ;  /* 0x0000000005007210 */ /* 0x004fca0007ffe0ff */
[----:B---34-:R2:W-:Y:S02]  /*4460*/  STL [R1+0x14], R0 ;  /* 0x0000140001007387 */ /* 0x0185e40000100800 */
.L_x_106:
[----:B------:R-:W0:Y:S01]  /*4470*/  LDGDEPBAR ;  /* 0x00000000000079af */ /* 0x000e220000000000 */
[----:B--2---:R-:W-:Y:S01]  /*4480*/  IMAD.IADD R0, R206, 0x1, R196 ;  /* 0x00000001ce007824 */ /* 0x004fe200078e02c4 */
[----:B------:R-:W-:Y:S01]  /*4490*/  UIADD3 UR9, -UR6, 0x80, UR17 ;  /* 0x0000008006097890 */ /* 0x000fe2000fffe111 */
[----:B------:R-:W-:Y:S01]  /*44a0*/  IMAD.MOV.U32 R224, RZ, RZ, R212 ;  /* 0x000000ffffe07224 */ /* 0x000fe200078e00d4 */
[----:B------:R-:W-:Y:S01]  /*44b0*/  USHF.L.U32 UR8, UR7, 0x6, URZ ;  /* 0x0000000607087899 */ /* 0x000fe2000800063f */
[----:B------:R-:W2:Y:S01]  /*44c0*/  LDL R209, [R1+0x30] ;  /* 0x0000300001d17983 */ /* 0x000ea20000100800 */
[----:B------:R-:W-:Y:S01]  /*44d0*/  UIADD3 UR9, UR9, -UR46, URZ ;  /* 0x8000002e09097290 */ /* 0x000fe2000fffe03f */
[----:B------:R-:W-:Y:S01]  /*44e0*/  IMAD.MOV.U32 R225, RZ, RZ, R211 ;  /* 0x000000ffffe17224 */ /* 0x000fe200078e00d3 */
[----:B------:R-:W-:Y:S02]  /*44f0*/  ULDC UR10, c[0x0][0x2e4] ;  /* 0x0000b900000a7ab9 */ /* 0x000fe40000000800 */
[----:B------:R-:W3:Y:S01]  /*4500*/  LDL R208, [R1+0x34] ;  /* 0x0000340001d07983 */ /* 0x000ee20000100800 */
[----:B------:R-:W-:Y:S01]  /*4510*/  UISETP.GE.AND UP0, UPT, UR8, UR9, UPT ;  /* 0x000000090800728c */ /* 0x000fe2000bf06270 */
[----:B------:R-:W-:Y:S04]  /*4520*/  DEPBAR.LE SB0, 0x0 ;  /* 0x000080000000791a */ /* 0x000fe80000000000 */
[----:B------:R-:W-:Y:S06]  /*4530*/  BAR.SYNC.DEFER_BLOCKING 0x0 ;  /* 0x0000000000007b1d */ /* 0x000fec0000010000 */
[----:B------:R-:W-:Y:S05]  /*4540*/  LDSM.16.M88.4 R32, [R196] ;  /* 0x00000000c420783b */ /* 0x000fea0000000200 */
[----:B------:R-:W4:Y:S05]  /*4550*/  LDSM.16.M88.4 R16, [R198+0x9000] ;  /* 0x00900000c610783b */ /* 0x000f2a0000000200 */
[----:B------:R-:W1:Y:S05]  /*4560*/  LDSM.16.M88.4 R28, [R196+0x800] ;  /* 0x00080000c41c783b */ /* 0x000e6a0000000200 */
[----:B------:R-:W1:Y:S05]  /*4570*/  LDSM.16.M88.4 R132, [R198+0x9400] ;  /* 0x00940000c684783b */ /* 0x000e6a0000000200 */
[----:B------:R-:W-:Y:S05]  /*4580*/  LDSM.16.M88.4 R136, [R0] ;  /* 0x000000000088783b */ /* 0x000fea0000000200 */
[----:B------:R-:W1:Y:S05]  /*4590*/  LDSM.16.M88.4 R140, [R197+0x9000] ;  /* 0x00900000c58c783b */ /* 0x000e6a0000000200 */
[----:B-----5:R-:W-:Y:S01]  /*45a0*/  LDSM.16.M88.4 R144, [R197+0xd400] ;  /* 0x00d40000c590783b */ /* 0x020fe20000000200 */
[-C--:B-1--4-:R-:W-:Y:S08]  /*45b0*/  HMMA.16816.F32 R4, R32, R16.reuse, RZ ;  /* 0x000000102004723c */ /* 0x092ff000000018ff */
[C---:B------:R-:W-:Y:S08]  /*45c0*/  HMMA.16816.F32 R8, R28.reuse, R16, RZ ;  /* 0x000000101c08723c */ /* 0x040ff000000018ff */
[-C--:B------:R-:W-:Y:S08]  /*45d0*/  HMMA.16816.F32 R12, R28, R18.reuse, RZ ;  /* 0x000000121c0c723c */ /* 0x080ff000000018ff */
[C---:B------:R-:W-:Y:S08]  /*45e0*/  HMMA.16816.F32 R16, R32.reuse, R18, RZ ;  /* 0x000000122010723c */ /* 0x040ff000000018ff */
[-C--:B------:R-:W-:Y:S08]  /*45f0*/  HMMA.16816.F32 R20, R32, R132.reuse, RZ ;  /* 0x000000842014723c */ /* 0x080ff000000018ff */
[C---:B------:R-:W-:Y:S08]  /*4600*/  HMMA.16816.F32 R24, R28.reuse, R132, RZ ;  /* 0x000000841c18723c */ /* 0x040ff000000018ff */
[-C--:B------:R-:W-:Y:S08]  /*4610*/  HMMA.16816.F32 R28, R28, R134.reuse, RZ ;  /* 0x000000861c1c723c */ /* 0x080ff000000018ff */
[----:B------:R-:W-:Y:S01]  /*4620*/  HMMA.16816.F32 R32, R32, R134, RZ ;  /* 0x000000862020723c */ /* 0x000fe200000018ff */
[----:B------:R-:W1:Y:S07]  /*4630*/  LDSM.16.M88.4 R132, [R0+0x800] ;  /* 0x000800000084783b */ /* 0x000e6e0000000200 */
[-C--:B------:R-:W-:Y:S08]  /*4640*/  HMMA.16816.F32 R4, R136, R140.reuse, R4 ;  /* 0x0000008c8804723c */ /* 0x080ff00000001804 */
[C---:B-1----:R-:W-:Y:S08]  /*4650*/  HMMA.16816.F32 R8, R132.reuse, R140, R8 ;  /* 0x0000008c8408723c */ /* 0x042ff00000001808 */
[-C--:B------:R-:W-:Y:S08]  /*4660*/  HMMA.16816.F32 R12, R132, R142.reuse, R12 ;  /* 0x0000008e840c723c */ /* 0x080ff0000000180c */
[C---:B------:R-:W-:Y:S01]  /*4670*/  HMMA.16816.F32 R16, R136.reuse, R142, R16 ;  /* 0x0000008e8810723c */ /* 0x040fe20000001810 */
[----:B------:R-:W1:Y:S07]  /*4680*/  LDSM.16.M88.4 R140, [R197+0x9400] ;  /* 0x00940000c58c783b */ /* 0x000e6e0000000200 */
[-C--:B-1----:R-:W-:Y:S08]  /*4690*/  HMMA.16816.F32 R20, R136, R140.reuse, R20 ;  /* 0x0000008c8814723c */ /* 0x082ff00000001814 */
[C---:B------:R-:W-:Y:S08]  /*46a0*/  HMMA.16816.F32 R24, R132.reuse, R140, R24 ;  /* 0x0000008c8418723c */ /* 0x040ff00000001818 */
[-C--:B------:R-:W-:Y:S01]  /*46b0*/  HMMA.16816.F32 R28, R132, R142.reuse, R28 ;  /* 0x0000008e841c723c */ /* 0x080fe2000000181c */
[----:B------:R-:W-:Y:S07]  /*46c0*/  LDSM.16.M88.4 R132, [R196+0x1000] ;  /* 0x00100000c484783b */ /* 0x000fee0000000200 */
[----:B------:R-:W-:Y:S01]  /*46d0*/  HMMA.16816.F32 R32, R136, R142, R32 ;  /* 0x0000008e8820723c */ /* 0x000fe20000001820 */
[----:B------:R-:W1:Y:S05]  /*46e0*/  LDSM.16.M88.4 R136, [R198+0xb000] ;  /* 0x00b00000c688783b */ /* 0x000e6a0000000200 */
[----:B------:R-:W4:Y:S02]  /*46f0*/  LDSM.16.M88.4 R140, [R196+0x1800] ;  /* 0x00180000c48c783b */ /* 0x000f240000000200 */
[-C--:B-1----:R-:W-:Y:S08]  /*4700*/  HMMA.16816.F32 R4, R132, R136.reuse, R4 ;  /* 0x000000888404723c */ /* 0x082ff00000001804 */
[C---:B----4-:R-:W-:Y:S08]  /*4710*/  HMMA.16816.F32 R8, R140.reuse, R136, R8 ;  /* 0x000000888c08723c */ /* 0x050ff00000001808 */
        /* <DEDUP_REMOVED lines=35> */
[C---:B----4-:R-:W-:Y:S07]  /*4950*/  HMMA.16816.F32 R8, R136.reuse, R132, R8 ;  /* 0x000000848808723c */ /* 0x050fee0000001808 */
[----:B--2---:R-:W-:Y:S01]  /*4960*/  IADD3 R132, P0, R209, UR16, RZ ;  /* 0x00000010d1847c10 */ /* 0x004fe2000ff1e0ff */
[-C--:B------:R-:W-:Y:S04]  /*4970*/  HMMA.16816.F32 R12, R136, R134.reuse, R12 ;  /* 0x00000086880c723c */ /* 0x080fe8000000180c */
[----:B---3--:R-:W-:Y:S02]  /*4980*/  IADD3.X R133, R208, UR15, RZ, P0, !PT ;  /* 0x0000000fd0857c10 */ /* 0x008fe400087fe4ff */
[----:B------:R-:W-:Y:S02]  /*4990*/  PLOP3.LUT P0, PT, PT, PT, UP0, 0x80, 0x0 ;  /* 0x000000000000781c */ /* 0x000fe40003f0f008 */
[C---:B------:R-:W-:Y:S01]  /*49a0*/  HMMA.16816.F32 R16, R140.reuse, R134, R16 ;  /* 0x000000868c10723c */ /* 0x040fe20000001810 */
[----:B-----5:R1:W5:Y:S05]  /*49b0*/  LDG.E R209, [R132.64] ;  /* 0x0000000484d17981 */ /* 0x02036a000c1e1900 */
[----:B------:R1:W5:Y:S02]  /*49c0*/  LDG.E R208, [R132.64+0x20] ;  /* 0x0000200484d07981 */ /* 0x000364000c1e1900 */
[-C--:B------:R-:W-:Y:S08]  /*49d0*/  HMMA.16816.F32 R20, R140, R144.reuse, R20 ;  /* 0x000000908c14723c */ /* 0x080ff00000001814 */
[C---:B------:R-:W-:Y:S01]  /*49e0*/  HMMA.16816.F32 R24, R136.reuse, R144, R24 ;  /* 0x000000908818723c */ /* 0x040fe20000001818 */
[----:B------:R1:W5:Y:S05]  /*49f0*/  LDG.E R145, [R132.64+0x80] ;  /* 0x0000800484917981 */ /* 0x00036a000c1e1900 */
[----:B------:R1:W5:Y:S02]  /*4a00*/  LDG.E R144, [R132.64+0xa0] ;  /* 0x0000a00484907981 */ /* 0x000364000c1e1900 */
[-C--:B------:R-:W-:Y:S08]  /*4a10*/  HMMA.16816.F32 R28, R136, R146.reuse, R28 ;  /* 0x00000092881c723c */ /* 0x080ff0000000181c */
[----:B------:R-:W-:Y:S01]  /*4a20*/  HMMA.16816.F32 R32, R140, R146, R32 ;  /* 0x000000928c20723c */ /* 0x000fe20000001820 */
[----:B------:R-:W-:-:S07]  /*4a30*/  @!P0 BRA `(.L_x_102) ;  /* 0x0000009000008947 */ /* 0x000fce0003800000 */
[----:B------:R-:W-:Y:S01]  /*4a40*/  UIADD3 UR10, UR11, UR17, -UR6 ;  /* 0x000000110b0a7290 */ /* 0x000fe2000fffe806 */
[----:B------:R-:W-:Y:S01]  /*4a50*/  IMAD.U32 R0, RZ, RZ, UR19 ;  /* 0x00000013ff007e24 */ /* 0x000fe2000f8e00ff */
[----:B------:R-:W-:Y:S04]  /*4a60*/  UIADD3 UR9, UR8, 0x40, URZ ;  /* 0x0000004008097890 */ /* 0x000fe8000fffe03f */
[----:B------:R-:W-:Y:S01]  /*4a70*/  UISETP.GE.AND UP0, UPT, UR9, UR10, UPT ;  /* 0x0000000a0900728c */ /* 0x000fe2000bf06270 */
[----:B------:R-:W-:Y:S02]  /*4a80*/  ISETP.LT.AND P0, PT, R0, UR6, PT ;  /* 0x0000000600007c0c */ /* 0x000fe4000bf01270 */
[----:B------:R-:W-:Y:S03]  /*4a90*/  UMOV UR10, UR11 ;  /* 0x0000000b000a7c82 */ /* 0x000fe60008000000 */
[----:B------:R-:W-:Y:S11]  /*4aa0*/  PLOP3.LUT P1, PT, PT, PT, UP0, 0x80, 0x0 ;  /* 0x000000000000781c */ /* 0x000ff60003f2f008 */
[----:B------:R-:W-:Y:S02]  /*4ab0*/  @!UPT UIADD3 URZ, URZ, URZ, URZ ;  /* 0x0000003f3f3ff290 */ /* 0x000fe4000fffe03f */
[----:B------:R-:W-:-:S05]  /*4ac0*/  @!P1 BRA P0, `(.L_x_103) ;  /* 0x0000083000009947 */ /* 0x000fca0000000000 */
.L_x_102:
[----:B------:R-:W2:Y:S01]  /*4ad0*/  LDL R0, [R1+0x1c] ;  /* 0x00001c0001007983 */ /* 0x000ea20000100800 */
[----:B------:R-:W-:Y:S02]  /*4ae0*/  UIADD3 UR9, -UR10, UR6, -UR12 ;  /* 0x000000060a097290 */ /* 0x000fe4000fffe90c */
[----:B------:R-:W-:Y:S01]  /*4af0*/  UMOV UR11, UR10 ;  /* 0x0000000a000b7c82 */ /* 0x000fe20008000000 */
[----:B-1----:R-:W3:Y:S01]  /*4b00*/  LDL R132, [R1+0x3c] ;  /* 0x00003c0001847983 */ /* 0x002ee20000100800 */
[----:B--2---:R-:W-:Y:S01]  /*4b10*/  IADD3 R141, R0, UR8, RZ ;  /* 0x00000008008d7c10 */ /* 0x004fe2000fffe0ff */
[----:B------:R-:W-:Y:S01]  /*4b20*/  UIADD3 UR8, UR6, 0x1, -UR12 ;  /* 0x0000000106087890 */ /* 0x000fe2000fffe80c */
[----:B------:R-:W-:Y:S02]  /*4b30*/  IMAD.U32 R0, RZ, RZ, UR21 ;  /* 0x00000015ff007e24 */ /* 0x000fe4000f8e00ff */
[C---:B------:R-:W-:Y:S01]  /*4b40*/  IADD3 R133, R141.reuse, UR9, RZ ;  /* 0x000000098d857c10 */ /* 0x040fe2000fffe0ff */
[----:B------:R-:W-:Y:S01]  /*4b50*/  UIADD3 UR8, UR8, UR45, URZ ;  /* 0x0000002d08087290 */ /* 0x000fe2000fffe03f */
[----:B---3--:R-:W-:Y:S02]  /*4b60*/  IMAD R0, R0, 0x80, R132 ;  /* 0x0000008000007824 */ /* 0x008fe400078e0284 */
[----:B------:R-:W-:Y:S03]  /*4b70*/  IMNMX R133, RZ, R133, !PT ;  /* 0x00000085ff857217 */ /* 0x000fe60007800200 */
[----:B------:R-:W-:Y:S02]  /*4b80*/  IADD3 R132, R141, UR8, RZ ;  /* 0x000000088d847c10 */ /* 0x000fe4000fffe0ff */
[-C--:B------:R-:W-:Y:S02]  /*4b90*/  ISETP.GE.AND P3, PT, R0, R133.reuse, PT ;  /* 0x000000850000720c */ /* 0x080fe40003f66270 */
[----:B------:R-:W-:Y:S02]  /*4ba0*/  IMNMX R132, R132, UR6, PT ;  /* 0x0000000684847c17 */ /* 0x000fe4000b800200 */
[C---:B------:R-:W-:Y:S02]  /*4bb0*/  IADD3 R140, R0.reuse, 0x1, RZ ;  /* 0x00000001008c7810 */ /* 0x040fe40007ffe0ff */
[C---:B------:R-:W-:Y:S02]  /*4bc0*/  IADD3 R139, R0.reuse, 0x8, RZ ;  /* 0x00000008008b7810 */ /* 0x040fe40007ffe0ff */
[C---:B------:R-:W-:Y:S02]  /*4bd0*/  IADD3 R138, R0.reuse, 0x9, RZ ;  /* 0x00000009008a7810 */ /* 0x040fe40007ffe0ff */
[C---:B------:R-:W-:Y:S02]  /*4be0*/  IADD3 R137, R0.reuse, 0x10, RZ ;  /* 0x0000001000897810 */ /* 0x040fe40007ffe0ff */
[C---:B------:R-:W-:Y:S02]  /*4bf0*/  IADD3 R136, R0.reuse, 0x11, RZ ;  /* 0x0000001100887810 */ /* 0x040fe40007ffe0ff */
[C---:B------:R-:W-:Y:S02]  /*4c00*/  IADD3 R135, R0.reuse, 0x18, RZ ;  /* 0x0000001800877810 */ /* 0x040fe40007ffe0ff */
[C---:B------:R-:W-:Y:S02]  /*4c10*/  IADD3 R134, R0.reuse, 0x19, RZ ;  /* 0x0000001900867810 */ /* 0x040fe40007ffe0ff */
[-C--:B------:R-:W-:Y:S02]  /*4c20*/  ISETP.GE.OR P3, PT, R0, R132.reuse, !P3 ;  /* 0x000000840000720c */ /* 0x080fe40005f66670 */
[-C--:B------:R-:W-:Y:S02]  /*4c30*/  ISETP.GE.AND P2, PT, R140, R133.reuse, PT ;  /* 0x000000858c00720c */ /* 0x080fe40003f46270 */
[-C--:B------:R-:W-:Y:S02]  /*4c40*/  ISETP.GE.AND P1, PT, R139, R133.reuse, PT ;  /* 0x000000858b00720c */ /* 0x080fe40003f26270 */
[-C--:B------:R-:W-:Y:S02]  /*4c50*/  ISETP.GE.AND P0, PT, R138, R133.reuse, PT ;  /* 0x000000858a00720c */ /* 0x080fe40003f06270 */
[-C--:B------:R-:W-:Y:S02]  /*4c60*/  ISETP.GE.AND P6, PT, R137, R133.reuse, PT ;  /* 0x000000858900720c */ /* 0x080fe40003fc6270 */
[-C--:B------:R-:W-:Y:S02]  /*4c70*/  ISETP.GE.AND P5, PT, R136, R133.reuse, PT ;  /* 0x000000858800720c */ /* 0x080fe40003fa6270 */
[-C--:B------:R-:W-:Y:S02]  /*4c80*/  ISETP.GE.AND P4, PT, R135, R133.reuse, PT ;  /* 0x000000858700720c */ /* 0x080fe40003f86270 */
[----:B------:R-:W-:Y:S02]  /*4c90*/  FSEL R4, R4, -INF , !P3 ;  /* 0xff80000004047808 */ /* 0x000fe40005800000 */
[----:B------:R-:W-:Y:S02]  /*4ca0*/  ISETP.GE.AND P3, PT, R134, R133, PT ;  /* 0x000000858600720c */ /* 0x000fe40003f66270 */
[-C--:B------:R-:W-:Y:S02]  /*4cb0*/  ISETP.GE.OR P2, PT, R140, R132.reuse, !P2 ;  /* 0x000000848c00720c */ /* 0x080fe40005746670 */
[-C--:B------:R-:W-:Y:S02]  /*4cc0*/  ISETP.GE.OR P1, PT, R139, R132.reuse, !P1 ;  /* 0x000000848b00720c */ /* 0x080fe40004f26670 */
[-C--:B------:R-:W-:Y:S02]  /*4cd0*/  ISETP.GE.OR P0, PT, R138, R132.reuse, !P0 ;  /* 0x000000848a00720c */ /* 0x080fe40004706670 */
[-C--:B------:R-:W-:Y:S02]  /*4ce0*/  ISETP.GE.OR P6, PT, R137, R132.reuse, !P6 ;  /* 0x000000848900720c */ /* 0x080fe400077c6670 */
[-C--:B------:R-:W-:Y:S02]  /*4cf0*/  ISETP.GE.OR P5, PT, R136, R132.reuse, !P5 ;  /* 0x000000848800720c */ /* 0x080fe40006fa6670 */
[-C--:B------:R-:W-:Y:S02]  /*4d00*/  ISETP.GE.OR P4, PT, R135, R132.reuse, !P4 ;  /* 0x000000848700720c */ /* 0x080fe40006786670 */
[----:B------:R-:W-:Y:S02]  /*4d10*/  ISETP.GE.OR P3, PT, R134, R132, !P3 ;  /* 0x000000848600720c */ /* 0x000fe40005f66670 */
[----:B------:R-:W-:Y:S02]  /*4d20*/  IADD3 R132, R141, 0x8, RZ ;  /* 0x000000088d847810 */ /* 0x000fe40007ffe0ff */
[----:B------:R-:W-:Y:S02]  /*4d30*/  FSEL R5, R5, -INF , !P2 ;  /* 0xff80000005057808 */ /* 0x000fe40005000000 */
[C---:B------:R-:W-:Y:S02]  /*4d40*/  IADD3 R133, R132.reuse, UR9, RZ ;  /* 0x0000000984857c10 */ /* 0x040fe4000fffe0ff */
[----:B------:R-:W-:Y:S02]  /*4d50*/  IADD3 R132, R132, UR8, RZ ;  /* 0x0000000884847c10 */ /* 0x000fe4000fffe0ff */
[----:B------:R-:W-:Y:S02]  /*4d60*/  IMNMX R133, RZ, R133, !PT ;  /* 0x00000085ff857217 */ /* 0x000fe40007800200 */
[----:B------:R-:W-:Y:S02]  /*4d70*/  IMNMX R132, R132, UR6, PT ;  /* 0x0000000684847c17 */ /* 0x000fe4000b800200 */
[-C--:B------:R-:W-:Y:S02]  /*4d80*/  ISETP.GE.AND P2, PT, R0, R133.reuse, PT ;  /* 0x000000850000720c */ /* 0x080fe40003f46270 */
[----:B------:R-:W-:Y:S02]  /*4d90*/  FSEL R16, R16, -INF , !P1 ;  /* 0xff80000010107808 */ /* 0x000fe40004800000 */
[-C--:B------:R-:W-:Y:S02]  /*4da0*/  ISETP.GE.OR P2, PT, R0, R132.reuse, !P2 ;  /* 0x000000840000720c */ /* 0x080fe40005746670 */
[-C--:B------:R-:W-:Y:S02]  /*4db0*/  ISETP.GE.AND P1, PT, R140, R133.reuse, PT ;  /* 0x000000858c00720c */ /* 0x080fe40003f26270 */
[----:B------:R-:W-:Y:S02]  /*4dc0*/  FSEL R17, R17, -INF , !P0 ;  /* 0xff80000011117808 */ /* 0x000fe40004000000 */
        /* <DEDUP_REMOVED lines=24> */
[CC--:B------:R-:W-:Y:S02]  /*4f50*/  ISETP.GE.AND P1, PT, R0.reuse, R133.reuse, PT ;  /* 0x000000850000720c */ /* 0x0c0fe40003f26270 */
[----:B------:R-:W-:Y:S02]  /*4f60*/  IADD3 R141, R141, 0x28, RZ ;  /* 0x000000288d8d7810 */ /* 0x000fe40007ffe0ff */
[-C--:B------:R-:W-:Y:S02]  /*4f70*/  ISETP.GE.OR P1, PT, R0, R132.reuse, !P1 ;  /* 0x000000840000720c */ /* 0x080fe40004f26670 */
        /* <DEDUP_REMOVED lines=14> */
[----:B------:R-:W-:Y:S02]  /*5060*/  IADD3 R133, R141, UR9, RZ ;  /* 0x000000098d857c10 */ /* 0x000fe4000fffe0ff */
[-C--:B------:R-:W-:Y:S02]  /*5070*/  ISETP.GE.OR P0, PT, R140, R132.reuse, !P0 ;  /* 0x000000848c00720c */ /* 0x080fe40004706670 */
[-C--:B------:R-:W-:Y:S02]  /*5080*/  ISETP.GE.OR P6, PT, R139, R132.reuse, !P6 ;  /* 0x000000848b00720c */ /* 0x080fe400077c6670 */
[-C--:B------:R-:W-:Y:S02]  /*5090*/  ISETP.GE.OR P5, PT, R138, R132.reuse, !P5 ;  /* 0x000000848a00720c */ /* 0x080fe40006fa6670 */
[-C--:B------:R-:W-:Y:S02]  /*50a0*/  ISETP.GE.OR P4, PT, R137, R132.reuse, !P4 ;  /* 0x000000848900720c */ /* 0x080fe40006786670 */
[-C--:B------:R-:W-:Y:S02]  /*50b0*/  ISETP.GE.OR P3, PT, R136, R132.reuse, !P3 ;  /* 0x000000848800720c */ /* 0x080fe40005f66670 */
[-C--:B------:R-:W-:Y:S02]  /*50c0*/  ISETP.GE.OR P2, PT, R135, R132.reuse, !P2 ;  /* 0x000000848700720c */ /* 0x080fe40005746670 */
[----:B------:R-:W-:Y:S02]  /*50d0*/  ISETP.GE.OR P1, PT, R134, R132, !P1 ;  /* 0x000000848600720c */ /* 0x000fe40004f26670 */
[----:B------:R-:W-:Y:S02]  /*50e0*/  IADD3 R132, R141, UR8, RZ ;  /* 0x000000088d847c10 */ /* 0x000fe4000fffe0ff */
[----:B------:R-:W-:Y:S02]  /*50f0*/  IMNMX R133, RZ, R133, !PT ;  /* 0x00000085ff857217 */ /* 0x000fe40007800200 */
[----:B------:R-:W-:Y:S02]  /*5100*/  IMNMX R132, R132, UR6, PT ;  /* 0x0000000684847c17 */ /* 0x000fe4000b800200 */
[----:B------:R-:W-:Y:S02]  /*5110*/  FSEL R9, R9, -INF , !P0 ;  /* 0xff80000009097808 */ /* 0x000fe40004000000 */
        /* <DEDUP_REMOVED lines=23> */
[----:B------:R-:W-:Y:S02]  /*5290*/  FSEL R11, R11, -INF , !P6 ;  /* 0xff8000000b0b7808 */ /* 0x000fe40007000000 */
[----:B------:R-:W-:Y:S02]  /*52a0*/  FSEL R14, R14, -INF , !P5 ;  /* 0xff8000000e0e7808 */ /* 0x000fe40006800000 */
[----:B------:R-:W-:Y:S02]  /*52b0*/  FSEL R15, R15, -INF , !P4 ;  /* 0xff8000000f0f7808 */ /* 0x000fe40006000000 */
[----:B------:R-:W-:Y:S02]  /*52c0*/  FSEL R26, R26, -INF , !P3 ;  /* 0xff8000001a1a7808 */ /* 0x000fe40005800000 */
[----:B------:R-:W-:Y:S02]  /*52d0*/  FSEL R27, R27, -INF , !P2 ;  /* 0xff8000001b1b7808 */ /* 0x000fe40005000000 */
[----:B------:R-:W-:Y:S02]  /*52e0*/  FSEL R30, R30, -INF , !P1 ;  /* 0xff8000001e1e7808 */ /* 0x000fe40004800000 */
[----:B------:R-:W-:Y:S02]  /*52f0*/  FSEL R31, R31, -INF , !P0 ;  /* 0xff8000001f1f7808 */ /* 0x000fe40004000000 */
.L_x_103:
[----:B-1----:R-:W2:Y:S01]  /*5300*/  LDL R133, [R1] ;  /* 0x0000000001857983 */ /* 0x002ea20000100800 */
[C---:B------:R-:W-:Y:S01]  /*5310*/  FMUL.FTZ R132, R252.reuse, 1.4426950216293334961 ;  /* 0x3fb8aa3bfc847820 */ /* 0x040fe20000410000 */
[----:B------:R-:W-:Y:S01]  /*5320*/  FSETP.NEU.FTZ.AND P0, PT, R252, -INF , PT ;  /* 0xff800000fc00780b */ /* 0x000fe20003f1d000 */
[----:B------:R-:W-:Y:S03]  /*5330*/  UISETP.GT.AND UP3, UPT, UR7, UR18, UPT ;  /* 0x000000120700728c */ /* 0x000fe6000bf64270 */
[----:B------:R-:W-:Y:S05]  /*5340*/  FSEL R132, R132, RZ, P0 ;  /* 0x000000ff84847208 */ /* 0x000fea0000000000 */
[--C-:B------:R-:W-:Y:S02]  /*5350*/  FFMA.FTZ R4, R4, c[0x0][0x23c], -R132.reuse ;  /* 0x00008f0004047a23 */ /* 0x100fe40000010884 */
[--C-:B------:R-:W-:Y:S02]  /*5360*/  FFMA.FTZ R5, R5, c[0x0][0x23c], -R132.reuse ;  /* 0x00008f0005057a23 */ /* 0x100fe40000010884 */
[----:B------:R1:W-:Y:S01]  /*5370*/  MUFU.EX2 R214, R4 ;  /* 0x0000000400d67308 */ /* 0x0003e20000000800 */
[--C-:B------:R-:W-:Y:S02]  /*5380*/  FFMA.FTZ R16, R16, c[0x0][0x23c], -R132.reuse ;  /* 0x00008f0010107a23 */ /* 0x100fe40000010884 */
[--C-:B------:R-:W-:Y:S02]  /*5390*/  FFMA.FTZ R17, R17, c[0x0][0x23c], -R132.reuse ;  /* 0x00008f0011117a23 */ /* 0x100fe40000010884 */
[--C-:B------:R-:W-:Y:S02]  /*53a0*/  FFMA.FTZ R20, R20, c[0x0][0x23c], -R132.reuse ;  /* 0x00008f0014147a23 */ /* 0x100fe40000010884 */
[--C-:B------:R-:W-:Y:S02]  /*53b0*/  FFMA.FTZ R21, R21, c[0x0][0x23c], -R132.reuse ;  /* 0x00008f0015157a23 */ /* 0x100fe40000010884 */
[--C-:B------:R-:W-:Y:S01]  /*53c0*/  FFMA.FTZ R32, R32, c[0x0][0x23c], -R132.reuse ;  /* 0x00008f0020207a23 */ /* 0x100fe20000010884 */
[----:B------:R3:W-:Y:S01]  /*53d0*/  MUFU.EX2 R213, R5 ;  /* 0x0000000500d57308 */ /* 0x0007e20000000800 */
[----:B------:R-:W-:Y:S09]  /*53e0*/  FFMA.FTZ R132, R33, c[0x0][0x23c], -R132 ;  /* 0x00008f0021847a23 */ /* 0x000ff20000010884 */
[----:B------:R-:W-:Y:S01]  /*53f0*/  MUFU.EX2 R244, R16 ;  /* 0x0000001000f47308 */ /* 0x000fe20000000800 */
[----:B-1----:R-:W-:Y:S09]  /*5400*/  FMUL.FTZ R4, R250, 1.4426950216293334961 ;  /* 0x3fb8aa3bfa047820 */ /* 0x002ff20000410000 */
[----:B------:R-:W-:Y:S10]  /*5410*/  MUFU.EX2 R242, R17 ;  /* 0x0000001100f27308 */ /* 0x000ff40000000800 */
[----:B------:R-:W-:Y:S10]  /*5420*/  MUFU.EX2 R238, R20 ;  /* 0x0000001400ee7308 */ /* 0x000ff40000000800 */
[----:B------:R-:W-:Y:S10]  /*5430*/  MUFU.EX2 R237, R21 ;  /* 0x0000001500ed7308 */ /* 0x000ff40000000800 */
[----:B------:R-:W-:Y:S10]  /*5440*/  MUFU.EX2 R247, R32 ;  /* 0x0000002000f77308 */ /* 0x000ff40000000800 */
[----:B------:R-:W-:Y:S01]  /*5450*/  MUFU.EX2 R243, R132 ;  /* 0x0000008400f37308 */ /* 0x000fe20000000800 */
[C---:B--2---:R-:W-:Y:S01]  /*5460*/  FMUL.FTZ R0, R133.reuse, 1.4426950216293334961 ;  /* 0x3fb8aa3b85007820 */ /* 0x044fe20000410000 */
[----:B------:R-:W-:Y:S04]  /*5470*/  FSETP.NEU.FTZ.AND P0, PT, R133, -INF , PT ;  /* 0xff8000008500780b */ /* 0x000fe80003f1d000 */
[----:B---3--:R-:W-:Y:S01]  /*5480*/  FSEL R5, R0, RZ, P0 ;  /* 0x000000ff00057208 */ /* 0x008fe20000000000 */
[----:B------:R-:W-:Y:S01]  /*5490*/  FMUL.FTZ R0, R251, 1.4426950216293334961 ;  /* 0x3fb8aa3bfb007820 */ /* 0x000fe20000410000 */
[----:B------:R-:W-:Y:S03]  /*54a0*/  FSETP.NEU.FTZ.AND P0, PT, R250, -INF , PT ;  /* 0xff800000fa00780b */ /* 0x000fe60003f1d000 */
[--C-:B------:R-:W-:Y:S01]  /*54b0*/  FFMA.FTZ R6, R6, c[0x0][0x23c], -R5.reuse ;  /* 0x00008f0006067a23 */ /* 0x100fe20000010805 */
[----:B------:R-:W-:Y:S01]  /*54c0*/  FSEL R4, R4, RZ, P0 ;  /* 0x000000ff04047208 */ /* 0x000fe20000000000 */
[--C-:B------:R-:W-:Y:S01]  /*54d0*/  FFMA.FTZ R7, R7, c[0x0][0x23c], -R5.reuse ;  /* 0x00008f0007077a23 */ /* 0x100fe20000010805 */
[----:B------:R-:W-:Y:S01]  /*54e0*/  FSETP.NEU.FTZ.AND P0, PT, R251, -INF , PT ;  /* 0xff800000fb00780b */ /* 0x000fe20003f1d000 */
[----:B------:R-:W-:Y:S01]  /*54f0*/  MUFU.EX2 R212, R6 ;  /* 0x0000000600d47308 */ /* 0x000fe20000000800 */
[--C-:B------:R-:W-:Y:S02]  /*5500*/  FFMA.FTZ R18, R18, c[0x0][0x23c], -R5.reuse ;  /* 0x00008f0012127a23 */ /* 0x100fe40000010805 */
[--C-:B------:R-:W-:Y:S01]  /*5510*/  FFMA.FTZ R28, R28, c[0x0][0x23c], -R4.reuse ;  /* 0x00008f001c1c7a23 */ /* 0x100fe20000010804 */
[----:B------:R-:W-:Y:S01]  /*5520*/  FSEL R0, R0, RZ, P0 ;  /* 0x000000ff00007208 */ /* 0x000fe20000000000 */
[--C-:B------:R-:W-:Y:S01]  /*5530*/  FFMA.FTZ R8, R8, c[0x0][0x23c], -R4.reuse ;  /* 0x00008f0008087a23 */ /* 0x100fe20000010804 */
[----:B------:R-:W-:Y:S01]  /*5540*/  PLOP3.LUT P0, PT, PT, PT, UP3, 0x80, 0x0 ;  /* 0x000000000000781c */ /* 0x000fe20003f0f038 */
[--C-:B------:R-:W-:Y:S02]  /*5550*/  FFMA.FTZ R9, R9, c[0x0][0x23c], -R4.reuse ;  /* 0x00008f0009097a23 */ /* 0x100fe40000010804 */
[--C-:B------:R-:W-:Y:S01]  /*5560*/  FFMA.FTZ R12, R12, c[0x0][0x23c], -R4.reuse ;  /* 0x00008f000c0c7a23 */ /* 0x100fe20000010804 */
[----:B------:R-:W1:Y:S01]  /*5570*/  MUFU.EX2 R211, R7 ;  /* 0x0000000700d37308 */ /* 0x000e620000000800 */
[--C-:B------:R-:W-:Y:S02]  /*5580*/  FFMA.FTZ R13, R13, c[0x0][0x23c], -R4.reuse ;  /* 0x00008f000d0d7a23 */ /* 0x100fe40000010804 */
[--C-:B------:R-:W-:Y:S02]  /*5590*/  FFMA.FTZ R24, R24, c[0x0][0x23c], -R4.reuse ;  /* 0x00008f0018187a23 */ /* 0x100fe40000010804 */
[--C-:B------:R-:W-:Y:S02]  /*55a0*/  FFMA.FTZ R25, R25, c[0x0][0x23c], -R4.reuse ;  /* 0x00008f0019197a23 */ /* 0x100fe40000010804 */
[----:B------:R-:W-:Y:S02]  /*55b0*/  FFMA.FTZ R4, R29, c[0x0][0x23c], -R4 ;  /* 0x00008f001d047a23 */ /* 0x000fe40000010804 */
[--C-:B------:R-:W-:Y:S01]  /*55c0*/  FFMA.FTZ R30, R30, c[0x0][0x23c], -R0.reuse ;  /* 0x00008f001e1e7a23 */ /* 0x100fe20000010800 */
[----:B------:R-:W-:Y:S01]  /*55d0*/  MUFU.EX2 R246, R18 ;  /* 0x0000001200f67308 */ /* 0x000fe20000000800 */
[--C-:B------:R-:W-:Y:S02]  /*55e0*/  FFMA.FTZ R19, R19, c[0x0][0x23c], -R5.reuse ;  /* 0x00008f0013137a23 */ /* 0x100fe40000010805 */
[--C-:B------:R-:W-:Y:S02]  /*55f0*/  FFMA.FTZ R10, R10, c[0x0][0x23c], -R0.reuse ;  /* 0x00008f000a0a7a23 */ /* 0x100fe40000010800 */
[--C-:B------:R-:W-:Y:S02]  /*5600*/  FFMA.FTZ R11, R11, c[0x0][0x23c], -R0.reuse ;  /* 0x00008f000b0b7a23 */ /* 0x100fe40000010800 */
[--C-:B------:R-:W-:Y:S02]  /*5610*/  FFMA.FTZ R14, R14, c[0x0][0x23c], -R0.reuse ;  /* 0x00008f000e0e7a23 */ /* 0x100fe40000010800 */
[--C-:B------:R-:W-:Y:S01]  /*5620*/  FFMA.FTZ R15, R15, c[0x0][0x23c], -R0.reuse ;  /* 0x00008f000f0f7a23 */ /* 0x100fe20000010800 */
[----:B------:R2:W-:Y:S01]  /*5630*/  MUFU.EX2 R231, R4 ;  /* 0x0000000400e77308 */ /* 0x0005e20000000800 */
[--C-:B------:R-:W-:Y:S02]  /*5640*/  FFMA.FTZ R26, R26, c[0x0][0x23c], -R0.reuse ;  /* 0x00008f001a1a7a23 */ /* 0x100fe40000010800 */
[--C-:B------:R-:W-:Y:S01]  /*5650*/  FFMA.FTZ R27, R27, c[0x0][0x23c], -R0.reuse ;  /* 0x00008f001b1b7a23 */ /* 0x100fe20000010800 */
[----:B-1----:R-:W-:Y:S01]  /*5660*/  F2FP.PACK_AB R7, R211, R212 ;  /* 0x000000d4d307723e */ /* 0x002fe200000000ff */
[----:B------:R-:W-:Y:S02]  /*5670*/  FFMA.FTZ R0, R31, c[0x0][0x23c], -R0 ;  /* 0x00008f001f007a23 */ /* 0x000fe40000010800 */
[--C-:B------:R-:W-:Y:S02]  /*5680*/  FFMA.FTZ R34, R34, c[0x0][0x23c], -R5.reuse ;  /* 0x00008f0022227a23 */ /* 0x100fe40000010805 */
[--C-:B------:R-:W-:Y:S01]  /*5690*/  FFMA.FTZ R22, R22, c[0x0][0x23c], -R5.reuse ;  /* 0x00008f0016167a23 */ /* 0x100fe20000010805 */
[----:B------:R-:W1:Y:S01]  /*56a0*/  MUFU.EX2 R245, R19 ;  /* 0x0000001300f57308 */ /* 0x000e620000000800 */
[--C-:B------:R-:W-:Y:S01]  /*56b0*/  FFMA.FTZ R23, R23, c[0x0][0x23c], -R5.reuse ;  /* 0x00008f0017177a23 */ /* 0x100fe20000010805 */
[----:B------:R-:W-:Y:S01]  /*56c0*/  STS [R218+0x13400], R7 ;  /* 0x01340007da007388 */ /* 0x000fe20000000800 */
[----:B------:R-:W-:Y:S07]  /*56d0*/  FFMA.FTZ R5, R35, c[0x0][0x23c], -R5 ;  /* 0x00008f0023057a23 */ /* 0x000fee0000010805 */
[----:B------:R1:W-:Y:S01]  /*56e0*/  MUFU.EX2 R227, R0 ;  /* 0x0000000000e37308 */ /* 0x0003e20000000800 */
[----:B--2---:R-:W-:Y:S05]  /*56f0*/  F2FP.PACK_AB R4, R213, R214 ;  /* 0x000000d6d504723e */ /* 0x004fea00000000ff */
[----:B------:R2:W-:Y:S04]  /*5700*/  STS [R218+0x13000], R4 ;  /* 0x01300004da007388 */ /* 0x0005e80000000800 */
[----:B------:R-:W-:Y:S10]  /*5710*/  MUFU.EX2 R147, R8 ;  /* 0x0000000800937308 */ /* 0x000ff40000000800 */
[----:B------:R-:W3:Y:S01]  /*5720*/  MUFU.EX2 R146, R9 ;  /* 0x0000000900927308 */ /* 0x000ee20000000800 */
[----:B-1----:R-:W-:Y:S05]  /*5730*/  F2FP.PACK_AB R0, R245, R246 ;  /* 0x000000f6f500723e */ /* 0x002fea00000000ff */
[----:B------:R1:W-:Y:S04]  /*5740*/  STS [R216+0x13400], R0 ;  /* 0x01340000d8007388 */ /* 0x0003e80000000800 */
[----:B------:R-:W-:Y:S01]  /*5750*/  MUFU.EX2 R143, R10 ;  /* 0x0000000a008f7308 */ /* 0x000fe20000000800 */
[----:B--2---:R-:W-:Y:S05]  /*5760*/  F2FP.PACK_AB R4, R242, R244 ;  /* 0x000000f4f204723e */ /* 0x004fea00000000ff */
[----:B------:R-:W-:Y:S04]  /*5770*/  STS [R216+0x13000], R4 ;  /* 0x01300004d8007388 */ /* 0x000fe80000000800 */
[----:B------:R-:W2:Y:S01]  /*5780*/  MUFU.EX2 R142, R11 ;  /* 0x0000000b008e7308 */ /* 0x000ea20000000800 */
[----:B---3--:R-:W-:Y:S05]  /*5790*/  F2FP.PACK_AB R6, R146, R147 ;  /* 0x000000939206723e */ /* 0x008fea00000000ff */
[----:B------:R3:W-:Y:S04]  /*57a0*/  STS [R218+0x14000], R6 ;  /* 0x01400006da007388 */ /* 0x0007e80000000800 */
[----:B------:R2:W-:Y:S01]  /*57b0*/  MUFU.EX2 R240, R5 ;  /* 0x0000000500f07308 */ /* 0x0005e20000000800 */
[----:B-1----:R-:W-:Y:S09]  /*57c0*/  F2FP.PACK_AB R0, R243, R247 ;  /* 0x000000f7f300723e */ /* 0x002ff200000000ff */
[----:B------:R-:W-:Y:S10]  /*57d0*/  MUFU.EX2 R226, R14 ;  /* 0x0000000e00e27308 */ /* 0x000ff40000000800 */
[----:B------:R-:W3:Y:S01]  /*57e0*/  MUFU.EX2 R223, R15 ;  /* 0x0000000f00df7308 */ /* 0x000ee20000000800 */
[----:B--2---:R-:W-:Y:S05]  /*57f0*/  F2FP.PACK_AB R5, R142, R143 ;  /* 0x0000008f8e05723e */ /* 0x004fea00000000ff */
[----:B------:R1:W-:Y:S04]  /*5800*/  STS [R218+0x14400], R5 ;  /* 0x01440005da007388 */ /* 0x0003e80000000800 */
[----:B------:R-:W-:Y:S10]  /*5810*/  MUFU.EX2 R141, R12 ;  /* 0x0000000c008d7308 */ /* 0x000ff40000000800 */
[----:B------:R-:W2:Y:S01]  /*5820*/  MUFU.EX2 R140, R13 ;  /* 0x0000000d008c7308 */ /* 0x000ea20000000800 */
[----:B---3--:R-:W-:Y:S05]  /*5830*/  F2FP.PACK_AB R6, R223, R226 ;  /* 0x000000e2df06723e */ /* 0x008fea00000000ff */
[----:B------:R-:W-:Y:S04]  /*5840*/  STS [R216+0x14400], R6 ;  /* 0x01440006d8007388 */ /* 0x000fe80000000800 */
[----:B------:R-:W-:Y:S01]  /*5850*/  MUFU.EX2 R236, R22 ;  /* 0x0000001600ec7308 */ /* 0x000fe20000000800 */
[----:B-1----:R-:W-:Y:S09]  /*5860*/  F2FP.PACK_AB R5, R237, R238 ;  /* 0x000000eeed05723e */ /* 0x002ff200000000ff */
[----:B------:R-:W1:Y:S01]  /*5870*/  MUFU.EX2 R235, R23 ;  /* 0x0000001700eb7308 */ /* 0x000e620000000800 */
[----:B--2---:R-:W-:Y:S05]  /*5880*/  F2FP.PACK_AB R7, R140, R141 ;  /* 0x0000008d8c07723e */ /* 0x004fea00000000ff */
[----:B------:R-:W-:Y:S04]  /*5890*/  STS [R216+0x14000], R7 ;  /* 0x01400007d8007388 */ /* 0x000fe80000000800 */
[----:B------:R-:W2:Y:S01]  /*58a0*/  MUFU.EX2 R241, R34 ;  /* 0x0000002200f17308 */ /* 0x000ea20000000800 */
[----:B------:R2:W-:Y:S09]  /*58b0*/  STS [R217+0x13000], R5 ;  /* 0x01300005d9007388 */ /* 0x0005f20000000800 */
[----:B------:R-:W-:Y:S01]  /*58c0*/  MUFU.EX2 R234, R24 ;  /* 0x0000001800ea7308 */ /* 0x000fe20000000800 */
[----:B-1----:R-:W-:Y:S05]  /*58d0*/  F2FP.PACK_AB R4, R235, R236 ;  /* 0x000000eceb04723e */ /* 0x002fea00000000ff */
[----:B------:R1:W-:Y:S04]  /*58e0*/  STS [R217+0x13400], R4 ;  /* 0x01340004d9007388 */ /* 0x0003e80000000800 */
[----:B------:R-:W3:Y:S01]  /*58f0*/  MUFU.EX2 R232, R25 ;  /* 0x0000001900e87308 */ /* 0x000ee20000000800 */
[----:B------:R4:W-:Y:S01]  /*5900*/  STS [R215+0x13000], R0 ;  /* 0x01300000d7007388 */ /* 0x0009e20000000800 */
[----:B--2---:R-:W-:Y:S08]  /*5910*/  F2FP.PACK_AB R5, R240, R241 ;  /* 0x000000f1f005723e */ /* 0x004ff000000000ff */
[----:B------:R-:W-:Y:S01]  /*5920*/  MUFU.EX2 R230, R26 ;  /* 0x0000001a00e67308 */ /* 0x000fe20000000800 */
[----:B------:R-:W-:Y:S09]  /*5930*/  STS [R215+0x13400], R5 ;  /* 0x01340005d7007388 */ /* 0x000ff20000000800 */
[----:B------:R-:W2:Y:S01]  /*5940*/  MUFU.EX2 R229, R27 ;  /* 0x0000001b00e57308 */ /* 0x000ea20000000800 */
[----:B---3--:R-:W-:Y:S05]  /*5950*/  F2FP.PACK_AB R7, R232, R234 ;  /* 0x000000eae807723e */ /* 0x008fea00000000ff */
[----:B------:R-:W-:Y:S04]  /*5960*/  STS [R217+0x14000], R7 ;  /* 0x01400007d9007388 */ /* 0x000fe80000000800 */
[----:B------:R-:W1:Y:S10]  /*5970*/  MUFU.EX2 R233, R28 ;  /* 0x0000001c00e97308 */ /* 0x000e740000000800 */
[----:B------:R-:W4:Y:S01]  /*5980*/  MUFU.EX2 R228, R30 ;  /* 0x0000001e00e47308 */ /* 0x000f220000000800 */
[----:B--2---:R-:W-:Y:S05]  /*5990*/  F2FP.PACK_AB R6, R229, R230 ;  /* 0x000000e6e506723e */ /* 0x004fea00000000ff */
[----:B------:R-:W-:Y:S01]  /*59a0*/  STS [R217+0x14400], R6 ;  /* 0x01440006d9007388 */ /* 0x000fe20000000800 */
[----:B-1----:R-:W-:Y:S05]  /*59b0*/  F2FP.PACK_AB R4, R231, R233 ;  /* 0x000000e9e704723e */ /* 0x002fea00000000ff */
[----:B------:R-:W-:Y:S01]  /*59c0*/  STS [R215+0x14000], R4 ;  /* 0x01400004d7007388 */ /* 0x000fe20000000800 */
[----:B----4-:R-:W-:Y:S05]  /*59d0*/  F2FP.PACK_AB R0, R227, R228 ;  /* 0x000000e4e300723e */ /* 0x010fea00000000ff */
[----:B------:R-:W-:Y:S04]  /*59e0*/  STS [R215+0x14400], R0 ;  /* 0x01440000d7007388 */ /* 0x000fe80000000800 */
[----:B------:R-:W1:Y:S08]  /*59f0*/  LDSM.16.M88.4 R32, [R199+0x6000] ;  /* 0x00600000c720783b */ /* 0x000e700000000200 */
[----:B------:R-:W2:Y:S08]  /*5a00*/  LDSM.16.M88.4 R28, [R199+0x6800] ;  /* 0x00680000c71c783b */ /* 0x000eb00000000200 */
[----:B------:R-:W3:Y:S08]  /*5a10*/  LDSM.16.M88.4 R132, [R200+0x6000] ;  /* 0x00600000c884783b */ /* 0x000ef00000000200 */
[----:B------:R-:W4:Y:S01]  /*5a20*/  LDSM.16.M88.4 R136, [R200+0x6800] ;  /* 0x00680000c888783b */ /* 0x000f220000000200 */
[-C--:B-1----:R-:W-:Y:S08]  /*5a30*/  HMMA.16816.F32 R4, R32, R148.reuse, RZ ;  /* 0x000000942004723c */ /* 0x082ff000000018ff */
[C---:B--2---:R-:W-:Y:S08]  /*5a40*/  HMMA.16816.F32 R8, R28.reuse, R148, RZ ;  /* 0x000000941c08723c */ /* 0x044ff000000018ff */
[-C--:B------:R-:W-:Y:S08]  /*5a50*/  HMMA.16816.F32 R12, R28, R150.reuse, RZ ;  /* 0x000000961c0c723c */ /* 0x080ff000000018ff */
[C---:B------:R-:W-:Y:S08]  /*5a60*/  HMMA.16816.F32 R16, R32.reuse, R150, RZ ;  /* 0x000000962010723c */ /* 0x040ff000000018ff */
[-C--:B------:R-:W-:Y:S08]  /*5a70*/  HMMA.16816.F32 R20, R32, R152.reuse, RZ ;  /* 0x000000982014723c */ /* 0x080ff000000018ff */
[C---:B------:R-:W-:Y:S08]  /*5a80*/  HMMA.16816.F32 R24, R28.reuse, R152, RZ ;  /* 0x000000981c18723c */ /* 0x040ff000000018ff */
[-C--:B------:R-:W-:Y:S08]  /*5a90*/  HMMA.16816.F32 R28, R28, R154.reuse, RZ ;  /* 0x0000009a1c1c723c */ /* 0x080ff000000018ff */
[----:B------:R-:W-:Y:S08]  /*5aa0*/  HMMA.16816.F32 R32, R32, R154, RZ ;  /* 0x0000009a2020723c */ /* 0x000ff000000018ff */
[-C--:B---3--:R-:W-:Y:S08]  /*5ab0*/  HMMA.16816.F32 R4, R132, R156.reuse, R4 ;  /* 0x0000009c8404723c */ /* 0x088ff00000001804 */
[C---:B----4-:R-:W-:Y:S08]  /*5ac0*/  HMMA.16816.F32 R8, R136.reuse, R156, R8 ;  /* 0x0000009c8808723c */ /* 0x050ff00000001808 */
[-C--:B------:R-:W-:Y:S08]  /*5ad0*/  HMMA.16816.F32 R12, R136, R158.reuse, R12 ;  /* 0x0000009e880c723c */ /* 0x080ff0000000180c */
[C---:B------:R-:W-:Y:S08]  /*5ae0*/  HMMA.16816.F32 R16, R132.reuse, R158, R16 ;  /* 0x0000009e8410723c */ /* 0x040ff00000001810 */
[-C--:B------:R-:W-:Y:S08]  /*5af0*/  HMMA.16816.F32 R20, R132, R160.reuse, R20 ;  /* 0x000000a08414723c */ /* 0x080ff00000001814 */
[C---:B------:R-:W-:Y:S08]  /*5b00*/  HMMA.16816.F32 R24, R136.reuse, R160, R24 ;  /* 0x000000a08818723c */ /* 0x040ff00000001818 */
[-C--:B------:R-:W-:Y:S01]  /*5b10*/  HMMA.16816.F32 R28, R136, R162.reuse, R28 ;  /* 0x000000a2881c723c */ /* 0x080fe2000000181c */
[----:B------:R-:W-:Y:S07]  /*5b20*/  LDSM.16.M88.4 R136, [R199+0x7800] ;  /* 0x00780000c788783b */ /* 0x000fee0000000200 */
[----:B------:R-:W-:Y:S01]  /*5b30*/  HMMA.16816.F32 R32, R132, R162, R32 ;  /* 0x000000a28420723c */ /* 0x000fe20000001820 */
[----:B------:R-:W1:Y:S07]  /*5b40*/  LDSM.16.M88.4 R132, [R199+0x7000] ;  /* 0x00700000c784783b */ /* 0x000e6e0000000200 */
[-C--:B-1----:R-:W-:Y:S08]  /*5b50*/  HMMA.16816.F32 R4, R132, R164.reuse, R4 ;  /* 0x000000a48404723c */ /* 0x082ff00000001804 */
[C---:B------:R-:W-:Y:S08]  /*5b60*/  HMMA.16816.F32 R8, R136.reuse, R164, R8 ;  /* 0x000000a48808723c */ /* 0x040ff00000001808 */
        /* <DEDUP_REMOVED lines=31> */
[C---:B-----5:R-:W-:Y:S01]  /*5d60*/  FADD.FTZ R4, -R209.reuse, R4 ;  /* 0x00000004d1047221 */ /* 0x060fe20000010100 */
[C---:B------:R-:W-:Y:S04]  /*5d70*/  HMMA.16816.F32 R16, R132.reuse, R190, R16 ;  /* 0x000000be8410723c */ /* 0x040fe80000001810 */
[----:B------:R-:W-:Y:S02]  /*5d80*/  FADD.FTZ R5, -R209, R5 ;  /* 0x00000005d1057221 */ /* 0x000fe40000010100 */
[C---:B------:R-:W-:Y:S02]  /*5d90*/  FADD.FTZ R6, -R208.reuse, R6 ;  /* 0x00000006d0067221 */ /* 0x040fe40000010100 */
[----:B------:R-:W-:Y:S01]  /*5da0*/  FADD.FTZ R7, -R208, R7 ;  /* 0x00000007d0077221 */ /* 0x000fe20000010100 */
[-C--:B------:R-:W-:Y:S03]  /*5db0*/  HMMA.16816.F32 R20, R132, R192.reuse, R20 ;  /* 0x000000c08414723c */ /* 0x080fe60000001814 */
[C---:B------:R-:W-:Y:S02]  /*5dc0*/  FADD.FTZ R8, -R145.reuse, R8 ;  /* 0x0000000891087221 */ /* 0x040fe40000010100 */
[C---:B------:R-:W-:Y:S02]  /*5dd0*/  FADD.FTZ R9, -R145.reuse, R9 ;  /* 0x0000000991097221 */ /* 0x040fe40000010100 */
[C---:B------:R-:W-:Y:S01]  /*5de0*/  FADD.FTZ R14, -R144.reuse, R14 ;  /* 0x0000000e900e7221 */ /* 0x040fe20000010100 */
[C---:B------:R-:W-:Y:S04]  /*5df0*/  HMMA.16816.F32 R24, R136.reuse, R192, R24 ;  /* 0x000000c08818723c */ /* 0x040fe80000001818 */
[C---:B------:R-:W-:Y:S02]  /*5e00*/  FADD.FTZ R15, -R144.reuse, R15 ;  /* 0x0000000f900f7221 */ /* 0x040fe40000010100 */
[C---:B------:R-:W-:Y:S02]  /*5e10*/  FADD.FTZ R10, -R144.reuse, R10 ;  /* 0x0000000a900a7221 */ /* 0x040fe40000010100 */
[----:B------:R-:W-:Y:S01]  /*5e20*/  FADD.FTZ R11, -R144, R11 ;  /* 0x0000000b900b7221 */ /* 0x000fe20000010100 */
[-C--:B------:R-:W-:Y:S03]  /*5e30*/  HMMA.16816.F32 R28, R136, R194.reuse, R28 ;  /* 0x000000c2881c723c */ /* 0x080fe6000000181c */
[C---:B------:R-:W-:Y:S02]  /*5e40*/  FADD.FTZ R12, -R145.reuse, R12 ;  /* 0x0000000c910c7221 */ /* 0x040fe40000010100 */
[----:B------:R-:W-:Y:S02]  /*5e50*/  FADD.FTZ R13, -R145, R13 ;  /* 0x0000000d910d7221 */ /* 0x000fe40000010100 */
[----:B------:R-:W-:Y:S01]  /*5e60*/  FMUL.FTZ R137, R226, R14 ;  /* 0x0000000ee2897220 */ /* 0x000fe20000410000 */
[----:B------:R-:W-:Y:S01]  /*5e70*/  HMMA.16816.F32 R32, R132, R194, R32 ;  /* 0x000000c28420723c */ /* 0x000fe20000001820 */
[----:B------:R1:W5:Y:S03]  /*5e80*/  LDL R226, [R1+0x8] ;  /* 0x0000080001e27983 */ /* 0x0003660000100800 */
[----:B------:R-:W-:Y:S02]  /*5e90*/  FMUL.FTZ R136, R223, R15 ;  /* 0x0000000fdf887220 */ /* 0x000fe40000410000 */
[C---:B------:R-:W-:Y:S01]  /*5ea0*/  FADD.FTZ R16, -R209.reuse, R16 ;  /* 0x00000010d1107221 */ /* 0x040fe20000010100 */
[----:B------:R1:W5:Y:S01]  /*5eb0*/  LDL R223, [R1+0x4] ;  /* 0x0000040001df7983 */ /* 0x0003620000100800 */
[C---:B------:R-:W-:Y:S04]  /*5ec0*/  FADD.FTZ R17, -R209.reuse, R17 ;  /* 0x00000011d1117221 */ /* 0x040fe80000010100 */
[C---:B------:R-:W-:Y:S02]  /*5ed0*/  FADD.FTZ R18, -R208.reuse, R18 ;  /* 0x00000012d0127221 */ /* 0x040fe40000010100 */
[C---:B------:R-:W-:Y:S02]  /*5ee0*/  FADD.FTZ R19, -R208.reuse, R19 ;  /* 0x00000013d0137221 */ /* 0x040fe40000010100 */
[C---:B------:R-:W-:Y:S02]  /*5ef0*/  FADD.FTZ R20, -R209.reuse, R20 ;  /* 0x00000014d1147221 */ /* 0x040fe40000010100 */
[----:B------:R-:W-:Y:S02]  /*5f00*/  FADD.FTZ R21, -R209, R21 ;  /* 0x00000015d1157221 */ /* 0x000fe40000010100 */
[C---:B------:R-:W-:Y:S02]  /*5f10*/  FADD.FTZ R22, -R208.reuse, R22 ;  /* 0x00000016d0167221 */ /* 0x040fe40000010100 */
[----:B------:R-:W-:Y:S02]  /*5f20*/  FADD.FTZ R23, -R208, R23 ;  /* 0x00000017d0177221 */ /* 0x000fe40000010100 */
[C---:B------:R-:W-:Y:S02]  /*5f30*/  FADD.FTZ R24, -R145.reuse, R24 ;  /* 0x0000001891187221 */ /* 0x040fe40000010100 */
[C---:B------:R-:W-:Y:S02]  /*5f40*/  FADD.FTZ R25, -R145.reuse, R25 ;  /* 0x0000001991197221 */ /* 0x040fe40000010100 */
[C---:B------:R-:W-:Y:S02]  /*5f50*/  FADD.FTZ R26, -R144.reuse, R26 ;  /* 0x0000001a901a7221 */ /* 0x040fe40000010100 */
[C---:B------:R-:W-:Y:S02]  /*5f60*/  FADD.FTZ R27, -R144.reuse, R27 ;  /* 0x0000001b901b7221 */ /* 0x040fe40000010100 */
[C---:B------:R-:W-:Y:S02]  /*5f70*/  FADD.FTZ R28, -R145.reuse, R28 ;  /* 0x0000001c911c7221 */ /* 0x040fe40000010100 */
[----:B------:R-:W-:Y:S02]  /*5f80*/  FADD.FTZ R29, -R145, R29 ;  /* 0x0000001d911d7221 */ /* 0x000fe40000010100 */
[C---:B------:R-:W-:Y:S02]  /*5f90*/  FADD.FTZ R30, -R144.reuse, R30 ;  /* 0x0000001e901e7221 */ /* 0x040fe40000010100 */
        /* <DEDUP_REMOVED lines=34> */
[----:B------:R-:W-:Y:S01]  /*61c0*/  FMUL.FTZ R35, R240, R35 ;  /* 0x00000023f0237220 */ /* 0x000fe20000410000 */
        /* <DEDUP_REMOVED lines=13> */
[----:B------:R-:W-:Y:S01]  /*62a0*/  @!P3 IMAD.MOV.U32 R4, RZ, RZ, R221 ;  /* 0x000000ffff04b224 */ /* 0x000fe200078e00dd */
[C---:B------:R-:W-:Y:S01]  /*62b0*/  IADD3 R0, R239.reuse, UR8, RZ ;  /* 0x00000008ef007c10 */ /* 0x040fe2000fffe0ff */
[----:B------:R1:W-:Y:S01]  /*62c0*/  @P3 STS [R210], RZ ;  /* 0x000000ffd2003388 */ /* 0x0003e20000000800 */
[C---:B------:R-:W-:Y:S01]  /*62d0*/  @!P2 IADD3 R9, R239.reuse, UR8, RZ ;  /* 0x00000008ef09ac10 */ /* 0x040fe2000fffe0ff */
[----:B------:R-:W-:Y:S01]  /*62e0*/  @!P3 IMAD.MOV.U32 R5, RZ, RZ, R219 ;  /* 0x000000ffff05b224 */ /* 0x000fe200078e00db */
[----:B------:R-:W-:Y:S01]  /*62f0*/  @!P1 IADD3 R8, R239, UR8, RZ ;  /* 0x00000008ef089c10 */ /* 0x000fe2000fffe0ff */
[----:B------:R1:W-:Y:S01]  /*6300*/  @P3 STS [R210+0x4], RZ ;  /* 0x000004ffd2003388 */ /* 0x0003e20000000800 */
[----:B------:R-:W-:Y:S01]  /*6310*/  @!P2 IMAD.MOV.U32 R6, RZ, RZ, R221 ;  /* 0x000000ffff06a224 */ /* 0x000fe200078e00dd */
[----:B------:R-:W-:Y:S01]  /*6320*/  IADD3 R196, R196, UR8, RZ ;  /* 0x00000008c4c47c10 */ /* 0x000fe2000fffe0ff */
[----:B------:R-:W-:Y:S01]  /*6330*/  @!P2 IMAD.MOV.U32 R7, RZ, RZ, R219 ;  /* 0x000000ffff07a224 */ /* 0x000fe200078e00db */
        /* <DEDUP_REMOVED lines=26> */
.L_x_104:
        /* <DEDUP_REMOVED lines=115> */
[----:B------:R-:W-:Y:S01]  /*6c10*/  @!P2 IMAD.MOV.U32 R8, RZ, RZ, R222 ;  /* 0x000000ffff08a224 */ /* 0x000fe200078e00de */
        /* <DEDUP_REMOVED lines=22> */
.L_x_105:
[----:B------:R-:W-:Y:S01]  /*6d80*/  LDSM.16.M88.4 R24, [R201] ;  /* 0x00000000c918783b */ /* 0x000fe20000000200 */
[----:B------:R-:W-:Y:S01]  /*6d90*/  IMAD.MOV.U32 R145, RZ, RZ, c[0x0][0x22c] ;  /* 0x00008b00ff917624 */ /* 0x000fe200078e00ff */
[----:B------:R-:W-:Y:S01]  /*6da0*/  ULOP3.LUT UR8, UR7, 0x1, URZ, 0xc0, !UPT ;  /* 0x0000000107087892 */ /* 0x000fe2000f8ec03f */
[----:B------:R-:W-:Y:S01]  /*6db0*/  IMAD.MOV.U32 R209, RZ, RZ, c[0x0][0x22c] ;  /* 0x00008b00ffd17624 */ /* 0x000fe200078e00ff */
[----:B-1----:R-:W1:Y:S01]  /*6dc0*/  LDSM.16.MT88.4 R8, [R0+0x9000] ;  /* 0x009000000008783b */ /* 0x002e620000004200 */
[----:B------:R-:W-:Y:S01]  /*6dd0*/  IMAD R145, R145, c[0x0][0x1c0], RZ ;  /* 0x0000700091917a24 */ /* 0x000fe200078e02ff */
[----:B------:R-:W-:Y:S01]  /*6de0*/  UISETP.NE.U32.AND UP0, UPT, UR8, 0x1, UPT ;  /* 0x000000010800788c */ /* 0x000fe2000bf05070 */
[----:B------:R-:W-:Y:S01]  /*6df0*/  IMAD R209, R209, c[0x0][0x1c0], RZ ;  /* 0x00007000d1d17a24 */ /* 0x000fe200078e02ff */
[----:B------:R-:W2:Y:S01]  /*6e00*/  LDSM.16.MT88.4 R16, [R0+0xb000] ;  /* 0x00b000000010783b */ /* 0x000ea20000004200 */
[----:B------:R-:W-:Y:S01]  /*6e10*/  IMAD.U32 R145, R145, -0x40, RZ ;  /* 0xffffffc091917824 */ /* 0x000fe200078e00ff */
[----:B------:R-:W-:Y:S01]  /*6e20*/  UISETP.GT.AND UP2, UPT, UR7, UR18, UPT ;  /* 0x000000120700728c */ /* 0x000fe2000bf44270 */
[----:B------:R-:W-:Y:S01]  /*6e30*/  IMAD.SHL.U32 R209, R209, 0x10, RZ ;  /* 0x00000010d1d17824 */ /* 0x000fe200078e00ff */
[----:B------:R-:W3:Y:S01]  /*6e40*/  LDSM.16.MT88.4 R28, [R0+0xd000] ;  /* 0x00d00000001c783b */ /* 0x000ee20000004200 */
[----:B------:R-:W-:Y:S01]  /*6e50*/  UIADD3 UR7, UR7, -0x1, URZ ;  /* 0xffffffff07077890 */ /* 0x000fe2000fffe03f */
        /* <DEDUP_REMOVED lines=9> */
[----:B------:R2:W4:Y:S04]  /*6ef0*/  LDL R146, [R1] ;  /* 0x0000000001927983 */ /* 0x0005280000100800 */
[----:B------:R-:W3:Y:S04]  /*6f00*/  LDSM.16.MT88.4 R136, [R0+0xb400] ;  /* 0x00b400000088783b */ /* 0x000ee80000004200 */
[----:B------:R-:W3:Y:S01]  /*6f10*/  LDSM.16.MT88.4 R140, [R0+0xd400] ;  /* 0x00d40000008c783b */ /* 0x000ee20000004200 */
[C---:B-1----:R-:W-:Y:S08]  /*6f20*/  HMMA.16816.F32 R4, R24.reuse, R8, RZ ;  /* 0x000000081804723c */ /* 0x042ff000000018ff */
[C---:B------:R-:W-:Y:S08]  /*6f30*/  HMMA.16816.F32 R8, R24.reuse, R10, RZ ;  /* 0x0000000a1808723c */ /* 0x040ff000000018ff */
[C---:B--2---:R-:W-:Y:S08]  /*6f40*/  HMMA.16816.F32 R12, R24.reuse, R16, RZ ;  /* 0x00000010180c723c */ /* 0x044ff000000018ff */
[C---:B------:R-:W-:Y:S08]  /*6f50*/  HMMA.16816.F32 R16, R24.reuse, R18, RZ ;  /* 0x000000121810723c */ /* 0x040ff000000018ff */
[C---:B---3--:R-:W-:Y:S08]  /*6f60*/  HMMA.16816.F32 R20, R24.reuse, R28, RZ ;  /* 0x0000001c1814723c */ /* 0x048ff000000018ff */
[----:B------:R-:W-:Y:S01]  /*6f70*/  HMMA.16816.F32 R24, R24, R30, RZ ;  /* 0x0000001e1818723c */ /* 0x000fe200000018ff */
[----:B------:R-:W-:Y:S07]  /*6f80*/  LDSM.16.M88.4 R28, [R204] ;  /* 0x00000000cc1c783b */ /* 0x000fee0000000200 */
[C---:B------:R-:W-:Y:S08]  /*6f90*/  HMMA.16816.F32 R4, R32.reuse, R132, R4 ;  /* 0x000000842004723c */ /* 0x040ff00000001804 */
[C---:B------:R-:W-:Y:S01]  /*6fa0*/  HMMA.16816.F32 R8, R32.reuse, R134, R8 ;  /* 0x000000862008723c */ /* 0x040fe20000001808 */
[----:B------:R-:W1:Y:S07]  /*6fb0*/  LDSM.16.MT88.4 R132, [R0+0x9800] ;  /* 0x009800000084783b */ /* 0x000e6e0000004200 */
[C---:B------:R-:W-:Y:S08]  /*6fc0*/  HMMA.16816.F32 R12, R32.reuse, R136, R12 ;  /* 0x00000088200c723c */ /* 0x040ff0000000180c */
[C---:B------:R-:W-:Y:S01]  /*6fd0*/  HMMA.16816.F32 R16, R32.reuse, R138, R16 ;  /* 0x0000008a2010723c */ /* 0x040fe20000001810 */
[----:B------:R-:W2:Y:S07]  /*6fe0*/  LDSM.16.MT88.4 R136, [R0+0xb800] ;  /* 0x00b800000088783b */ /* 0x000eae0000004200 */
[C---:B------:R-:W-:Y:S08]  /*6ff0*/  HMMA.16816.F32 R20, R32.reuse, R140, R20 ;  /* 0x0000008c2014723c */ /* 0x040ff00000001814 */
[----:B------:R-:W-:Y:S01]  /*7000*/  HMMA.16816.F32 R24, R32, R142, R24 ;  /* 0x0000008e2018723c */ /* 0x000fe20000001818 */
[----:B------:R-:W3:Y:S04]  /*7010*/  LDSM.16.MT88.4 R32, [R0+0xd800] ;  /* 0x00d800000020783b */ /* 0x000ee80000004200 */
[----:B------:R-:W-:Y:S03]  /*7020*/  LDSM.16.MT88.4 R140, [R0+0xbc00] ;  /* 0x00bc0000008c783b */ /* 0x000fe60000004200 */
[C---:B-1----:R-:W-:Y:S08]  /*7030*/  HMMA.16816.F32 R4, R28.reuse, R132, R4 ;  /* 0x000000841c04723c */ /* 0x042ff00000001804 */
[C---:B------:R-:W-:Y:S01]  /*7040*/  HMMA.16816.F32 R8, R28.reuse, R134, R8 ;  /* 0x000000861c08723c */ /* 0x040fe20000001808 */
[----:B------:R-:W-:Y:S07]  /*7050*/  LDSM.16.M88.4 R132, [R203] ;  /* 0x00000000cb84783b */ /* 0x000fee0000000200 */
[C---:B--2---:R-:W-:Y:S08]  /*7060*/  HMMA.16816.F32 R12, R28.reuse, R136, R12 ;  /* 0x000000881c0c723c */ /* 0x044ff0000000180c */
[C---:B------:R-:W-:Y:S01]  /*7070*/  HMMA.16816.F32 R16, R28.reuse, R138, R16 ;  /* 0x0000008a1c10723c */ /* 0x040fe20000001810 */
[----:B------:R-:W1:Y:S07]  /*7080*/  LDSM.16.MT88.4 R136, [R0+0x9c00] ;  /* 0x009c00000088783b */ /* 0x000e6e0000004200 */
[C---:B---3--:R-:W-:Y:S08]  /*7090*/  HMMA.16816.F32 R20, R28.reuse, R32, R20 ;  /* 0x000000201c14723c */ /* 0x048ff00000001814 */
[----:B------:R-:W-:Y:S01]  /*70a0*/  HMMA.16816.F32 R24, R28, R34, R24 ;  /* 0x000000221c18723c */ /* 0x000fe20000001818 */
[----:B------:R-:W2:Y:S04]  /*70b0*/  LDSM.16.MT88.4 R28, [R0+0xdc00] ;  /* 0x00dc0000001c783b */ /* 0x000ea80000004200 */
[----:B------:R-:W-:Y:S03]  /*70c0*/  LDSM.16.M88.4 R32, [R201+0x2000] ;  /* 0x00200000c920783b */ /* 0x000fe60000000200 */
[C---:B-1----:R-:W-:Y:S08]  /*70d0*/  HMMA.16816.F32 R4, R132.reuse, R136, R4 ;  /* 0x000000888404723c */ /* 0x042ff00000001804 */
[C---:B------:R-:W-:Y:S01]  /*70e0*/  HMMA.16816.F32 R8, R132.reuse, R138, R8 ;  /* 0x0000008a8408723c */ /* 0x040fe20000001808 */
[----:B------:R-:W1:Y:S07]  /*70f0*/  LDSM.16.MT88.4 R136, [R0+0xa000] ;  /* 0x00a000000088783b */ /* 0x000e6e0000004200 */
[C---:B------:R-:W-:Y:S08]  /*7100*/  HMMA.16816.F32 R12, R132.reuse, R140, R12 ;  /* 0x0000008c840c723c */ /* 0x040ff0000000180c */
[C---:B------:R-:W-:Y:S01]  /*7110*/  HMMA.16816.F32 R16, R132.reuse, R142, R16 ;  /* 0x0000008e8410723c */ /* 0x040fe20000001810 */
[----:B------:R-:W3:Y:S07]  /*7120*/  LDSM.16.MT88.4 R140, [R0+0xc000] ;  /* 0x00c00000008c783b */ /* 0x000eee0000004200 */
[C---:B--2---:R-:W-:Y:S08]  /*7130*/  HMMA.16816.F32 R20, R132.reuse, R28, R20 ;  /* 0x0000001c8414723c */ /* 0x044ff00000001814 */
[----:B------:R-:W-:Y:S01]  /*7140*/  HMMA.16816.F32 R24, R132, R30, R24 ;  /* 0x0000001e8418723c */ /* 0x000fe20000001818 */
[----:B------:R-:W2:Y:S04]  /*7150*/  LDSM.16.MT88.4 R28, [R0+0xe000] ;  /* 0x00e00000001c783b */ /* 0x000ea80000004200 */
[----:B------:R-:W-:Y:S03]  /*7160*/  LDSM.16.M88.4 R132, [R202+0x2000] ;  /* 0x00200000ca84783b */ /* 0x000fe60000000200 */
[C---:B-1----:R-:W-:Y:S08]  /*7170*/  HMMA.16816.F32 R4, R32.reuse, R136, R4 ;  /* 0x000000882004723c */ /* 0x042ff00000001804 */
[C---:B------:R-:W-:Y:S01]  /*7180*/  HMMA.16816.F32 R8, R32.reuse, R138, R8 ;  /* 0x0000008a2008723c */ /* 0x040fe20000001808 */
[----:B------:R-:W1:Y:S07]  /*7190*/  LDSM.16.MT88.4 R136, [R0+0xa400] ;  /* 0x00a400000088783b */ /* 0x000e6e0000004200 */
[C---:B---3--:R-:W-:Y:S08]  /*71a0*/  HMMA.16816.F32 R12, R32.reuse, R140, R12 ;  /* 0x0000008c200c723c */ /* 0x048ff0000000180c */
        /* <DEDUP_REMOVED lines=24> */
[----:B------:R2:W2:Y:S06]  /*7330*/  LDSM.16.MT88.4 R28, [R0+0xec00] ;  /* 0x00ec0000001c783b */ /* 0x0004ac0000004200 */
[----:B----4-:R-:W-:Y:S01]  /*7340*/  @P0 IADD3 R34, P2, R208, UR14, RZ ;  /* 0x0000000ed0220c10 */ /* 0x010fe2000ff5e0ff */
[----:B------:R-:W-:Y:S01]  /*7350*/  IMAD.MOV.U32 R32, RZ, RZ, R212 ;  /* 0x000000ffff207224 */ /* 0x000fe200078e00d4 */
[C---:B-1----:R-:W-:Y:S01]  /*7360*/  HMMA.16816.F32 R4, R132.reuse, R136, R4 ;  /* 0x000000888404723c */ /* 0x042fe20000001804 */
[----:B------:R-:W-:Y:S02]  /*7370*/  @UP3 UIADD3 UR14, UP1, UR14, -0x100, URZ ;  /* 0xffffff000e0e3890 */ /* 0x000fe4000ff3e03f */
[----:B------:R-:W-:Y:S02]  /*7380*/  IMAD.MOV.U32 R208, RZ, RZ, c[0x0][0x22c] ;  /* 0x00008b00ffd07624 */ /* 0x000fe400078e00ff */
[----:B------:R-:W-:Y:S01]  /*7390*/  @P0 IADD3.X R35, R147, UR13, RZ, P2, !PT ;  /* 0x0000000d93230c10 */ /* 0x000fe200097fe4ff */
[----:B------:R-:W-:Y:S01]  /*73a0*/  IMAD.MOV.U32 R33, RZ, RZ, R211 ;  /* 0x000000ffff217224 */ /* 0x000fe200078e00d3 */
[----:B------:R-:W-:Y:S01]  /*73b0*/  @UP3 UIADD3.X UR13, UR13, -0x1, URZ, UP1, !UPT ;  /* 0xffffffff0d0d3890 */ /* 0x000fe20008ffe43f */
[C---:B------:R-:W-:Y:S01]  /*73c0*/  HMMA.16816.F32 R8, R132.reuse, R138, R8 ;  /* 0x0000008a8408723c */ /* 0x040fe20000001808 */
[----:B------:R-:W4:Y:S03]  /*73d0*/  LDL R139, [R1+0x10] ;  /* 0x00001000018b7983 */ /* 0x000f260000100800 */
[----:B------:R-:W-:Y:S01]  /*73e0*/  IMAD R208, R208, c[0x0][0x1c0], RZ ;  /* 0x00007000d0d07a24 */ /* 0x000fe200078e02ff */
[----:B------:R-:W4:Y:S01]  /*73f0*/  @P0 LDG.E R146, [R34.64+0x20] ;  /* 0x0000200422920981 */ /* 0x000f22000c1e1900 */
[----:B------:R-:W-:Y:S02]  /*7400*/  IMAD.MOV.U32 R147, RZ, RZ, c[0x0][0x22c] ;  /* 0x00008b00ff937624 */ /* 0x000fe400078e00ff */
[C---:B---3--:R-:W-:Y:S01]  /*7410*/  HMMA.16816.F32 R12, R132.reuse, R140, R12 ;  /* 0x0000008c840c723c */ /* 0x048fe2000000180c */
[----:B------:R-:W3:Y:S03]  /*7420*/  LDL R138, [R1+0x18] ;  /* 0x00001800018a7983 */ /* 0x000ee60000100800 */
[----:B------:R-:W-:Y:S01]  /*7430*/  IMAD R208, R208, 0x18, RZ ;  /* 0x00000018d0d07824 */ /* 0x000fe200078e02ff */
[----:B------:R1:W5:Y:S01]  /*7440*/  @P0 LDG.E R252, [R34.64] ;  /* 0x0000000422fc0981 */ /* 0x000362000c1e1900 */
[----:B--2---:R-:W-:Y:S02]  /*7450*/  IMAD.MOV.U32 R0, RZ, RZ, c[0x0][0x22c] ;  /* 0x00008b00ff007624 */ /* 0x004fe400078e00ff */
[C---:B------:R-:W-:Y:S01]  /*7460*/  HMMA.16816.F32 R16, R132.reuse, R142, R16 ;  /* 0x0000008e8410723c */ /* 0x040fe20000001810 */
[----:B------:R1:W5:Y:S03]  /*7470*/  @P0 LDG.E R250, [R34.64+0x80] ;  /* 0x0000800422fa0981 */ /* 0x000366000c1e1900 */
[----:B------:R-:W-:Y:S01]  /*7480*/  IMAD R0, R0, c[0x0][0x1c0], RZ ;  /* 0x0000700000007a24 */ /* 0x000fe200078e02ff */
[----:B------:R1:W5:Y:S01]  /*7490*/  @P0 LDG.E R251, [R34.64+0xa0] ;  /* 0x0000a00422fb0981 */ /* 0x000362000c1e1900 */
[----:B------:R-:W-:Y:S02]  /*74a0*/  IMAD R147, R147, c[0x0][0x1c0], RZ ;  /* 0x0000700093937a24 */ /* 0x000fe400078e02ff */
[C---:B------:R-:W-:Y:S01]  /*74b0*/  HMMA.16816.F32 R20, R132.reuse, R28, R20 ;  /* 0x0000001c8414723c */ /* 0x040fe20000001814 */
[----:B------:R2:W-:Y:S03]  /*74c0*/  RED.E.ADD.F32.FTZ.RN.STRONG.GPU [R32.64], R4 ;  /* 0x000000042000798e */ /* 0x0005e6000c10e784 */
[----:B------:R-:W-:Y:S02]  /*74d0*/  IMAD R0, R0, 0x30, RZ ;  /* 0x0000003000007824 */ /* 0x000fe400078e02ff */
[----:B------:R-:W-:Y:S01]  /*74e0*/  IMAD.SHL.U32 R147, R147, 0x20, RZ ;  /* 0x0000002093937824 */ /* 0x000fe200078e00ff */
[CC--:B------:R-:W-:Y:S01]  /*74f0*/  LEA R28, P1, R145.reuse, R32.reuse, 0x2 ;  /* 0x00000020911c7211 */ /* 0x0c0fe200078210ff */
[----:B------:R-:W-:Y:S01]  /*7500*/  HMMA.16816.F32 R24, R132, R30, R24 ;  /* 0x0000001e8418723c */ /* 0x000fe20000001818 */
[----:B------:R-:W-:Y:S03]  /*7510*/  IMAD.MOV.U32 R141, RZ, RZ, c[0x0][0x22c] ;  /* 0x00008b00ff8d7624 */ /* 0x000fe600078e00ff */
[-C--:B------:R-:W-:Y:S01]  /*7520*/  LEA.HI.X.SX32 R29, R145, R33.reuse, 0x2, P1 ;  /* 0x00000021911d7211 */ /* 0x080fe200008f16ff */
[----:B------:R-:W-:Y:S02]  /*7530*/  IMAD R141, R141, c[0x0][0x1c0], RZ ;  /* 0x000070008d8d7a24 */ /* 0x000fe400078e02ff */
[CC--:B------:R-:W-:Y:S01]  /*7540*/  LEA R132, P1, R208.reuse, R32.reuse, 0x2 ;  /* 0x00000020d0847211 */ /* 0x0c0fe200078210ff */
[----:B------:R-:W-:Y:S01]  /*7550*/  IMAD.MOV.U32 R140, RZ, RZ, c[0x0][0x22c] ;  /* 0x00008b00ff8c7624 */ /* 0x000fe200078e00ff */
[----:B------:R1:W-:Y:S03]  /*7560*/  RED.E.ADD.F32.FTZ.RN.STRONG.GPU [R28.64], R5 ;  /* 0x000000051c00798e */ /* 0x0003e6000c10e784 */
[-C--:B------:R-:W-:Y:S01]  /*7570*/  LEA.HI.X.SX32 R133, R208, R33.reuse, 0x2, P1 ;  /* 0x00000021d0857211 */ /* 0x080fe200008f16ff */
[----:B------:R-:W-:Y:S02]  /*7580*/  IMAD R141, R141, 0x28, RZ ;  /* 0x000000288d8d7824 */ /* 0x000fe400078e02ff */
[----:B------:R-:W-:Y:S02]  /*7590*/  IMAD R140, R140, c[0x0][0x1c0], RZ ;  /* 0x000070008c8c7a24 */ /* 0x000fe400078e02ff */
[----:B------:R-:W-:Y:S01]  /*75a0*/  IMAD.MOV.U32 R208, RZ, RZ, c[0x0][0x22c] ;  /* 0x00008b00ffd07624 */ /* 0x000fe200078e00ff */
[CC--:B------:R-:W-:Y:S01]  /*75b0*/  LEA R30, P2, R141.reuse, R32.reuse, 0x2 ;  /* 0x000000208d1e7211 */ /* 0x0c0fe200078410ff */
[----:B------:R-:W-:Y:S01]  /*75c0*/  IMAD R140, R140, 0x38, RZ ;  /* 0x000000388c8c7824 */ /* 0x000fe200078e02ff */
[-C--:B--2---:R-:W-:Y:S01]  /*75d0*/  LEA R4, P1, R0, R32.reuse, 0x2 ;  /* 0x0000002000047211 */ /* 0x084fe200078210ff */
[----:B------:R-:W-:Y:S01]  /*75e0*/  IMAD R208, R208, c[0x0][0x1c0], RZ ;  /* 0x00007000d0d07a24 */ /* 0x000fe200078e02ff */
[-C--:B------:R-:W-:Y:S03]  /*75f0*/  LEA.HI.X.SX32 R31, R141, R33.reuse, 0x2, P2 ;  /* 0x000000218d1f7211 */ /* 0x080fe600010f16ff */
[----:B------:R-:W-:Y:S05]  /*7600*/  IMAD.SHL.U32 R208, R208, 0x10, RZ ;  /* 0x00000010d0d07824 */ /* 0x000fea00078e00ff */
[C---:B------:R-:W-:Y:S02]  /*7610*/  IADD3 R142, R208.reuse, 0x20, RZ ;  /* 0x00000020d08e7810 */ /* 0x040fe40007ffe0ff */
[----:B------:R-:W-:Y:S02]  /*7620*/  IADD3 R141, R208, 0x20, RZ ;  /* 0x00000020d08d7810 */ /* 0x000fe40007ffe0ff */
[-C--:B-1----:R-:W-:Y:S01]  /*7630*/  LEA.HI.X.SX32 R5, R0, R33.reuse, 0x2, P1 ;  /* 0x0000002100057211 */ /* 0x082fe200008f16ff */
[----:B----4-:R1:W-:Y:S04]  /*7640*/  @P0 STL [R1], R146 ;  /* 0x0000009201000387 */ /* 0x0103e80000100800 */
[----:B------:R-:W2:Y:S01]  /*7650*/  LDL R0, [R1+0x14] ;  /* 0x0000140001007983 */ /* 0x000ea20000100800 */
[----:B-1----:R-:W-:Y:S04]  /*7660*/  IMAD.MOV.U32 R146, RZ, RZ, c[0x0][0x22c] ;  /* 0x00008b00ff927624 */ /* 0x002fe800078e00ff */
[----:B------:R-:W-:Y:S04]  /*7670*/  IMAD R146, R146, c[0x0][0x1c0], RZ ;  /* 0x0000700092927a24 */ /* 0x000fe800078e02ff */
[----:B------:R-:W-:Y:S05]  /*7680*/  IMAD.SHL.U32 R146, R146, 0x10, RZ ;  /* 0x0000001092927824 */ /* 0x000fea00078e00ff */
[CC--:B------:R-:W-:Y:S02]  /*7690*/  LEA R136, P0, R146.reuse, R32.reuse, 0x2 ;  /* 0x0000002092887211 */ /* 0x0c0fe400078010ff */
[C---:B------:R-:W-:Y:S02]  /*76a0*/  IADD3 R134, R146.reuse, 0x40, RZ ;  /* 0x0000004092867810 */ /* 0x040fe40007ffe0ff */
[-C--:B------:R-:W-:Y:S02]  /*76b0*/  LEA.HI.X.SX32 R137, R146, R33.reuse, 0x2, P0 ;  /* 0x0000002192897211 */ /* 0x080fe400000f16ff */
[CC--:B------:R-:W-:Y:S03]  /*76c0*/  LEA R34, P0, R147.reuse, R32.reuse, 0x2 ;  /* 0x0000002093227211 */ /* 0x0c0fe600078010ff */
[----:B------:R1:W-:Y:S01]  /*76d0*/  RED.E.ADD.F32.FTZ.RN.STRONG.GPU [R136.64], R6 ;  /* 0x000000068800798e */ /* 0x0003e2000c10e784 */
[-C--:B------:R-:W-:Y:S01]  /*76e0*/  LEA.HI.X.SX32 R35, R147, R33.reuse, 0x2, P0 ;  /* 0x0000002193237211 */ /* 0x080fe200000f16ff */
[----:B------:R-:W-:Y:S02]  /*76f0*/  IMAD.MOV.U32 R147, RZ, RZ, c[0x0][0x22c] ;  /* 0x00008b00ff937624 */ /* 0x000fe400078e00ff */
[----:B------:R4:W-:Y:S02]  /*7700*/  RED.E.ADD.F32.FTZ.RN.STRONG.GPU [R132.64], R7 ;  /* 0x000000078400798e */ /* 0x0009e4000c10e784 */
[----:B------:R-:W-:Y:S02]  /*7710*/  IMAD R147, R147, c[0x0][0x1c0], RZ ;  /* 0x0000700093937a24 */ /* 0x000fe400078e02ff */
[----:B------:R3:W-:Y:S02]  /*7720*/  RED.E.ADD.F32.FTZ.RN.STRONG.GPU [R34.64], R8 ;  /* 0x000000082200798e */ /* 0x0007e4000c10e784 */
[----:B------:R-:W-:Y:S02]  /*7730*/  IMAD.SHL.U32 R147, R147, 0x8, RZ ;  /* 0x0000000893937824 */ /* 0x000fe400078e00ff */
[----:B------:R3:W-:Y:S02]  /*7740*/  RED.E.ADD.F32.FTZ.RN.STRONG.GPU [R30.64], R9 ;  /* 0x000000091e00798e */ /* 0x0007e4000c10e784 */
[C---:B------:R-:W-:Y:S02]  /*7750*/  IMAD.IADD R142, R147.reuse, 0x1, R142 ;  /* 0x00000001938e7824 */ /* 0x040fe400078e028e */
[----:B------:R3:W-:Y:S01]  /*7760*/  RED.E.ADD.F32.FTZ.RN.STRONG.GPU [R4.64], R10 ;  /* 0x0000000a0400798e */ /* 0x0007e2000c10e784 */
[C---:B------:R-:W-:Y:S04]  /*7770*/  IMAD.IADD R141, R147.reuse, 0x1, R141 ;  /* 0x00000001938d7824 */ /* 0x040fe800078e028d */
[----:B------:R-:W-:Y:S01]  /*7780*/  IMAD.IADD R141, R147, 0x1, R141 ;  /* 0x00000001938d7824 */ /* 0x000fe200078e028d */
[CC--:B-1----:R-:W-:Y:S01]  /*7790*/  LEA R6, P0, R140.reuse, R32.reuse, 0x2 ;  /* 0x000000208c067211 */ /* 0x0c2fe200078010ff */
[----:B----4-:R-:W4:Y:S03]  /*77a0*/  LDL R132, [R1+0xc] ;  /* 0x00000c0001847983 */ /* 0x010f260000100800 */
[-C--:B------:R-:W-:Y:S02]  /*77b0*/  LEA.HI.X.SX32 R7, R140, R33.reuse, 0x2, P0 ;  /* 0x000000218c077211 */ /* 0x080fe400000f16ff */
[----:B------:R-:W-:Y:S02]  /*77c0*/  IADD3 R140, R209, 0x20, RZ ;  /* 0x00000020d18c7810 */ /* 0x000fe40007ffe0ff */
[C---:B---3--:R-:W-:Y:S01]  /*77d0*/  IADD3 R35, R146.reuse, 0x40, RZ ;  /* 0x0000004092237810 */ /* 0x048fe20007ffe0ff */
[----:B------:R1:W-:Y:S01]  /*77e0*/  RED.E.ADD.F32.FTZ.RN.STRONG.GPU [R6.64], R11 ;  /* 0x0000000b0600798e */ /* 0x0003e2000c10e784 */
[----:B------:R-:W-:Y:S02]  /*77f0*/  IADD3 R34, R146, 0x40, RZ ;  /* 0x0000004092227810 */ /* 0x000fe40007ffe0ff */
[-C--:B------:R-:W-:Y:S01]  /*7800*/  LEA R30, P1, R142, R32.reuse, 0x2 ;  /* 0x000000208e1e7211 */ /* 0x080fe200078210ff */
[----:B------:R3:W-:Y:S01]  /*7810*/  RED.E.ADD.F32.FTZ.RN.STRONG.GPU [R32.64+0x80], R12 ;  /* 0x0000800c2000798e */ /* 0x0007e2000c10e784 */
[----:B------:R-:W-:Y:S01]  /*7820*/  IADD3 R133, R146, 0x40, RZ ;  /* 0x0000004092857810 */ /* 0x000fe20007ffe0ff */
[C---:B------:R-:W-:Y:S01]  /*7830*/  IMAD.IADD R35, R145.reuse, 0x1, R35 ;  /* 0x0000000191237824 */ /* 0x040fe200078e0223 */
[-C--:B------:R-:W-:Y:S01]  /*7840*/  LEA R4, P0, R140, R32.reuse, 0x2 ;  /* 0x000000208c047211 */ /* 0x080fe200078010ff */
[----:B------:R3:W-:Y:S01]  /*7850*/  RED.E.ADD.F32.FTZ.RN.STRONG.GPU [R28.64+0x80], R13 ;  /* 0x0000800d1c00798e */ /* 0x0007e2000c10e784 */
[-C--:B------:R-:W-:Y:S01]  /*7860*/  LEA.HI.X.SX32 R31, R142, R33.reuse, 0x2, P1 ;  /* 0x000000218e1f7211 */ /* 0x080fe200008f16ff */
[C---:B------:R-:W-:Y:S01]  /*7870*/  IMAD.IADD R34, R145.reuse, 0x1, R34 ;  /* 0x0000000191227824 */ /* 0x040fe200078e0222 */
[-C--:B------:R-:W-:Y:S01]  /*7880*/  LEA.HI.X.SX32 R5, R140, R33.reuse, 0x2, P0 ;  /* 0x000000218c057211 */ /* 0x080fe200000f16ff */
[C---:B------:R-:W-:Y:S01]  /*7890*/  IMAD.IADD R133, R145.reuse, 0x1, R133 ;  /* 0x0000000191857824 */ /* 0x040fe200078e0285 */
[----:B------:R-:W-:Y:S01]  /*78a0*/  IADD3 R140, R208, 0x20, RZ ;  /* 0x00000020d08c7810 */ /* 0x000fe20007ffe0ff */
[----:B------:R-:W-:Y:S01]  /*78b0*/  IMAD.IADD R34, R145, 0x1, R34 ;  /* 0x0000000191227824 */ /* 0x000fe200078e0222 */
[-C--:B------:R-:W-:Y:S01]  /*78c0*/  LEA R10, P0, R141, R32.reuse, 0x2 ;  /* 0x000000208d0a7211 */ /* 0x080fe200078010ff */
[----:B------:R3:W-:Y:S01]  /*78d0*/  RED.E.ADD.F32.FTZ.RN.STRONG.GPU [R4.64], R14 ;  /* 0x0000000e0400798e */ /* 0x0007e2000c10e784 */
[----:B------:R-:W-:Y:S02]  /*78e0*/  IMAD.IADD R133, R145, 0x1, R133 ;  /* 0x0000000191857824 */ /* 0x000fe400078e0285 */
[----:B------:R-:W-:Y:S01]  /*78f0*/  IMAD.IADD R140, R147, 0x1, R140 ;  /* 0x00000001938c7824 */ /* 0x000fe200078e028c */
[----:B------:R3:W-:Y:S01]  /*7900*/  RED.E.ADD.F32.FTZ.RN.STRONG.GPU [R30.64], R15 ;  /* 0x0000000f1e00798e */ /* 0x0007e2000c10e784 */
[----:B------:R-:W-:Y:S02]  /*7910*/  IMAD.IADD R133, R145, 0x1, R133 ;  /* 0x0000000191857824 */ /* 0x000fe400078e0285 */
[C---:B------:R-:W-:Y:S04]  /*7920*/  IMAD.IADD R140, R147.reuse, 0x1, R140 ;  /* 0x00000001938c7824 */ /* 0x040fe800078e028c */
[----:B------:R-:W-:Y:S01]  /*7930*/  IMAD.IADD R140, R147, 0x1, R140 ;  /* 0x00000001938c7824 */ /* 0x000fe200078e028c */
[-C--:B-1----:R-:W-:Y:S02]  /*7940*/  LEA.HI.X.SX32 R11, R141, R33.reuse, 0x2, P0 ;  /* 0x000000218d0b7211 */ /* 0x082fe400000f16ff */
[CC--:B------:R-:W-:Y:S02]  /*7950*/  LEA R6, P1, R139.reuse, R32.reuse, 0x2 ;  /* 0x000000208b067211 */ /* 0x0c0fe400078210ff */
[CC--:B------:R-:W-:Y:S01]  /*7960*/  LEA R8, P2, R140.reuse, R32.reuse, 0x2 ;  /* 0x000000208c087211 */ /* 0x0c0fe200078410ff */
[----:B------:R1:W-:Y:S01]  /*7970*/  RED.E.ADD.F32.FTZ.RN.STRONG.GPU [R10.64], R16 ;  /* 0x000000100a00798e */ /* 0x0003e2000c10e784 */
[-C--:B------:R-:W-:Y:S02]  /*7980*/  LEA.HI.X.SX32 R7, R139, R33.reuse, 0x2, P1 ;  /* 0x000000218b077211 */ /* 0x080fe400008f16ff */
[-C--:B------:R-:W-:Y:S02]  /*7990*/  LEA.HI.X.SX32 R9, R140, R33.reuse, 0x2, P2 ;  /* 0x000000218c097211 */ /* 0x080fe400010f16ff */
[CC--:B---3--:R-:W-:Y:S01]  /*79a0*/  LEA R12, P4, R35.reuse, R32.reuse, 0x2 ;  /* 0x00000020230c7211 */ /* 0x0c8fe200078810ff */
[----:B------:R-:W-:Y:S03]  /*79b0*/  LDSM.16.MT88.4 R140, [R3+0x1c00] ;  /* 0x001c0000038c783b */ /* 0x000fe60000004200 */
[-C--:B------:R-:W-:Y:S01]  /*79c0*/  LEA.HI.X.SX32 R13, R35, R33.reuse, 0x2, P4 ;  /* 0x00000021230d7211 */ /* 0x080fe200020f16ff */
[----:B------:R3:W-:Y:S01]  /*79d0*/  RED.E.ADD.F32.FTZ.RN.STRONG.GPU [R8.64], R17 ;  /* 0x000000110800798e */ /* 0x0007e2000c10e784 */
[-C--:B------:R-:W-:Y:S02]  /*79e0*/  LEA R4, P0, R138, R32.reuse, 0x2 ;  /* 0x000000208a047211 */ /* 0x080fe400078010ff */
[-C--:B------:R-:W-:Y:S01]  /*79f0*/  LEA R14, P5, R134, R32.reuse, 0x2 ;  /* 0x00000020860e7211 */ /* 0x080fe200078a10ff */
[----:B------:R-:W-:Y:S01]  /*7a00*/  RED.E.ADD.F32.FTZ.RN.STRONG.GPU [R6.64], R18 ;  /* 0x000000120600798e */ /* 0x000fe2000c10e784 */
[-C--:B------:R-:W-:Y:S02]  /*7a10*/  LEA.HI.X.SX32 R5, R138, R33.reuse, 0x2, P0 ;  /* 0x000000218a057211 */ /* 0x080fe400000f16ff */
[-C--:B------:R-:W-:Y:S01]  /*7a20*/  LEA.HI.X.SX32 R15, R134, R33.reuse, 0x2, P5 ;  /* 0x00000021860f7211 */ /* 0x080fe200028f16ff */
[----:B------:R-:W-:Y:S04]  /*7a30*/  LDSM.16.MT88.4 R136, [R2+0x12800] ;  /* 0x012800000288783b */ /* 0x000fe80000004200 */
[----:B------:R2:W-:Y:S04]  /*7a40*/  RED.E.ADD.F32.FTZ.RN.STRONG.GPU [R4.64], R19 ;  /* 0x000000130400798e */ /* 0x0005e8000c10e784 */
[----:B------:R-:W-:Y:S01]  /*7a50*/  RED.E.ADD.F32.FTZ.RN.STRONG.GPU [R32.64+0x100], R20 ;  /* 0x000100142000798e */ /* 0x000fe2000c10e784 */
[CC--:B-1----:R-:W-:Y:S03]  /*7a60*/  LEA R10, P3, R34.reuse, R32.reuse, 0x2 ;  /* 0x00000020220a7211 */ /* 0x0c2fe600078610ff */
[----:B------:R-:W-:Y:S01]  /*7a70*/  RED.E.ADD.F32.FTZ.RN.STRONG.GPU [R28.64+0x100], R21 ;  /* 0x000100151c00798e */ /* 0x000fe2000c10e784 */
[-C--:B------:R-:W-:Y:S03]  /*7a80*/  LEA.HI.X.SX32 R11, R34, R33.reuse, 0x2, P3 ;  /* 0x00000021220b7211 */ /* 0x080fe600018f16ff */
[----:B------:R-:W-:Y:S01]  /*7a90*/  RED.E.ADD.F32.FTZ.RN.STRONG.GPU [R14.64], R22 ;  /* 0x000000160e00798e */ /* 0x000fe2000c10e784 */
[CC--:B---3--:R-:W-:Y:S03]  /*7aa0*/  LEA R8, P2, R133.reuse, R32.reuse, 0x2 ;  /* 0x0000002085087211 */ /* 0x0c8fe600078410ff */
[----:B------:R-:W-:Y:S01]  /*7ab0*/  RED.E.ADD.F32.FTZ.RN.STRONG.GPU [R12.64], R23 ;  /* 0x000000170c00798e */ /* 0x000fe2000c10e784 */
[-C--:B------:R-:W-:Y:S03]  /*7ac0*/  LEA.HI.X.SX32 R9, R133, R33.reuse, 0x2, P2 ;  /* 0x0000002185097211 */ /* 0x080fe600010f16ff */
[----:B------:R-:W-:Y:S04]  /*7ad0*/  RED.E.ADD.F32.FTZ.RN.STRONG.GPU [R10.64], R24 ;  /* 0x000000180a00798e */ /* 0x000fe8000c10e784 */
[----:B------:R-:W-:Y:S04]  /*7ae0*/  RED.E.ADD.F32.FTZ.RN.STRONG.GPU [R8.64], R25 ;  /* 0x000000190800798e */ /* 0x000fe8000c10e784 */
[----:B------:R-:W-:Y:S04]  /*7af0*/  LDSM.16.MT88.4 R8, [R3] ;  /* 0x000000000308783b */ /* 0x000fe80000004200 */
[----:B------:R-:W-:Y:S04]  /*7b00*/  LDSM.16.MT88.4 R12, [R2+0x11000] ;  /* 0x01100000020c783b */ /* 0x000fe80000004200 */
[----:B------:R-:W-:Y:S04]  /*7b10*/  LDSM.16.MT88.4 R16, [R3+0x1000] ;  /* 0x001000000310783b */ /* 0x000fe80000004200 */
[----:B------:R-:W-:Y:S04]  /*7b20*/  LDSM.16.MT88.4 R28, [R3+0x2000] ;  /* 0x00200000031c783b */ /* 0x000fe80000004200 */
[----:B------:R-:W-:Y:S01]  /*7b30*/  LDSM.16.MT88.4 R20, [R3+0x400] ;  /* 0x000400000314783b */ /* 0x000fe20000004200 */
[CC--:B--2---:R-:W-:Y:S04]  /*7b40*/  LEA R4, P0, R0.reuse, R32.reuse, 0x2 ;  /* 0x0000002000047211 */ /* 0x0c4fe800078010ff */
[-C--:B------:R-:W-:Y:S02]  /*7b50*/  LEA.HI.X.SX32 R5, R0, R33.reuse, 0x2, P0 ;  /* 0x0000002100057211 */ /* 0x080fe400000f16ff */
[----:B------:R-:W-:Y:S02]  /*7b60*/  PLOP3.LUT P0, PT, PT, PT, UP2, 0x80, 0x0 ;  /* 0x000000000000781c */ /* 0x000fe40003f0f028 */
[C---:B------:R-:W-:Y:S02]  /*7b70*/  IADD3 R0, R3.reuse, -0x3000, RZ ;  /* 0xffffd00003007810 */ /* 0x040fe40007ffe0ff */
[C---:B----4-:R-:W-:Y:S04]  /*7b80*/  LEA R6, P1, R132.reuse, R32, 0x2 ;  /* 0x0000002084067211 */ /* 0x050fe800078210ff */
[----:B------:R-:W-:Y:S02]  /*7b90*/  LEA.HI.X.SX32 R7, R132, R33, 0x2, P1 ;  /* 0x0000002184077211 */ /* 0x000fe400008f16ff */
[----:B------:R-:W-:Y:S01]  /*7ba0*/  LDSM.16.MT88.4 R32, [R2+0xf800] ;  /* 0x00f800000220783b */ /* 0x000fe20000004200 */
[----:B------:R-:W-:Y:S01]  /*7bb0*/  PLOP3.LUT P1, PT, PT, PT, UP0, 0x80, 0x0 ;  /* 0x000000000000781c */ /* 0x000fe20003f2f008 */
[----:B------:R-:W-:Y:S02]  /*7bc0*/  @UP3 UIADD3 UR16, UP0, UR16, -0x100, URZ ;  /* 0xffffff0010103890 */ /* 0x000fe4000ff1e03f */
[----:B------:R-:W-:Y:S02]  /*7bd0*/  RED.E.ADD.F32.FTZ.RN.STRONG.GPU [R6.64], R26 ;  /* 0x0000001a0600798e */ /* 0x000fe4000c10e784 */
[----:B------:R-:W-:Y:S02]  /*7be0*/  @UP3 UIADD3.X UR15, UR15, -0x1, URZ, UP0, !UPT ;  /* 0xffffffff0f0f3890 */ /* 0x000fe400087fe43f */
[----:B------:R-:W-:Y:S04]  /*7bf0*/  RED.E.ADD.F32.FTZ.RN.STRONG.GPU [R4.64], R27 ;  /* 0x0000001b0400798e */ /* 0x000fe8000c10e784 */
[----:B------:R-:W1:Y:S02]  /*7c00*/  LDSM.16.MT88.4 R4, [R2+0xf000] ;  /* 0x00f000000204783b */ /* 0x000e640000004200 */
[----:B------:R-:W-:Y:S02]  /*7c10*/  @P1 IADD3 R0, R3, 0x3000, RZ ;  /* 0x0000300003001810 */ /* 0x000fe40007ffe0ff */
        /* <DEDUP_REMOVED lines=221> */
[----:B------:R-:W-:Y:S02]  /*89f0*/  USHF.R.S32.HI UR14, URZ, 0x1f, UR37 ;  /* 0x0000001f3f0e7899 */ /* 0x000fe40008011425 */
[----:B------:R-:W-:Y:S02]  /*8a00*/  UIADD3 UR9, UR9, UR11, URZ ;  /* 0x0000000b09097290 */ /* 0x000fe4000fffe03f */
[----:B------:R-:W-:-:S02]  /*8a10*/  ULDC.64 UR12, c[0x0][0x388] ;  /* 0x0000e200000c7ab9 */ /* 0x000fc40000000a00 */
[----:B------:R-:W-:Y:S02]  /*8a20*/  UIMAD UR7, UR14, UR12, URZ ;  /* 0x0000000c0e0772a4 */ /* 0x000fe4000f8e023f */
[----:B------:R-:W-:Y:S02]  /*8a30*/  UIMAD.WIDE.U32 UR8, UR37, UR12, UR8 ;  /* 0x0000000c250872a5 */ /* 0x000fe4000f8e0008 */
[----:B------:R-:W-:-:S04]  /*8a40*/  UIMAD UR7, UR37, UR13, UR7 ;  /* 0x0000000d250772a4 */ /* 0x000fc8000f8e0207 */
[----:B------:R-:W-:Y:S02]  /*8a50*/  UIADD3 UR15, UR9, UR7, URZ ;  /* 0x00000007090f7290 */ /* 0x000fe4000fffe03f */
[----:B------:R-:W-:Y:S02]  /*8a60*/  UMOV UR14, UR8 ;  /* 0x00000008000e7c82 */ /* 0x000fe40008000000 */
.L_x_107:
        /* <DEDUP_REMOVED lines=11> */
[----:B------:R-:W-:-:S02]  /*8b20*/  USHF.R.S32.HI UR16, URZ, 0x1f, UR37 ;  /* 0x0000001f3f107899 */ /* 0x000fc40008011425 */
[----:B------:R-:W-:Y:S02]  /*8b30*/  UIADD3 UR9, UR9, UR11, URZ ;  /* 0x0000000b09097290 */ /* 0x000fe4000fffe03f */
[----:B------:R-:W-:Y:S02]  /*8b40*/  ULDC.64 UR12, c[0x0][0x390] ;  /* 0x0000e400000c7ab9 */ /* 0x000fe40000000a00 */
[----:B------:R-:W-:Y:S02]  /*8b50*/  UIMAD UR7, UR16, UR12, URZ ;  /* 0x0000000c100772a4 */ /* 0x000fe4000f8e023f */
[----:B------:R-:W-:Y:S02]  /*8b60*/  UIMAD.WIDE.U32 UR8, UR37, UR12, UR8 ;  /* 0x0000000c250872a5 */ /* 0x000fe4000f8e0008 */
[----:B------:R-:W-:-:S04]  /*8b70*/  UIMAD UR7, UR37, UR13, UR7 ;  /* 0x0000000d250772a4 */ /* 0x000fc8000f8e0207 */
[----:B------:R-:W-:Y:S02]  /*8b80*/  UIADD3 UR12, UR9, UR7, URZ ;  /* 0x00000007090c7290 */ /* 0x000fe4000fffe03f */
[----:B------:R-:W-:Y:S02]  /*8b90*/  UMOV UR11, UR8 ;  /* 0x00000008000b7c82 */ /* 0x000fe40008000000 */
.L_x_108:
[----:B------:R-:W-:Y:S01]  /*8ba0*/  BAR.SYNC.DEFER_BLOCKING 0x0 ;  /* 0x0000000000007b1d */ /* 0x000fe20000010000 */
[----:B-1---5:R-:W-:Y:S01]  /*8bb0*/  IMAD.SHL.U32 R3, R144, 0x2, RZ ;  /* 0x0000000290037824 */ /* 0x022fe200078e00ff */
[--C-:B------:R-:W-:Y:S01]  /*8bc0*/  SHF.R.S32.HI R7, RZ, 0x1f, R248.reuse ;  /* 0x0000001fff077819 */ /* 0x100fe200000114f8 */
[----:B------:R-:W-:Y:S01]  /*8bd0*/  USHF.R.S32.HI UR10, URZ, 0x1f, UR22 ;  /* 0x0000001f3f0a7899 */ /* 0x000fe20008011416 */
[----:B------:R-:W-:Y:S01]  /*8be0*/  IMAD.U32 R0, RZ, RZ, UR22 ;  /* 0x00000016ff007e24 */ /* 0x000fe2000f8e00ff */
[----:B------:R-:W-:Y:S01]  /*8bf0*/  UIMAD UR6, UR21, -0x80, UR6 ;  /* 0xffffff80150678a4 */ /* 0x000fe2000f8e0206 */
[----:B------:R-:W1:Y:S01]  /*8c00*/  S2R R9, SR_TID.X ;  /* 0x0000000000097919 */ /* 0x000e620000002100 */
[----:B------:R-:W-:Y:S01]  /*8c10*/  IMAD.MOV.U32 R6, RZ, RZ, R248 ;  /* 0x000000ffff067224 */ /* 0x000fe200078e00f8 */
[----:B------:R-:W-:Y:S01]  /*8c20*/  ULDC.64 UR8, c[0x0][0x3a0] ;  /* 0x0000e80000087ab9 */ /* 0x000fe20000000a00 */
[----:B------:R-:W-:Y:S01]  /*8c30*/  BSSY B0, `(.L_x_109) ;  /* 0x000002e000007945 */ /* 0x000fe20003800000 */
[----:B------:R-:W-:Y:S01]  /*8c40*/  UIMAD UR7, UR10, UR8, URZ ;  /* 0x000000080a0772a4 */ /* 0x000fe2000f8e023f */
[----:B------:R-:W-:Y:S01]  /*8c50*/  IMAD.WIDE.U32 R4, R0, c[0x0][0x3a0], R6 ;  /* 0x0000e80000047a25 */ /* 0x000fe200078e0006 */
[----:B------:R-:W-:-:S02]  /*8c60*/  USHF.R.S32.HI UR13, URZ, 0x1f, UR39 ;  /* 0x0000001f3f0d7899 */ /* 0x000fc40008011427 */
[----:B------:R-:W-:Y:S02]  /*8c70*/  UIMAD UR7, UR22, UR9, UR7 ;  /* 0x00000009160772a4 */ /* 0x000fe4000f8e0207 */
[----:B------:R-:W-:Y:S01]  /*8c80*/  IADD3 R4, P0, R4, UR14, RZ ;  /* 0x0000000e04047c10 */ /* 0x000fe2000ff1e0ff */
[----:B------:R-:W-:-:S03]  /*8c90*/  ULDC.64 UR8, c[0x0][0x3b8] ;  /* 0x0000ee0000087ab9 */ /* 0x000fc60000000a00 */
[----:B------:R-:W-:Y:S01]  /*8ca0*/  IMAD.U32 R8, RZ, RZ, UR7 ;  /* 0x00000007ff087e24 */ /* 0x000fe2000f8e00ff */
[----:B------:R-:W-:Y:S01]  /*8cb0*/  UIMAD UR7, UR13, UR8, URZ ;  /* 0x000000080d0772a4 */ /* 0x000fe2000f8e023f */
[----:B------:R2:W3:Y:S03]  /*8cc0*/  LDS.128 R36, [R3+0xa000] ;  /* 0x00a0000003247984 */ /* 0x0004e60000000c00 */
[----:B------:R-:W-:Y:S01]  /*8cd0*/  IADD3.X R5, R5, UR15, R8, P0, !PT ;  /* 0x0000000f05057c10 */ /* 0x000fe200087fe408 */
[----:B------:R-:W-:Y:S01]  /*8ce0*/  IMAD.U32 R8, RZ, RZ, UR39 ;  /* 0x00000027ff087e24 */ /* 0x000fe2000f8e00ff */
[----:B------:R-:W-:Y:S01]  /*8cf0*/  UIMAD UR7, UR39, UR9, UR7 ;  /* 0x00000009270772a4 */ /* 0x000fe2000f8e0207 */
[----:B------:R2:W4:Y:S01]  /*8d00*/  LDS.128 R32, [R3+0xc000] ;  /* 0x00c0000003207984 */ /* 0x0005220000000c00 */
[----:B-1----:R-:W-:-:S03]  /*8d10*/  SHF.R.S32.HI R0, RZ, 0x1f, R9 ;  /* 0x0000001fff007819 */ /* 0x002fc60000011409 */
[----:B------:R2:W1:Y:S01]  /*8d20*/  LDS.128 R28, [R3+0xe000] ;  /* 0x00e00000031c7984 */ /* 0x0004620000000c00 */
[----:B------:R-:W-:Y:S01]  /*8d30*/  LEA.HI R0, R0, R9, RZ, 0x2 ;  /* 0x0000000900007211 */ /* 0x000fe200078f10ff */
[----:B------:R-:W-:Y:S02]  /*8d40*/  IMAD.WIDE.U32 R8, R8, c[0x0][0x3b8], R4 ;  /* 0x0000ee0008087a25 */ /* 0x000fe400078e0004 */
[----:B------:R2:W1:Y:S01]  /*8d50*/  LDS.128 R48, [R3+0xf000] ;  /* 0x00f0000003307984 */ /* 0x0004620000000c00 */
[----:B------:R-:W-:-:S03]  /*8d60*/  SHF.R.S32.HI R0, RZ, 0x2, R0 ;  /* 0x00000002ff007819 */ /* 0x000fc60000011400 */
        /* <DEDUP_REMOVED lines=26> */
.L_x_110:
[----:B------:R-:W-:Y:S05]  /*8f10*/  BSYNC B0 ;  /* 0x0000000000007941 */ /* 0x000fea0003800000 */
.L_x_109:
        /* <DEDUP_REMOVED lines=20> */
.L_x_112:
[----:B------:R-:W-:Y:S05]  /*9060*/  BSYNC B0 ;  /* 0x0000000000007941 */ /* 0x000fea0003800000 */
.L_x_111:
[----:B------:R-:W-:Y:S01]  /*9070*/  ULDC.64 UR6, c[0x0][0x3a8] ;  /* 0x0000ea0000067ab9 */ /* 0x000fe20000000a00 */
[----:B------:R-:W-:Y:S01]  /*9080*/  IMAD.U32 R3, RZ, RZ, UR22 ;  /* 0x00000016ff037e24 */ /* 0x000fe2000f8e00ff */
        /* <DEDUP_REMOVED lines=29> */
.L_x_114:
[----:B------:R-:W-:Y:S05]  /*9260*/  BSYNC B0 ;  /* 0x0000000000007941 */ /* 0x000fea0003800000 */
.L_x_113:
[----:B------:R-:W-:Y:S05]  /*9270*/  @P3 BRA `(.L_x_88) ;  /* 0x000000f000003947 */ /* 0x000fea0003800000 */
[----:B------:R-:W-:Y:S01]  /*9280*/  IADD3 R0, P0, R0, 0x40, RZ ;  /* 0x0000004000007810 */ /* 0x000fe20007f1e0ff */
[----:B------:R-:W-:Y:S01]  /*9290*/  IMAD.MOV.U32 R7, RZ, RZ, R3 ;  /* 0x000000ffff077224 */ /* 0x000fe200078e0003 */
[----:B------:R-:W-:-:S02]  /*92a0*/  ISETP.GE.AND P2, PT, R248, c[0x0][0x220], PT ;  /* 0x00008800f8007a0c */ /* 0x000fc40003f46270 */
[----:B------:R-:W-:Y:S01]  /*92b0*/  ISETP.GE.AND P1, PT, R223, c[0x0][0x220], PT ;  /* 0x00008800df007a0c */ /* 0x000fe20003f26270 */
        /* <DEDUP_REMOVED lines=9> */
[----:B------:R1:W-:Y:S04]  /*9350*/  @!P1 STG.E.128 [R4.64+0x40], R56 ;  /* 0x0000403804009986 */ /* 0x0003e8000c101d04 */
[----:B------:R1:W-:Y:S02]  /*9360*/  @!P0 STG.E.128 [R4.64+0x80], R52 ;  /* 0x0000803404008986 */ /* 0x0003e4000c101d04 */
.L_x_88:
[----:B------:R-:W-:Y:S05]  /*9370*/  BSYNC B1 ;  /* 0x0000000000017941 */ /* 0x000fea0003800000 */
.L_x_74:
        /* <DEDUP_REMOVED lines=11> */
.L_x_115:
[----:B------:R-:W-:Y:S05]  /*9430*/  EXIT ;  /* 0x000000000000794d */ /* 0x000fea0003800000 */
.L_x_117:
        /* <DEDUP_REMOVED lines=12> */
.L_x_1276:


//--------------------- .text._ZN5flash44flash_bwd_dq_dk_dv_loop_seqk_parallel_kernelI23Flash_bwd_kernel_traitsILi96ELi64ELi128ELi8ELi2ELi4ELi4ELb1ELb0EN7cutlass6half_tE19Flash_kernel_traitsILi96ELi64ELi128ELi8ES3_EELb0ELb0ELb0ELb0ELb1ELb1ELb0EEEvNS_16Flash_bwd_paramsE --------------------------
	.section	.text._ZN5flash44flash_bwd_dq_dk_dv_loop_seqk_parallel_kernelI23Flash_bwd_kernel_traitsILi96ELi64ELi128ELi8ELi2ELi4ELi4ELb1ELb0EN7cutlass6half_tE19Flash_kernel_traitsILi96ELi64ELi128ELi8ES3_EELb0ELb0ELb0ELb0ELb1ELb1ELb0EEEvNS_16Flash_bwd_paramsE,"ax",@progbits
	.sectioninfo	@"SHI_REGISTERS=255"
	.align	128
        .global         _ZN5flash44flash_bwd_dq_dk_dv_loop_seqk_parallel_kernelI23Flash_bwd_kernel_traitsILi96ELi64ELi128ELi8ELi2ELi4ELi4ELb1ELb0EN7cutlass6half_tE19Flash_kernel_traitsILi96ELi64ELi128ELi8ES3_EELb0ELb0ELb0ELb0ELb1ELb1ELb0EEEvNS_16Flash_bwd_paramsE
        .type           _ZN5flash44flash_bwd_dq_dk_dv_loop_seqk_parallel_kernelI23Flash_bwd_kernel_traitsILi96ELi64ELi128ELi8ELi2ELi4ELi4ELb1ELb0EN7cutlass6half_tE19Flash_kernel_traitsILi96ELi64ELi128ELi8ES3_EELb0ELb0ELb0ELb0ELb1ELb1ELb0EEEvNS_16Flash_bwd_paramsE,@function
        .size           _ZN5flash44flash_bwd_dq_dk_dv_loop_seqk_parallel_kernelI23Flash_bwd_kernel_traitsILi96ELi64ELi128ELi8ELi2ELi4ELi4ELb1ELb0EN7cutlass6half_tE19Flash_kernel_traitsILi96ELi64ELi128ELi8ES3_EELb0ELb0ELb0ELb0ELb1ELb1ELb0EEEvNS_16Flash_bwd_paramsE,(.L_x_1277 - _ZN5flash44flash_bwd_dq_dk_dv_loop_seqk_parallel_kernelI23Flash_bwd_kernel_traitsILi96ELi64ELi128ELi8ELi2ELi4ELi4ELb1ELb0EN7cutlass6half_tE19Flash_kernel_traitsILi96ELi64ELi128ELi8ES3_EELb0ELb0ELb0ELb0ELb1ELb1ELb0EEEvNS_16Flash_bwd_paramsE)
        .other          _ZN5flash44flash_bwd_dq_dk_dv_loop_seqk_parallel_kernelI23Flash_bwd_kernel_traitsILi96ELi64ELi128ELi8ELi2ELi4ELi4ELb1ELb0EN7cutlass6half_tE19Flash_kernel_traitsILi96ELi64ELi128ELi8ES3_EELb0ELb0ELb0ELb0ELb1ELb1ELb0EEEvNS_16Flash_bwd_paramsE,@"STO_CUDA_ENTRY STV_DEFAULT"
_ZN5flash44flash_bwd_dq_dk_dv_loop_seqk_parallel_kernelI23Flash_bwd_kernel_traitsILi96ELi64ELi128ELi8ELi2ELi4ELi4ELb1ELb0EN7cutlass6half_tE19Flash_kernel_traitsILi96ELi64ELi128ELi8ES3_EELb0ELb0ELb0ELb0ELb1ELb1ELb0EEEvNS_16Flash_bwd_paramsE:
.text._ZN5flash44flash_bwd_dq_dk_dv_loop_seqk_parallel_kernelI23Flash_bwd_kernel_traitsILi96ELi64ELi128ELi8ELi2ELi4ELi4ELb1ELb0EN7cutlass6half_tE19Flash_kernel_traitsILi96ELi64ELi128ELi8ES3_EELb0ELb0ELb0ELb0ELb1ELb1ELb0EEEvNS_16Flash_bwd_paramsE:
        /* <DEDUP_REMOVED lines=12> */
[----:B------:R-:W-:Y:S01]  /*00c0*/  IMAD.MOV.U32 R230, RZ, RZ, 0x20 ;  /* 0x00000020ffe67424 */ /* 0x000fe200078e00ff */
[----:B------:R-:W-:Y:S01]  /*00d0*/  ULDC UR40, c[0x0][0x22c] ;  /* 0x00008b0000287ab9 */ /* 0x000fe20000000800 */
[----:B------:R-:W-:Y:S01]  /*00e0*/  IMAD.MOV.U32 R240, RZ, RZ, -0x10 ;  /* 0xfffffff0fff07424 */ /* 0x000fe200078e00ff */
[----:B------:R-:W-:Y:S01]  /*00f0*/  ULDC UR18, c[0x0][0x1c0] ;  /* 0x0000700000127ab9 */ /* 0x000fe20000000800 */
[----:B------:R-:W-:Y:S01]  /*0100*/  IMAD.MOV.U32 R227, RZ, RZ, -0x40 ;  /* 0xffffffc0ffe37424 */ /* 0x000fe200078e00ff */
[----:B------:R-:W-:Y:S02]  /*0110*/  UIMAD UR27, UR40, UR18, URZ ;  /* 0x00000012281b72a4 */ /* 0x000fe4000f8e023f */
[----:B------:R-:W-:Y:S02]  /*0120*/  UMOV UR4, 0x80 ;  /* 0x0000008000047882 */ /* 0x000fe40000000000 */
[----:B------:R-:W-:-:S02]  /*0130*/  ULDC UR5, c[0x0][0x210] ;  /* 0x0000840000057ab9 */ /* 0x000fc40000000800 */
[----:B------:R-:W-:Y:S02]  /*0140*/  ULDC UR30, c[0x0][0x234] ;  /* 0x00008d00001e7ab9 */ /* 0x000fe40000000800 */
[----:B------:R-:W-:Y:S02]  /*0150*/  ULDC UR29, c[0x0][0x224] ;  /* 0x00008900001d7ab9 */ /* 0x000fe40000000800 */
[----:B------:R-:W-:Y:S02]  /*0160*/  UIMAD UR30, UR4, UR5, UR30 ;  /* 0x00000005041e72a4 */ /* 0x000fe4000f8e021e */
[----:B------:R-:W-:Y:S02]  /*0170*/  UIADD3 UR29, UR4, UR29, URZ ;  /* 0x0000001d041d7290 */ /* 0x000fe4000fffe03f */
[----:B------:R-:W-:Y:S02]  /*0180*/  USHF.R.S32.HI UR4, URZ, 0x1f, UR40 ;  /* 0x0000001f3f047899 */ /* 0x000fe40008011428 */
[----:B------:R-:W-:Y:S01]  /*0190*/  USHF.L.U32 UR26, UR27, 0x6, URZ ;  /* 0x000000061b1a7899 */ /* 0x000fe2000800063f */
[----:B-1----:R-:W-:Y:S01]  /*01a0*/  SHF.R.S32.HI R0, RZ, 0x1f, R7 ;  /* 0x0000001fff007819 */ /* 0x002fe20000011407 */
[----:B------:R-:W-:-:S02]  /*01b0*/  UIMAD.WIDE.U32 UR40, UR40, UR18, URZ ;  /* 0x00000012282872a5 */ /* 0x000fc4000f8e003f */
[----:B------:R-:W-:Y:S01]  /*01c0*/  ULDC.64 UR42, c[0x0][0x118] ;  /* 0x00004600002a7ab9 */ /* 0x000fe20000000a00 */
[CC--:B------:R-:W-:Y:S01]  /*01d0*/  LEA.HI R4, R0.reuse, R7.reuse, RZ, 0x2 ;  /* 0x0000000700047211 */ /* 0x0c0fe200078f10ff */
[----:B------:R-:W-:Y:S01]  /*01e0*/  ULDC UR11, c[0x0][0x1c0] ;  /* 0x00007000000b7ab9 */ /* 0x000fe20000000800 */
[CC--:B------:R-:W-:Y:S01]  /*01f0*/  LEA.HI R17, R0.reuse, R7.reuse, RZ, 0x3 ;  /* 0x0000000700117211 */ /* 0x0c0fe200078f18ff */
[----:B------:R-:W-:Y:S01]  /*0200*/  ULDC UR10, c[0x0][0x224] ;  /* 0x00008900000a7ab9 */ /* 0x000fe20000000800 */
[CC--:B------:R-:W-:Y:S01]  /*0210*/  LEA.HI R3, R0.reuse, R7.reuse, RZ, 0x5 ;  /* 0x0000000700037211 */ /* 0x0c0fe200078f28ff */
[----:B------:R-:W-:Y:S01]  /*0220*/  UMOV UR12, 0x4 ;  /* 0x00000004000c7882 */ /* 0x000fe20000000000 */
[CC--:B------:R-:W-:Y:S01]  /*0230*/  LEA.HI R10, R0.reuse, R7.reuse, RZ, 0x4 ;  /* 0x00000007000a7211 */ /* 0x0c0fe200078f20ff */
[----:B------:R-:W-:Y:S01]  /*0240*/  ULDC.64 UR38, c[0x0][0x200] ;  /* 0x0000800000267ab9 */ /* 0x000fe20000000a00 */
[CC--:B------:R-:W-:Y:S01]  /*0250*/  LEA.HI R16, R0.reuse, R7.reuse, RZ, 0x6 ;  /* 0x0000000700107211 */ /* 0x0c0fe200078f30ff */
[----:B------:R-:W-:Y:S01]  /*0260*/  ULDC.64 UR36, c[0x0][0x3c8] ;  /* 0x0000f20000247ab9 */ /* 0x000fe20000000a00 */
[----:B------:R-:W-:Y:S01]  /*0270*/  LEA.HI R22, R0, R7, RZ, 0x7 ;  /* 0x0000000700167211 */ /* 0x000fe200078f38ff */
[----:B------:R-:W-:Y:S01]  /*0280*/  ULDC UR9, c[0x0][0x224] ;  /* 0x0000890000097ab9 */ /* 0x000fe20000000800 */
[--C-:B------:R-:W-:Y:S01]  /*0290*/  SHF.R.S32.HI R0, RZ, 0x2, R4.reuse ;  /* 0x00000002ff007819 */ /* 0x100fe20000011404 */
[----:B------:R-:W-:Y:S01]  /*02a0*/  ULDC UR8, c[0x0][0x22c] ;  /* 0x00008b0000087ab9 */ /* 0x000fe20000000800 */
[----:B------:R-:W-:Y:S01]  /*02b0*/  SHF.R.S32.HI R2, RZ, 0x1f, R4 ;  /* 0x0000001fff027819 */ /* 0x000fe20000011404 */
[----:B------:R-:W-:Y:S01]  /*02c0*/  UIMAD UR18, UR4, UR18, URZ ;  /* 0x00000012041272a4 */ /* 0x000fe2000f8e023f */
[----:B------:R-:W-:Y:S01]  /*02d0*/  SHF.R.S32.HI R6, RZ, 0x3, R17 ;  /* 0x00000003ff067819 */ /* 0x000fe20000011411 */
[----:B------:R-:W-:Y:S01]  /*02e0*/  USHF.R.S32.HI UR21, URZ, 0x1f, UR26 ;  /* 0x0000001f3f157899 */ /* 0x000fe2000801141a */
[----:B------:R-:W-:Y:S01]  /*02f0*/  LOP3.LUT R5, R4, 0xfffffffc, RZ, 0xc0, !PT ;  /* 0xfffffffc04057812 */ /* 0x000fe200078ec0ff */
[----:B------:R-:W-:Y:S01]  /*0300*/  UMOV UR16, 0xffffd000 ;  /* 0xffffd00000107882 */ /* 0x000fe20000000000 */
[-C--:B------:R-:W-:Y:S01]  /*0310*/  LEA.HI R2, R2, R0.reuse, RZ, 0x3 ;  /* 0x0000000002027211 */ /* 0x080fe200078f18ff */
[----:B------:R-:W-:Y:S01]  /*0320*/  IMAD.SHL.U32 R6, R6, 0x40, RZ ;  /* 0x0000004006067824 */ /* 0x000fe200078e00ff */
[----:B------:R-:W-:Y:S01]  /*0330*/  LEA.HI R4, R4, R0, RZ, 0x1 ;  /* 0x0000000004047211 */ /* 0x000fe200078f08ff */
[----:B------:R-:W-:Y:S01]  /*0340*/  IMAD.IADD R19, R7, 0x1, -R5 ;  /* 0x0000000107137824 */ /* 0x000fe200078e0a05 */
[----:B------:R-:W-:-:S02]  /*0350*/  LOP3.LUT R2, R2, 0xfffffff8, RZ, 0xc0, !PT ;  /* 0xfffffff802027812 */ /* 0x000fc400078ec0ff */
[----:B------:R-:W-:Y:S01]  /*0360*/  LOP3.LUT R4, R4, 0x7fffffe, RZ, 0xc0, !PT ;  /* 0x07fffffe04047812 */ /* 0x000fe200078ec0ff */
[----:B------:R-:W-:Y:S01]  /*0370*/  IMAD.SHL.U32 R9, R19, 0x8, RZ ;  /* 0x0000000813097824 */ /* 0x000fe200078e00ff */
[----:B------:R-:W-:Y:S01]  /*0380*/  LOP3.LUT R12, R3, 0xffffffe0, RZ, 0xc0, !PT ;  /* 0xffffffe0030c7812 */ /* 0x000fe200078ec0ff */
[C---:B------:R-:W-:Y:S01]  /*0390*/  IMAD.IADD R11, R0.reuse, 0x1, -R2 ;  /* 0x00000001000b7824 */ /* 0x040fe200078e0a02 */
[----:B------:R-:W-:Y:S01]  /*03a0*/  LOP3.LUT R13, R17, 0xfffffff8, RZ, 0xc0, !PT ;  /* 0xfffffff8110d7812 */ /* 0x000fe200078ec0ff */
[----:B------:R-:W-:Y:S01]  /*03b0*/  IMAD.IADD R15, R0, 0x1, -R4 ;  /* 0x00000001000f7824 */ /* 0x000fe200078e0a04 */
[----:B------:R-:W-:Y:S01]  /*03c0*/  LOP3.LUT R8, R10, 0xfffffff0, RZ, 0xc0, !PT ;  /* 0xfffffff00a087812 */ /* 0x000fe200078ec0ff */
[C---:B------:R-:W-:Y:S01]  /*03d0*/  IMAD.IADD R12, R7.reuse, 0x1, -R12 ;  /* 0x00000001070c7824 */ /* 0x040fe200078e0a0c */
[----:B------:R-:W-:Y:S01]  /*03e0*/  LOP3.LUT R2, R6, 0xc0, RZ, 0xc0, !PT ;  /* 0x000000c006027812 */ /* 0x000fe200078ec0ff */
[C---:B------:R-:W-:Y:S01]  /*03f0*/  IMAD.IADD R13, R7.reuse, 0x1, -R13 ;  /* 0x00000001070d7824 */ /* 0x040fe200078e0a0d */
[--C-:B------:R-:W-:Y:S01]  /*0400*/  SHF.R.S32.HI R0, RZ, 0x5, R3.reuse ;  /* 0x00000005ff007819 */ /* 0x100fe20000011403 */
[----:B------:R-:W-:Y:S01]  /*0410*/  IMAD.IADD R7, R7, 0x1, -R8 ;  /* 0x0000000107077824 */ /* 0x000fe200078e0a08 */
[----:B------:R-:W-:-:S02]  /*0420*/  SHF.R.S32.HI R4, RZ, 0x1f, R3 ;  /* 0x0000001fff047819 */ /* 0x000fc40000011403 */
[----:B------:R-:W-:Y:S02]  /*0430*/  LOP3.LUT R9, R2, 0x18, R9, 0xf8, !PT ;  /* 0x0000001802097812 */ /* 0x000fe400078ef809 */
[----:B------:R-:W-:Y:S02]  /*0440*/  SHF.R.U32.HI R6, RZ, 0x3, R2 ;  /* 0x00000003ff067819 */ /* 0x000fe40000011602 */
[-C--:B------:R-:W-:Y:S02]  /*0450*/  LEA.HI R5, R3, R0.reuse, RZ, 0x1 ;  /* 0x0000000003057211 */ /* 0x080fe400078f08ff */
[----:B------:R-:W-:Y:S02]  /*0460*/  LEA.HI R2, R4, R0, RZ, 0x2 ;  /* 0x0000000004027211 */ /* 0x000fe400078f10ff */
[----:B------:R-:W-:Y:S02]  /*0470*/  SHF.R.S32.HI R8, RZ, 0x4, R10 ;  /* 0x00000004ff087819 */ /* 0x000fe4000001140a */
[----:B------:R-:W-:-:S02]  /*0480*/  LOP3.LUT R5, R5, 0xfffffffe, RZ, 0xc0, !PT ;  /* 0xfffffffe05057812 */ /* 0x000fc400078ec0ff */
[----:B------:R-:W-:Y:S02]  /*0490*/  LOP3.LUT R2, R2, 0xfffffffc, RZ, 0xc0, !PT ;  /* 0xfffffffc02027812 */ /* 0x000fe400078ec0ff */
[----:B------:R-:W-:Y:S01]  /*04a0*/  LEA.HI R3, R10, R8, RZ, 0x1 ;  /* 0x000000080a037211 */ /* 0x000fe200078f08ff */
[C---:B------:R-:W-:Y:S01]  /*04b0*/  IMAD.IADD R231, R0.reuse, 0x1, -R5 ;  /* 0x0000000100e77824 */ /* 0x040fe200078e0a05 */
[----:B------:R-:W-:Y:S01]  /*04c0*/  LOP3.LUT R6, R9, R6, RZ, 0x3c, !PT ;  /* 0x0000000609067212 */ /* 0x000fe200078e3cff */
[C---:B------:R-:W-:Y:S01]  /*04d0*/  IMAD.IADD R14, R0.reuse, 0x1, -R2 ;  /* 0x00000001000e7824 */ /* 0x040fe200078e0a02 */
[----:B------:R-:W-:Y:S01]  /*04e0*/  LOP3.LUT R3, R3, 0xfffffffe, RZ, 0xc0, !PT ;  /* 0xfffffffe03037812 */ /* 0x000fe200078ec0ff */
[----:B------:R-:W-:Y:S01]  /*04f0*/  IMAD R0, R0, 0x8, R15 ;  /* 0x0000000800007824 */ /* 0x000fe200078e020f */
[----:B------:R-:W-:Y:S02]  /*0500*/  LEA.HI R4, R13, R13, RZ, 0x1 ;  /* 0x0000000d0d047211 */ /* 0x000fe400078f08ff */
[----:B------:R-:W-:Y:S01]  /*0510*/  SHF.R.S32.HI R9, RZ, 0x1f, R12 ;  /* 0x0000001fff097819 */ /* 0x000fe2000001140c */
[----:B------:R-:W-:Y:S01]  /*0520*/  IMAD.IADD R15, R8, 0x1, -R3 ;  /* 0x00000001080f7824 */ /* 0x000fe200078e0a03 */
[----:B------:R-:W-:Y:S01]  /*0530*/  SHF.R.S32.HI R3, RZ, 0x1f, R7 ;  /* 0x0000001fff037819 */ /* 0x000fe20000011407 */
[----:B------:R-:W-:Y:S01]  /*0540*/  IMAD.U32 R2, R0, 0x20, R6 ;  /* 0x0000002000027824 */ /* 0x000fe200078e0006 */
[----:B------:R-:W-:-:S02]  /*0550*/  LOP3.LUT R0, R4, 0x3fffffe, RZ, 0xc0, !PT ;  /* 0x03fffffe04007812 */ /* 0x000fc400078ec0ff */
[----:B------:R-:W-:Y:S02]  /*0560*/  SHF.R.S32.HI R10, RZ, 0x6, R16 ;  /* 0x00000006ff0a7819 */ /* 0x000fe40000011410 */
[----:B------:R-:W-:Y:S01]  /*0570*/  LEA.HI R21, R9, R12, RZ, 0x2 ;  /* 0x0000000c09157211 */ /* 0x000fe200078f10ff */
[----:B------:R1:W-:Y:S01]  /*0580*/  STL [R1+0x20], R2 ;  /* 0x0000200201007387 */ /* 0x0003e20000100800 */
[----:B------:R-:W-:Y:S01]  /*0590*/  LEA.HI R12, R3, R7, RZ, 0x3 ;  /* 0x00000007030c7211 */ /* 0x000fe200078f18ff */
[----:B------:R-:W-:Y:S01]  /*05a0*/  IMAD.IADD R6, R13, 0x1, -R0 ;  /* 0x000000010d067824 */ /* 0x000fe200078e0a00 */
[C---:B------:R-:W-:Y:S01]  /*05b0*/  LOP3.LUT R5, R11.reuse, 0x1, RZ, 0xc0, !PT ;  /* 0x000000010b057812 */ /* 0x040fe200078ec0ff */
[----:B------:R-:W-:Y:S01]  /*05c0*/  IMAD R0, R10, 0x4, R15 ;  /* 0x000000040a007824 */ /* 0x000fe200078e020f */
[----:B------:R-:W-:Y:S02]  /*05d0*/  LOP3.LUT R3, R12, 0xfffffff8, RZ, 0xc0, !PT ;  /* 0xfffffff80c037812 */ /* 0x000fe400078ec0ff */
[----:B------:R-:W-:Y:S01]  /*05e0*/  LEA.HI R9, R11, R11, RZ, 0x1 ;  /* 0x0000000b0b097211 */ /* 0x000fe200078f08ff */
[----:B------:R-:W-:Y:S01]  /*05f0*/  IMAD R20, R0, 0x8, R6 ;  /* 0x0000000800147824 */ /* 0x000fe200078e0206 */
[----:B------:R-:W-:Y:S01]  /*0600*/  SHF.R.S32.HI R0, RZ, 0x1, R4 ;  /* 0x00000001ff007819 */ /* 0x000fe20000011404 */
[----:B------:R-:W-:Y:S01]  /*0610*/  IMAD.IADD R16, R7, 0x1, -R3 ;  /* 0x0000000107107824 */ /* 0x000fe200078e0a03 */
[----:B------:R-:W-:Y:S01]  /*0620*/  ISETP.NE.U32.AND P5, PT, R5, 0x1, PT ;  /* 0x000000010500780c */ /* 0x000fe20003fa5070 */
[----:B------:R-:W-:Y:S01]  /*0630*/  IMAD.SHL.U32 R3, R13, 0x40, RZ ;  /* 0x000000400d037824 */ /* 0x000fe200078e00ff */
[C---:B------:R-:W-:Y:S01]  /*0640*/  LOP3.LUT P6, RZ, R0.reuse, 0x2, RZ, 0xc0, !PT ;  /* 0x0000000200ff7812 */ /* 0x040fe200078cc0ff */
[----:B------:R-:W-:Y:S01]  /*0650*/  IMAD.SHL.U32 R0, R0, 0x40, RZ ;  /* 0x0000004000007824 */ /* 0x000fe200078e00ff */
[----:B------:R-:W-:-:S02]  /*0660*/  LOP3.LUT P4, RZ, R11, 0x2, RZ, 0xc0, !PT ;  /* 0x000000020bff7812 */ /* 0x000fc4000788c0ff */
[----:B------:R-:W-:Y:S02]  /*0670*/  LOP3.LUT R6, R3, 0x1c0, RZ, 0xc0, !PT ;  /* 0x000001c003067812 */ /* 0x000fe400078ec0ff */
[----:B------:R-:W-:Y:S02]  /*0680*/  LOP3.LUT R0, R0, 0xc0, RZ, 0xc0, !PT ;  /* 0x000000c000007812 */ /* 0x000fe400078ec0ff */
[----:B------:R-:W-:Y:S02]  /*0690*/  SEL R221, R230, 0xffffffe0, !P6 ;  /* 0xffffffe0e6dd7807 */ /* 0x000fe40007000000 */
[----:B------:R-:W-:Y:S02]  /*06a0*/  SEL R240, R240, 0x10, !P5 ;  /* 0x00000010f0f07807 */ /* 0x000fe40006800000 */
[----:B-1----:R-:W-:-:S04]  /*06b0*/  LEA.HI R2, R7, R7, RZ, 0x1 ;  /* 0x0000000707027211 */ /* 0x002fc800078f08ff */
[----:B------:R-:W-:Y:S02]  /*06c0*/  LOP3.LUT R8, R2, 0x7fffffe, RZ, 0xc0, !PT ;  /* 0x07fffffe02087812 */ /* 0x000fe400078ec0ff */
[----:B------:R-:W-:-:S03]  /*06d0*/  SHF.R.S32.HI R4, RZ, 0x1f, R2 ;  /* 0x0000001fff047819 */ /* 0x000fc60000011402 */
[----:B------:R-:W-:Y:S01]  /*06e0*/  IMAD.IADD R18, R7, 0x1, -R8 ;  /* 0x0000000107127824 */ /* 0x000fe200078e0a08 */
[----:B------:R-:W-:Y:S01]  /*06f0*/  SHF.R.S32.HI R7, RZ, 0x1, R2 ;  /* 0x00000001ff077819 */ /* 0x000fe20000011402 */
[----:B------:R-:W-:-:S03]  /*0700*/  IMAD.SHL.U32 R2, R14, 0x10, RZ ;  /* 0x000000100e027824 */ /* 0x000fc600078e00ff */
[----:B------:R-:W-:Y:S02]  /*0710*/  LEA.HI R3, R4, R7, RZ, 0x2 ;  /* 0x0000000704037211 */ /* 0x000fe400078f10ff */
[----:B------:R-:W-:Y:S02]  /*0720*/  LOP3.LUT R4, R0, 0x8, R17, 0xf8, !PT ;  /* 0x0000000800047812 */ /* 0x000fe400078ef811 */
[----:B------:R-:W-:Y:S02]  /*0730*/  LOP3.LUT R5, R3, 0xfffffffc, RZ, 0xc0, !PT ;  /* 0xfffffffc03057812 */ /* 0x000fe400078ec0ff */
[----:B------:R-:W-:Y:S02]  /*0740*/  SHF.R.U32.HI R3, RZ, 0x3, R0 ;  /* 0x00000003ff037819 */ /* 0x000fe40000011600 */
[----:B------:R-:W-:Y:S01]  /*0750*/  LOP3.LUT R0, R9, 0x3fffffe, RZ, 0xc0, !PT ;  /* 0x03fffffe09007812 */ /* 0x000fe200078ec0ff */
[----:B------:R-:W-:Y:S01]  /*0760*/  IMAD.IADD R13, R7, 0x1, -R5 ;  /* 0x00000001070d7824 */ /* 0x000fe200078e0a05 */
[----:B------:R-:W-:Y:S01]  /*0770*/  LOP3.LUT R2, R6, 0x30, R2, 0xf8, !PT ;  /* 0x0000003006027812 */ /* 0x000fe200078ef802 */
[----:B------:R-:W-:Y:S01]  /*0780*/  IMAD.SHL.U32 R5, R19, 0x2, RZ ;  /* 0x0000000213057824 */ /* 0x000fe200078e00ff */
[----:B------:R-:W-:Y:S01]  /*0790*/  LOP3.LUT R222, R4, R3, RZ, 0x3c, !PT ;  /* 0x0000000304de7212 */ /* 0x000fe200078e3cff */
[C---:B------:R-:W-:Y:S01]  /*07a0*/  IMAD.IADD R7, R11.reuse, 0x1, -R0 ;  /* 0x000000010b077824 */ /* 0x040fe200078e0a00 */
[----:B------:R-:W-:Y:S01]  /*07b0*/  LOP3.LUT R8, R2, 0x8, R17, 0xf8, !PT ;  /* 0x0000000802087812 */ /* 0x000fe200078ef811 */
[----:B------:R-:W-:Y:S01]  /*07c0*/  IMAD.SHL.U32 R0, R11, 0x40, RZ ;  /* 0x000000400b007824 */ /* 0x000fe200078e00ff */
[----:B------:R-:W-:Y:S01]  /*07d0*/  SHF.R.U32.HI R3, RZ, 0x3, R6 ;  /* 0x00000003ff037819 */ /* 0x000fe20000011606 */
[----:B------:R-:W-:Y:S01]  /*07e0*/  IMAD.SHL.U32 R4, R10, 0x20, RZ ;  /* 0x000000200a047824 */ /* 0x000fe200078e00ff */
[----:B------:R-:W-:Y:S01]  /*07f0*/  SHF.R.S32.HI R2, RZ, 0x3, R12 ;  /* 0x00000003ff027819 */ /* 0x000fe2000001140c */
[----:B------:R-:W-:Y:S01]  /*0800*/  IMAD.U32 R222, R20, 0x20, R222 ;  /* 0x0000002014de7824 */ /* 0x000fe200078e00de */
[----:B------:R-:W-:-:S02]  /*0810*/  LOP3.LUT R0, R0, 0x1c0, RZ, 0xc0, !PT ;  /* 0x000001c000007812 */ /* 0x000fc400078ec0ff */
[----:B------:R-:W-:Y:S01]  /*0820*/  LOP3.LUT R10, R8, R3, RZ, 0x3c, !PT ;  /* 0x00000003080a7212 */ /* 0x000fe200078e3cff */
[----:B------:R-:W-:Y:S01]  /*0830*/  IMAD R18, R2, 0x8, R18 ;  /* 0x0000000802127824 */ /* 0x000fe200078e0212 */
[----:B------:R-:W-:Y:S01]  /*0840*/  LOP3.LUT R4, R0, 0x20, R4, 0xf8, !PT ;  /* 0x0000002000047812 */ /* 0x000fe200078ef804 */
[C---:B------:R-:W-:Y:S01]  /*0850*/  IMAD R225, R14.reuse, 0x2, R2 ;  /* 0x000000020ee17824 */ /* 0x040fe200078e0202 */
[----:B------:R-:W-:Y:S01]  /*0860*/  SHF.R.U32.HI R3, RZ, 0x3, R0 ;  /* 0x00000003ff037819 */ /* 0x000fe20000011600 */
[----:B------:R-:W-:Y:S01]  /*0870*/  IMAD R0, R14, 0x200, R5 ;  /* 0x000002000e007824 */ /* 0x000fe200078e0205 */
[----:B------:R-:W-:Y:S01]  /*0880*/  SHF.R.S32.HI R2, RZ, 0x7, R22 ;  /* 0x00000007ff027819 */ /* 0x000fe20000011416 */
[----:B------:R-:W-:Y:S01]  /*0890*/  IMAD R221, R222, 0x2, R221 ;  /* 0x00000002dedd7824 */ /* 0x000fe200078e02dd */
[----:B------:R-:W-:Y:S01]  /*08a0*/  LOP3.LUT R6, R4, R3, RZ, 0x3c, !PT ;  /* 0x0000000304067212 */ /* 0x000fe200078e3cff */
[----:B------:R-:W-:Y:S01]  /*08b0*/  IMAD R11, R7, 0x20, R0 ;  /* 0x00000020070b7824 */ /* 0x000fe200078e0200 */
[----:B------:R-:W-:Y:S01]  /*08c0*/  SHF.R.S32.HI R0, RZ, 0x1, R9 ;  /* 0x00000001ff007819 */ /* 0x000fe20000011409 */
[----:B------:R-:W-:-:S02]  /*08d0*/  IMAD R3, R2, 0x1000, R5 ;  /* 0x0000100002037824 */ /* 0x000fc400078e0205 */
[----:B------:R-:W-:Y:S01]  /*08e0*/  IMAD.SHL.U32 R2, R2, 0x8, RZ ;  /* 0x0000000802027824 */ /* 0x000fe200078e00ff */
[C---:B------:R-:W-:Y:S01]  /*08f0*/  LOP3.LUT P3, RZ, R0.reuse, 0x2, RZ, 0xc0, !PT ;  /* 0x0000000200ff7812 */ /* 0x040fe2000786c0ff */
[----:B------:R-:W-:Y:S02]  /*0900*/  IMAD.SHL.U32 R0, R0, 0x40, RZ ;  /* 0x0000004000007824 */ /* 0x000fe400078e00ff */
[----:B------:R-:W-:Y:S01]  /*0910*/  IMAD R5, R231, 0x400, R3 ;  /* 0x00000400e7057824 */ /* 0x000fe200078e0203 */
[----:B------:R-:W-:Y:S01]  /*0920*/  LOP3.LUT R2, R2, 0x8, RZ, 0xc0, !PT ;  /* 0x0000000802027812 */ /* 0x000fe200078ec0ff */
[C---:B------:R-:W-:Y:S01]  /*0930*/  IMAD.SHL.U32 R4, R15.reuse, 0x10, RZ ;  /* 0x000000100f047824 */ /* 0x040fe200078e00ff */
[----:B------:R-:W-:Y:S01]  /*0940*/  LOP3.LUT R0, R0, 0xc0, RZ, 0xc0, !PT ;  /* 0x000000c000007812 */ /* 0x000fe200078ec0ff */
[----:B------:R-:W-:Y:S01]  /*0950*/  IMAD.IADD R243, R6, 0x1, R5 ;  /* 0x0000000106f37824 */ /* 0x000fe200078e0205 */
[----:B------:R-:W-:Y:S01]  /*0960*/  R2P PR, R16, 0x6 ;  /* 0x0000000610007804 */ /* 0x000fe20000000000 */
[----:B------:R-:W-:Y:S01]  /*0970*/  IMAD.SHL.U32 R5, R15, 0x8, RZ ;  /* 0x000000080f057824 */ /* 0x000fe200078e00ff */
[----:B------:R-:W-:Y:S01]  /*0980*/  SHF.R.U32.HI R3, RZ, 0x3, R0 ;  /* 0x00000003ff037819 */ /* 0x000fe20000011600 */
[----:B------:R-:W-:Y:S01]  /*0990*/  IMAD.SHL.U32 R243, R243, 0x2, RZ ;  /* 0x00000002f3f37824 */ /* 0x000fe200078e00ff */
[----:B------:R-:W-:Y:S01]  /*09a0*/  LOP3.LUT R7, R2, 0x10, R4, 0xf8, !PT ;  /* 0x0000001002077812 */ /* 0x000fe200078ef804 */
[----:B------:R-:W-:Y:S01]  /*09b0*/  IMAD.SHL.U32 R222, R222, 0x2, RZ ;  /* 0x00000002dede7824 */ /* 0x000fe200078e00ff */
[----:B------:R-:W-:Y:S01]  /*09c0*/  LOP3.LUT R8, R3, R0, R2, 0x1e, !PT ;  /* 0x0000000003087212 */ /* 0x000fe200078e1e02 */
[----:B------:R-:W-:Y:S01]  /*09d0*/  IMAD.SHL.U32 R0, R16, 0x40, RZ ;  /* 0x0000004010007824 */ /* 0x000fe200078e00ff */
[----:B------:R-:W-:Y:S01]  /*09e0*/  LOP3.LUT R5, R5, 0x8, RZ, 0xc0, !PT ;  /* 0x0000000805057812 */ /* 0x000fe200078ec0ff */
[----:B------:R-:W-:Y:S01]  /*09f0*/  IMAD.SHL.U32 R2, R13, 0x40, RZ ;  /* 0x000000400d027824 */ /* 0x000fe200078e00ff */
[----:B------:R-:W-:Y:S01]  /*0a00*/  SEL R226, R230, 0xffffffe0, !P1 ;  /* 0xffffffe0e6e27807 */ /* 0x000fe20004800000 */
[----:B------:R-:W-:Y:S01]  /*0a10*/  IMAD.IADD R8, R8, 0x1, R11 ;  /* 0x0000000108087824 */ /* 0x000fe200078e020b */
[----:B------:R-:W-:Y:S01]  /*0a20*/  LOP3.LUT R0, R0, 0x1c0, RZ, 0xc0, !PT ;  /* 0x000001c000007812 */ /* 0x000fe200078ec0ff */
[----:B------:R-:W-:Y:S01]  /*0a30*/  IMAD R3, R15, 0x200, R10 ;  /* 0x000002000f037824 */ /* 0x000fe200078e020a */
[----:B------:R-:W-:Y:S01]  /*0a40*/  LOP3.LUT R2, R2, 0xc0, RZ, 0xc0, !PT ;  /* 0x000000c002027812 */ /* 0x000fe200078ec0ff */
[----:B------:R-:W-:Y:S01]  /*0a50*/  IMAD.IADD R241, R243, 0x1, R240 ;  /* 0x00000001f3f17824 */ /* 0x000fe200078e02f0 */
[----:B------:R-:W-:-:S02]  /*0a60*/  SHF.R.U32.HI R6, RZ, 0x3, R0 ;  /* 0x00000003ff067819 */ /* 0x000fc40000011600 */
[--C-:B------:R-:W-:Y:S02]  /*0a70*/  SHF.R.U32.HI R4, RZ, 0x3, R2.reuse ;  /* 0x00000003ff047819 */ /* 0x100fe40000011602 */
[--C-:B------:R-:W-:Y:S01]  /*0a80*/  LOP3.LUT R6, R6, R0, R5.reuse, 0x1e, !PT ;  /* 0x0000000006067212 */ /* 0x100fe200078e1e05 */
[----:B------:R-:W-:Y:S01]  /*0a90*/  IMAD.SHL.U32 R0, R18, 0x20, RZ ;  /* 0x0000002012007824 */ /* 0x000fe200078e00ff */
[C---:B------:R-:W-:Y:S02]  /*0aa0*/  LOP3.LUT R5, R4.reuse, R2, R5, 0x1e, !PT ;  /* 0x0000000204057212 */ /* 0x040fe400078e1e05 */
[----:B------:R-:W-:Y:S01]  /*0ab0*/  LOP3.LUT R2, R4, R7, R2, 0x1e, !PT ;  /* 0x0000000704027212 */ /* 0x000fe200078e1e02 */
[----:B------:R-:W-:Y:S01]  /*0ac0*/  IMAD.U32 R225, R225, 0x200, R6 ;  /* 0x00000200e1e17824 */ /* 0x000fe200078e0006 */
[----:B------:R-:W-:Y:S02]  /*0ad0*/  SHF.R.S32.HI R4, RZ, 0x2, R21 ;  /* 0x00000002ff047819 */ /* 0x000fe40000011415 */
[----:B------:R-:W-:Y:S01]  /*0ae0*/  SEL R227, R227, 0x40, P2 ;  /* 0x00000040e3e37807 */ /* 0x000fe20001000000 */
[----:B------:R-:W-:Y:S01]  /*0af0*/  IMAD.IADD R229, R0, 0x1, R2 ;  /* 0x0000000100e57824 */ /* 0x000fe200078e0202 */
[----:B------:R-:W-:Y:S01]  /*0b00*/  LEA R225, R225, 0xf000, 0x1 ;  /* 0x0000f000e1e17811 */ /* 0x000fe200078e08ff */
[C---:B------:R-:W-:Y:S01]  /*0b10*/  IMAD R23, R231.reuse, 0x10, R4 ;  /* 0x00000010e7177824 */ /* 0x040fe200078e0204 */
[----:B------:R-:W-:Y:S01]  /*0b20*/  LEA R4, R8, 0x9000, 0x1 ;  /* 0x0000900008047811 */ /* 0x000fe200078e08ff */
[----:B------:R-:W-:Y:S01]  /*0b30*/  IMAD R231, R231, 0x200, R0 ;  /* 0x00000200e7e77824 */ /* 0x000fe200078e0200 */
[----:B------:R-:W-:Y:S01]  /*0b40*/  IADD3 R242, R243, 0x20, RZ ;  /* 0x00000020f3f27810 */ /* 0x000fe20007ffe0ff */
[----:B------:R-:W-:Y:S01]  /*0b50*/  IMAD.IADD R226, R225, 0x1, R226 ;  /* 0x00000001e1e27824 */ /* 0x000fe200078e02e2 */
[----:B------:R-:W-:Y:S01]  /*0b60*/  IADD3 R0, R23, -0x40, RZ ;  /* 0xffffffc017007810 */ /* 0x000fe20007ffe0ff */
[----:B------:R-:W-:Y:S01]  /*0b70*/  STL [R1+0x2c], R23 ;  /* 0x00002c1701007387 */ /* 0x000fe20000100800 */
[----:B------:R-:W-:Y:S01]  /*0b80*/  @P4 IADD3 R242, R243, -0x20, RZ ;  /* 0xffffffe0f3f24810 */ /* 0x000fe20007ffe0ff */
[----:B------:R-:W-:Y:S01]  /*0b90*/  IMAD.IADD R228, R225, 0x1, R227 ;  /* 0x00000001e1e47824 */ /* 0x000fe200078e02e3 */
[----:B------:R-:W-:Y:S01]  /*0ba0*/  SHF.R.S32.HI R2, RZ, 0x1f, R0 ;  /* 0x0000001fff027819 */ /* 0x000fe20000011400 */
[----:B------:R-:W-:Y:S01]  /*0bb0*/  IMAD.IADD R231, R231, 0x1, R5 ;  /* 0x00000001e7e77824 */ /* 0x000fe200078e0205 */
[----:B------:R-:W-:Y:S01]  /*0bc0*/  LOP3.LUT P0, RZ, R13, 0x2, RZ, 0xc0, !PT ;  /* 0x000000020dff7812 */ /* 0x000fe2000780c0ff */
[----:B------:R-:W-:Y:S01]  /*0bd0*/  IMAD.IADD R240, R240, 0x1, R242 ;  /* 0x00000001f0f07824 */ /* 0x000fe200078e02f2 */
[C---:B------:R-:W-:Y:S01]  /*0be0*/  SHF.L.U64.HI R2, R0.reuse, 0x2, R2 ;  /* 0x0000000200027819 */ /* 0x040fe20000010202 */
[----:B------:R-:W-:Y:S01]  /*0bf0*/  IMAD.SHL.U32 R0, R0, 0x4, RZ ;  /* 0x0000000400007824 */ /* 0x000fe200078e00ff */
[----:B------:R-:W-:Y:S01]  /*0c00*/  SEL R230, R230, 0xffffffe0, !P0 ;  /* 0xffffffe0e6e67807 */ /* 0x000fe20004000000 */
[----:B------:R-:W-:-:S02]  /*0c10*/  IMAD.IADD R227, R226, 0x1, R227 ;  /* 0x00000001e2e37824 */ /* 0x000fc400078e02e3 */
[----:B------:R1:W-:Y:S04]  /*0c20*/  STL [R1+0x28], R2 ;  /* 0x0000280201007387 */ /* 0x0003e80000100800 */
[----:B------:R2:W-:Y:S04]  /*0c30*/  STL [R1+0x24], R0 ;  /* 0x0000240001007387 */ /* 0x0005e80000100800 */
[----:B------:R3:W-:Y:S01]  /*0c40*/  STL [R1+0x10], R4 ;  /* 0x0000100401007387 */ /* 0x0007e20000100800 */
[----:B-1----:R-:W-:Y:S01]  /*0c50*/  IMAD.SHL.U32 R2, R3, 0x2, RZ ;  /* 0x0000000203027824 */ /* 0x002fe200078e00ff */
[----:B--2---:R-:W-:-:S02]  /*0c60*/  IADD3 R0, R4, 0x20, RZ ;  /* 0x0000002004007810 */ /* 0x004fc40007ffe0ff */
[----:B------:R-:W-:-:S05]  /*0c70*/  @P3 IADD3 R0, R4, -0x20, RZ ;  /* 0xffffffe004003810 */ /* 0x000fca0007ffe0ff */
[----:B------:R3:W-:Y:S02]  /*0c80*/  STL [R1+0x14], R0 ;  /* 0x0000140001007387 */ /* 0x0007e40000100800 */
.L_x_126:
[----:B------:R-:W-:Y:S01]  /*0c90*/  ULDC.64 UR4, c[0x0][0x258] ;  /* 0x0000960000047ab9 */ /* 0x000fe20000000a00 */
[----:B------:R-:W-:Y:S01]  /*0ca0*/  ISETP.NE.U32.AND P1, PT, RZ, c[0x0][0x250], PT ;  /* 0x00009400ff007a0c */ /* 0x000fe20003f25070 */
[----:B------:R-:W-:Y:S02]  /*0cb0*/  UISETP.NE.U32.AND UP1, UPT, URZ, UR4, UPT ;  /* 0x000000043f00728c */ /* 0x000fe4000bf25070 */
[----:B------:R-:W-:Y:S01]  /*0cc0*/  ULDC.64 UR6, c[0x0][0x258] ;  /* 0x0000960000067ab9 */ /* 0x000fe20000000a00 */
[----:B------:R-:W-:Y:S01]  /*0cd0*/  ISETP.NE.AND.EX P1, PT, RZ, c[0x0][0x254], PT, P1 ;  /* 0x00009500ff007a0c */ /* 0x000fe20003f25310 */
[----:B------:R-:W-:-:S06]  /*0ce0*/  UISETP.NE.AND.EX UP1, UPT, URZ, UR5, UPT, UP1 ;  /* 0x000000053f00728c */ /* 0x000fcc000bf25310 */
[----:B------:R-:W-:-:S05]  /*0cf0*/  PLOP3.LUT P0, PT, PT, PT, UP1, 0x80, 0x0 ;  /* 0x000000000000781c */ /* 0x000fca0003f0f018 */
[----:B------:R-:W-:Y:S01]  /*0d00*/  @UP1 UMOV UR4, 0x4 ;  /* 0x0000000400041882 */ /* 0x000fe20000000000 */
[----:B-1----:R-:W1:Y:S01]  /*0d10*/  @P1 S2R R7, SR_CTAID.Y ;  /* 0x0000000000071919 */ /* 0x002e620000002600 */
[----:B------:R-:W-:-:S06]  /*0d20*/  @P1 IMAD.MOV.U32 R6, RZ, RZ, 0x4 ;  /* 0x00000004ff061424 */ /* 0x000fcc00078e00ff */
[----:B---3--:R-:W2:Y:S01]  /*0d30*/  @P0 S2R R0, SR_CTAID.Y ;  /* 0x0000000000000919 */ /* 0x008ea20000002600 */
[----:B-1----:R-:W-:-:S06]  /*0d40*/  @P1 IMAD.WIDE R6, R7, R6, c[0x0][0x250] ;  /* 0x0000940007061625 */ /* 0x002fcc00078e0206 */
[----:B------:R-:W3:Y:S01]  /*0d50*/  @P1 LDG.E R6, [R6.64] ;  /* 0x0000002a06061981 */ /* 0x000ee2000c1e1900 */
[----:B--2---:R-:W1:Y:S02]  /*0d60*/  @P0 R2UR UR5, R0 ;  /* 0x00000000000503c2 */ /* 0x004e6400000e0000 */
[----:B-1----:R-:W-:-:S06]  /*0d70*/  @UP1 UIMAD.WIDE UR4, UR5, UR4, UR6 ;  /* 0x00000004050412a5 */ /* 0x002fcc000f8e0206 */
[----:B------:R-:W-:Y:S02]  /*0d80*/  IMAD.U32 R4, RZ, RZ, UR4 ;  /* 0x00000004ff047e24 */ /* 0x000fe4000f8e00ff */
[----:B------:R-:W-:Y:S01]  /*0d90*/  IMAD.U32 R5, RZ, RZ, UR5 ;  /* 0x00000005ff057e24 */ /* 0x000fe2000f8e00ff */
[----:B------:R-:W-:Y:S02]  /*0da0*/  UMOV UR15, URZ ;  /* 0x0000003f000f7c82 */ /* 0x000fe40008000000 */
[----:B------:R-:W-:Y:S02]  /*0db0*/  ULDC.64 UR4, c[0x0][0x268] ;  /* 0x00009a0000047ab9 */ /* 0x000fe40000000a00 */
[----:B------:R-:W2:Y:S01]  /*0dc0*/  @P0 LDG.E R0, [R4.64] ;  /* 0x0000002a04000981 */ /* 0x000ea2000c1e1900 */
[----:B------:R-:W-:-:S04]  /*0dd0*/  @!UP1 UISETP.NE.U32.AND UP0, UPT, URZ, UR4, UPT ;  /* 0x000000043f00928c */ /* 0x000fc8000bf05070 */
[----:B------:R-:W-:-:S03]  /*0de0*/  @!UP1 UISETP.NE.AND.EX UP0, UPT, URZ, UR5, UPT, UP0 ;  /* 0x000000053f00928c */ /* 0x000fc6000bf05300 */
[----:B------:R-:W-:Y:S02]  /*0df0*/  ULDC.64 UR4, c[0x0][0x218] ;  /* 0x0000860000047ab9 */ /* 0x000fe40000000a00 */
[----:B------:R-:W-:Y:S01]  /*0e00*/  @!UP1 USEL UR5, URZ, UR5, !UP0 ;  /* 0x000000053f059287 */ /* 0x000fe2000c000000 */
[----:B---3--:R-:W1:Y:S08]  /*0e10*/  @P1 R2UR UR15, R6 ;  /* 0x00000000060f13c2 */ /* 0x008e7000000e0000 */
[----:B--2---:R-:W1:Y:S02]  /*0e20*/  @P0 R2UR UR6, R0 ;  /* 0x00000000000603c2 */ /* 0x004e6400000e0000 */
[----:B-1----:R-:W-:-:S02]  /*0e30*/  @UP1 UIADD3 UR7, UR6, -UR15, URZ ;  /* 0x8000000f06071290 */ /* 0x002fc4000fffe03f */
[----:B------:R-:W-:Y:S02]  /*0e40*/  USHF.L.U32 UR6, UR34, 0x7, URZ ;  /* 0x0000000722067899 */ /* 0x000fe4000800063f */
[----:B------:R-:W-:-:S04]  /*0e50*/  @!UP1 UIADD3 UR7, UR5, UR4, -UR15 ;  /* 0x0000000405079290 */ /* 0x000fc8000fffe80f */
[----:B------:R-:W-:-:S06]  /*0e60*/  UISETP.GE.AND UP0, UPT, UR6, UR7, UPT ;  /* 0x000000070600728c */ /* 0x000fcc000bf06270 */
[----:B------:R-:W-:-:S13]  /*0e70*/  PLOP3.LUT P0, PT, PT, PT, UP0, 0x80, 0x0 ;  /* 0x000000000000781c */ /* 0x000fda0003f0f008 */
[----:B------:R-:W-:Y:S05]  /*0e80*/  @P0 BRA `(.L_x_118) ;  /* 0x0000538000000947 */ /* 0x000fea0003800000 */
[----:B------:R-:W-:Y:S01]  /*0e90*/  IABS R6, c[0x0][0x1c8] ;  /* 0x0000720000067a13 */ /* 0x000fe20000000000 */
[----:B------:R-:W1:Y:S01]  /*0ea0*/  S2R R3, SR_CTAID.Z ;  /* 0x0000000000037919 */ /* 0x000e620000002700 */
[----:B------:R-:W2:Y:S01]  /*0eb0*/  S2UR UR25, SR_CTAID.Z ;  /* 0x00000000001979c3 */ /* 0x000ea20000002700 */
[----:B------:R-:W-:Y:S01]  /*0ec0*/  ULDC UR28, c[0x0][0x1c8] ;  /* 0x00007200001c7ab9 */ /* 0x000fe20000000800 */
[----:B------:R-:W3:Y:S01]  /*0ed0*/  I2F.RP R4, R6 ;  /* 0x0000000600047306 */ /* 0x000ee20000209400 */
[----:B------:R-:W-:Y:S01]  /*0ee0*/  ULDC UR17, c[0x0][0x214] ;  /* 0x0000850000117ab9 */ /* 0x000fe20000000800 */
[----:B------:R-:W-:Y:S01]  /*0ef0*/  ISETP.NE.AND P2, PT, RZ, c[0x0][0x1c8], PT ;  /* 0x00007200ff007a0c */ /* 0x000fe20003f45270 */
[----:B------:R-:W-:Y:S02]  /*0f00*/  ULDC.U8 UR7, c[0x0][0x328] ;  /* 0x0000ca0000077ab9 */ /* 0x000fe40000000000 */
[----:B------:R-:W-:Y:S01]  /*0f10*/  UIADD3 UR20, UR17, 0x3f, URZ ;  /* 0x0000003f11147890 */ /* 0x000fe2000fffe03f */
[----:B------:R-:W4:Y:S01]  /*0f20*/  S2UR UR13, SR_CTAID.Y ;  /* 0x00000000000d79c3 */ /* 0x000f220000002600 */
[----:B------:R-:W-:-:S02]  /*0f30*/  ULDC.64 UR4, c[0x0][0x240] ;  /* 0x0000900000047ab9 */ /* 0x000fc40000000a00 */
[----:B------:R-:W-:Y:S02]  /*0f40*/  UISETP.NE.AND UP0, UPT, UR7, URZ, UPT ;  /* 0x0000003f0700728c */ /* 0x000fe4000bf05270 */
[----:B------:R-:W-:Y:S02]  /*0f50*/  UISETP.NE.U32.AND UP1, UPT, URZ, UR4, UPT ;  /* 0x000000043f00728c */ /* 0x000fe4000bf25070 */
[----:B------:R-:W-:Y:S02]  /*0f60*/  USHF.R.S32.HI UR33, URZ, 0x1f, UR20 ;  /* 0x0000001f3f217899 */ /* 0x000fe40008011414 */
[----:B------:R-:W-:Y:S01]  /*0f70*/  UISETP.NE.AND.EX UP1, UPT, URZ, UR5, UPT, UP1 ;  /* 0x000000053f00728c */ /* 0x000fe2000bf25310 */
[----:B---3--:R-:W3:Y:S01]  /*0f80*/  MUFU.RCP R4, R4 ;  /* 0x0000000400047308 */ /* 0x008ee20000001000 */
[----:B------:R-:W-:Y:S02]  /*0f90*/  ULEA.HI UR33, UR33, UR20, URZ, 0x6 ;  /* 0x0000001421217291 */ /* 0x000fe4000f8f303f */
[----:B------:R-:W-:Y:S01]  /*0fa0*/  ULDC UR4, c[0x0][0x214] ;  /* 0x0000850000047ab9 */ /* 0x000fe20000000800 */
[----:B-1----:R-:W-:Y:S01]  /*0fb0*/  IABS R3, R3 ;  /* 0x0000000300037213 */ /* 0x002fe20000000000 */
[----:B--2---:R-:W-:-:S02]  /*0fc0*/  ULOP3.LUT UR28, UR25, UR28, URZ, 0x3c, !UPT ;  /* 0x0000001c191c7292 */ /* 0x004fc4000f8e3c3f */
[----:B------:R-:W-:Y:S02]  /*0fd0*/  ULDC UR32, c[0x0][0x22c] ;  /* 0x00008b0000207ab9 */ /* 0x000fe40000000800 */
[----:B------:R-:W-:Y:S02]  /*0fe0*/  ULDC UR5, c[0x0][0x1c0] ;  /* 0x0000700000057ab9 */ /* 0x000fe40000000800 */
[----:B------:R-:W-:Y:S01]  /*0ff0*/  ISETP.LE.AND P1, PT, RZ, UR28, PT ;  /* 0x0000001cff007c0c */ /* 0x000fe2000bf23270 */
[----:B------:R-:W-:Y:S02]  /*1000*/  ULDC.U8 UR19, c[0x0][0x3d0] ;  /* 0x0000f40000137ab9 */ /* 0x000fe40000000000 */
[----:B----4-:R-:W-:Y:S01]  /*1010*/  UIMAD.WIDE UR44, UR13, 0x80, URZ ;  /* 0x000000800d2c78a5 */ /* 0x010fe2000f8e023f */
[----:B---3--:R-:W-:Y:S01]  /*1020*/  IADD3 R4, R4, 0xffffffe, RZ ;  /* 0x0ffffffe04047810 */ /* 0x008fe20007ffe0ff */
[----:B------:R-:W-:Y:S01]  /*1030*/  @UP0 UIMAD UR7, UR13, UR4, URZ ;  /* 0x000000040d0702a4 */ /* 0x000fe2000f8e023f */
[----:B------:R-:W-:Y:S01]  /*1040*/  ISETP.NE.AND P4, PT, RZ, UR19, PT ;  /* 0x00000013ff007c0c */ /* 0x000fe2000bf85270 */
[----:B------:R-:W-:Y:S01]  /*1050*/  USEL UR20, UR44, URZ, UP1 ;  /* 0x0000003f2c147287 */ /* 0x000fe20008800000 */
[----:B------:R-:W1:Y:S01]  /*1060*/  F2I.FTZ.U32.TRUNC.NTZ R5, R4 ;  /* 0x0000000400057305 */ /* 0x000e62000021f000 */
[----:B------:R-:W-:-:S02]  /*1070*/  ULOP3.LUT UR44, UR33, 0xffffffc0, URZ, 0xc0, !UPT ;  /* 0xffffffc0212c7892 */ /* 0x000fc4000f8ec03f */
[----:B------:R-:W-:Y:S02]  /*1080*/  UIMAD UR32, UR25, UR32, URZ ;  /* 0x00000020192072a4 */ /* 0x000fe4000f8e023f */
[----:B------:R-:W-:Y:S02]  /*1090*/  @!UP0 UIMAD UR5, UR13, UR5, UR25 ;  /* 0x000000050d0582a4 */ /* 0x000fe4000f8e0219 */
[----:B------:R-:W-:Y:S02]  /*10a0*/  UIADD3 UR44, UR44, -0x40, URZ ;  /* 0xffffffc02c2c7890 */ /* 0x000fe4000fffe03f */
[----:B------:R-:W-:Y:S02]  /*10b0*/  ULDC UR31, c[0x0][0x234] ;  /* 0x00008d00001f7ab9 */ /* 0x000fe40000000800 */
[----:B------:R-:W-:Y:S02]  /*10c0*/  ULDC UR23, c[0x0][0x1c0] ;  /* 0x0000700000177ab9 */ /* 0x000fe40000000800 */
[----:B------:R-:W-:-:S02]  /*10d0*/  USEL UR19, UR45, URZ, UP1 ;  /* 0x0000003f2d137287 */ /* 0x000fc40008800000 */
[----:B------:R-:W-:Y:S01]  /*10e0*/  @UP0 UIMAD UR31, UR25, UR31, UR7 ;  /* 0x0000001f191f02a4 */ /* 0x000fe2000f8e0207 */
[--C-:B-1----:R-:W-:Y:S01]  /*10f0*/  IMAD.MOV R0, RZ, RZ, -R5.reuse ;  /* 0x000000ffff007224 */ /* 0x102fe200078e0a05 */
[----:B------:R-:W-:Y:S01]  /*1100*/  USHF.R.S32.HI UR46, URZ, 0x1f, UR15 ;  /* 0x0000001f3f2e7899 */ /* 0x000fe2000801140f */
[----:B------:R-:W-:Y:S01]  /*1110*/  IMAD.MOV.U32 R4, RZ, RZ, RZ ;  /* 0x000000ffff047224 */ /* 0x000fe200078e00ff */
[----:B------:R-:W-:Y:S01]  /*1120*/  USHF.R.S32.HI UR14, URZ, 0x1f, UR6 ;  /* 0x0000001f3f0e7899 */ /* 0x000fe20008011406 */
[----:B------:R-:W-:Y:S01]  /*1130*/  IMAD R0, R0, R6, RZ ;  /* 0x0000000600007224 */ /* 0x000fe200078e02ff */
[----:B------:R-:W-:Y:S02]  /*1140*/  USHF.R.S32.HI UR35, URZ, 0x1f, UR13 ;  /* 0x0000001f3f237899 */ /* 0x000fe4000801140d */
[----:B------:R-:W-:Y:S01]  /*1150*/  USHF.R.S32.HI UR24, URZ, 0x1f, UR25 ;  /* 0x0000001f3f187899 */ /* 0x000fe20008011419 */
[----:B------:R-:W-:Y:S01]  /*1160*/  IMAD.HI.U32 R0, R5, R0, R4 ;  /* 0x0000000005007227 */ /* 0x000fe200078e0004 */
[----:B------:R-:W-:-:S02]  /*1170*/  USHF.R.S32.HI UR23, URZ, 0x1f, UR23 ;  /* 0x0000001f3f177899 */ /* 0x000fc40008011417 */
[----:B------:R-:W-:Y:S01]  /*1180*/  USHF.R.S32.HI UR22, URZ, 0x1f, UR32 ;  /* 0x0000001f3f167899 */ /* 0x000fe20008011420 */
[----:B------:R-:W-:Y:S01]  /*1190*/  IMAD.MOV.U32 R4, RZ, RZ, R3 ;  /* 0x000000ffff047224 */ /* 0x000fe200078e0003 */
[----:B------:R-:W-:Y:S02]  /*11a0*/  @!UP0 UIMAD UR31, UR5, UR4, URZ ;  /* 0x00000004051f82a4 */ /* 0x000fe4000f8e023f */
[----:B------:R-:W-:Y:S01]  /*11b0*/  USHF.R.S32.HI UR45, URZ, 0x1f, UR44 ;  /* 0x0000001f3f2d7899 */ /* 0x000fe2000801142c */
[----:B------:R-:W-:-:S04]  /*11c0*/  IMAD.HI.U32 R0, R0, R4, RZ ;  /* 0x0000000400007227 */ /* 0x000fc800078e00ff */
[----:B------:R-:W-:-:S04]  /*11d0*/  IMAD.MOV R3, RZ, RZ, -R0 ;  /* 0x000000ffff037224 */ /* 0x000fc800078e0a00 */
[C---:B------:R-:W-:Y:S02]  /*11e0*/  IMAD R3, R6.reuse, R3, R4 ;  /* 0x0000000306037224 */ /* 0x040fe400078e0204 */
[----:B------:R-:W1:Y:S03]  /*11f0*/  S2R R4, SR_CTAID.X ;  /* 0x0000000000047919 */ /* 0x000e660000002500 */
[----:B------:R-:W-:-:S13]  /*1200*/  ISETP.GT.U32.AND P3, PT, R6, R3, PT ;  /* 0x000000030600720c */ /* 0x000fda0003f64070 */
[----:B------:R-:W-:Y:S01]  /*1210*/  @!P3 IMAD.IADD R3, R3, 0x1, -R6 ;  /* 0x000000010303b824 */ /* 0x000fe200078e0a06 */
[----:B------:R-:W-:-:S04]  /*1220*/  @!P3 IADD3 R0, R0, 0x1, RZ ;  /* 0x000000010000b810 */ /* 0x000fc80007ffe0ff */
[----:B------:R-:W-:Y:S01]  /*1230*/  ISETP.GE.U32.AND P0, PT, R3, R6, PT ;  /* 0x000000060300720c */ /* 0x000fe20003f06070 */
[----:B-1----:R-:W-:-:S04]  /*1240*/  IMAD.WIDE.U32 R22, R4, c[0x0][0x3d8], RZ ;  /* 0x0000f60004167a25 */ /* 0x002fc800078e00ff */
[----:B------:R-:W-:Y:S01]  /*1250*/  IMAD R3, R4, c[0x0][0x3dc], R23 ;  /* 0x0000f70004037a24 */ /* 0x000fe200078e0217 */
[----:B------:R-:W-:-:S04]  /*1260*/  SEL R22, R22, RZ, P4 ;  /* 0x000000ff16167207 */ /* 0x000fc80002000000 */
[----:B------:R-:W-:-:S03]  /*1270*/  SEL R20, R3, RZ, P4 ;  /* 0x000000ff03147207 */ /* 0x000fc60002000000 */
[----:B------:R-:W-:Y:S02]  /*1280*/  @P0 IADD3 R0, R0, 0x1, RZ ;  /* 0x0000000100000810 */ /* 0x000fe40007ffe0ff */
[----:B------:R-:W-:-:S03]  /*1290*/  PLOP3.LUT P0, PT, PT, PT, UP0, 0x80, 0x0 ;  /* 0x000000000000781c */ /* 0x000fc60003f0f008 */
[----:B------:R-:W-:Y:S01]  /*12a0*/  @!P1 IMAD.MOV R0, RZ, RZ, -R0 ;  /* 0x000000ffff009224 */ /* 0x000fe200078e0a00 */
[----:B------:R-:W-:-:S04]  /*12b0*/  @!P2 LOP3.LUT R0, RZ, c[0x0][0x1c8], RZ, 0x33, !PT ;  /* 0x00007200ff00aa12 */ /* 0x000fc800078e33ff */
[----:B------:R-:W-:-:S05]  /*12c0*/  SHF.R.S32.HI R19, RZ, 0x1f, R0 ;  /* 0x0000001fff137819 */ /* 0x000fca0000011400 */
[----:B------:R-:W-:Y:S05]  /*12d0*/  @!P0 BRA `(.L_x_119) ;  /* 0x0000003000008947 */ /* 0x000fea0003800000 */
[----:B------:R-:W-:-:S04]  /*12e0*/  UIMAD UR28, UR29, UR13, URZ ;  /* 0x0000000d1d1c72a4 */ /* 0x000fc8000f8e023f */
[----:B------:R-:W-:Y:S01]  /*12f0*/  UIMAD UR28, UR30, UR25, UR28 ;  /* 0x000000191e1c72a4 */ /* 0x000fe2000f8e021c */
[----:B------:R-:W-:Y:S05]  /*1300*/  BRA `(.L_x_120) ;  /* 0x0000002000007947 */ /* 0x000fea0003800000 */
.L_x_119:
[----:B------:R-:W-:-:S04]  /*1310*/  UIMAD UR28, UR13, UR11, UR25 ;  /* 0x0000000b0d1c72a4 */ /* 0x000fc8000f8e0219 */
[----:B------:R-:W-:Y:S02]  /*1320*/  UIMAD UR28, UR28, UR10, URZ ;  /* 0x0000000a1c1c72a4 */ /* 0x000fe4000f8e023f */
.L_x_120:
[----:B------:R-:W2:Y:S04]  /*1330*/  LDL R27, [R1+0x20] ;  /* 0x00002000011b7983 */ /* 0x000ea80000100800 */
[----:B------:R-:W3:Y:S01]  /*1340*/  LDL R26, [R1+0x2c] ;  /* 0x00002c00011a7983 */ /* 0x000ee20000100800 */
[----:B------:R-:W-:Y:S02]  /*1350*/  UIADD3 UR15, UP0, UR6, UR15, URZ ;  /* 0x0000000f060f7290 */ /* 0x000fe4000ff1e03f */
[----:B------:R-:W-:Y:S01]  /*1360*/  ULDC.64 UR4, c[0x0][0x1a0] ;  /* 0x0000680000047ab9 */ /* 0x000fe20000000a00 */
[----:B------:R-:W1:Y:S01]  /*1370*/  S2R R23, SR_TID.X ;  /* 0x0000000000177919 */ /* 0x000e620000002100 */
[----:B------:R-:W-:Y:S02]  /*1380*/  UIADD3.X UR14, UR46, UR14, URZ, UP0, !UPT ;  /* 0x0000000e2e0e7290 */ /* 0x000fe400087fe43f */
[----:B------:R-:W-:Y:S01]  /*1390*/  ULDC.64 UR6, c[0x0][0x368] ;  /* 0x0000da0000067ab9 */ /* 0x000fe20000000a00 */
[----:B------:R-:W4:Y:S01]  /*13a0*/  S2R R25, SR_CTAID.Y ;  /* 0x0000000000197919 */ /* 0x000f220000002600 */
[----:B------:R-:W-:Y:S01]  /*13b0*/  UIMAD UR4, UR14, UR4, URZ ;  /* 0x000000040e0472a4 */ /* 0x000fe2000f8e023f */
[----:B------:R-:W-:Y:S01]  /*13c0*/  IMAD.U32 R6, RZ, RZ, UR15 ;  /* 0x0000000fff067e24 */ /* 0x000fe2000f8e00ff */
[----:B------:R-:W-:Y:S01]  /*13d0*/  UIMAD UR6, UR35, UR6, URZ ;  /* 0x00000006230672a4 */ /* 0x000fe2000f8e023f */
[----:B------:R-:W-:Y:S01]  /*13e0*/  IMAD.U32 R8, RZ, RZ, UR15 ;  /* 0x0000000fff087e24 */ /* 0x000fe2000f8e00ff */
[----:B------:R-:W-:-:S02]  /*13f0*/  ULEA.HI.SX32 UR33, UR33, 0xffffffff, 0x1a ;  /* 0xffffffff21217891 */ /* 0x000fc4000f8fd23f */
[----:B------:R-:W-:Y:S02]  /*1400*/  UIMAD UR7, UR13, UR7, UR6 ;  /* 0x000000070d0772a4 */ /* 0x000fe4000f8e0206 */
[----:B------:R-:W-:Y:S02]  /*1410*/  UIMAD UR6, UR15, UR5, UR4 ;  /* 0x000000050f0672a4 */ /* 0x000fe4000f8e0204 */
[----:B------:R-:W-:Y:S02]  /*1420*/  UIADD3 UR31, UR44, UR31, URZ ;  /* 0x0000001f2c1f7290 */ /* 0x000fe4000fffe03f */
[----:B------:R-:W-:Y:S02]  /*1430*/  ULDC.64 UR4, c[0x0][0x198] ;  /* 0x0000660000047ab9 */ /* 0x000fe40000000a00 */
[----:B------:R-:W-:-:S04]  /*1440*/  UIMAD UR4, UR14, UR4, URZ ;  /* 0x000000040e0472a4 */ /* 0x000fc8000f8e023f */
[----:B------:R-:W-:Y:S01]  /*1450*/  UIMAD UR5, UR15, UR5, UR4 ;  /* 0x000000050f0572a4 */ /* 0x000fe2000f8e0204 */
[----:B-1----:R-:W-:-:S04]  /*1460*/  SHF.R.S32.HI R24, RZ, 0x1f, R23 ;  /* 0x0000001fff187819 */ /* 0x002fc80000011417 */
[----:B------:R-:W-:-:S04]  /*1470*/  LEA.HI R16, R24, R23, RZ, 0x2 ;  /* 0x0000001718107211 */ /* 0x000fc800078f10ff */
[----:B------:R-:W-:Y:S02]  /*1480*/  LOP3.LUT R4, R16, 0xfffffffc, RZ, 0xc0, !PT ;  /* 0xfffffffc10047812 */ /* 0x000fe400078ec0ff */
[----:B------:R-:W-:-:S03]  /*1490*/  SHF.R.S32.HI R16, RZ, 0x2, R16 ;  /* 0x00000002ff107819 */ /* 0x000fc60000011410 */
[----:B------:R-:W-:Y:S01]  /*14a0*/  IMAD.IADD R4, R23, 0x1, -R4 ;  /* 0x0000000117047824 */ /* 0x000fe200078e0a04 */
[----:B------:R-:W-:Y:S02]  /*14b0*/  SHF.R.S32.HI R21, RZ, 0x1f, R16 ;  /* 0x0000001fff157819 */ /* 0x000fe40000011410 */
[----:B------:R-:W-:Y:S01]  /*14c0*/  IADD3 R3, P0, R16, UR44, RZ ;  /* 0x0000002c10037c10 */ /* 0x000fe2000ff1e0ff */
[----:B------:R-:W-:-:S03]  /*14d0*/  IMAD.SHL.U32 R4, R4, 0x8, RZ ;  /* 0x0000000804047824 */ /* 0x000fc600078e00ff */
[----:B------:R-:W-:Y:S02]  /*14e0*/  IADD3.X R12, R21, UR45, RZ, P0, !PT ;  /* 0x0000002d150c7c10 */ /* 0x000fe400087fe4ff */
[----:B------:R-:W-:-:S03]  /*14f0*/  SHF.R.S32.HI R5, RZ, 0x1f, R4 ;  /* 0x0000001fff057819 */ /* 0x000fc60000011404 */
[----:B------:R-:W-:Y:S02]  /*1500*/  IMAD R13, R12, c[0x0][0x190], RZ ;  /* 0x000064000c0d7a24 */ /* 0x000fe400078e02ff */
[----:B------:R-:W-:-:S04]  /*1510*/  IMAD.WIDE.U32 R6, R6, c[0x0][0x198], R4 ;  /* 0x0000660006067a25 */ /* 0x000fc800078e0004 */
[--C-:B------:R-:W-:Y:S01]  /*1520*/  IMAD.WIDE.U32 R8, R8, c[0x0][0x1a0], R4.reuse ;  /* 0x0000680008087a25 */ /* 0x100fe200078e0004 */
[----:B------:R-:W-:Y:S01]  /*1530*/  IADD3 R7, R7, UR5, RZ ;  /* 0x0000000507077c10 */ /* 0x000fe2000fffe0ff */
[----:B------:R-:W-:Y:S02]  /*1540*/  ULDC.64 UR4, c[0x0][0x180] ;  /* 0x0000600000047ab9 */ /* 0x000fe40000000a00 */
[----:B----4-:R-:W-:Y:S01]  /*1550*/  IMAD.WIDE.U32 R10, R25, c[0x0][0x368], R4 ;  /* 0x0000da00190a7a25 */ /* 0x010fe200078e0004 */
[----:B------:R-:W-:Y:S01]  /*1560*/  IADD3 R9, R9, UR6, RZ ;  /* 0x0000000609097c10 */ /* 0x000fe2000fffe0ff */
[----:B------:R-:W-:Y:S02]  /*1570*/  UIMAD UR4, UR35, UR4, URZ ;  /* 0x00000004230472a4 */ /* 0x000fe4000f8e023f */
[----:B------:R-:W-:Y:S01]  /*1580*/  IMAD R14, R12, c[0x0][0x370], RZ ;  /* 0x0000dc000c0e7a24 */ /* 0x000fe200078e02ff */
[----:B------:R-:W-:Y:S01]  /*1590*/  IADD3 R11, R11, UR7, RZ ;  /* 0x000000070b0b7c10 */ /* 0x000fe2000fffe0ff */
[----:B------:R-:W-:Y:S01]  /*15a0*/  ULDC.64 UR6, c[0x0][0x188] ;  /* 0x0000620000067ab9 */ /* 0x000fe20000000a00 */
[C---:B------:R-:W-:Y:S01]  /*15b0*/  IMAD R17, R3.reuse, c[0x0][0x194], R13 ;  /* 0x0000650003117a24 */ /* 0x040fe200078e020d */
[----:B------:R-:W-:Y:S01]  /*15c0*/  UIMAD UR6, UR35, UR6, URZ ;  /* 0x00000006230672a4 */ /* 0x000fe2000f8e023f */
[----:B------:R-:W-:-:S03]  /*15d0*/  IMAD.WIDE.U32 R12, R3, c[0x0][0x190], R4 ;  /* 0x00006400030c7a25 */ /* 0x000fc600078e0004 */
[----:B------:R-:W-:Y:S01]  /*15e0*/  UIMAD UR7, UR13, UR7, UR6 ;  /* 0x000000070d0772a4 */ /* 0x000fe2000f8e0206 */
[C---:B------:R-:W-:Y:S01]  /*15f0*/  IMAD R18, R3.reuse, c[0x0][0x374], R14 ;  /* 0x0000dd0003127a24 */ /* 0x040fe200078e020e */
[----:B------:R-:W-:Y:S01]  /*1600*/  UIMAD UR6, UR13, UR5, UR4 ;  /* 0x000000050d0672a4 */ /* 0x000fe2000f8e0204 */
[----:B------:R-:W-:Y:S01]  /*1610*/  IMAD.WIDE.U32 R14, R3, c[0x0][0x370], R10 ;  /* 0x0000dc00030e7a25 */ /* 0x000fe200078e000a */
[----:B------:R-:W-:Y:S01]  /*1620*/  MOV R10, R12 ;  /* 0x0000000c000a7202 */ /* 0x000fe20000000f00 */
[----:B------:R-:W-:Y:S02]  /*1630*/  ULDC.64 UR4, c[0x0][0x178] ;  /* 0x00005e0000047ab9 */ /* 0x000fe40000000a00 */
[----:B------:R-:W-:Y:S01]  /*1640*/  IMAD.IADD R11, R13, 0x1, R17 ;  /* 0x000000010d0b7824 */ /* 0x000fe200078e0211 */
[----:B------:R-:W-:Y:S01]  /*1650*/  UIMAD UR4, UR35, UR4, URZ ;  /* 0x00000004230472a4 */ /* 0x000fe2000f8e023f */
[----:B------:R-:W1:Y:S01]  /*1660*/  S2R R13, SR_CTAID.Z ;  /* 0x00000000000d7919 */ /* 0x000e620000002700 */
[----:B------:R-:W-:-:S04]  /*1670*/  IMAD.WIDE.U32 R4, R25, c[0x0][0x180], R6 ;  /* 0x0000600019047a25 */ /* 0x000fc800078e0006 */
[----:B------:R-:W-:Y:S01]  /*1680*/  IMAD.WIDE.U32 R8, R25, c[0x0][0x188], R8 ;  /* 0x0000620019087a25 */ /* 0x000fe200078e0008 */
[----:B------:R-:W-:Y:S01]  /*1690*/  IADD3 R5, R5, UR6, RZ ;  /* 0x0000000605057c10 */ /* 0x000fe2000fffe0ff */
[----:B------:R-:W-:Y:S02]  /*16a0*/  UIMAD UR6, UR13, UR5, UR4 ;  /* 0x000000050d0672a4 */ /* 0x000fe4000f8e0204 */
[----:B------:R-:W-:Y:S01]  /*16b0*/  IMAD.WIDE.U32 R10, R25, c[0x0][0x178], R10 ;  /* 0x00005e00190a7a25 */ /* 0x000fe200078e000a */
[----:B------:R-:W-:Y:S01]  /*16c0*/  ULDC.64 UR4, c[0x0][0x1a8] ;  /* 0x00006a0000047ab9 */ /* 0x000fe20000000a00 */
[----:B------:R-:W-:Y:S01]  /*16d0*/  IADD3 R7, R9, UR7, RZ ;  /* 0x0000000709077c10 */ /* 0x000fe2000fffe0ff */
[----:B------:R-:W-:Y:S01]  /*16e0*/  UIMAD UR4, UR24, UR4, URZ ;  /* 0x00000004180472a4 */ /* 0x000fe2000f8e023f */
[----:B------:R-:W-:Y:S01]  /*16f0*/  IMAD R12, R19, c[0x0][0x1b0], RZ ;  /* 0x00006c00130c7a24 */ /* 0x000fe200078e02ff */
[----:B------:R-:W-:Y:S01]  /*1700*/  IADD3 R11, R11, UR6, RZ ;  /* 0x000000060b0b7c10 */ /* 0x000fe2000fffe0ff */
[----:B------:R-:W-:Y:S01]  /*1710*/  IMAD.MOV.U32 R6, RZ, RZ, R8 ;  /* 0x000000ffff067224 */ /* 0x000fe200078e0008 */
[----:B------:R-:W-:Y:S01]  /*1720*/  UIMAD UR6, UR25, UR5, UR4 ;  /* 0x00000005190672a4 */ /* 0x000fe2000f8e0204 */
[----:B------:R-:W-:-:S02]  /*1730*/  IMAD R3, R19, c[0x0][0x1b8], RZ ;  /* 0x00006e0013037a24 */ /* 0x000fc400078e02ff */
[C---:B------:R-:W-:Y:S01]  /*1740*/  IMAD R17, R0.reuse, c[0x0][0x1b4], R12 ;  /* 0x00006d0000117a24 */ /* 0x040fe200078e020c */
[----:B------:R-:W-:Y:S01]  /*1750*/  ULDC.64 UR4, c[0x0][0x378] ;  /* 0x0000de0000047ab9 */ /* 0x000fe20000000a00 */
[----:B------:R-:W-:Y:S01]  /*1760*/  IMAD.WIDE.U32 R4, R0, c[0x0][0x1b0], R4 ;  /* 0x00006c0000047a25 */ /* 0x000fe200078e0004 */
[----:B------:R-:W-:-:S03]  /*1770*/  UIMAD UR4, UR24, UR4, URZ ;  /* 0x00000004180472a4 */ /* 0x000fc6000f8e023f */
[C---:B------:R-:W-:Y:S01]  /*1780*/  IMAD R3, R0.reuse, c[0x0][0x1bc], R3 ;  /* 0x00006f0000037a24 */ /* 0x040fe200078e0203 */
[----:B------:R-:W-:Y:S01]  /*1790*/  IADD3 R5, R5, R17, RZ ;  /* 0x0000001105057210 */ /* 0x000fe20007ffe0ff */
[----:B------:R-:W-:Y:S01]  /*17a0*/  IMAD.WIDE.U32 R6, R0, c[0x0][0x1b8], R6 ;  /* 0x00006e0000067a25 */ /* 0x000fe200078e0006 */
[----:B------:R-:W-:-:S03]  /*17b0*/  UIMAD UR4, UR25, UR5, UR4 ;  /* 0x00000005190472a4 */ /* 0x000fc6000f8e0204 */
[----:B------:R-:W-:Y:S02]  /*17c0*/  IMAD.IADD R9, R15, 0x1, R18 ;  /* 0x000000010f097824 */ /* 0x000fe400078e0212 */
[----:B------:R-:W-:Y:S02]  /*17d0*/  IMAD.MOV.U32 R8, RZ, RZ, R14 ;  /* 0x000000ffff087224 */ /* 0x000fe400078e000e */
[----:B------:R-:W-:Y:S02]  /*17e0*/  IMAD.IADD R7, R7, 0x1, R3 ;  /* 0x0000000107077824 */ /* 0x000fe400078e0203 */
[----:B-1----:R-:W-:-:S04]  /*17f0*/  IMAD.WIDE.U32 R14, R13, c[0x0][0x1a8], R10 ;  /* 0x00006a000d0e7a25 */ /* 0x002fc800078e000a */
[----:B------:R-:W-:Y:S01]  /*1800*/  IMAD R0, R21, c[0x0][0x198], RZ ;  /* 0x0000660015007a24 */ /* 0x000fe200078e02ff */
[----:B------:R-:W-:Y:S01]  /*1810*/  LEA R246, P3, R14, c[0x0][0x160], 0x1 ;  /* 0x000058000ef67a11 */ /* 0x000fe200078608ff */
[----:B------:R-:W-:-:S04]  /*1820*/  IMAD.WIDE.U32 R12, R13, c[0x0][0x378], R8 ;  /* 0x0000de000d0c7a25 */ /* 0x000fc800078e0008 */
[----:B------:R-:W-:Y:S01]  /*1830*/  IMAD R3, R21, c[0x0][0x1a0], RZ ;  /* 0x0000680015037a24 */ /* 0x000fe200078e02ff */
[----:B------:R-:W-:Y:S01]  /*1840*/  LEA R244, P2, R12, c[0x0][0x330], 0x1 ;  /* 0x0000cc000cf47a11 */ /* 0x000fe200078408ff */
[C---:B------:R-:W-:Y:S02]  /*1850*/  IMAD R0, R16.reuse, c[0x0][0x19c], R0 ;  /* 0x0000670010007a24 */ /* 0x040fe400078e0200 */
[C---:B------:R-:W-:Y:S01]  /*1860*/  IMAD.WIDE.U32 R8, R16.reuse, c[0x0][0x198], R4 ;  /* 0x0000660010087a25 */ /* 0x040fe200078e0004 */
[----:B------:R-:W-:Y:S01]  /*1870*/  IADD3 R5, R15, UR6, RZ ;  /* 0x000000060f057c10 */ /* 0x000fe2000fffe0ff */
[----:B------:R-:W-:Y:S02]  /*1880*/  UIMAD.WIDE UR6, UR31, UR12, UR38 ;  /* 0x0000000c1f0672a5 */ /* 0x000fe4000f8e0226 */
[----:B------:R-:W-:Y:S01]  /*1890*/  IMAD R3, R16, c[0x0][0x1a4], R3 ;  /* 0x0000690010037a24 */ /* 0x000fe200078e0203 */
[----:B------:R-:W-:Y:S01]  /*18a0*/  LEA R4, P0, R8, c[0x0][0x168], 0x1 ;  /* 0x00005a0008047a11 */ /* 0x000fe200078008ff */
[----:B------:R-:W-:Y:S01]  /*18b0*/  IMAD.WIDE.U32 R10, R16, c[0x0][0x1a0], R6 ;  /* 0x00006800100a7a25 */ /* 0x000fe200078e0006 */
[----:B------:R-:W-:Y:S01]  /*18c0*/  IADD3 R7, R13, UR4, RZ ;  /* 0x000000040d077c10 */ /* 0x000fe2000fffe0ff */
[----:B------:R-:W-:Y:S01]  /*18d0*/  ULEA.HI UR4, UR33, UR33, URZ, 0x1 ;  /* 0x0000002121047291 */ /* 0x000fe2000f8f083f */
[----:B------:R-:W-:Y:S01]  /*18e0*/  LEA.HI.X R247, R14, c[0x0][0x164], R5, 0x1, P3 ;  /* 0x000059000ef77a11 */ /* 0x000fe200018f0c05 */
[----:B------:R-:W-:Y:S01]  /*18f0*/  IMAD.IADD R0, R9, 0x1, R0 ;  /* 0x0000000109007824 */ /* 0x000fe200078e0200 */
[----:B------:R-:W-:Y:S01]  /*1900*/  LEA R6, P1, R10, c[0x0][0x170], 0x1 ;  /* 0x00005c000a067a11 */ /* 0x000fe200078208ff */
[----:B------:R-:W-:Y:S01]  /*1910*/  IMAD.IADD R3, R11, 0x1, R3 ;  /* 0x000000010b037824 */ /* 0x000fe200078e0203 */
[----:B------:R-:W-:Y:S01]  /*1920*/  ULOP3.LUT UR4, UR4, 0xfffffffe, URZ, 0xc0, !UPT ;  /* 0xfffffffe04047892 */ /* 0x000fe2000f8ec03f */
[----:B------:R-:W-:Y:S01]  /*1930*/  LEA.HI.X R245, R12, c[0x0][0x334], R7, 0x1, P2 ;  /* 0x0000cd000cf57a11 */ /* 0x000fe200010f0c07 */
[----:B------:R-:W-:Y:S01]  /*1940*/  IMAD.MOV.U32 R9, RZ, RZ, c[0x0][0x1a4] ;  /* 0x00006900ff097624 */ /* 0x000fe200078e00ff */
[----:B------:R-:W-:Y:S01]  /*1950*/  LEA.HI.X R5, R8, c[0x0][0x16c], R0, 0x1, P0 ;  /* 0x00005b0008057a11 */ /* 0x000fe200000f0c00 */
[----:B------:R-:W-:Y:S01]  /*1960*/  UIADD3 UR4, UR33, -UR4, URZ ;  /* 0x8000000421047290 */ /* 0x000fe2000fffe03f */
[----:B------:R-:W-:Y:S01]  /*1970*/  LEA.HI.X R7, R10, c[0x0][0x174], R3, 0x1, P1 ;  /* 0x00005d000a077a11 */ /* 0x000fe200008f0c03 */
[----:B------:R-:W-:Y:S01]  /*1980*/  IMAD.MOV.U32 R3, RZ, RZ, c[0x0][0x1a0] ;  /* 0x00006800ff037624 */ /* 0x000fe200078e00ff */
[----:B------:R-:W-:Y:S01]  /*1990*/  MOV R0, c[0x0][0x198] ;  /* 0x0000660000007a02 */ /* 0x000fe20000000f00 */
[----:B------:R-:W-:Y:S01]  /*19a0*/  IMAD.MOV.U32 R8, RZ, RZ, c[0x0][0x19c] ;  /* 0x00006700ff087624 */ /* 0x000fe200078e00ff */
[----:B------:R-:W-:-:S02]  /*19b0*/  UISETP.NE.AND UP0, UPT, UR4, 0x1, UPT ;  /* 0x000000010400788c */ /* 0x000fc4000bf05270 */
[C---:B------:R-:W-:Y:S01]  /*19c0*/  LEA R10, P0, R0.reuse, R4, 0x7 ;  /* 0x00000004000a7211 */ /* 0x040fe200078038ff */
[----:B------:R-:W-:Y:S01]  /*19d0*/  UMOV UR4, UR6 ;  /* 0x0000000600047c82 */ /* 0x000fe20008000000 */
[C---:B------:R-:W-:Y:S01]  /*19e0*/  LEA R12, P1, R3.reuse, R6, 0x7 ;  /* 0x00000006030c7211 */ /* 0x040fe200078238ff */
[----:B------:R-:W-:Y:S01]  /*19f0*/  UMOV UR5, UR7 ;  /* 0x0000000700057c82 */ /* 0x000fe20008000000 */
[----:B------:R-:W-:Y:S02]  /*1a00*/  LEA.HI.X R11, R0, R5, R8, 0x7, P0 ;  /* 0x00000005000b7211 */ /* 0x000fe400000f3c08 */
[----:B------:R-:W-:Y:S02]  /*1a10*/  LEA.HI.X R13, R3, R7, R9, 0x7, P1 ;  /* 0x00000007030d7211 */ /* 0x000fe400008f3c09 */
[----:B------:R-:W-:Y:S01]  /*1a20*/  PLOP3.LUT P0, PT, PT, PT, UP0, 0x80, 0x0 ;  /* 0x000000000000781c */ /* 0x000fe20003f0f008 */
[----:B------:R-:W-:Y:S02]  /*1a30*/  UIMAD.WIDE UR6, UR13, UR9, UR44 ;  /* 0x000000090d0672a5 */ /* 0x000fe4000f8e022c */
[----:B------:R-:W-:-:S02]  /*1a40*/  UIMAD UR23, UR23, UR8, UR18 ;  /* 0x00000008171772a4 */ /* 0x000fc4000f8e0212 */
[----:B------:R-:W-:Y:S02]  /*1a50*/  UIADD3 UR20, UP0, UR6, UR20, URZ ;  /* 0x0000001406147290 */ /* 0x000fe4000ff1e03f */
[----:B------:R-:W-:Y:S02]  /*1a60*/  UIADD3 UR23, UR41, UR23, URZ ;  /* 0x0000001729177290 */ /* 0x000fe4000fffe03f */
[----:B------:R-:W-:Y:S02]  /*1a70*/  UIADD3.X UR19, UR7, UR19, URZ, UP0, !UPT ;  /* 0x0000001307137290 */ /* 0x000fe400087fe43f */
[----:B------:R-:W-:-:S04]  /*1a80*/  UIMAD UR23, UR23, UR20, URZ ;  /* 0x00000014171772a4 */ /* 0x000fc8000f8e023f */
[----:B------:R-:W-:Y:S02]  /*1a90*/  UIMAD UR19, UR19, UR40, UR23 ;  /* 0x00000028131372a4 */ /* 0x000fe4000f8e0217 */
[----:B------:R-:W-:Y:S02]  /*1aa0*/  UISETP.GE.AND UP0, UPT, UR17, 0x1, UPT ;  /* 0x000000011100788c */ /* 0x000fe4000bf06270 */
[----:B------:R-:W-:Y:S01]  /*1ab0*/  UIADD3 UR28, UR44, UR28, URZ ;  /* 0x0000001c2c1c7290 */ /* 0x000fe2000fffe03f */
[----:B------:R-:W-:-:S03]  /*1ac0*/  CS2R R126, SRZ ;  /* 0x00000000007e7805 */ /* 0x000fc6000001ff00 */
[----:B------:R-:W-:Y:S01]  /*1ad0*/  UIMAD.WIDE UR6, UR28, UR12, UR36 ;  /* 0x0000000c1c0672a5 */ /* 0x000fe2000f8e0224 */
        /* <DEDUP_REMOVED lines=24> */
[C---:B--2---:R-:W-:Y:S01]  /*1c60*/  IMAD.SHL.U32 R0, R27.reuse, 0x2, RZ ;  /* 0x000000021b007824 */ /* 0x044fe200078e00ff */
[----:B------:R-:W-:Y:S01]  /*1c70*/  @P4 BAR.SYNC.DEFER_BLOCKING 0x0 ;  /* 0x0000000000004b1d */ /* 0x000fe20000010000 */
[----:B------:R-:W-:Y:S01]  /*1c80*/  IADD3 R3, R27, 0x1800, RZ ;  /* 0x000018001b037810 */ /* 0x000fe20007ffe0ff */
[----:B---3--:R-:W-:Y:S01]  /*1c90*/  IMAD.SHL.U32 R8, R26, 0x4, RZ ;  /* 0x000000041a087824 */ /* 0x008fe200078e00ff */
[----:B------:R-:W-:-:S02]  /*1ca0*/  SHF.R.S32.HI R14, RZ, 0x1f, R26 ;  /* 0x0000001fff0e7819 */ /* 0x000fc4000001141a */
[----:B------:R-:W-:Y:S02]  /*1cb0*/  SEL R3, R3, R27, !P0 ;  /* 0x0000001b03037207 */ /* 0x000fe40004000000 */
[----:B------:R-:W-:Y:S02]  /*1cc0*/  SHF.L.U64.HI R9, R26, 0x2, R14 ;  /* 0x000000021a097819 */ /* 0x000fe4000001020e */
[----:B------:R-:W-:Y:S02]  /*1cd0*/  SHF.L.U32 R248, R3, 0x1, RZ ;  /* 0x0000000103f87819 */ /* 0x000fe400000006ff */
[----:B------:R-:W-:-:S04]  /*1ce0*/  IADD3 R8, P1, R8, UR4, RZ ;  /* 0x0000000408087c10 */ /* 0x000fc8000ff3e0ff */
[----:B------:R-:W-:Y:S01]  /*1cf0*/  IADD3.X R9, R9, UR5, RZ, P1, !PT ;  /* 0x0000000509097c10 */ /* 0x000fe20008ffe4ff */
[----:B------:R-:W-:Y:S01]  /*1d00*/  @!PT LDS RZ, [RZ] ;  /* 0x00000000fffff984 */ /* 0x000fe20000000800 */
[----:B------:R-:W-:Y:S01]  /*1d10*/  @!PT LDS RZ, [RZ] ;  /* 0x00000000fffff984 */ /* 0x000fe20000000800 */
[----:B------:R-:W-:Y:S01]  /*1d20*/  @!PT LDS RZ, [RZ] ;  /* 0x00000000fffff984 */ /* 0x000fe20000000800 */
[----:B------:R1:W-:Y:S04]  /*1d30*/  LDGSTS.E.BYPASS.LTC128B.128 [R0+0xf000], [R6.64] ;  /* 0x0f00000006007fae */ /* 0x0003e8000b901d6a */
[----:B------:R1:W-:Y:S04]  /*1d40*/  LDGSTS.E.BYPASS.LTC128B.128 [R0+0x11000], [R6.64+0x40] ;  /* 0x1100004006007fae */ /* 0x0003e8000b901d6a */
[----:B------:R1:W-:Y:S04]  /*1d50*/  LDGSTS.E.BYPASS.LTC128B.128 [R0+0x13000], [R6.64+0x80] ;  /* 0x1300008006007fae */ /* 0x0003e8000b901d6a */
[----:B------:R1:W-:Y:S04]  /*1d60*/  LDGSTS.E.BYPASS.LTC128B.128 [R0+0x10000], [R12.64] ;  /* 0x100000000c007fae */ /* 0x0003e8000b901d6a */
[----:B------:R1:W-:Y:S04]  /*1d70*/  LDGSTS.E.BYPASS.LTC128B.128 [R0+0x12000], [R12.64+0x40] ;  /* 0x120000400c007fae */ /* 0x0003e8000b901d6a */
[----:B------:R1:W-:Y:S04]  /*1d80*/  LDGSTS.E.BYPASS.LTC128B.128 [R0+0x14000], [R12.64+0x80] ;  /* 0x140000800c007fae */ /* 0x0003e8000b901d6a */
[----:B------:R-:W0:Y:S04]  /*1d90*/  LDGDEPBAR ;  /* 0x00000000000079af */ /* 0x000e280000000000 */
[----:B------:R1:W-:Y:S04]  /*1da0*/  LDGSTS.E.BYPASS.LTC128B.128 [R0+0x6000], [R244.64] ;  /* 0x06000000f4007fae */ /* 0x0003e8000b901d6a */
[----:B------:R1:W-:Y:S04]  /*1db0*/  LDGSTS.E.BYPASS.LTC128B.128 [R0+0x7000], [R244.64+0x40] ;  /* 0x07000040f4007fae */ /* 0x0003e8000b901d6a */
[----:B------:R1:W-:Y:S04]  /*1dc0*/  LDGSTS.E.BYPASS.LTC128B.128 [R0+0x8000], [R244.64+0x80] ;  /* 0x08000080f4007fae */ /* 0x0003e8000b901d6a */
[----:B------:R2:W-:Y:S04]  /*1dd0*/  LDGSTS.E.BYPASS.LTC128B.128 [R248], [R246.64] ;  /* 0x00000000f6f87fae */ /* 0x0005e8000b901d6a */
[----:B------:R2:W-:Y:S04]  /*1de0*/  LDGSTS.E.BYPASS.LTC128B.128 [R248+0x1000], [R246.64+0x40] ;  /* 0x01000040f6f87fae */ /* 0x0005e8000b901d6a */
[----:B------:R2:W-:Y:S04]  /*1df0*/  LDGSTS.E.BYPASS.LTC128B.128 [R248+0x2000], [R246.64+0x80] ;  /* 0x02000080f6f87fae */ /* 0x0005e8000b901d6a */
[----:B------:R1:W-:Y:S04]  /*1e00*/  LDGSTS.E.BYPASS.LTC128B.128 [R0+0x9000], [R4.64] ;  /* 0x0900000004007fae */ /* 0x0003e8000b901d6a */
[----:B------:R1:W-:Y:S04]  /*1e10*/  LDGSTS.E.BYPASS.LTC128B.128 [R0+0xb000], [R4.64+0x40] ;  /* 0x0b00004004007fae */ /* 0x0003e8000b901d6a */
[----:B------:R1:W-:Y:S04]  /*1e20*/  LDGSTS.E.BYPASS.LTC128B.128 [R0+0xd000], [R4.64+0x80] ;  /* 0x0d00008004007fae */ /* 0x0003e8000b901d6a */
[----:B------:R1:W-:Y:S04]  /*1e30*/  LDGSTS.E.BYPASS.LTC128B.128 [R0+0xa000], [R10.64] ;  /* 0x0a0000000a007fae */ /* 0x0003e8000b901d6a */
[----:B------:R1:W-:Y:S04]  /*1e40*/  LDGSTS.E.BYPASS.LTC128B.128 [R0+0xc000], [R10.64+0x40] ;  /* 0x0c0000400a007fae */ /* 0x0003e8000b901d6a */
[----:B------:R1:W-:Y:S04]  /*1e50*/  LDGSTS.E.BYPASS.LTC128B.128 [R0+0xe000], [R10.64+0x80] ;  /* 0x0e0000800a007fae */ /* 0x0003e8000b901d6a */
[----:B------:R-:W0:Y:S04]  /*1e60*/  LDGDEPBAR ;  /* 0x00000000000079af */ /* 0x000e280000000000 */
[----:B------:R3:W5:Y:S04]  /*1e70*/  LDG.E R252, [R8.64] ;  /* 0x0000002a08fc7981 */ /* 0x000768000c1e1900 */
[----:B------:R3:W5:Y:S04]  /*1e80*/  LDG.E R251, [R8.64+0x20] ;  /* 0x0000202a08fb7981 */ /* 0x000768000c1e1900 */
[----:B------:R3:W5:Y:S01]  /*1e90*/  LDG.E R250, [R8.64+0x80] ;  /* 0x0000802a08fa7981 */ /* 0x000762000c1e1900 */
[----:B-1----:R-:W-:Y:S01]  /*1ea0*/  LEA.HI R0, R24, R23, RZ, 0x5 ;  /* 0x0000001718007211 */ /* 0x002fe200078f28ff */
[----:B------:R-:W-:Y:S01]  /*1eb0*/  IMAD.U32 R4, RZ, RZ, UR32 ;  /* 0x00000020ff047e24 */ /* 0x000fe2000f8e00ff */
[----:B------:R-:W-:-:S04]  /*1ec0*/  DEPBAR.LE SB0, 0x1 ;  /* 0x000080400000791a */ /* 0x000fc80000000000 */
[----:B------:R-:W-:Y:S02]  /*1ed0*/  LOP3.LUT R3, R0, 0xffffffe0, RZ, 0xc0, !PT ;  /* 0xffffffe000037812 */ /* 0x000fe400078ec0ff */
[----:B------:R-:W-:-:S03]  /*1ee0*/  SHF.R.S32.HI R0, RZ, 0x5, R0 ;  /* 0x00000005ff007819 */ /* 0x000fc60000011400 */
[----:B------:R-:W-:Y:S02]  /*1ef0*/  IMAD.IADD R3, R23, 0x1, -R3 ;  /* 0x0000000117037824 */ /* 0x000fe400078e0a03 */
[----:B------:R-:W-:Y:S01]  /*1f00*/  IMAD.U32 R6, RZ, RZ, UR40 ;  /* 0x00000028ff067e24 */ /* 0x000fe2000f8e00ff */
[----:B---3--:R2:W5:Y:S01]  /*1f10*/  LDG.E R8, [R8.64+0xa0] ;  /* 0x0000a02a08087981 */ /* 0x008562000c1e1900 */
[----:B------:R-:W-:Y:S01]  /*1f20*/  IMAD R0, R0, UR27, R3 ;  /* 0x0000001b00007c24 */ /* 0x000fe2000f8e0203 */
[----:B------:R-:W-:Y:S01]  /*1f30*/  CS2R R76, SRZ ;  /* 0x00000000004c7805 */ /* 0x000fe2000001ff00 */
[----:B------:R-:W-:Y:S01]  /*1f40*/  IMAD.U32 R3, RZ, RZ, UR22 ;  /* 0x00000016ff037e24 */ /* 0x000fe2000f8e00ff */
[----:B------:R-:W-:Y:S01]  /*1f50*/  BAR.SYNC.DEFER_BLOCKING 0x0 ;  /* 0x0000000000007b1d */ /* 0x000fe20000010000 */
[----:B------:R-:W-:Y:S01]  /*1f60*/  IMAD.U32 R7, RZ, RZ, UR41 ;  /* 0x00000029ff077e24 */ /* 0x000fe2000f8e00ff */
[----:B------:R-:W-:Y:S01]  /*1f70*/  IADD3 R4, P2, P1, R0, UR26, R4 ;  /* 0x0000001a00047c10 */ /* 0x000fe2000f95e004 */
[----:B------:R-:W-:Y:S01]  /*1f80*/  CS2R R82, SRZ ;  /* 0x0000000000527805 */ /* 0x000fe2000001ff00 */
[----:B------:R-:W-:Y:S01]  /*1f90*/  SHF.R.S32.HI R0, RZ, 0x1f, R0 ;  /* 0x0000001fff007819 */ /* 0x000fe20000011400 */
[----:B------:R-:W-:Y:S01]  /*1fa0*/  CS2R R80, SRZ ;  /* 0x0000000000507805 */ /* 0x000fe2000001ff00 */
[----:B------:R-:W-:Y:S01]  /*1fb0*/  CS2R R74, SRZ ;  /* 0x00000000004a7805 */ /* 0x000fe2000001ff00 */
[----:B------:R-:W-:Y:S01]  /*1fc0*/  CS2R R72, SRZ ;  /* 0x0000000000487805 */ /* 0x000fe2000001ff00 */
[----:B------:R-:W-:Y:S01]  /*1fd0*/  IADD3.X R0, R0, UR21, R3, P2, P1 ;  /* 0x0000001500007c10 */ /* 0x000fe200097e2403 */
[----:B------:R-:W-:Y:S01]  /*1fe0*/  CS2R R70, SRZ ;  /* 0x0000000000467805 */ /* 0x000fe2000001ff00 */
[----:B------:R-:W-:Y:S01]  /*1ff0*/  IADD3 R4, P1, R4, R22, RZ ;  /* 0x0000001604047210 */ /* 0x000fe20007f3e0ff */
[----:B------:R-:W-:Y:S01]  /*2000*/  CS2R R68, SRZ ;  /* 0x0000000000447805 */ /* 0x000fe2000001ff00 */
[----:B------:R-:W-:Y:S01]  /*2010*/  CS2R R62, SRZ ;  /* 0x00000000003e7805 */ /* 0x000fe2000001ff00 */
[----:B------:R-:W-:Y:S01]  /*2020*/  CS2R R60, SRZ ;  /* 0x00000000003c7805 */ /* 0x000fe2000001ff00 */
[----:B------:R-:W-:Y:S01]  /*2030*/  IADD3.X R5, R0, R20, RZ, P1, !PT ;  /* 0x0000001400057210 */ /* 0x000fe20000ffe4ff */
[----:B------:R-:W-:Y:S01]  /*2040*/  CS2R R66, SRZ ;  /* 0x0000000000427805 */ /* 0x000fe2000001ff00 */
[----:B------:R-:W-:Y:S01]  /*2050*/  CS2R R64, SRZ ;  /* 0x0000000000407805 */ /* 0x000fe2000001ff00 */
[----:B------:R-:W-:Y:S01]  /*2060*/  CS2R R58, SRZ ;  /* 0x00000000003a7805 */ /* 0x000fe2000001ff00 */
[----:B------:R-:W-:Y:S01]  /*2070*/  CS2R R56, SRZ ;  /* 0x0000000000387805 */ /* 0x000fe2000001ff00 */
[----:B------:R-:W-:Y:S01]  /*2080*/  IMAD.WIDE.U32 R4, R6, UR20, R4 ;  /* 0x0000001406047c25 */ /* 0x000fe2000f8e0004 */
[----:B------:R-:W-:Y:S01]  /*2090*/  CS2R R54, SRZ ;  /* 0x0000000000367805 */ /* 0x000fe2000001ff00 */
[----:B------:R-:W-:Y:S01]  /*20a0*/  CS2R R52, SRZ ;  /* 0x0000000000347805 */ /* 0x000fe2000001ff00 */
[----:B------:R-:W-:Y:S01]  /*20b0*/  CS2R R46, SRZ ;  /* 0x00000000002e7805 */ /* 0x000fe2000001ff00 */
[----:B------:R-:W-:Y:S01]  /*20c0*/  CS2R R44, SRZ ;  /* 0x00000000002c7805 */ /* 0x000fe2000001ff00 */
[----:B------:R-:W-:Y:S01]  /*20d0*/  IADD3 R0, R5, UR19, RZ ;  /* 0x0000001305007c10 */ /* 0x000fe2000fffe0ff */
[----:B------:R2:W1:Y:S01]  /*20e0*/  LDSM.16.M88.4 R172, [R222+0xf000] ;  /* 0x00f00000deac783b */ /* 0x0004620000000200 */
[C---:B------:R-:W-:Y:S01]  /*20f0*/  LEA R232, P1, R4.reuse, c[0x0][0x350], 0x2 ;  /* 0x0000d40004e87a11 */ /* 0x040fe200078210ff */
[----:B------:R-:W-:Y:S01]  /*2100*/  CS2R R50, SRZ ;  /* 0x0000000000327805 */ /* 0x000fe2000001ff00 */
[----:B------:R-:W-:Y:S01]  /*2110*/  CS2R R48, SRZ ;  /* 0x0000000000307805 */ /* 0x000fe2000001ff00 */
[----:B------:R2:W3:Y:S01]  /*2120*/  LDSM.16.M88.4 R176, [R222+0xf400] ;  /* 0x00f40000deb0783b */ /* 0x0004e20000000200 */
[----:B------:R-:W-:Y:S01]  /*2130*/  LEA.HI.X R233, R4, c[0x0][0x354], R0, 0x2, P1 ;  /* 0x0000d50004e97a11 */ /* 0x000fe200008f1400 */
[----:B------:R-:W-:Y:S01]  /*2140*/  CS2R R42, SRZ ;  /* 0x00000000002a7805 */ /* 0x000fe2000001ff00 */
[----:B------:R-:W-:Y:S01]  /*2150*/  PLOP3.LUT P1, PT, PT, PT, UP0, 0x80, 0x0 ;  /* 0x000000000000781c */ /* 0x000fe20003f2f008 */
[----:B------:R2:W4:Y:S01]  /*2160*/  LDSM.16.M88.4 R180, [R221+0xf000] ;  /* 0x00f00000ddb4783b */ /* 0x0005220000000200 */
[----:B------:R-:W-:Y:S01]  /*2170*/  CS2R R40, SRZ ;  /* 0x0000000000287805 */ /* 0x000fe2000001ff00 */
[----:B------:R-:W-:Y:S01]  /*2180*/  CS2R R38, SRZ ;  /* 0x0000000000267805 */ /* 0x000fe2000001ff00 */
[----:B------:R-:W-:Y:S01]  /*2190*/  CS2R R36, SRZ ;  /* 0x0000000000247805 */ /* 0x000fe2000001ff00 */
[----:B------:R2:W1:Y:S04]  /*21a0*/  LDSM.16.M88.4 R184, [R221+0xf400] ;  /* 0x00f40000ddb8783b */ /* 0x0004680000000200 */
[----:B------:R2:W1:Y:S04]  /*21b0*/  LDSM.16.M88.4 R188, [R222+0x11000] ;  /* 0x01100000debc783b */ /* 0x0004680000000200 */
[----:B------:R2:W1:Y:S04]  /*21c0*/  LDSM.16.M88.4 R192, [R222+0x11400] ;  /* 0x01140000dec0783b */ /* 0x0004680000000200 */
[----:B------:R2:W1:Y:S04]  /*21d0*/  LDSM.16.M88.4 R196, [R221+0x11000] ;  /* 0x01100000ddc4783b */ /* 0x0004680000000200 */
[----:B------:R2:W1:Y:S04]  /*21e0*/  LDSM.16.M88.4 R200, [R221+0x11400] ;  /* 0x01140000ddc8783b */ /* 0x0004680000000200 */
[----:B------:R2:W1:Y:S04]  /*21f0*/  LDSM.16.M88.4 R204, [R222+0x13000] ;  /* 0x01300000decc783b */ /* 0x0004680000000200 */
[----:B------:R2:W1:Y:S04]  /*2200*/  LDSM.16.M88.4 R208, [R222+0x13400] ;  /* 0x01340000ded0783b */ /* 0x0004680000000200 */
[----:B------:R2:W1:Y:S04]  /*2210*/  LDSM.16.M88.4 R212, [R221+0x13000] ;  /* 0x01300000ddd4783b */ /* 0x0004680000000200 */
[----:B------:R2:W1:Y:S01]  /*2220*/  LDSM.16.M88.4 R216, [R221+0x13400] ;  /* 0x01340000ddd8783b */ /* 0x0004620000000200 */
[----:B------:R-:W-:Y:S05]  /*2230*/  @!P1 BRA `(.L_x_121) ;  /* 0x0000312000009947 */ /* 0x000fea0003800000 */
[----:B---3--:R-:W-:Y:S01]  /*2240*/  IADD3 R3, R229, 0x1800, RZ ;  /* 0x00001800e5037810 */ /* 0x008fe20007ffe0ff */
[----:B-----5:R-:W-:Y:S01]  /*2250*/  IMAD.MOV.U32 R249, RZ, RZ, R8 ;  /* 0x000000fffff97224 */ /* 0x020fe200078e0008 */
[----:B------:R-:W-:Y:S01]  /*2260*/  IADD3 R0, R231, 0x1800, RZ ;  /* 0x00001800e7007810 */ /* 0x000fe20007ffe0ff */
[----:B------:R-:W-:Y:S01]  /*2270*/  IMAD.MOV.U32 R127, RZ, RZ, RZ ;  /* 0x000000ffff7f7224 */ /* 0x000fe200078e00ff */
[----:B------:R-:W-:Y:S01]  /*2280*/  SEL R3, R3, R229, !P0 ;  /* 0x000000e503037207 */ /* 0x000fe20004000000 */
[----:B------:R-:W-:Y:S01]  /*2290*/  UMOV UR20, UR6 ;  /* 0x0000000600147c82 */ /* 0x000fe20008000000 */
[----:B------:R-:W-:-:S03]  /*22a0*/  SEL R0, R0, R231, !P0 ;  /* 0x000000e700007207 */ /* 0x000fc60004000000 */
[----:B------:R-:W-:Y:S02]  /*22b0*/  IMAD.SHL.U32 R3, R3, 0x2, RZ ;  /* 0x0000000203037824 */ /* 0x000fe400078e00ff */
[----:B------:R-:W-:Y:S02]  /*22c0*/  IMAD.SHL.U32 R220, R0, 0x2, RZ ;  /* 0x0000000200dc7824 */ /* 0x000fe400078e00ff */
[----:B------:R-:W-:Y:S02]  /*22d0*/  IMAD.MOV.U32 R0, RZ, RZ, c[0x0][0x1c0] ;  /* 0x00007000ff007624 */ /* 0x000fe400078e00ff */
[----:B------:R-:W-:Y:S02]  /*22e0*/  IMAD.SHL.U32 R223, R231, 0x2, RZ ;  /* 0x00000002e7df7824 */ /* 0x000fe400078e00ff */
[----:B------:R-:W-:Y:S02]  /*22f0*/  IMAD R0, R0, c[0x0][0x22c], RZ ;  /* 0x00008b0000007a24 */ /* 0x000fe400078e02ff */
[----:B------:R-:W-:Y:S02]  /*2300*/  IMAD.IADD R224, R223, 0x1, R230 ;  /* 0x00000001dfe07824 */ /* 0x000fe400078e02e6 */
[C---:B------:R-:W-:Y:S01]  /*2310*/  IMAD.SHL.U32 R6, R0.reuse, 0x10, RZ ;  /* 0x0000001000067824 */ /* 0x040fe200078e00ff */
[----:B------:R-:W-:-:S04]  /*2320*/  SHF.L.U32 R4, R0, 0x3, RZ ;  /* 0x0000000300047819 */ /* 0x000fc800000006ff */
[C---:B------:R-:W-:Y:S02]  /*2330*/  IADD3 R5, R6.reuse, 0x20, RZ ;  /* 0x0000002006057810 */ /* 0x040fe40007ffe0ff */
[----:B------:R-:W-:Y:S02]  /*2340*/  IADD3 R0, R6, 0x40, RZ ;  /* 0x0000004006007810 */ /* 0x000fe40007ffe0ff */
[----:B------:R-:W-:Y:S02]  /*2350*/  SHF.L.U64.HI R6, R26, 0x2, R14 ;  /* 0x000000021a067819 */ /* 0x000fe4000001020e */
[C---:B------:R-:W-:Y:S01]  /*2360*/  IADD3 R5, R4.reuse, R5, RZ ;  /* 0x0000000504057210 */ /* 0x040fe20007ffe0ff */
[----:B------:R-:W-:Y:S02]  /*2370*/  IMAD.IADD R0, R4, 0x1, R0 ;  /* 0x0000000104007824 */ /* 0x000fe400078e0200 */
[----:B------:R3:W-:Y:S02]  /*2380*/  STL [R1+0x1c], R6 ;  /* 0x00001c0601007387 */ /* 0x0007e40000100800 */
[----:B---3--:R-:W-:-:S05]  /*2390*/  SHF.L.U32 R6, R26, 0x2, RZ ;  /* 0x000000021a067819 */ /* 0x008fca00000006ff */
[----:B------:R3:W-:Y:S02]  /*23a0*/  STL [R1+0x18], R6 ;  /* 0x0000180601007387 */ /* 0x0007e40000100800 */
[C---:B---3--:R-:W-:Y:S01]  /*23b0*/  IADD3 R6, R4.reuse, R5, RZ ;  /* 0x0000000504067210 */ /* 0x048fe20007ffe0ff */
[----:B------:R-:W-:-:S03]  /*23c0*/  IMAD.IADD R5, R4, 0x1, R0 ;  /* 0x0000000104057824 */ /* 0x000fc600078e0200 */
[C---:B------:R-:W-:Y:S01]  /*23d0*/  IADD3 R6, R4.reuse, R6, RZ ;  /* 0x0000000604067210 */ /* 0x040fe20007ffe0ff */
[----:B------:R-:W-:-:S03]  /*23e0*/  IMAD.IADD R5, R4, 0x1, R5 ;  /* 0x0000000104057824 */ /* 0x000fc600078e0205 */
[C---:B------:R-:W-:Y:S01]  /*23f0*/  IADD3 R6, R4.reuse, R6, RZ ;  /* 0x0000000604067210 */ /* 0x040fe20007ffe0ff */
[----:B------:R-:W-:-:S04]  /*2400*/  IMAD.IADD R5, R4, 0x1, R5 ;  /* 0x0000000104057824 */ /* 0x000fc800078e0205 */
[----:B------:R3:W-:Y:S01]  /*2410*/  STL [R1+0x4], R6 ;  /* 0x0000040601007387 */ /* 0x0007e20000100800 */
[----:B------:R-:W-:-:S03]  /*2420*/  IMAD.IADD R0, R4, 0x1, R5 ;  /* 0x0000000104007824 */ /* 0x000fc600078e0205 */
[----:B------:R2:W-:Y:S01]  /*2430*/  STL [R1], R5 ;  /* 0x0000000501007387 */ /* 0x0005e20000100800 */
[----:B---3--:R-:W-:-:S05]  /*2440*/  IADD3 R6, R4, R6, RZ ;  /* 0x0000000604067210 */ /* 0x008fca0007ffe0ff */
[----:B------:R2:W-:Y:S04]  /*2450*/  STL [R1+0xc], R6 ;  /* 0x00000c0601007387 */ /* 0x0005e80000100800 */
[----:B------:R2:W-:Y:S02]  /*2460*/  STL [R1+0x8], R0 ;  /* 0x0000080001007387 */ /* 0x0005e40000100800 */
.L_x_124:
[----:B------:R-:W0:Y:S01]  /*2470*/  LDGDEPBAR ;  /* 0x00000000000079af */ /* 0x000e220000000000 */
[----:B--2---:R-:W-:Y:S01]  /*2480*/  IADD3 R0, R230, R220, RZ ;  /* 0x000000dce6007210 */ /* 0x004fe20007ffe0ff */
[----:B------:R-:W-:Y:S01]  /*2490*/  UISETP.GE.AND UP2, UPT, UR33, 0x1, UPT ;  /* 0x000000012100788c */ /* 0x000fe2000bf46270 */
[----:B-----5:R-:W-:Y:S01]  /*24a0*/  FSETP.NEU.FTZ.AND P0, PT, R252, -INF , PT ;  /* 0xff800000fc00780b */ /* 0x020fe20003f1d000 */
[----:B------:R-:W-:Y:S04]  /*24b0*/  DEPBAR.LE SB0, 0x0 ;  /* 0x000080000000791a */ /* 0x000fe80000000000 */
[----:B------:R-:W-:Y:S08]  /*24c0*/  BAR.SYNC.DEFER_BLOCKING 0x0 ;  /* 0x0000000000007b1d */ /* 0x000ff00000010000 */
[----:B------:R-:W-:Y:S08]  /*24d0*/  LDSM.16.M88.4 R32, [R220] ;  /* 0x00000000dc20783b */ /* 0x000ff00000000200 */
[----:B------:R-:W2:Y:S08]  /*24e0*/  LDSM.16.M88.4 R16, [R222+0x9000] ;  /* 0x00900000de10783b */ /* 0x000eb00000000200 */
[----:B------:R-:W3:Y:S08]  /*24f0*/  LDSM.16.M88.4 R28, [R220+0x800] ;  /* 0x00080000dc1c783b */ /* 0x000ef00000000200 */
[----:B------:R-:W5:Y:S08]  /*2500*/  LDSM.16.M88.4 R132, [R222+0x9400] ;  /* 0x00940000de84783b */ /* 0x000f700000000200 */
[----:B------:R-:W-:Y:S08]  /*2510*/  LDSM.16.M88.4 R136, [R0] ;  /* 0x000000000088783b */ /* 0x000ff00000000200 */
[----:B------:R-:W4:Y:S01]  /*2520*/  LDSM.16.M88.4 R140, [R221+0x9000] ;  /* 0x00900000dd8c783b */ /* 0x000f220000000200 */
[-C--:B--2---:R-:W-:Y:S07]  /*2530*/  HMMA.16816.F32 R4, R32, R16.reuse, RZ ;  /* 0x000000102004723c */ /* 0x084fee00000018ff */
[----:B------:R-:W2:Y:S01]  /*2540*/  LDSM.16.M88.4 R144, [R0+0x800] ;  /* 0x000800000090783b */ /* 0x000ea20000000200 */
[C---:B---3--:R-:W-:Y:S07]  /*2550*/  HMMA.16816.F32 R8, R28.reuse, R16, RZ ;  /* 0x000000101c08723c */ /* 0x048fee00000018ff */
[----:B------:R-:W3:Y:S01]  /*2560*/  LDSM.16.M88.4 R148, [R221+0x9400] ;  /* 0x00940000dd94783b */ /* 0x000ee20000000200 */
[-C--:B------:R-:W-:Y:S07]  /*2570*/  HMMA.16816.F32 R12, R28, R18.reuse, RZ ;  /* 0x000000121c0c723c */ /* 0x080fee00000018ff */
[----:B------:R-:W-:Y:S01]  /*2580*/  LDSM.16.M88.4 R152, [R220+0x1000] ;  /* 0x00100000dc98783b */ /* 0x000fe20000000200 */
[C---:B------:R-:W-:Y:S07]  /*2590*/  HMMA.16816.F32 R16, R32.reuse, R18, RZ ;  /* 0x000000122010723c */ /* 0x040fee00000018ff */
[----:B------:R-:W1:Y:S01]  /*25a0*/  LDSM.16.M88.4 R156, [R222+0xb000] ;  /* 0x00b00000de9c783b */ /* 0x000e620000000200 */
[-C--:B-----5:R-:W-:Y:S07]  /*25b0*/  HMMA.16816.F32 R20, R32, R132.reuse, RZ ;  /* 0x000000842014723c */ /* 0x0a0fee00000018ff */
[----:B------:R-:W5:Y:S01]  /*25c0*/  LDSM.16.M88.4 R160, [R220+0x1800] ;  /* 0x00180000dca0783b */ /* 0x000f620000000200 */
[C---:B------:R-:W-:Y:S07]  /*25d0*/  HMMA.16816.F32 R24, R28.reuse, R132, RZ ;  /* 0x000000841c18723c */ /* 0x040fee00000018ff */
[----:B------:R-:W-:Y:S01]  /*25e0*/  LDSM.16.M88.4 R164, [R0+0x1000] ;  /* 0x0010000000a4783b */ /* 0x000fe20000000200 */
[-C--:B------:R-:W-:Y:S07]  /*25f0*/  HMMA.16816.F32 R28, R28, R134.reuse, RZ ;  /* 0x000000861c1c723c */ /* 0x080fee00000018ff */
[----:B------:R-:W-:Y:S01]  /*2600*/  LDSM.16.M88.4 R168, [R221+0xb000] ;  /* 0x00b00000dda8783b */ /* 0x000fe20000000200 */
[----:B------:R-:W-:Y:S07]  /*2610*/  HMMA.16816.F32 R32, R32, R134, RZ ;  /* 0x000000862020723c */ /* 0x000fee00000018ff */
[----:B------:R-:W1:Y:S01]  /*2620*/  LDSM.16.M88.4 R132, [R222+0xb400] ;  /* 0x00b40000de84783b */ /* 0x000e620000000200 */
[-C--:B----4-:R-:W-:Y:S08]  /*2630*/  HMMA.16816.F32 R4, R136, R140.reuse, R4 ;  /* 0x0000008c8804723c */ /* 0x090ff00000001804 */
[C---:B--2---:R-:W-:Y:S08]  /*2640*/  HMMA.16816.F32 R8, R144.reuse, R140, R8 ;  /* 0x0000008c9008723c */ /* 0x044ff00000001808 */
[-C--:B------:R-:W-:Y:S08]  /*2650*/  HMMA.16816.F32 R12, R144, R142.reuse, R12 ;  /* 0x0000008e900c723c */ /* 0x080ff0000000180c */
[C---:B------:R-:W-:Y:S01]  /*2660*/  HMMA.16816.F32 R16, R136.reuse, R142, R16 ;  /* 0x0000008e8810723c */ /* 0x040fe20000001810 */
[----:B------:R-:W2:Y:S07]  /*2670*/  LDSM.16.M88.4 R140, [R0+0x1800] ;  /* 0x00180000008c783b */ /* 0x000eae0000000200 */
[-C--:B---3--:R-:W-:Y:S08]  /*2680*/  HMMA.16816.F32 R20, R136, R148.reuse, R20 ;  /* 0x000000948814723c */ /* 0x088ff00000001814 */
[C---:B------:R-:W-:Y:S08]  /*2690*/  HMMA.16816.F32 R24, R144.reuse, R148, R24 ;  /* 0x000000949018723c */ /* 0x040ff00000001818 */
[-C--:B------:R-:W-:Y:S01]  /*26a0*/  HMMA.16816.F32 R28, R144, R150.reuse, R28 ;  /* 0x00000096901c723c */ /* 0x080fe2000000181c */
[----:B------:R-:W-:Y:S07]  /*26b0*/  LDSM.16.M88.4 R144, [R222+0xd000] ;  /* 0x00d00000de90783b */ /* 0x000fee0000000200 */
[----:B------:R-:W-:Y:S01]  /*26c0*/  HMMA.16816.F32 R32, R136, R150, R32 ;  /* 0x000000968820723c */ /* 0x000fe20000001820 */
[----:B------:R-:W3:Y:S07]  /*26d0*/  LDSM.16.M88.4 R136, [R221+0xb400] ;  /* 0x00b40000dd88783b */ /* 0x000eee0000000200 */
[-C--:B-1----:R-:W-:Y:S01]  /*26e0*/  HMMA.16816.F32 R4, R152, R156.reuse, R4 ;  /* 0x0000009c9804723c */ /* 0x082fe20000001804 */
[----:B------:R-:W-:Y:S07]  /*26f0*/  LDSM.16.M88.4 R148, [R220+0x2800] ;  /* 0x00280000dc94783b */ /* 0x000fee0000000200 */
[C---:B-----5:R-:W-:Y:S08]  /*2700*/  HMMA.16816.F32 R8, R160.reuse, R156, R8 ;  /* 0x0000009ca008723c */ /* 0x060ff00000001808 */
[-C--:B------:R-:W-:Y:S08]  /*2710*/  HMMA.16816.F32 R12, R160, R158.reuse, R12 ;  /* 0x0000009ea00c723c */ /* 0x080ff0000000180c */
[C---:B------:R-:W-:Y:S01]  /*2720*/  HMMA.16816.F32 R16, R152.reuse, R158, R16 ;  /* 0x0000009e9810723c */ /* 0x040fe20000001810 */
[----:B------:R-:W-:Y:S07]  /*2730*/  LDSM.16.M88.4 R156, [R221+0xd000] ;  /* 0x00d00000dd9c783b */ /* 0x000fee0000000200 */
[-C--:B------:R-:W-:Y:S08]  /*2740*/  HMMA.16816.F32 R20, R152, R132.reuse, R20 ;  /* 0x000000849814723c */ /* 0x080ff00000001814 */
[C---:B------:R-:W-:Y:S08]  /*2750*/  HMMA.16816.F32 R24, R160.reuse, R132, R24 ;  /* 0x00000084a018723c */ /* 0x040ff00000001818 */
[-C--:B------:R-:W-:Y:S08]  /*2760*/  HMMA.16816.F32 R28, R160, R134.reuse, R28 ;  /* 0x00000086a01c723c */ /* 0x080ff0000000181c */
[----:B------:R-:W-:Y:S01]  /*2770*/  HMMA.16816.F32 R32, R152, R134, R32 ;  /* 0x000000869820723c */ /* 0x000fe20000001820 */
[----:B------:R-:W1:Y:S07]  /*2780*/  LDSM.16.M88.4 R132, [R220+0x2000] ;  /* 0x00200000dc84783b */ /* 0x000e6e0000000200 */
[-C--:B------:R-:W-:Y:S01]  /*2790*/  HMMA.16816.F32 R4, R164, R168.reuse, R4 ;  /* 0x000000a8a404723c */ /* 0x080fe20000001804 */
[----:B------:R-:W4:Y:S07]  /*27a0*/  LDSM.16.M88.4 R152, [R222+0xd400] ;  /* 0x00d40000de98783b */ /* 0x000f2e0000000200 */
[C---:B--2---:R-:W-:Y:S08]  /*27b0*/  HMMA.16816.F32 R8, R140.reuse, R168, R8 ;  /* 0x000000a88c08723c */ /* 0x044ff00000001808 */
[-C--:B------:R-:W-:Y:S08]  /*27c0*/  HMMA.16816.F32 R12, R140, R170.reuse, R12 ;  /* 0x000000aa8c0c723c */ /* 0x080ff0000000180c */
[C---:B------:R-:W-:Y:S08]  /*27d0*/  HMMA.16816.F32 R16, R164.reuse, R170, R16 ;  /* 0x000000aaa410723c */ /* 0x040ff00000001810 */
[-C--:B---3--:R-:W-:Y:S08]  /*27e0*/  HMMA.16816.F32 R20, R164, R136.reuse, R20 ;  /* 0x00000088a414723c */ /* 0x088ff00000001814 */
[C---:B------:R-:W-:Y:S07]  /*27f0*/  HMMA.16816.F32 R24, R140.reuse, R136, R24 ;  /* 0x000000888c18723c */ /* 0x040fee0000001818 */
[C---:B------:R-:W-:Y:S01]  /*2800*/  FMUL.FTZ R137, R251.reuse, 1.4426950216293334961 ;  /* 0x3fb8aa3bfb897820 */ /* 0x040fe20000410000 */
[-C--:B------:R-:W-:Y:S01]  /*2810*/  HMMA.16816.F32 R28, R140, R138.reuse, R28 ;  /* 0x0000008a8c1c723c */ /* 0x080fe2000000181c */
[----:B------:R-:W2:Y:S03]  /*2820*/  LDSM.16.M88.4 R140, [R0+0x2000] ;  /* 0x00200000008c783b */ /* 0x000ea60000000200 */
[----:B------:R-:W-:Y:S04]  /*2830*/  FMUL.FTZ R136, R250, 1.4426950216293334961 ;  /* 0x3fb8aa3bfa887820 */ /* 0x000fe80000410000 */
[----:B------:R-:W-:Y:S07]  /*2840*/  HMMA.16816.F32 R32, R164, R138, R32 ;  /* 0x0000008aa420723c */ /* 0x000fee0000001820 */
[----:B------:R-:W-:Y:S01]  /*2850*/  FMUL.FTZ R138, R252, 1.4426950216293334961 ;  /* 0x3fb8aa3bfc8a7820 */ /* 0x000fe20000410000 */
[-C--:B-1----:R-:W-:Y:S05]  /*2860*/  HMMA.16816.F32 R4, R132, R144.reuse, R4 ;  /* 0x000000908404723c */ /* 0x082fea0000001804 */
[----:B------:R-:W-:Y:S02]  /*2870*/  FSEL R138, R138, RZ, P0 ;  /* 0x000000ff8a8a7208 */ /* 0x000fe40000000000 */
[----:B------:R-:W-:Y:S01]  /*2880*/  FSETP.NEU.FTZ.AND P0, PT, R251, -INF , PT ;  /* 0xff800000fb00780b */ /* 0x000fe20003f1d000 */
[C---:B------:R-:W-:Y:S01]  /*2890*/  HMMA.16816.F32 R8, R148.reuse, R144, R8 ;  /* 0x000000909408723c */ /* 0x040fe20000001808 */
[----:B------:R-:W2:Y:S03]  /*28a0*/  LDL R145, [R1+0x18] ;  /* 0x0000180001917983 */ /* 0x000ea60000100800 */
[----:B------:R-:W-:Y:S02]  /*28b0*/  FSEL R137, R137, RZ, P0 ;  /* 0x000000ff89897208 */ /* 0x000fe40000000000 */
[----:B------:R-:W-:Y:S02]  /*28c0*/  FSETP.NEU.FTZ.AND P0, PT, R250, -INF , PT ;  /* 0xff800000fa00780b */ /* 0x000fe40003f1d000 */
[-C--:B------:R-:W-:Y:S04]  /*28d0*/  HMMA.16816.F32 R12, R148, R146.reuse, R12 ;  /* 0x00000092940c723c */ /* 0x080fe8000000180c */
[----:B------:R-:W-:Y:S02]  /*28e0*/  FSEL R136, R136, RZ, P0 ;  /* 0x000000ff88887208 */ /* 0x000fe40000000000 */
[C---:B------:R-:W-:Y:S02]  /*28f0*/  FSETP.NEU.FTZ.AND P0, PT, R249.reuse, -INF , PT ;  /* 0xff800000f900780b */ /* 0x040fe40003f1d000 */
[C---:B------:R-:W-:Y:S08]  /*2900*/  HMMA.16816.F32 R16, R132.reuse, R146, R16 ;  /* 0x000000928410723c */ /* 0x040ff00000001810 */
[-C--:B----4-:R-:W-:Y:S08]  /*2910*/  HMMA.16816.F32 R20, R132, R152.reuse, R20 ;  /* 0x000000988414723c */ /* 0x090ff00000001814 */
[C---:B------:R-:W-:Y:S08]  /*2920*/  HMMA.16816.F32 R24, R148.reuse, R152, R24 ;  /* 0x000000989418723c */ /* 0x040ff00000001818 */
[-C--:B------:R-:W-:Y:S08]  /*2930*/  HMMA.16816.F32 R28, R148, R154.reuse, R28 ;  /* 0x0000009a941c723c */ /* 0x080ff0000000181c */
[----:B------:R-:W-:Y:S01]  /*2940*/  HMMA.16816.F32 R32, R132, R154, R32 ;  /* 0x0000009a8420723c */ /* 0x000fe20000001820 */
[----:B------:R1:W4:Y:S07]  /*2950*/  LDSM.16.M88.4 R132, [R0+0x2800] ;  /* 0x002800000084783b */ /* 0x00032e0000000200 */
[-C--:B--2---:R-:W-:Y:S05]  /*2960*/  HMMA.16816.F32 R4, R140, R156.reuse, R4 ;  /* 0x0000009c8c04723c */ /* 0x084fea0000001804 */
[----:B-1----:R-:W-:Y:S07]  /*2970*/  FMUL.FTZ R0, R249, 1.4426950216293334961 ;  /* 0x3fb8aa3bf9007820 */ /* 0x002fee0000410000 */
[----:B------:R-:W-:Y:S11]  /*2980*/  FSEL R0, R0, RZ, P0 ;  /* 0x000000ff00007208 */ /* 0x000ff60000000000 */
[----:B------:R-:W-:Y:S01]  /*2990*/  @!UPT UIADD3 URZ, URZ, URZ, URZ ;  /* 0x0000003f3f3ff290 */ /* 0x000fe2000fffe03f */
[--C-:B------:R-:W-:Y:S02]  /*29a0*/  FFMA.FTZ R4, R4, c[0x0][0x23c], -R138.reuse ;  /* 0x00008f0004047a23 */ /* 0x100fe4000001088a */
[----:B------:R-:W-:Y:S02]  /*29b0*/  FFMA.FTZ R5, R5, c[0x0][0x23c], -R138 ;  /* 0x00008f0005057a23 */ /* 0x000fe4000001088a */
[--C-:B------:R-:W-:Y:S01]  /*29c0*/  FFMA.FTZ R6, R6, c[0x0][0x23c], -R137.reuse ;  /* 0x00008f0006067a23 */ /* 0x100fe20000010889 */
[----:B------:R-:W-:Y:S01]  /*29d0*/  MUFU.EX2 R167, R4 ;  /* 0x0000000400a77308 */ /* 0x000fe20000000800 */
[--C-:B------:R-:W-:Y:S01]  /*29e0*/  FFMA.FTZ R7, R7, c[0x0][0x23c], -R137.reuse ;  /* 0x00008f0007077a23 */ /* 0x100fe20000010889 */
[C---:B----4-:R-:W-:Y:S08]  /*29f0*/  HMMA.16816.F32 R8, R132.reuse, R156, R8 ;  /* 0x0000009c8408723c */ /* 0x050ff00000001808 */
[----:B------:R-:W1:Y:S01]  /*2a00*/  MUFU.EX2 R164, R5 ;  /* 0x0000000500a47308 */ /* 0x000e620000000800 */
[-C--:B------:R-:W-:Y:S08]  /*2a10*/  HMMA.16816.F32 R12, R132, R158.reuse, R12 ;  /* 0x0000009e840c723c */ /* 0x080ff0000000180c */
[C---:B------:R-:W-:Y:S01]  /*2a20*/  HMMA.16816.F32 R16, R140.reuse, R158, R16 ;  /* 0x0000009e8c10723c */ /* 0x040fe20000001810 */
[----:B------:R-:W-:Y:S06]  /*2a30*/  MUFU.EX2 R146, R6 ;  /* 0x0000000600927308 */ /* 0x000fec0000000800 */
[--C-:B------:R-:W-:Y:S04]  /*2a40*/  FFMA.FTZ R10, R10, c[0x0][0x23c], -R0.reuse ;  /* 0x00008f000a0a7a23 */ /* 0x100fe80000010800 */
[----:B------:R2:W4:Y:S01]  /*2a50*/  MUFU.EX2 R171, R7 ;  /* 0x0000000700ab7308 */ /* 0x0005220000000800 */
[----:B------:R-:W-:Y:S02]  /*2a60*/  FFMA.FTZ R11, R11, c[0x0][0x23c], -R0 ;  /* 0x00008f000b0b7a23 */ /* 0x000fe40000010800 */
[----:B------:R-:W-:Y:S02]  /*2a70*/  FFMA.FTZ R8, R8, c[0x0][0x23c], -R136 ;  /* 0x00008f0008087a23 */ /* 0x000fe40000010888 */
[--C-:B------:R-:W-:Y:S02]  /*2a80*/  FFMA.FTZ R14, R14, c[0x0][0x23c], -R0.reuse ;  /* 0x00008f000e0e7a23 */ /* 0x100fe40000010800 */
[----:B------:R-:W-:Y:S02]  /*2a90*/  FFMA.FTZ R15, R15, c[0x0][0x23c], -R0 ;  /* 0x00008f000f0f7a23 */ /* 0x000fe40000010800 */
[--C-:B------:R-:W-:Y:S01]  /*2aa0*/  FFMA.FTZ R9, R9, c[0x0][0x23c], -R136.reuse ;  /* 0x00008f0009097a23 */ /* 0x100fe20000010888 */
[----:B------:R-:W-:Y:S01]  /*2ab0*/  MUFU.EX2 R237, R8 ;  /* 0x0000000800ed7308 */ /* 0x000fe20000000800 */
[----:B------:R-:W-:Y:S02]  /*2ac0*/  FFMA.FTZ R12, R12, c[0x0][0x23c], -R136 ;  /* 0x00008f000c0c7a23 */ /* 0x000fe40000010888 */
[--C-:B------:R-:W-:Y:S02]  /*2ad0*/  FFMA.FTZ R16, R16, c[0x0][0x23c], -R138.reuse ;  /* 0x00008f0010107a23 */ /* 0x100fe4000001088a */
[----:B------:R-:W-:Y:S02]  /*2ae0*/  FFMA.FTZ R17, R17, c[0x0][0x23c], -R138 ;  /* 0x00008f0011117a23 */ /* 0x000fe4000001088a */
[--C-:B------:R-:W-:Y:S02]  /*2af0*/  FFMA.FTZ R18, R18, c[0x0][0x23c], -R137.reuse ;  /* 0x00008f0012127a23 */ /* 0x100fe40000010889 */
[--C-:B------:R-:W-:Y:S01]  /*2b00*/  FFMA.FTZ R19, R19, c[0x0][0x23c], -R137.reuse ;  /* 0x00008f0013137a23 */ /* 0x100fe20000010889 */
[----:B------:R-:W-:Y:S01]  /*2b10*/  MUFU.EX2 R165, R16 ;  /* 0x0000001000a57308 */ /* 0x000fe20000000800 */
[----:B------:R-:W-:Y:S01]  /*2b20*/  FFMA.FTZ R13, R13, c[0x0][0x23c], -R136 ;  /* 0x00008f000d0d7a23 */ /* 0x000fe20000010888 */
[----:B--2---:R-:W2:Y:S08]  /*2b30*/  LDSM.16.M88.4 R4, [R221+0xd400] ;  /* 0x00d40000dd04783b */ /* 0x004eb00000000200 */
[----:B------:R-:W-:Y:S10]  /*2b40*/  MUFU.EX2 R161, R17 ;  /* 0x0000001100a17308 */ /* 0x000ff40000000800 */
[----:B------:R-:W-:Y:S10]  /*2b50*/  MUFU.EX2 R163, R18 ;  /* 0x0000001200a37308 */ /* 0x000ff40000000800 */
[----:B------:R-:W-:Y:S10]  /*2b60*/  MUFU.EX2 R162, R19 ;  /* 0x0000001300a27308 */ /* 0x000ff40000000800 */
[----:B------:R-:W5:Y:S01]  /*2b70*/  MUFU.EX2 R236, R9 ;  /* 0x0000000900ec7308 */ /* 0x000f620000000800 */
[-C--:B--2---:R-:W-:Y:S09]  /*2b80*/  HMMA.16816.F32 R20, R140, R4.reuse, R20 ;  /* 0x000000048c14723c */ /* 0x084ff20000001814 */
[----:B------:R-:W-:Y:S01]  /*2b90*/  MUFU.EX2 R238, R10 ;  /* 0x0000000a00ee7308 */ /* 0x000fe20000000800 */
[C---:B------:R-:W-:Y:S07]  /*2ba0*/  HMMA.16816.F32 R24, R132.reuse, R4, R24 ;  /* 0x000000048418723c */ /* 0x040fee0000001818 */
[----:B-1----:R-:W-:Y:S01]  /*2bb0*/  F2FP.PACK_AB R4, R164, R167 ;  /* 0x000000a7a404723e */ /* 0x002fe200000000ff */
[-C--:B------:R-:W-:Y:S01]  /*2bc0*/  HMMA.16816.F32 R28, R132, R6.reuse, R28 ;  /* 0x00000006841c723c */ /* 0x080fe2000000181c */
[----:B------:R-:W1:Y:S03]  /*2bd0*/  MUFU.EX2 R239, R11 ;  /* 0x0000000b00ef7308 */ /* 0x000e660000000800 */
[----:B------:R2:W-:Y:S04]  /*2be0*/  STS [R243+0x13000], R4 ;  /* 0x01300004f3007388 */ /* 0x0005e80000000800 */
[----:B------:R-:W-:Y:S01]  /*2bf0*/  HMMA.16816.F32 R32, R140, R6, R32 ;  /* 0x000000068c20723c */ /* 0x000fe20000001820 */
[----:B------:R-:W3:Y:S02]  /*2c00*/  LDL R143, [R1+0x1c] ;  /* 0x00001c00018f7983 */ /* 0x000ee40000100800 */
[----:B------:R-:W-:Y:S01]  /*2c10*/  MUFU.EX2 R170, R12 ;  /* 0x0000000c00aa7308 */ /* 0x000fe20000000800 */
[--C-:B------:R-:W-:Y:S02]  /*2c20*/  FFMA.FTZ R20, R20, c[0x0][0x23c], -R138.reuse ;  /* 0x00008f0014147a23 */ /* 0x100fe4000001088a */
[----:B------:R-:W-:Y:S01]  /*2c30*/  FFMA.FTZ R21, R21, c[0x0][0x23c], -R138 ;  /* 0x00008f0015157a23 */ /* 0x000fe2000001088a */
[----:B----4-:R-:W-:Y:S01]  /*2c40*/  F2FP.PACK_AB R7, R171, R146 ;  /* 0x00000092ab07723e */ /* 0x010fe200000000ff */
[--C-:B------:R-:W-:Y:S01]  /*2c50*/  FFMA.FTZ R26, R26, c[0x0][0x23c], -R0.reuse ;  /* 0x00008f001a1a7a23 */ /* 0x100fe20000010800 */
[----:B-----5:R-:W-:Y:S03]  /*2c60*/  F2FP.PACK_AB R6, R236, R237 ;  /* 0x000000edec06723e */ /* 0x020fe600000000ff */
[--C-:B------:R-:W-:Y:S01]  /*2c70*/  FFMA.FTZ R27, R27, c[0x0][0x23c], -R0.reuse ;  /* 0x00008f001b1b7a23 */ /* 0x100fe20000010800 */
[----:B------:R4:W-:Y:S01]  /*2c80*/  STS [R243+0x13400], R7 ;  /* 0x01340007f3007388 */ /* 0x0009e20000000800 */
[----:B------:R-:W4:Y:S01]  /*2c90*/  MUFU.EX2 R169, R13 ;  /* 0x0000000d00a97308 */ /* 0x000f220000000800 */
[--C-:B------:R-:W-:Y:S02]  /*2ca0*/  FFMA.FTZ R22, R22, c[0x0][0x23c], -R137.reuse ;  /* 0x00008f0016167a23 */ /* 0x100fe40000010889 */
[--C-:B------:R-:W-:Y:S01]  /*2cb0*/  FFMA.FTZ R30, R30, c[0x0][0x23c], -R0.reuse ;  /* 0x00008f001e1e7a23 */ /* 0x100fe20000010800 */
[----:B-1----:R-:W-:Y:S01]  /*2cc0*/  F2FP.PACK_AB R5, R239, R238 ;  /* 0x000000eeef05723e */ /* 0x002fe200000000ff */
[----:B------:R-:W-:Y:S01]  /*2cd0*/  FFMA.FTZ R0, R31, c[0x0][0x23c], -R0 ;  /* 0x00008f001f007a23 */ /* 0x000fe20000010800 */
[----:B--2---:R-:W-:Y:S01]  /*2ce0*/  F2FP.PACK_AB R4, R161, R165 ;  /* 0x000000a5a104723e */ /* 0x004fe200000000ff */
[--C-:B------:R-:W-:Y:S03]  /*2cf0*/  FFMA.FTZ R23, R23, c[0x0][0x23c], -R137.reuse ;  /* 0x00008f0017177a23 */ /* 0x100fe60000010889 */
[----:B------:R1:W-:Y:S01]  /*2d00*/  MUFU.EX2 R151, R0 ;  /* 0x0000000000977308 */ /* 0x0003e20000000800 */
[--C-:B------:R-:W-:Y:S01]  /*2d10*/  FFMA.FTZ R32, R32, c[0x0][0x23c], -R138.reuse ;  /* 0x00008f0020207a23 */ /* 0x100fe2000001088a */
[----:B------:R-:W-:Y:S01]  /*2d20*/  STS [R241+0x13000], R4 ;  /* 0x01300004f1007388 */ /* 0x000fe20000000800 */
[----:B------:R-:W-:Y:S02]  /*2d30*/  FFMA.FTZ R138, R33, c[0x0][0x23c], -R138 ;  /* 0x00008f00218a7a23 */ /* 0x000fe4000001088a */
[--C-:B------:R-:W-:Y:S02]  /*2d40*/  FFMA.FTZ R34, R34, c[0x0][0x23c], -R137.reuse ;  /* 0x00008f0022227a23 */ /* 0x100fe40000010889 */
[----:B------:R-:W-:Y:S02]  /*2d50*/  FFMA.FTZ R137, R35, c[0x0][0x23c], -R137 ;  /* 0x00008f0023897a23 */ /* 0x000fe40000010889 */
[--C-:B------:R-:W-:Y:S01]  /*2d60*/  FFMA.FTZ R24, R24, c[0x0][0x23c], -R136.reuse ;  /* 0x00008f0018187a23 */ /* 0x100fe20000010888 */
[----:B------:R-:W-:Y:S01]  /*2d70*/  MUFU.EX2 R235, R14 ;  /* 0x0000000e00eb7308 */ /* 0x000fe20000000800 */
[--C-:B------:R-:W-:Y:S02]  /*2d80*/  FFMA.FTZ R25, R25, c[0x0][0x23c], -R136.reuse ;  /* 0x00008f0019197a23 */ /* 0x100fe40000010888 */
[--C-:B------:R-:W-:Y:S01]  /*2d90*/  FFMA.FTZ R28, R28, c[0x0][0x23c], -R136.reuse ;  /* 0x00008f001c1c7a23 */ /* 0x100fe20000010888 */
[----:B----4-:R-:W-:Y:S01]  /*2da0*/  F2FP.PACK_AB R7, R169, R170 ;  /* 0x000000aaa907723e */ /* 0x010fe200000000ff */
[----:B------:R-:W-:Y:S05]  /*2db0*/  FFMA.FTZ R136, R29, c[0x0][0x23c], -R136 ;  /* 0x00008f001d887a23 */ /* 0x000fea0000010888 */
[----:B------:R-:W2:Y:S01]  /*2dc0*/  MUFU.EX2 R234, R15 ;  /* 0x0000000f00ea7308 */ /* 0x000ea20000000800 */
[----:B-1----:R-:W-:Y:S05]  /*2dd0*/  F2FP.PACK_AB R0, R162, R163 ;  /* 0x000000a3a200723e */ /* 0x002fea00000000ff */
[----:B------:R-:W-:Y:S04]  /*2de0*/  STS [R241+0x13400], R0 ;  /* 0x01340000f1007388 */ /* 0x000fe80000000800 */
[----:B------:R-:W-:Y:S01]  /*2df0*/  MUFU.EX2 R158, R20 ;  /* 0x00000014009e7308 */ /* 0x000fe20000000800 */
[----:B------:R2:W-:Y:S04]  /*2e00*/  STS [R243+0x14000], R6 ;  /* 0x01400006f3007388 */ /* 0x0005e80000000800 */
[----:B------:R1:W-:Y:S05]  /*2e10*/  STS [R243+0x14400], R5 ;  /* 0x01440005f3007388 */ /* 0x0003ea0000000800 */
[----:B------:R-:W1:Y:S01]  /*2e20*/  MUFU.EX2 R157, R21 ;  /* 0x00000015009d7308 */ /* 0x000e620000000800 */
[----:B------:R-:W-:Y:S09]  /*2e30*/  STS [R241+0x14000], R7 ;  /* 0x01400007f1007388 */ /* 0x000ff20000000800 */
[----:B------:R-:W-:Y:S01]  /*2e40*/  MUFU.EX2 R160, R22 ;  /* 0x0000001600a07308 */ /* 0x000fe20000000800 */
[----:B--2---:R-:W-:Y:S09]  /*2e50*/  F2FP.PACK_AB R6, R234, R235 ;  /* 0x000000ebea06723e */ /* 0x004ff200000000ff */
[----:B------:R-:W2:Y:S01]  /*2e60*/  MUFU.EX2 R159, R23 ;  /* 0x00000017009f7308 */ /* 0x000ea20000000800 */
[----:B------:R-:W-:Y:S01]  /*2e70*/  STS [R241+0x14400], R6 ;  /* 0x01440006f1007388 */ /* 0x000fe20000000800 */
[----:B-1----:R-:W-:Y:S05]  /*2e80*/  F2FP.PACK_AB R5, R157, R158 ;  /* 0x0000009e9d05723e */ /* 0x002fea00000000ff */
[----:B------:R1:W-:Y:S03]  /*2e90*/  STS [R242+0x13000], R5 ;  /* 0x01300005f2007388 */ /* 0x0003e60000000800 */
[----:B------:R-:W-:Y:S01]  /*2ea0*/  MUFU.EX2 R149, R32 ;  /* 0x0000002000957308 */ /* 0x000fe20000000800 */
[----:B------:R-:W-:Y:S09]  /*2eb0*/  IADD3 R144, P0, R145, UR20, RZ ;  /* 0x0000001491907c10 */ /* 0x000ff2000ff1e0ff */
[----:B------:R-:W4:Y:S01]  /*2ec0*/  MUFU.EX2 R147, R138 ;  /* 0x0000008a00937308 */ /* 0x000f220000000800 */
[----:B--2---:R-:W-:Y:S05]  /*2ed0*/  F2FP.PACK_AB R4, R159, R160 ;  /* 0x000000a09f04723e */ /* 0x004fea00000000ff */
[----:B------:R2:W-:Y:S04]  /*2ee0*/  STS [R242+0x13400], R4 ;  /* 0x01340004f2007388 */ /* 0x0005e80000000800 */
[----:B------:R-:W-:Y:S10]  /*2ef0*/  MUFU.EX2 R150, R34 ;  /* 0x0000002200967308 */ /* 0x000ff40000000800 */
[----:B------:R-:W1:Y:S01]  /*2f00*/  MUFU.EX2 R148, R137 ;  /* 0x0000008900947308 */ /* 0x000e620000000800 */
[----:B----4-:R-:W-:Y:S05]  /*2f10*/  F2FP.PACK_AB R0, R147, R149 ;  /* 0x000000959300723e */ /* 0x010fea00000000ff */
[----:B------:R4:W-:Y:S04]  /*2f20*/  STS [R240+0x13000], R0 ;  /* 0x01300000f0007388 */ /* 0x0009e80000000800 */
[----:B------:R-:W-:Y:S10]  /*2f30*/  MUFU.EX2 R166, R24 ;  /* 0x0000001800a67308 */ /* 0x000ff40000000800 */
[----:B------:R-:W5:Y:S01]  /*2f40*/  MUFU.EX2 R156, R25 ;  /* 0x00000019009c7308 */ /* 0x000f620000000800 */
[----:B-1----:R-:W-:Y:S05]  /*2f50*/  F2FP.PACK_AB R5, R148, R150 ;  /* 0x000000969405723e */ /* 0x002fea00000000ff */
[----:B------:R-:W-:Y:S04]  /*2f60*/  STS [R240+0x13400], R5 ;  /* 0x01340005f0007388 */ /* 0x000fe80000000800 */
[----:B------:R-:W-:Y:S10]  /*2f70*/  MUFU.EX2 R168, R26 ;  /* 0x0000001a00a87308 */ /* 0x000ff40000000800 */
[----:B------:R-:W1:Y:S01]  /*2f80*/  MUFU.EX2 R155, R27 ;  /* 0x0000001b009b7308 */ /* 0x000e620000000800 */
[----:B-----5:R-:W-:Y:S05]  /*2f90*/  F2FP.PACK_AB R7, R156, R166 ;  /* 0x000000a69c07723e */ /* 0x020fea00000000ff */
[----:B------:R-:W-:Y:S04]  /*2fa0*/  STS [R242+0x14000], R7 ;  /* 0x01400007f2007388 */ /* 0x000fe80000000800 */
[----:B------:R-:W-:Y:S10]  /*2fb0*/  MUFU.EX2 R153, R28 ;  /* 0x0000001c00997308 */ /* 0x000ff40000000800 */
[----:B------:R-:W2:Y:S01]  /*2fc0*/  MUFU.EX2 R152, R136 ;  /* 0x0000008800987308 */ /* 0x000ea20000000800 */
[----:B-1----:R-:W-:Y:S05]  /*2fd0*/  F2FP.PACK_AB R6, R155, R168 ;  /* 0x000000a89b06723e */ /* 0x002fea00000000ff */
[----:B------:R-:W-:Y:S04]  /*2fe0*/  STS [R242+0x14400], R6 ;  /* 0x01440006f2007388 */ /* 0x000fe80000000800 */
[----:B------:R-:W4:Y:S01]  /*2ff0*/  MUFU.EX2 R154, R30 ;  /* 0x0000001e009a7308 */ /* 0x000f220000000800 */
[----:B--2---:R-:W-:Y:S05]  /*3000*/  F2FP.PACK_AB R4, R152, R153 ;  /* 0x000000999804723e */ /* 0x004fea00000000ff */
[----:B------:R-:W-:Y:S01]  /*3010*/  STS [R240+0x14000], R4 ;  /* 0x01400004f0007388 */ /* 0x000fe20000000800 */
[----:B----4-:R-:W-:Y:S05]  /*3020*/  F2FP.PACK_AB R0, R151, R154 ;  /* 0x0000009a9700723e */ /* 0x010fea00000000ff */
[----:B------:R-:W-:Y:S04]  /*3030*/  STS [R240+0x14400], R0 ;  /* 0x01440000f0007388 */ /* 0x000fe80000000800 */
[----:B------:R-:W1:Y:S08]  /*3040*/  LDSM.16.M88.4 R32, [R223+0x6000] ;  /* 0x00600000df20783b */ /* 0x000e700000000200 */
[----:B------:R-:W2:Y:S08]  /*3050*/  LDSM.16.M88.4 R28, [R223+0x6800] ;  /* 0x00680000df1c783b */ /* 0x000eb00000000200 */
[----:B------:R-:W4:Y:S08]  /*3060*/  LDSM.16.M88.4 R132, [R224+0x6000] ;  /* 0x00600000e084783b */ /* 0x000f300000000200 */
[----:B------:R-:W5:Y:S01]  /*3070*/  LDSM.16.M88.4 R136, [R224+0x6800] ;  /* 0x00680000e088783b */ /* 0x000f620000000200 */
[-C--:B-1----:R-:W-:Y:S08]  /*3080*/  HMMA.16816.F32 R4, R32, R172.reuse, RZ ;  /* 0x000000ac2004723c */ /* 0x082ff000000018ff */
[C---:B--2---:R-:W-:Y:S08]  /*3090*/  HMMA.16816.F32 R8, R28.reuse, R172, RZ ;  /* 0x000000ac1c08723c */ /* 0x044ff000000018ff */
[-C--:B------:R-:W-:Y:S08]  /*30a0*/  HMMA.16816.F32 R12, R28, R174.reuse, RZ ;  /* 0x000000ae1c0c723c */ /* 0x080ff000000018ff */
[C---:B------:R-:W-:Y:S08]  /*30b0*/  HMMA.16816.F32 R16, R32.reuse, R174, RZ ;  /* 0x000000ae2010723c */ /* 0x040ff000000018ff */
[-C--:B------:R-:W-:Y:S01]  /*30c0*/  HMMA.16816.F32 R20, R32, R176.reuse, RZ ;  /* 0x000000b02014723c */ /* 0x080fe200000018ff */
[----:B---3--:R-:W-:Y:S03]  /*30d0*/  IADD3.X R145, R143, UR7, RZ, P0, !PT ;  /* 0x000000078f917c10 */ /* 0x008fe600087fe4ff */
[----:B------:R-:W-:Y:S04]  /*30e0*/  MOV R143, c[0x0][0x1c0] ;  /* 0x00007000008f7a02 */ /* 0x000fe80000000f00 */
[C---:B------:R-:W-:Y:S01]  /*30f0*/  HMMA.16816.F32 R24, R28.reuse, R176, RZ ;  /* 0x000000b01c18723c */ /* 0x040fe200000018ff */
[----:B------:R-:W2:Y:S03]  /*3100*/  LDG.E R142, [R144.64] ;  /* 0x0000002a908e7981 */ /* 0x000ea6000c1e1900 */
[----:B------:R-:W-:Y:S01]  /*3110*/  IMAD R143, R143, c[0x0][0x22c], RZ ;  /* 0x00008b008f8f7a24 */ /* 0x000fe200078e02ff */
[----:B------:R-:W3:Y:S03]  /*3120*/  LDG.E R141, [R144.64+0x20] ;  /* 0x0000202a908d7981 */ /* 0x000ee6000c1e1900 */
[-C--:B------:R-:W-:Y:S01]  /*3130*/  HMMA.16816.F32 R28, R28, R178.reuse, RZ ;  /* 0x000000b21c1c723c */ /* 0x080fe200000018ff */
[----:B------:R1:W2:Y:S03]  /*3140*/  LDG.E R140, [R144.64+0x80] ;  /* 0x0000802a908c7981 */ /* 0x0002a6000c1e1900 */
[----:B------:R-:W-:Y:S01]  /*3150*/  LEA R143, -R143, RZ, 0x6 ;  /* 0x000000ff8f8f7211 */ /* 0x000fe200078e31ff */
[----:B------:R1:W2:Y:S03]  /*3160*/  LDG.E R0, [R144.64+0xa0] ;  /* 0x0000a02a90007981 */ /* 0x0002a6000c1e1900 */
[----:B------:R-:W-:Y:S04]  /*3170*/  HMMA.16816.F32 R32, R32, R178, RZ ;  /* 0x000000b22020723c */ /* 0x000fe800000018ff */
[C---:B------:R-:W-:Y:S04]  /*3180*/  LEA R232, P0, R143.reuse, R232, 0x2 ;  /* 0x000000e88fe87211 */ /* 0x040fe800078010ff */
[-C--:B----4-:R-:W-:Y:S05]  /*3190*/  HMMA.16816.F32 R4, R132, R180.reuse, R4 ;  /* 0x000000b48404723c */ /* 0x090fea0000001804 */
[----:B------:R-:W-:Y:S02]  /*31a0*/  LEA.HI.X.SX32 R233, R143, R233, 0x2, P0 ;  /* 0x000000e98fe97211 */ /* 0x000fe400000f16ff */
[----:B------:R-:W-:Y:S01]  /*31b0*/  PLOP3.LUT P0, PT, PT, PT, UP2, 0x80, 0x0 ;  /* 0x000000000000781c */ /* 0x000fe20003f0f028 */
[C---:B-----5:R-:W-:Y:S08]  /*31c0*/  HMMA.16816.F32 R8, R136.reuse, R180, R8 ;  /* 0x000000b48808723c */ /* 0x060ff00000001808 */
[-C--:B------:R-:W-:Y:S08]  /*31d0*/  HMMA.16816.F32 R12, R136, R182.reuse, R12 ;  /* 0x000000b6880c723c */ /* 0x080ff0000000180c */
[C---:B------:R-:W-:Y:S08]  /*31e0*/  HMMA.16816.F32 R16, R132.reuse, R182, R16 ;  /* 0x000000b68410723c */ /* 0x040ff00000001810 */
[-C--:B------:R-:W-:Y:S08]  /*31f0*/  HMMA.16816.F32 R20, R132, R184.reuse, R20 ;  /* 0x000000b88414723c */ /* 0x080ff00000001814 */
[C---:B------:R-:W-:Y:S08]  /*3200*/  HMMA.16816.F32 R24, R136.reuse, R184, R24 ;  /* 0x000000b88818723c */ /* 0x040ff00000001818 */
[-C--:B------:R-:W-:Y:S01]  /*3210*/  HMMA.16816.F32 R28, R136, R186.reuse, R28 ;  /* 0x000000ba881c723c */ /* 0x080fe2000000181c */
[----:B------:R-:W4:Y:S07]  /*3220*/  LDSM.16.M88.4 R136, [R223+0x7000] ;  /* 0x00700000df88783b */ /* 0x000f2e0000000200 */
[----:B------:R-:W-:Y:S01]  /*3230*/  HMMA.16816.F32 R32, R132, R186, R32 ;  /* 0x000000ba8420723c */ /* 0x000fe20000001820 */
[----:B------:R-:W5:Y:S07]  /*3240*/  LDSM.16.M88.4 R132, [R223+0x7800] ;  /* 0x00780000df84783b */ /* 0x000f6e0000000200 */
[-C--:B----4-:R-:W-:Y:S08]  /*3250*/  HMMA.16816.F32 R4, R136, R188.reuse, R4 ;  /* 0x000000bc8804723c */ /* 0x090ff00000001804 */
        /* <DEDUP_REMOVED lines=32> */
[C---:B--2---:R-:W-:Y:S01]  /*3460*/  FADD.FTZ R5, -R142.reuse, R5 ;  /* 0x000000058e057221 */ /* 0x044fe20000010100 */
[C---:B------:R-:W-:Y:S04]  /*3470*/  HMMA.16816.F32 R16, R132.reuse, R214, R16 ;  /* 0x000000d68410723c */ /* 0x040fe80000001810 */
[C---:B---3--:R-:W-:Y:S02]  /*3480*/  FADD.FTZ R6, -R141.reuse, R6 ;  /* 0x000000068d067221 */ /* 0x048fe40000010100 */
[C---:B------:R-:W-:Y:S02]  /*3490*/  FADD.FTZ R7, -R141.reuse, R7 ;  /* 0x000000078d077221 */ /* 0x040fe40000010100 */
[----:B------:R-:W-:Y:S01]  /*34a0*/  FADD.FTZ R4, -R142, R4 ;  /* 0x000000048e047221 */ /* 0x000fe20000010100 */
[-C--:B------:R-:W-:Y:S03]  /*34b0*/  HMMA.16816.F32 R20, R132, R216.reuse, R20 ;  /* 0x000000d88414723c */ /* 0x080fe60000001814 */
[----:B-1----:R-:W-:Y:S02]  /*34c0*/  FMUL.FTZ R144, R164, R5 ;  /* 0x00000005a4907220 */ /* 0x002fe40000410000 */
        /* <DEDUP_REMOVED lines=81> */
.L_x_122:
[----:B------:R-:W-:Y:S02]  /*39e0*/  F2FP.PACK_AB R16, R144, R145 ;  /* 0x000000919010723e */ /* 0x000fe400000000ff */
        /* <DEDUP_REMOVED lines=37> */
[----:B------:R-:W5:Y:S04]  /*3c40*/  LDSM.16.MT88.4 R20, [R0+0x8000] ;  /* 0x008000000014783b */ /* 0x000f680000004200 */
        /* <DEDUP_REMOVED lines=15> */
[-C--:B-----5:R-:W-:Y:S08]  /*3d40*/  HMMA.16816.F32 R68, R4, R20.reuse, R68 ;  /* 0x000000140444723c */ /* 0x0a0ff00000001844 */
[C---:B------:R-:W-:Y:S08]  /*3d50*/  HMMA.16816.F32 R72, R12.reuse, R20, R72 ;  /* 0x000000140c48723c */ /* 0x040ff00000001848 */
[-C--:B------:R-:W-:Y:S01]  /*3d60*/  HMMA.16816.F32 R76, R12, R22.reuse, R76 ;  /* 0x000000160c4c723c */ /* 0x080fe2000000184c */
[----:B------:R-:W-:Y:S07]  /*3d70*/  LDSM.16.MT88.4 R12, [R0+0x6800] ;  /* 0x00680000000c783b */ /* 0x000fee0000004200 */
[----:B------:R-:W-:Y:S01]  /*3d80*/  HMMA.16816.F32 R80, R4, R22, R80 ;  /* 0x000000160450723c */ /* 0x000fe20000001850 */
[----:B------:R-:W3:Y:S04]  /*3d90*/  LDSM.16.MT88.4 R4, [R2+0x14000] ;  /* 0x014000000204783b */ /* 0x000ee80000004200 */
[----:B------:R-:W4:Y:S03]  /*3da0*/  LDSM.16.MT88.4 R20, [R0+0x7800] ;  /* 0x007800000014783b */ /* 0x000f260000004200 */
        /* <DEDUP_REMOVED lines=15> */
[----:B------:R-:W5:Y:S04]  /*3ea0*/  LDSM.16.MT88.4 R8, [R0+0x7c00] ;  /* 0x007c00000008783b */ /* 0x000f680000004200 */
[----:B------:R-:W1:Y:S03]  /*3eb0*/  LDSM.16.MT88.4 R24, [R0+0x8c00] ;  /* 0x008c00000018783b */ /* 0x000e660000004200 */
[-C--:B---3--:R-:W-:Y:S01]  /*3ec0*/  HMMA.16816.F32 R36, R4, R12.reuse, R36 ;  /* 0x0000000c0424723c */ /* 0x088fe20000001824 */
        /* <DEDUP_REMOVED lines=8> */
[-C--:B-1----:R-:W-:Y:S08]  /*3f50*/  HMMA.16816.F32 R68, R4, R28.reuse, R68 ;  /* 0x0000001c0444723c */ /* 0x082ff00000001844 */
[C---:B------:R-:W-:Y:S08]  /*3f60*/  HMMA.16816.F32 R72, R16.reuse, R28, R72 ;  /* 0x0000001c1048723c */ /* 0x040ff00000001848 */
[-C--:B------:R-:W-:Y:S08]  /*3f70*/  HMMA.16816.F32 R76, R16, R30.reuse, R76 ;  /* 0x0000001e104c723c */ /* 0x080ff0000000184c */
[----:B------:R-:W-:Y:S08]  /*3f80*/  HMMA.16816.F32 R80, R4, R30, R80 ;  /* 0x0000001e0450723c */ /* 0x000ff00000001850 */
[-C--:B--2---:R-:W-:Y:S08]  /*3f90*/  HMMA.16816.F32 R36, R32, R132.reuse, R36 ;  /* 0x000000842024723c */ /* 0x084ff00000001824 */
[C---:B------:R-:W-:Y:S08]  /*3fa0*/  HMMA.16816.F32 R40, R136.reuse, R132, R40 ;  /* 0x000000848828723c */ /* 0x040ff00000001828 */
[-C--:B------:R-:W-:Y:S08]  /*3fb0*/  HMMA.16816.F32 R44, R136, R134.reuse, R44 ;  /* 0x00000086882c723c */ /* 0x080ff0000000182c */
[C---:B------:R-:W-:Y:S08]  /*3fc0*/  HMMA.16816.F32 R48, R32.reuse, R134, R48 ;  /* 0x000000862030723c */ /* 0x040ff00000001830 */
[-C--:B-----5:R-:W-:Y:S08]  /*3fd0*/  HMMA.16816.F32 R52, R32, R8.reuse, R52 ;  /* 0x000000082034723c */ /* 0x0a0ff00000001834 */
        /* <DEDUP_REMOVED lines=8> */
[----:B------:R-:W2:Y:S01]  /*4060*/  LDL R140, [R1+0x20] ;  /* 0x00002000018c7983 */ /* 0x000ea20000100800 */
[----:B------:R-:W-:Y:S05]  /*4070*/  IMAD.MOV.U32 R5, RZ, RZ, c[0x0][0x370] ;  /* 0x0000dc00ff057624 */ /* 0x000fea00078e00ff */
[----:B------:R-:W-:Y:S04]  /*4080*/  LEA R5, -R5, RZ, 0x6 ;  /* 0x000000ff05057211 */ /* 0x000fe800078e31ff */
[C---:B------:R-:W-:Y:S04]  /*4090*/  LEA R6, P1, R5.reuse, R244, 0x1 ;  /* 0x000000f405067211 */ /* 0x040fe800078208ff */
[----:B------:R-:W-:Y:S02]  /*40a0*/  LEA.HI.X.SX32 R5, R5, R245, 0x1, P1 ;  /* 0x000000f505057211 */ /* 0x000fe400008f0eff */
[----:B------:R-:W-:Y:S03]  /*40b0*/  MOV R244, R6 ;  /* 0x0000000600f47202 */ /* 0x000fe60000000f00 */
[----:B------:R-:W-:Y:S02]  /*40c0*/  IMAD.MOV.U32 R245, RZ, RZ, R5 ;  /* 0x000000fffff57224 */ /* 0x000fe400078e0005 */
[----:B--2---:R-:W-:Y:S05]  /*40d0*/  IMAD.SHL.U32 R4, R140, 0x2, RZ ;  /* 0x000000028c047824 */ /* 0x004fea00078e00ff */
[----:B------:R-:W-:Y:S01]  /*40e0*/  @!PT LDS RZ, [RZ] ;  /* 0x00000000fffff984 */ /* 0x000fe20000000800 */
[----:B------:R-:W-:Y:S01]  /*40f0*/  @!PT LDS RZ, [RZ] ;  /* 0x00000000fffff984 */ /* 0x000fe20000000800 */
[----:B------:R-:W-:Y:S01]  /*4100*/  @!PT LDS RZ, [RZ] ;  /* 0x00000000fffff984 */ /* 0x000fe20000000800 */
[----:B------:R1:W-:Y:S04]  /*4110*/  LDGSTS.E.BYPASS.LTC128B.128 [R4+0x6000], [R244.64] ;  /* 0x06000000f4047fae */ /* 0x0003e8000b901d6a */
[----:B------:R1:W-:Y:S04]  /*4120*/  LDGSTS.E.BYPASS.LTC128B.128 [R4+0x7000], [R244.64+0x40] ;  /* 0x07000040f4047fae */ /* 0x0003e8000b901d6a */
[----:B------:R1:W-:Y:S04]  /*4130*/  LDGSTS.E.BYPASS.LTC128B.128 [R4+0x8000], [R244.64+0x80] ;  /* 0x08000080f4047fae */ /* 0x0003e8000b901d6a */
[----:B------:R-:W0:Y:S02]  /*4140*/  LDGDEPBAR ;  /* 0x00000000000079af */ /* 0x000e240000000000 */
.L_x_123:
[----:B------:R-:W-:Y:S01]  /*4150*/  LDSM.16.M88.4 R24, [R225] ;  /* 0x00000000e118783b */ /* 0x000fe20000000200 */
[----:B------:R-:W-:Y:S01]  /*4160*/  IMAD.MOV.U32 R148, RZ, RZ, c[0x0][0x1c0] ;  /* 0x00007000ff947624 */ /* 0x000fe200078e00ff */
[----:B------:R-:W-:Y:S01]  /*4170*/  ULOP3.LUT UR6, UR33, 0x1, URZ, 0xc0, !UPT ;  /* 0x0000000121067892 */ /* 0x000fe2000f8ec03f */
[----:B------:R-:W-:Y:S01]  /*4180*/  IMAD.MOV.U32 R153, RZ, RZ, c[0x0][0x1c0] ;  /* 0x00007000ff997624 */ /* 0x000fe200078e00ff */
[----:B------:R-:W2:Y:S01]  /*4190*/  LDSM.16.MT88.4 R8, [R0+0x9000] ;  /* 0x009000000008783b */ /* 0x000ea20000004200 */
[----:B------:R-:W-:Y:S01]  /*41a0*/  IMAD R148, R148, c[0x0][0x22c], RZ ;  /* 0x00008b0094947a24 */ /* 0x000fe200078e02ff */
[----:B------:R-:W-:Y:S01]  /*41b0*/  UISETP.NE.U32.AND UP0, UPT, UR6, 0x1, UPT ;  /* 0x000000010600788c */ /* 0x000fe2000bf05070 */
[----:B------:R-:W-:Y:S01]  /*41c0*/  IMAD R153, R153, c[0x0][0x22c], RZ ;  /* 0x00008b0099997a24 */ /* 0x000fe200078e02ff */
[----:B------:R-:W3:Y:S01]  /*41d0*/  LDSM.16.MT88.4 R16, [R0+0xb000] ;  /* 0x00b000000010783b */ /* 0x000ee20000004200 */
[----:B------:R-:W-:Y:S01]  /*41e0*/  IMAD.SHL.U32 R148, R148, 0x8, RZ ;  /* 0x0000000894947824 */ /* 0x000fe200078e00ff */
[----:B------:R-:W-:Y:S01]  /*41f0*/  UIADD3 UR6, UR33, -0x1, URZ ;  /* 0xffffffff21067890 */ /* 0x000fe2000fffe03f */
[----:B------:R-:W-:Y:S01]  /*4200*/  IMAD.SHL.U32 R153, R153, 0x20, RZ ;  /* 0x0000002099997824 */ /* 0x000fe200078e00ff */
[----:B------:R-:W3:Y:S01]  /*4210*/  LDSM.16.MT88.4 R28, [R0+0xd000] ;  /* 0x00d00000001c783b */ /* 0x000ee20000004200 */
[----:B------:R-:W-:Y:S02]  /*4220*/  IMAD.MOV.U32 R152, RZ, RZ, c[0x0][0x1c0] ;  /* 0x00007000ff987624 */ /* 0x000fe400078e00ff */
[----:B------:R-:W-:Y:S01]  /*4230*/  IMAD.MOV.U32 R151, RZ, RZ, c[0x0][0x1c0] ;  /* 0x00007000ff977624 */ /* 0x000fe200078e00ff */
[----:B------:R-:W4:Y:S01]  /*4240*/  LDL R150, [R1+0x24] ;  /* 0x0000240001967983 */ /* 0x000f220000100800 */
[----:B------:R-:W-:Y:S02]  /*4250*/  IMAD R152, R152, c[0x0][0x22c], RZ ;  /* 0x00008b0098987a24 */ /* 0x000fe400078e02ff */
[----:B------:R-:W-:Y:S01]  /*4260*/  IMAD R151, R151, c[0x0][0x22c], RZ ;  /* 0x00008b0097977a24 */ /* 0x000fe200078e02ff */
[----:B------:R-:W-:Y:S01]  /*4270*/  LDSM.16.M88.4 R32, [R226] ;  /* 0x00000000e220783b */ /* 0x000fe20000000200 */
[----:B------:R-:W-:Y:S02]  /*4280*/  IMAD R152, R152, 0x28, RZ ;  /* 0x0000002898987824 */ /* 0x000fe400078e02ff */
[----:B------:R-:W-:Y:S01]  /*4290*/  IMAD R151, R151, 0x30, RZ ;  /* 0x0000003097977824 */ /* 0x000fe200078e02ff */
[----:B------:R-:W4:Y:S04]  /*42a0*/  LDL R149, [R1+0x28] ;  /* 0x0000280001957983 */ /* 0x000f280000100800 */
[----:B------:R-:W1:Y:S04]  /*42b0*/  LDSM.16.MT88.4 R132, [R0+0x9400] ;  /* 0x009400000084783b */ /* 0x000e680000004200 */
[----:B------:R-:W1:Y:S04]  /*42c0*/  LDSM.16.MT88.4 R136, [R0+0xb400] ;  /* 0x00b400000088783b */ /* 0x000e680000004200 */
[----:B------:R-:W1:Y:S04]  /*42d0*/  LDSM.16.MT88.4 R140, [R0+0xd400] ;  /* 0x00d40000008c783b */ /* 0x000e680000004200 */
[----:B------:R-:W-:Y:S01]  /*42e0*/  LDSM.16.MT88.4 R144, [R0+0xb800] ;  /* 0x00b800000090783b */ /* 0x000fe20000004200 */
[C---:B-12---:R-:W-:Y:S08]  /*42f0*/  HMMA.16816.F32 R4, R24.reuse, R8, RZ ;  /* 0x000000081804723c */ /* 0x046ff000000018ff */
        /* <DEDUP_REMOVED lines=14> */
[----:B------:R-:W-:Y:S04]  /*43e0*/  LDSM.16.M88.4 R32, [R227] ;  /* 0x00000000e320783b */ /* 0x000fe80000000200 */
[----:B------:R-:W-:Y:S03]  /*43f0*/  LDSM.16.MT88.4 R140, [R0+0xbc00] ;  /* 0x00bc0000008c783b */ /* 0x000fe60000004200 */
        /* <DEDUP_REMOVED lines=8> */
[----:B------:R-:W-:Y:S04]  /*4480*/  LDSM.16.M88.4 R28, [R225+0x2000] ;  /* 0x00200000e11c783b */ /* 0x000fe80000000200 */
[----:B------:R-:W-:Y:S03]  /*4490*/  LDSM.16.MT88.4 R136, [R0+0xc000] ;  /* 0x00c000000088783b */ /* 0x000fe60000004200 */
[C---:B-1----:R-:W-:Y:S08]  /*44a0*/  HMMA.16816.F32 R4, R32.reuse, R132, R4 ;  /* 0x000000842004723c */ /* 0x042ff00000001804 */
[C---:B------:R-:W-:Y:S01]  /*44b0*/  HMMA.16816.F32 R8, R32.reuse, R134, R8 ;  /* 0x000000862008723c */ /* 0x040fe20000001808 */
[----:B------:R-:W1:Y:S07]  /*44c0*/  LDSM.16.MT88.4 R132, [R0+0xa000] ;  /* 0x00a000000084783b */ /* 0x000e6e0000004200 */
[C---:B------:R-:W-:Y:S08]  /*44d0*/  HMMA.16816.F32 R12, R32.reuse, R140, R12 ;  /* 0x0000008c200c723c */ /* 0x040ff0000000180c */
[C---:B------:R-:W-:Y:S01]  /*44e0*/  HMMA.16816.F32 R16, R32.reuse, R142, R16 ;  /* 0x0000008e2010723c */ /* 0x040fe20000001810 */
[----:B------:R-:W-:Y:S07]  /*44f0*/  LDSM.16.M88.4 R140, [R226+0x2000] ;  /* 0x00200000e28c783b */ /* 0x000fee0000000200 */
[C---:B---3--:R-:W-:Y:S08]  /*4500*/  HMMA.16816.F32 R20, R32.reuse, R144, R20 ;  /* 0x000000902014723c */ /* 0x048ff00000001814 */
[----:B------:R-:W-:Y:S01]  /*4510*/  HMMA.16816.F32 R24, R32, R146, R24 ;  /* 0x000000922018723c */ /* 0x000fe20000001818 */
[----:B------:R-:W2:Y:S04]  /*4520*/  LDSM.16.MT88.4 R32, [R0+0xe000] ;  /* 0x00e000000020783b */ /* 0x000ea80000004200 */
[----:B------:R-:W3:Y:S03]  /*4530*/  LDSM.16.MT88.4 R144, [R0+0xa400] ;  /* 0x00a400000090783b */ /* 0x000ee60000004200 */
[C---:B-1----:R-:W-:Y:S08]  /*4540*/  HMMA.16816.F32 R4, R28.reuse, R132, R4 ;  /* 0x000000841c04723c */ /* 0x042ff00000001804 */
[C---:B------:R-:W-:Y:S01]  /*4550*/  HMMA.16816.F32 R8, R28.reuse, R134, R8 ;  /* 0x000000861c08723c */ /* 0x040fe20000001808 */
[----:B------:R-:W1:Y:S07]  /*4560*/  LDSM.16.MT88.4 R132, [R0+0xc400] ;  /* 0x00c400000084783b */ /* 0x000e6e0000004200 */
[C---:B------:R-:W-:Y:S08]  /*4570*/  HMMA.16816.F32 R12, R28.reuse, R136, R12 ;  /* 0x000000881c0c723c */ /* 0x040ff0000000180c */
[C---:B------:R-:W-:Y:S01]  /*4580*/  HMMA.16816.F32 R16, R28.reuse, R138, R16 ;  /* 0x0000008a1c10723c */ /* 0x040fe20000001810 */
[----:B------:R-:W-:Y:S07]  /*4590*/  LDSM.16.MT88.4 R136, [R0+0xa800] ;  /* 0x00a800000088783b */ /* 0x000fee0000004200 */
[C---:B--2---:R-:W-:Y:S08]  /*45a0*/  HMMA.16816.F32 R20, R28.reuse, R32, R20 ;  /* 0x000000201c14723c */ /* 0x044ff00000001814 */
[----:B------:R-:W-:Y:S01]  /*45b0*/  HMMA.16816.F32 R24, R28, R34, R24 ;  /* 0x000000221c18723c */ /* 0x000fe20000001818 */
[----:B------:R-:W2:Y:S04]  /*45c0*/  LDSM.16.MT88.4 R28, [R0+0xe400] ;  /* 0x00e40000001c783b */ /* 0x000ea80000004200 */
[----:B------:R-:W4:Y:S03]  /*45d0*/  LDSM.16.M88.4 R32, [R228+0x2000] ;  /* 0x00200000e420783b */ /* 0x000f260000000200 */
[C---:B---3--:R-:W-:Y:S08]  /*45e0*/  HMMA.16816.F32 R4, R140.reuse, R144, R4 ;  /* 0x000000908c04723c */ /* 0x048ff00000001804 */
[C---:B------:R-:W-:Y:S01]  /*45f0*/  HMMA.16816.F32 R8, R140.reuse, R146, R8 ;  /* 0x000000928c08723c */ /* 0x040fe20000001808 */
[----:B------:R-:W3:Y:S07]  /*4600*/  LDSM.16.MT88.4 R144, [R0+0xc800] ;  /* 0x00c800000090783b */ /* 0x000eee0000004200 */
[C---:B-1----:R-:W-:Y:S08]  /*4610*/  HMMA.16816.F32 R12, R140.reuse, R132, R12 ;  /* 0x000000848c0c723c */ /* 0x042ff0000000180c */
[C---:B------:R-:W-:Y:S01]  /*4620*/  HMMA.16816.F32 R16, R140.reuse, R134, R16 ;  /* 0x000000868c10723c */ /* 0x040fe20000001810 */
[----:B------:R-:W-:Y:S07]  /*4630*/  LDSM.16.M88.4 R132, [R227+0x2000] ;  /* 0x00200000e384783b */ /* 0x000fee0000000200 */
[C---:B--2---:R-:W-:Y:S08]  /*4640*/  HMMA.16816.F32 R20, R140.reuse, R28, R20 ;  /* 0x0000001c8c14723c */ /* 0x044ff00000001814 */
[----:B------:R-:W-:Y:S01]  /*4650*/  HMMA.16816.F32 R24, R140, R30, R24 ;  /* 0x0000001e8c18723c */ /* 0x000fe20000001818 */
[----:B------:R-:W1:Y:S04]  /*4660*/  LDSM.16.MT88.4 R28, [R0+0xe800] ;  /* 0x00e80000001c783b */ /* 0x000e680000004200 */
[----:B------:R-:W-:Y:S03]  /*4670*/  LDSM.16.MT88.4 R140, [R0+0xcc00] ;  /* 0x00cc0000008c783b */ /* 0x000fe60000004200 */
[C---:B----4-:R-:W-:Y:S08]  /*4680*/  HMMA.16816.F32 R4, R32.reuse, R136, R4 ;  /* 0x000000882004723c */ /* 0x050ff00000001804 */
[C---:B------:R-:W-:Y:S01]  /*4690*/  HMMA.16816.F32 R8, R32.reuse, R138, R8 ;  /* 0x0000008a2008723c */ /* 0x040fe20000001808 */
[----:B------:R-:W2:Y:S07]  /*46a0*/  LDSM.16.MT88.4 R136, [R0+0xac00] ;  /* 0x00ac00000088783b */ /* 0x000eae0000004200 */
[C---:B---3--:R-:W-:Y:S08]  /*46b0*/  HMMA.16816.F32 R12, R32.reuse, R144, R12 ;  /* 0x00000090200c723c */ /* 0x048ff0000000180c */
[C---:B------:R-:W-:Y:S01]  /*46c0*/  HMMA.16816.F32 R16, R32.reuse, R146, R16 ;  /* 0x000000922010723c */ /* 0x040fe20000001810 */
[----:B------:R3:W4:Y:S07]  /*46d0*/  LDSM.16.MT88.4 R144, [R0+0xec00] ;  /* 0x00ec00000090783b */ /* 0x00072e0000004200 */
[C---:B-1----:R-:W-:Y:S07]  /*46e0*/  HMMA.16816.F32 R20, R32.reuse, R28, R20 ;  /* 0x0000001c2014723c */ /* 0x042fee0000001814 */
[----:B------:R-:W-:Y:S01]  /*46f0*/  @P0 IADD3 R28, P1, R150, UR4, RZ ;  /* 0x00000004961c0c10 */ /* 0x000fe2000ff3e0ff */
[----:B------:R-:W-:Y:S01]  /*4700*/  HMMA.16816.F32 R24, R32, R30, R24 ;  /* 0x0000001e2018723c */ /* 0x000fe20000001818 */
[----:B------:R-:W-:Y:S01]  /*4710*/  IMAD.MOV.U32 R150, RZ, RZ, c[0x0][0x1c0] ;  /* 0x00007000ff967624 */ /* 0x000fe200078e00ff */
[----:B------:R-:W-:Y:S02]  /*4720*/  @UP2 UIADD3 UR4, UP1, UR4, -0x100, URZ ;  /* 0xffffff0004042890 */ /* 0x000fe4000ff3e03f */
[----:B------:R-:W-:Y:S01]  /*4730*/  @P0 IADD3.X R29, R149, UR5, RZ, P1, !PT ;  /* 0x00000005951d0c10 */ /* 0x000fe20008ffe4ff */
[----:B------:R-:W-:Y:S01]  /*4740*/  IMAD R150, R150, c[0x0][0x22c], RZ ;  /* 0x00008b0096967a24 */ /* 0x000fe200078e02ff */
[----:B------:R-:W-:Y:S01]  /*4750*/  @UP2 UIADD3.X UR5, UR5, -0x1, URZ, UP1, !UPT ;  /* 0xffffffff05052890 */ /* 0x000fe20008ffe43f */
[----:B---3--:R-:W3:Y:S01]  /*4760*/  LDL R0, [R1+0x8] ;  /* 0x0000080001007983 */ /* 0x008ee20000100800 */
[C---:B--2---:R-:W-:Y:S01]  /*4770*/  HMMA.16816.F32 R4, R132.reuse, R136, R4 ;  /* 0x000000888404723c */ /* 0x044fe20000001804 */
[----:B------:R-:W-:Y:S02]  /*4780*/  IMAD.MOV.U32 R149, RZ, RZ, c[0x0][0x1c0] ;  /* 0x00007000ff957624 */ /* 0x000fe400078e00ff */
[----:B------:R1:W5:Y:S02]  /*4790*/  @P0 LDG.E R252, [R28.64] ;  /* 0x0000002a1cfc0981 */ /* 0x000364000c1e1900 */
[CC--:B------:R-:W-:Y:S01]  /*47a0*/  LEA R30, P1, R148.reuse, R232.reuse, 0x2 ;  /* 0x000000e8941e7211 */ /* 0x0c0fe200078210ff */
[----:B------:R-:W-:Y:S01]  /*47b0*/  IMAD R149, R149, c[0x0][0x22c], RZ ;  /* 0x00008b0095957a24 */ /* 0x000fe200078e02ff */
[----:B------:R1:W5:Y:S01]  /*47c0*/  @P0 LDG.E R251, [R28.64+0x20] ;  /* 0x0000202a1cfb0981 */ /* 0x000362000c1e1900 */
[C---:B------:R-:W-:Y:S03]  /*47d0*/  HMMA.16816.F32 R8, R132.reuse, R138, R8 ;  /* 0x0000008a8408723c */ /* 0x040fe60000001808 */
[----:B------:R1:W5:Y:S01]  /*47e0*/  @P0 LDG.E R250, [R28.64+0x80] ;  /* 0x0000802a1cfa0981 */ /* 0x000362000c1e1900 */
[-C--:B------:R-:W-:Y:S01]  /*47f0*/  LEA.HI.X.SX32 R31, R148, R233.reuse, 0x2, P1 ;  /* 0x000000e9941f7211 */ /* 0x080fe200008f16ff */
[----:B------:R-:W-:Y:S02]  /*4800*/  IMAD.SHL.U32 R149, R149, 0x10, RZ ;  /* 0x0000001095957824 */ /* 0x000fe400078e00ff */
[----:B------:R1:W5:Y:S01]  /*4810*/  @P0 LDG.E R249, [R28.64+0xa0] ;  /* 0x0000a02a1cf90981 */ /* 0x000362000c1e1900 */
[C---:B------:R-:W-:Y:S03]  /*4820*/  HMMA.16816.F32 R12, R132.reuse, R140, R12 ;  /* 0x0000008c840c723c */ /* 0x040fe6000000180c */
[----:B------:R-:W2:Y:S01]  /*4830*/  LDL R137, [R1+0x4] ;  /* 0x0000040001897983 */ /* 0x000ea20000100800 */
[----:B------:R-:W-:Y:S01]  /*4840*/  IMAD R150, R150, 0x18, RZ ;  /* 0x0000001896967824 */ /* 0x000fe200078e02ff */
[CC--:B------:R-:W-:Y:S02]  /*4850*/  LEA R34, P0, R149.reuse, R232.reuse, 0x2 ;  /* 0x000000e895227211 */ /* 0x0c0fe400078010ff */
[----:B------:R1:W-:Y:S01]  /*4860*/  RED.E.ADD.F32.FTZ.RN.STRONG.GPU [R232.64], R4 ;  /* 0x00000004e800798e */ /* 0x0003e2000c10e7aa */
[C---:B------:R-:W-:Y:S03]  /*4870*/  HMMA.16816.F32 R16, R132.reuse, R142, R16 ;  /* 0x0000008e8410723c */ /* 0x040fe60000001810 */
[----:B------:R1:W-:Y:S01]  /*4880*/  RED.E.ADD.F32.FTZ.RN.STRONG.GPU [R30.64], R5 ;  /* 0x000000051e00798e */ /* 0x0003e2000c10e7aa */
[-C--:B------:R-:W-:Y:S02]  /*4890*/  LEA.HI.X.SX32 R35, R149, R233.reuse, 0x2, P0 ;  /* 0x000000e995237211 */ /* 0x080fe400000f16ff */
[CC--:B------:R-:W-:Y:S01]  /*48a0*/  LEA R32, P0, R153.reuse, R232.reuse, 0x2 ;  /* 0x000000e899207211 */ /* 0x0c0fe200078010ff */
[----:B------:R-:W3:Y:S01]  /*48b0*/  LDL R136, [R1+0xc] ;  /* 0x00000c0001887983 */ /* 0x000ee20000100800 */
[C---:B----4-:R-:W-:Y:S03]  /*48c0*/  HMMA.16816.F32 R20, R132.reuse, R144, R20 ;  /* 0x000000908414723c */ /* 0x050fe60000001814 */
[----:B------:R4:W-:Y:S01]  /*48d0*/  RED.E.ADD.F32.FTZ.RN.STRONG.GPU [R34.64], R6 ;  /* 0x000000062200798e */ /* 0x0009e2000c10e7aa */
[-C--:B------:R-:W-:Y:S04]  /*48e0*/  LEA.HI.X.SX32 R33, R153, R233.reuse, 0x2, P0 ;  /* 0x000000e999217211 */ /* 0x080fe800000f16ff */
[----:B------:R-:W-:Y:S04]  /*48f0*/  HMMA.16816.F32 R24, R132, R146, R24 ;  /* 0x000000928418723c */ /* 0x000fe80000001818 */
[CC--:B-1----:R-:W-:Y:S04]  /*4900*/  LEA R28, P2, R152.reuse, R232.reuse, 0x2 ;  /* 0x000000e8981c7211 */ /* 0x0c2fe800078410ff */
[-C--:B------:R-:W-:Y:S01]  /*4910*/  LEA.HI.X.SX32 R29, R152, R233.reuse, 0x2, P2 ;  /* 0x000000e9981d7211 */ /* 0x080fe200010f16ff */
[----:B------:R-:W-:Y:S03]  /*4920*/  IMAD.MOV.U32 R152, RZ, RZ, c[0x0][0x1c0] ;  /* 0x00007000ff987624 */ /* 0x000fe600078e00ff */
[-C--:B------:R-:W-:Y:S01]  /*4930*/  LEA R4, P1, R150, R232.reuse, 0x2 ;  /* 0x000000e896047211 */ /* 0x080fe200078210ff */
[----:B------:R-:W-:Y:S03]  /*4940*/  IMAD R152, R152, c[0x0][0x22c], RZ ;  /* 0x00008b0098987a24 */ /* 0x000fe600078e02ff */
[-C--:B------:R-:W-:Y:S01]  /*4950*/  LEA.HI.X.SX32 R5, R150, R233.reuse, 0x2, P1 ;  /* 0x000000e996057211 */ /* 0x080fe200008f16ff */
[----:B------:R-:W-:Y:S02]  /*4960*/  IMAD.MOV.U32 R150, RZ, RZ, c[0x0][0x1c0] ;  /* 0x00007000ff967624 */ /* 0x000fe400078e00ff */
[----:B------:R-:W-:Y:S02]  /*4970*/  IMAD.SHL.U32 R152, R152, 0x10, RZ ;  /* 0x0000001098987824 */ /* 0x000fe400078e00ff */
[----:B------:R1:W-:Y:S01]  /*4980*/  RED.E.ADD.F32.FTZ.RN.STRONG.GPU [R4.64], R7 ;  /* 0x000000070400798e */ /* 0x0003e2000c10e7aa */
[-C--:B----4-:R-:W-:Y:S01]  /*4990*/  LEA R6, P1, R151, R232.reuse, 0x2 ;  /* 0x000000e897067211 */ /* 0x090fe200078210ff */
[----:B------:R-:W-:Y:S01]  /*49a0*/  IMAD R150, R150, c[0x0][0x22c], RZ ;  /* 0x00008b0096967a24 */ /* 0x000fe200078e02ff */
[C---:B------:R-:W-:Y:S01]  /*49b0*/  IADD3 R140, R152.reuse, 0x20, RZ ;  /* 0x00000020988c7810 */ /* 0x040fe20007ffe0ff */
[----:B------:R4:W-:Y:S01]  /*49c0*/  RED.E.ADD.F32.FTZ.RN.STRONG.GPU [R32.64], R8 ;  /* 0x000000082000798e */ /* 0x0009e2000c10e7aa */
[----:B------:R-:W-:Y:S01]  /*49d0*/  IADD3 R139, R152, 0x20, RZ ;  /* 0x00000020988b7810 */ /* 0x000fe20007ffe0ff */
[----:B------:R-:W-:Y:S01]  /*49e0*/  IMAD R150, R150, 0x38, RZ ;  /* 0x0000003896967824 */ /* 0x000fe200078e02ff */
[C---:B------:R-:W-:Y:S01]  /*49f0*/  IADD3 R35, R149.reuse, 0x40, RZ ;  /* 0x0000004095237810 */ /* 0x040fe20007ffe0ff */
[----:B------:R4:W-:Y:S01]  /*4a00*/  RED.E.ADD.F32.FTZ.RN.STRONG.GPU [R28.64], R9 ;  /* 0x000000091c00798e */ /* 0x0009e2000c10e7aa */
[----:B------:R-:W-:Y:S03]  /*4a10*/  IADD3 R34, R149, 0x40, RZ ;  /* 0x0000004095227810 */ /* 0x000fe60007ffe0ff */
[C---:B------:R-:W-:Y:S02]  /*4a20*/  IMAD.IADD R35, R148.reuse, 0x1, R35 ;  /* 0x0000000194237824 */ /* 0x040fe400078e0223 */
[C---:B------:R-:W-:Y:S04]  /*4a30*/  IMAD.IADD R34, R148.reuse, 0x1, R34 ;  /* 0x0000000194227824 */ /* 0x040fe800078e0222 */
[----:B------:R-:W-:Y:S01]  /*4a40*/  IMAD.IADD R34, R148, 0x1, R34 ;  /* 0x0000000194227824 */ /* 0x000fe200078e0222 */
[-C--:B-1----:R-:W-:Y:S01]  /*4a50*/  LEA.HI.X.SX32 R7, R151, R233.reuse, 0x2, P1 ;  /* 0x000000e997077211 */ /* 0x082fe200008f16ff */
[----:B------:R-:W-:Y:S01]  /*4a60*/  IMAD.MOV.U32 R151, RZ, RZ, c[0x0][0x1c0] ;  /* 0x00007000ff977624 */ /* 0x000fe200078e00ff */
[CC--:B------:R-:W-:Y:S01]  /*4a70*/  LEA R4, P0, R150.reuse, R232.reuse, 0x2 ;  /* 0x000000e896047211 */ /* 0x0c0fe200078010ff */
[----:B----4-:R-:W4:Y:S02]  /*4a80*/  LDL R32, [R1] ;  /* 0x0000000001207983 */ /* 0x010f240000100800 */
[----:B------:R-:W-:Y:S01]  /*4a90*/  IMAD R151, R151, c[0x0][0x22c], RZ ;  /* 0x00008b0097977a24 */ /* 0x000fe200078e02ff */
[-C--:B------:R-:W-:Y:S01]  /*4aa0*/  LEA.HI.X.SX32 R5, R150, R233.reuse, 0x2, P0 ;  /* 0x000000e996057211 */ /* 0x080fe200000f16ff */
[----:B------:R-:W-:Y:S01]  /*4ab0*/  IMAD.MOV.U32 R150, RZ, RZ, c[0x0][0x1c0] ;  /* 0x00007000ff967624 */ /* 0x000fe200078e00ff */
[----:B------:R1:W-:Y:S01]  /*4ac0*/  RED.E.ADD.F32.FTZ.RN.STRONG.GPU [R6.64], R10 ;  /* 0x0000000a0600798e */ /* 0x0003e2000c10e7aa */
[----:B------:R-:W-:Y:S01]  /*4ad0*/  IMAD.SHL.U32 R151, R151, 0x8, RZ ;  /* 0x0000000897977824 */ /* 0x000fe200078e00ff */
[----:B------:R-:W-:Y:S01]  /*4ae0*/  IADD3 R33, R149, 0x40, RZ ;  /* 0x0000004095217810 */ /* 0x000fe20007ffe0ff */
[----:B------:R-:W-:Y:S01]  /*4af0*/  IMAD R150, R150, c[0x0][0x22c], RZ ;  /* 0x00008b0096967a24 */ /* 0x000fe200078e02ff */
[----:B------:R1:W-:Y:S01]  /*4b00*/  RED.E.ADD.F32.FTZ.RN.STRONG.GPU [R4.64], R11 ;  /* 0x0000000b0400798e */ /* 0x0003e2000c10e7aa */
[C---:B------:R-:W-:Y:S02]  /*4b10*/  IMAD.IADD R140, R151.reuse, 0x1, R140 ;  /* 0x00000001978c7824 */ /* 0x040fe400078e028c */
[----:B------:R-:W-:Y:S01]  /*4b20*/  IMAD.SHL.U32 R150, R150, 0x10, RZ ;  /* 0x0000001096967824 */ /* 0x000fe200078e00ff */
[----:B------:R-:W-:Y:S01]  /*4b30*/  RED.E.ADD.F32.FTZ.RN.STRONG.GPU [R232.64+0x80], R12 ;  /* 0x0000800ce800798e */ /* 0x000fe2000c10e7aa */
[C---:B------:R-:W-:Y:S02]  /*4b40*/  IMAD.IADD R139, R151.reuse, 0x1, R139 ;  /* 0x00000001978b7824 */ /* 0x040fe400078e028b */
[----:B------:R-:W-:Y:S01]  /*4b50*/  IMAD.IADD R33, R148, 0x1, R33 ;  /* 0x0000000194217824 */ /* 0x000fe200078e0221 */
[----:B------:R-:W-:Y:S01]  /*4b60*/  IADD3 R138, R150, 0x20, RZ ;  /* 0x00000020968a7810 */ /* 0x000fe20007ffe0ff */
[----:B------:R-:W-:Y:S01]  /*4b70*/  IMAD.MOV.U32 R150, RZ, RZ, c[0x0][0x1c0] ;  /* 0x00007000ff967624 */ /* 0x000fe200078e00ff */
[----:B------:R-:W-:Y:S01]  /*4b80*/  RED.E.ADD.F32.FTZ.RN.STRONG.GPU [R30.64+0x80], R13 ;  /* 0x0000800d1e00798e */ /* 0x000fe2000c10e7aa */
[C---:B------:R-:W-:Y:S01]  /*4b90*/  IMAD.IADD R139, R151.reuse, 0x1, R139 ;  /* 0x00000001978b7824 */ /* 0x040fe200078e028b */
[-C--:B------:R-:W-:Y:S01]  /*4ba0*/  LEA R8, P0, R138, R232.reuse, 0x2 ;  /* 0x000000e88a087211 */ /* 0x080fe200078010ff */
[----:B------:R-:W-:Y:S02]  /*4bb0*/  IMAD R150, R150, c[0x0][0x22c], RZ ;  /* 0x00008b0096967a24 */ /* 0x000fe400078e02ff */
[----:B------:R-:W-:Y:S01]  /*4bc0*/  IMAD.IADD R33, R148, 0x1, R33 ;  /* 0x0000000194217824 */ /* 0x000fe200078e0221 */
[-C--:B------:R-:W-:Y:S01]  /*4bd0*/  LEA.HI.X.SX32 R9, R138, R233.reuse, 0x2, P0 ;  /* 0x000000e98a097211 */ /* 0x080fe200000f16ff */
[----:B------:R-:W-:Y:S02]  /*4be0*/  IMAD.SHL.U32 R150, R150, 0x10, RZ ;  /* 0x0000001096967824 */ /* 0x000fe400078e00ff */
[----:B------:R-:W-:Y:S02]  /*4bf0*/  IMAD.IADD R33, R148, 0x1, R33 ;  /* 0x0000000194217824 */ /* 0x000fe400078e0221 */
[----:B------:R-:W-:Y:S01]  /*4c00*/  RED.E.ADD.F32.FTZ.RN.STRONG.GPU [R8.64], R14 ;  /* 0x0000000e0800798e */ /* 0x000fe2000c10e7aa */
[----:B------:R-:W-:Y:S02]  /*4c10*/  IADD3 R138, R150, 0x20, RZ ;  /* 0x00000020968a7810 */ /* 0x000fe40007ffe0ff */
[-C--:B-1----:R-:W-:Y:S02]  /*4c20*/  LEA R6, P1, R140, R232.reuse, 0x2 ;  /* 0x000000e88c067211 */ /* 0x082fe400078210ff */
[----:B------:R-:W-:Y:S01]  /*4c30*/  IADD3 R132, R150, 0x40, RZ ;  /* 0x0000004096847810 */ /* 0x000fe20007ffe0ff */
[----:B------:R-:W-:Y:S01]  /*4c40*/  IMAD.IADD R138, R151, 0x1, R138 ;  /* 0x00000001978a7824 */ /* 0x000fe200078e028a */
[-C--:B------:R-:W-:Y:S02]  /*4c50*/  LEA.HI.X.SX32 R7, R140, R233.reuse, 0x2, P1 ;  /* 0x000000e98c077211 */ /* 0x080fe400008f16ff */
[-C--:B------:R-:W-:Y:S01]  /*4c60*/  LEA R4, P0, R139, R232.reuse, 0x2 ;  /* 0x000000e88b047211 */ /* 0x080fe200078010ff */
[----:B------:R-:W-:Y:S01]  /*4c70*/  IMAD.IADD R138, R151, 0x1, R138 ;  /* 0x00000001978a7824 */ /* 0x000fe200078e028a */
[----:B------:R-:W-:Y:S02]  /*4c80*/  LDSM.16.MT88.4 R140, [R3+0x1c00] ;  /* 0x001c0000038c783b */ /* 0x000fe40000004200 */
[-C--:B------:R-:W-:Y:S01]  /*4c90*/  LEA.HI.X.SX32 R5, R139, R233.reuse, 0x2, P0 ;  /* 0x000000e98b057211 */ /* 0x080fe200000f16ff */
[----:B------:R-:W-:Y:S01]  /*4ca0*/  IMAD.IADD R138, R151, 0x1, R138 ;  /* 0x00000001978a7824 */ /* 0x000fe200078e028a */
[----:B------:R-:W-:Y:S04]  /*4cb0*/  RED.E.ADD.F32.FTZ.RN.STRONG.GPU [R6.64], R15 ;  /* 0x0000000f0600798e */ /* 0x000fe8000c10e7aa */
[----:B------:R-:W-:Y:S01]  /*4cc0*/  RED.E.ADD.F32.FTZ.RN.STRONG.GPU [R4.64], R16 ;  /* 0x000000100400798e */ /* 0x000fe2000c10e7aa */
[CC--:B------:R-:W-:Y:S04]  /*4cd0*/  LEA R10, P2, R138.reuse, R232.reuse, 0x2 ;  /* 0x000000e88a0a7211 */ /* 0x0c0fe800078410ff */
[-C--:B------:R-:W-:Y:S05]  /*4ce0*/  LEA.HI.X.SX32 R11, R138, R233.reuse, 0x2, P2 ;  /* 0x000000e98a0b7211 */ /* 0x080fea00010f16ff */
[----:B------:R1:W-:Y:S02]  /*4cf0*/  RED.E.ADD.F32.FTZ.RN.STRONG.GPU [R10.64], R17 ;  /* 0x000000110a00798e */ /* 0x0003e4000c10e7aa */
[CC--:B-1----:R-:W-:Y:S04]  /*4d00*/  LEA R10, P3, R34.reuse, R232.reuse, 0x2 ;  /* 0x000000e8220a7211 */ /* 0x0c2fe800078610ff */
[-C--:B------:R-:W-:Y:S02]  /*4d10*/  LEA.HI.X.SX32 R11, R34, R233.reuse, 0x2, P3 ;  /* 0x000000e9220b7211 */ /* 0x080fe400018f16ff */
[CC--:B--2---:R-:W-:Y:S04]  /*4d20*/  LEA R8, P1, R137.reuse, R232.reuse, 0x2 ;  /* 0x000000e889087211 */ /* 0x0c4fe800078210ff */
[-C--:B------:R-:W-:Y:S02]  /*4d30*/  LEA.HI.X.SX32 R9, R137, R233.reuse, 0x2, P1 ;  /* 0x000000e989097211 */ /* 0x080fe400008f16ff */
[CC--:B------:R-:W-:Y:S03]  /*4d40*/  LEA R4, P1, R132.reuse, R232.reuse, 0x2 ;  /* 0x000000e884047211 */ /* 0x0c0fe600078210ff */
[----:B------:R1:W-:Y:S01]  /*4d50*/  RED.E.ADD.F32.FTZ.RN.STRONG.GPU [R8.64], R18 ;  /* 0x000000120800798e */ /* 0x0003e2000c10e7aa */
[-C--:B------:R-:W-:Y:S02]  /*4d60*/  LEA.HI.X.SX32 R5, R132, R233.reuse, 0x2, P1 ;  /* 0x000000e984057211 */ /* 0x080fe400008f16ff */
[CC--:B---3--:R-:W-:Y:S01]  /*4d70*/  LEA R6, P0, R136.reuse, R232.reuse, 0x2 ;  /* 0x000000e888067211 */ /* 0x0c8fe200078010ff */
[----:B------:R-:W-:Y:S03]  /*4d80*/  LDSM.16.MT88.4 R132, [R3+0x1400] ;  /* 0x001400000384783b */ /* 0x000fe60000004200 */
[-C--:B------:R-:W-:Y:S02]  /*4d90*/  LEA.HI.X.SX32 R7, R136, R233.reuse, 0x2, P0 ;  /* 0x000000e988077211 */ /* 0x080fe400000f16ff */
[CC--:B------:R-:W-:Y:S01]  /*4da0*/  LEA R12, P0, R35.reuse, R232.reuse, 0x2 ;  /* 0x000000e8230c7211 */ /* 0x0c0fe200078010ff */
[----:B------:R-:W-:Y:S03]  /*4db0*/  LDSM.16.MT88.4 R136, [R2+0x12800] ;  /* 0x012800000288783b */ /* 0x000fe60000004200 */
[-C--:B------:R-:W-:Y:S01]  /*4dc0*/  LEA.HI.X.SX32 R13, R35, R233.reuse, 0x2, P0 ;  /* 0x000000e9230d7211 */ /* 0x080fe200000f16ff */
[----:B------:R-:W-:Y:S04]  /*4dd0*/  RED.E.ADD.F32.FTZ.RN.STRONG.GPU [R6.64], R19 ;  /* 0x000000130600798e */ /* 0x000fe8000c10e7aa */
[----:B------:R-:W-:Y:S04]  /*4de0*/  RED.E.ADD.F32.FTZ.RN.STRONG.GPU [R232.64+0x100], R20 ;  /* 0x00010014e800798e */ /* 0x000fe8000c10e7aa */
[----:B------:R-:W-:Y:S04]  /*4df0*/  RED.E.ADD.F32.FTZ.RN.STRONG.GPU [R30.64+0x100], R21 ;  /* 0x000100151e00798e */ /* 0x000fe8000c10e7aa */
[----:B------:R2:W-:Y:S01]  /*4e00*/  RED.E.ADD.F32.FTZ.RN.STRONG.GPU [R4.64], R22 ;  /* 0x000000160400798e */ /* 0x0005e2000c10e7aa */
[CC--:B-1----:R-:W-:Y:S03]  /*4e10*/  LEA R8, P2, R33.reuse, R232.reuse, 0x2 ;  /* 0x000000e821087211 */ /* 0x0c2fe600078410ff */
[----:B------:R-:W-:Y:S01]  /*4e20*/  RED.E.ADD.F32.FTZ.RN.STRONG.GPU [R12.64], R23 ;  /* 0x000000170c00798e */ /* 0x000fe2000c10e7aa */
[-C--:B------:R-:W-:Y:S03]  /*4e30*/  LEA.HI.X.SX32 R9, R33, R233.reuse, 0x2, P2 ;  /* 0x000000e921097211 */ /* 0x080fe600010f16ff */
[----:B------:R-:W-:Y:S04]  /*4e40*/  RED.E.ADD.F32.FTZ.RN.STRONG.GPU [R10.64], R24 ;  /* 0x000000180a00798e */ /* 0x000fe8000c10e7aa */
[----:B------:R-:W-:Y:S04]  /*4e50*/  RED.E.ADD.F32.FTZ.RN.STRONG.GPU [R8.64], R25 ;  /* 0x000000190800798e */ /* 0x000fe8000c10e7aa */
[----:B------:R-:W-:Y:S04]  /*4e60*/  LDSM.16.MT88.4 R8, [R3] ;  /* 0x000000000308783b */ /* 0x000fe80000004200 */
[----:B------:R-:W-:Y:S04]  /*4e70*/  LDSM.16.MT88.4 R12, [R2+0x11000] ;  /* 0x01100000020c783b */ /* 0x000fe80000004200 */
[----:B------:R-:W-:Y:S01]  /*4e80*/  LDSM.16.MT88.4 R16, [R3+0x1000] ;  /* 0x001000000310783b */ /* 0x000fe20000004200 */
[CC--:B--2---:R-:W-:Y:S03]  /*4e90*/  LEA R4, P0, R0.reuse, R232.reuse, 0x2 ;  /* 0x000000e800047211 */ /* 0x0c4fe600078010ff */
[----:B------:R-:W-:Y:S01]  /*4ea0*/  LDSM.16.MT88.4 R20, [R3+0x2000] ;  /* 0x002000000314783b */ /* 0x000fe20000004200 */
[-C--:B------:R-:W-:Y:S03]  /*4eb0*/  LEA.HI.X.SX32 R5, R0, R233.reuse, 0x2, P0 ;  /* 0x000000e900057211 */ /* 0x080fe600000f16ff */
[----:B------:R-:W-:Y:S01]  /*4ec0*/  LDSM.16.MT88.4 R28, [R2+0xf800] ;  /* 0x00f80000021c783b */ /* 0x000fe20000004200 */
        /* <DEDUP_REMOVED lines=13> */
[----:B------:R-:W2:Y:S01]  /*4fa0*/  LDSM.16.MT88.4 R24, [R3+0x400] ;  /* 0x000400000318783b */ /* 0x000ea20000004200 */
        /* <DEDUP_REMOVED lines=15> */
[----:B------:R-:W3:Y:S04]  /*50a0*/  LDSM.16.MT88.4 R4, [R2+0x10000] ;  /* 0x010000000204783b */ /* 0x000ee80000004200 */
[----:B------:R-:W4:Y:S03]  /*50b0*/  LDSM.16.MT88.4 R20, [R3+0x1800] ;  /* 0x001800000314783b */ /* 0x000f260000004200 */
[-C--:B--2---:R-:W-:Y:S08]  /*50c0*/  HMMA.16816.F32 R84, R28, R24.reuse, R84 ;  /* 0x000000181c54723c */ /* 0x084ff00000001854 */
[C---:B------:R-:W-:Y:S08]  /*50d0*/  HMMA.16816.F32 R88, R32.reuse, R24, R88 ;  /* 0x000000182058723c */ /* 0x040ff00000001858 */
[-C--:B------:R-:W-:Y:S08]  /*50e0*/  HMMA.16816.F32 R92, R32, R26.reuse, R92 ;  /* 0x0000001a205c723c */ /* 0x080ff0000000185c */
[C---:B------:R-:W-:Y:S01]  /*50f0*/  HMMA.16816.F32 R96, R28.reuse, R26, R96 ;  /* 0x0000001a1c60723c */ /* 0x040fe20000001860 */
[----:B------:R-:W2:Y:S07]  /*5100*/  LDSM.16.MT88.4 R24, [R3+0x2800] ;  /* 0x002800000318783b */ /* 0x000eae0000004200 */
[-C--:B------:R-:W-:Y:S08]  /*5110*/  HMMA.16816.F32 R100, R28, R132.reuse, R100 ;  /* 0x000000841c64723c */ /* 0x080ff00000001864 */
        /* <DEDUP_REMOVED lines=10> */
[-C--:B---3--:R-:W-:Y:S08]  /*51c0*/  HMMA.16816.F32 R84, R4, R12.reuse, R84 ;  /* 0x0000000c0454723c */ /* 0x088ff00000001854 */
[C---:B------:R-:W-:Y:S08]  /*51d0*/  HMMA.16816.F32 R88, R16.reuse, R12, R88 ;  /* 0x0000000c1058723c */ /* 0x040ff00000001858 */
[-C--:B------:R-:W-:Y:S04]  /*51e0*/  HMMA.16816.F32 R92, R16, R14.reuse, R92 ;  /* 0x0000000e105c723c */ /* 0x080fe8000000185c */
[----:B--2---:R-:W-:Y:S04]  /*51f0*/  IMAD.MOV.U32 R3, RZ, RZ, R0 ;  /* 0x000000ffff037224 */ /* 0x004fe800078e0000 */
        /* <DEDUP_REMOVED lines=22> */
.L_x_121:
[----:B---3--:R-:W3:Y:S04]  /*5360*/  LDL R29, [R1+0x10] ;  /* 0x00001000011d7983 */ /* 0x008ee80000100800 */
[----:B--2---:R-:W2:Y:S04]  /*5370*/  LDL R27, [R1+0x14] ;  /* 0x00001400011b7983 */ /* 0x004ea80000100800 */
[----:B----4-:R-:W4:Y:S04]  /*5380*/  LDL R28, [R1+0x20] ;  /* 0x00002000011c7983 */ /* 0x010f280000100800 */
[----:B------:R-:W1:Y:S01]  /*5390*/  S2R R26, SR_TID.X ;  /* 0x00000000001a7919 */ /* 0x000e620000002100 */
[----:B------:R-:W-:Y:S01]  /*53a0*/  FMUL.FTZ R84, R84, c[0x0][0x2e0] ;  /* 0x0000b80054547a20 */ /* 0x000fe20000410000 */
[----:B------:R-:W-:Y:S01]  /*53b0*/  F2FP.PACK_AB R36, R37, R36 ;  /* 0x000000242524723e */ /* 0x000fe200000000ff */
[----:B------:R-:W-:Y:S01]  /*53c0*/  FMUL.FTZ R13, R85, c[0x0][0x2e0] ;  /* 0x0000b800550d7a20 */ /* 0x000fe20000410000 */
[----:B------:R-:W-:Y:S01]  /*53d0*/  F2FP.PACK_AB R38, R39, R38 ;  /* 0x000000262726723e */ /* 0x000fe200000000ff */
[----:B------:R-:W-:Y:S01]  /*53e0*/  FMUL.FTZ R86, R86, c[0x0][0x2e0] ;  /* 0x0000b80056567a20 */ /* 0x000fe20000410000 */
[----:B------:R-:W-:Y:S01]  /*53f0*/  F2FP.PACK_AB R48, R49, R48 ;  /* 0x000000303130723e */ /* 0x000fe200000000ff */
[----:B------:R-:W-:-:S02]  /*5400*/  FMUL.FTZ R12, R87, c[0x0][0x2e0] ;  /* 0x0000b800570c7a20 */ /* 0x000fc40000410000 */
[----:B------:R-:W-:Y:S02]  /*5410*/  FMUL.FTZ R96, R96, c[0x0][0x2e0] ;  /* 0x0000b80060607a20 */ /* 0x000fe40000410000 */
[----:B------:R-:W-:Y:S02]  /*5420*/  FMUL.FTZ R9, R97, c[0x0][0x2e0] ;  /* 0x0000b80061097a20 */ /* 0x000fe40000410000 */
[----:B------:R-:W-:Y:S02]  /*5430*/  FMUL.FTZ R98, R98, c[0x0][0x2e0] ;  /* 0x0000b80062627a20 */ /* 0x000fe40000410000 */
[----:B-----5:R-:W-:Y:S01]  /*5440*/  FMUL.FTZ R8, R99, c[0x0][0x2e0] ;  /* 0x0000b80063087a20 */ /* 0x020fe20000410000 */
[----:B------:R-:W-:Y:S01]  /*5450*/  F2FP.PACK_AB R13, R13, R84 ;  /* 0x000000540d0d723e */ /* 0x000fe200000000ff */
[----:B------:R-:W-:Y:S01]  /*5460*/  BAR.SYNC.DEFER_BLOCKING 0x0 ;  /* 0x0000000000007b1d */ /* 0x000fe20000010000 */
[----:B------:R-:W-:Y:S02]  /*5470*/  FMUL.FTZ R88, R88, c[0x0][0x2e0] ;  /* 0x0000b80058587a20 */ /* 0x000fe40000410000 */
[----:B------:R-:W-:Y:S01]  /*5480*/  FMUL.FTZ R11, R89, c[0x0][0x2e0] ;  /* 0x0000b800590b7a20 */ /* 0x000fe20000410000 */
[----:B------:R-:W-:Y:S01]  /*5490*/  F2FP.PACK_AB R12, R12, R86 ;  /* 0x000000560c0c723e */ /* 0x000fe200000000ff */
[----:B------:R-:W-:-:S02]  /*54a0*/  FMUL.FTZ R90, R90, c[0x0][0x2e0] ;  /* 0x0000b8005a5a7a20 */ /* 0x000fc40000410000 */
[----:B------:R-:W-:Y:S01]  /*54b0*/  FMUL.FTZ R10, R91, c[0x0][0x2e0] ;  /* 0x0000b8005b0a7a20 */ /* 0x000fe20000410000 */
[----:B------:R-:W-:Y:S01]  /*54c0*/  F2FP.PACK_AB R9, R9, R96 ;  /* 0x000000600909723e */ /* 0x000fe200000000ff */
[----:B------:R-:W-:Y:S02]  /*54d0*/  FMUL.FTZ R92, R92, c[0x0][0x2e0] ;  /* 0x0000b8005c5c7a20 */ /* 0x000fe40000410000 */
[----:B------:R-:W-:Y:S01]  /*54e0*/  FMUL.FTZ R7, R93, c[0x0][0x2e0] ;  /* 0x0000b8005d077a20 */ /* 0x000fe20000410000 */
[----:B------:R-:W-:Y:S01]  /*54f0*/  F2FP.PACK_AB R8, R8, R98 ;  /* 0x000000620808723e */ /* 0x000fe200000000ff */
        /* <DEDUP_REMOVED lines=18> */
[----:B------:R-:W-:Y:S01]  /*5620*/  FMUL.FTZ R106, R106, c[0x0][0x2e0] ;  /* 0x0000b8006a6a7a20 */ /* 0x000fe20000410000 */
[----:B-1----:R-:W-:Y:S01]  /*5630*/  SHF.R.S32.HI R25, RZ, 0x1f, R26 ;  /* 0x0000001fff197819 */ /* 0x002fe2000001141a */
        /* <DEDUP_REMOVED lines=11> */
[----:B------:R-:W-:Y:S01]  /*56f0*/  FMUL.FTZ R118, R118, c[0x0][0x2e0] ;  /* 0x0000b80076767a20 */ /* 0x000fe20000410000 */
[----:B------:R-:W-:Y:S01]  /*5700*/  LEA.HI R25, R25, R26, RZ, 0x2 ;  /* 0x0000001a19197211 */ /* 0x000fe200078f10ff */
        /* <DEDUP_REMOVED lines=20> */
[----:B------:R-:W-:Y:S01]  /*5850*/  ULDC.64 UR4, c[0x0][0x3a0] ;  /* 0x0000e80000047ab9 */ /* 0x000fe20000000a00 */
[----:B------:R-:W-:-:S02]  /*5860*/  F2FP.PACK_AB R23, R23, R122 ;  /* 0x0000007a1717723e */ /* 0x000fc400000000ff */
[----:B------:R-:W-:Y:S02]  /*5870*/  F2FP.PACK_AB R22, R22, R124 ;  /* 0x0000007c1616723e */ /* 0x000fe400000000ff */
[----:B------:R-:W-:Y:S02]  /*5880*/  F2FP.PACK_AB R126, R127, R126 ;  /* 0x0000007e7f7e723e */ /* 0x000fe400000000ff */
[----:B------:R-:W-:Y:S02]  /*5890*/  F2FP.PACK_AB R50, R51, R50 ;  /* 0x000000323332723e */ /* 0x000fe400000000ff */
[----:B------:R-:W-:Y:S02]  /*58a0*/  F2FP.PACK_AB R40, R41, R40 ;  /* 0x000000282928723e */ /* 0x000fe400000000ff */
[----:B------:R-:W-:Y:S02]  /*58b0*/  F2FP.PACK_AB R42, R43, R42 ;  /* 0x0000002a2b2a723e */ /* 0x000fe400000000ff */
        /* <DEDUP_REMOVED lines=8> */
[----:B------:R-:W-:Y:S01]  /*5940*/  F2FP.PACK_AB R60, R61, R60 ;  /* 0x0000003c3d3c723e */ /* 0x000fe200000000ff */
[----:B------:R-:W-:Y:S01]  /*5950*/  UIMAD UR4, UR14, UR4, URZ ;  /* 0x000000040e0472a4 */ /* 0x000fe2000f8e023f */
[----:B------:R-:W-:Y:S02]  /*5960*/  F2FP.PACK_AB R62, R63, R62 ;  /* 0x0000003e3f3e723e */ /* 0x000fe400000000ff */
[----:B------:R-:W-:Y:S02]  /*5970*/  F2FP.PACK_AB R68, R69, R68 ;  /* 0x000000444544723e */ /* 0x000fe400000000ff */
[----:B------:R-:W-:Y:S02]  /*5980*/  F2FP.PACK_AB R70, R71, R70 ;  /* 0x000000464746723e */ /* 0x000fe400000000ff */
[----:B------:R-:W-:-:S02]  /*5990*/  F2FP.PACK_AB R80, R81, R80 ;  /* 0x000000505150723e */ /* 0x000fc400000000ff */
[----:B------:R-:W-:Y:S01]  /*59a0*/  F2FP.PACK_AB R82, R83, R82 ;  /* 0x000000525352723e */ /* 0x000fe200000000ff */
[----:B------:R-:W-:Y:S01]  /*59b0*/  UIMAD UR6, UR15, UR5, UR4 ;  /* 0x000000050f0672a4 */ /* 0x000fe2000f8e0204 */
[----:B------:R-:W-:Y:S02]  /*59c0*/  F2FP.PACK_AB R72, R73, R72 ;  /* 0x000000484948723e */ /* 0x000fe400000000ff */
[----:B------:R-:W-:Y:S01]  /*59d0*/  F2FP.PACK_AB R74, R75, R74 ;  /* 0x0000004a4b4a723e */ /* 0x000fe200000000ff */
[----:B------:R-:W-:Y:S01]  /*59e0*/  ULDC.64 UR4, c[0x0][0x3a8] ;  /* 0x0000ea0000047ab9 */ /* 0x000fe20000000a00 */
[----:B------:R-:W-:Y:S02]  /*59f0*/  F2FP.PACK_AB R76, R77, R76 ;  /* 0x0000004c4d4c723e */ /* 0x000fe400000000ff */
[----:B------:R-:W-:Y:S01]  /*5a00*/  F2FP.PACK_AB R78, R79, R78 ;  /* 0x0000004e4f4e723e */ /* 0x000fe200000000ff */
[----:B------:R-:W-:-:S04]  /*5a10*/  UIMAD UR4, UR14, UR4, URZ ;  /* 0x000000040e0472a4 */ /* 0x000fc8000f8e023f */
[----:B------:R-:W-:Y:S01]  /*5a20*/  UIMAD UR4, UR15, UR5, UR4 ;  /* 0x000000050f0472a4 */ /* 0x000fe2000f8e0204 */
[----:B---3--:R-:W-:Y:S04]  /*5a30*/  STS [R29], R13 ;  /* 0x0000000d1d007388 */ /* 0x008fe80000000800 */
[----:B------:R-:W-:Y:S04]  /*5a40*/  STS [R29+0x200], R12 ;  /* 0x0002000c1d007388 */ /* 0x000fe80000000800 */
[----:B--2---:R1:W-:Y:S04]  /*5a50*/  STS [R27], R9 ;  /* 0x000000091b007388 */ /* 0x0043e80000000800 */
[----:B------:R2:W-:Y:S04]  /*5a60*/  STS [R27+0x200], R8 ;  /* 0x000200081b007388 */ /* 0x0005e80000000800 */
[----:B------:R-:W-:Y:S04]  /*5a70*/  STS [R29+0x1000], R11 ;  /* 0x0010000b1d007388 */ /* 0x000fe80000000800 */
[----:B------:R-:W-:Y:S04]  /*5a80*/  STS [R29+0x1200], R10 ;  /* 0x0012000a1d007388 */ /* 0x000fe80000000800 */
[----:B------:R-:W-:Y:S04]  /*5a90*/  STS [R27+0x1000], R7 ;  /* 0x001000071b007388 */ /* 0x000fe80000000800 */
[----:B------:R-:W-:Y:S04]  /*5aa0*/  STS [R27+0x1200], R6 ;  /* 0x001200061b007388 */ /* 0x000fe80000000800 */
[----:B------:R-:W-:Y:S01]  /*5ab0*/  STS [R29+0x2000], R5 ;  /* 0x002000051d007388 */ /* 0x000fe20000000800 */
[----:B-1----:R-:W-:-:S03]  /*5ac0*/  LOP3.LUT R9, R25, 0xfffffffc, RZ, 0xc0, !PT ;  /* 0xfffffffc19097812 */ /* 0x002fc600078ec0ff */
[----:B------:R1:W-:Y:S04]  /*5ad0*/  STS [R29+0x2200], R4 ;  /* 0x002200041d007388 */ /* 0x0003e80000000800 */
[----:B------:R-:W-:Y:S04]  /*5ae0*/  STS [R27+0x2000], R3 ;  /* 0x002000031b007388 */ /* 0x000fe80000000800 */
[----:B------:R3:W-:Y:S04]  /*5af0*/  STS [R27+0x2200], R0 ;  /* 0x002200001b007388 */ /* 0x0007e80000000800 */
[----:B------:R-:W-:Y:S04]  /*5b00*/  STS [R29+0x3000], R14 ;  /* 0x0030000e1d007388 */ /* 0x000fe80000000800 */
[----:B------:R-:W-:Y:S01]  /*5b10*/  STS [R29+0x3200], R17 ;  /* 0x003200111d007388 */ /* 0x000fe20000000800 */
[----:B--2---:R-:W-:-:S03]  /*5b20*/  IADD3 R8, -R9, R26, RZ ;  /* 0x0000001a09087210 */ /* 0x004fc60007ffe1ff */
[----:B------:R-:W-:Y:S04]  /*5b30*/  STS [R27+0x3000], R16 ;  /* 0x003000101b007388 */ /* 0x000fe80000000800 */
[----:B------:R-:W-:Y:S04]  /*5b40*/  STS [R27+0x3200], R15 ;  /* 0x0032000f1b007388 */ /* 0x000fe80000000800 */
[----:B------:R-:W-:Y:S04]  /*5b50*/  STS [R29+0x4000], R21 ;  /* 0x004000151d007388 */ /* 0x000fe80000000800 */
[----:B------:R-:W-:Y:S04]  /*5b60*/  STS [R29+0x4200], R20 ;  /* 0x004200141d007388 */ /* 0x000fe80000000800 */
[----:B------:R-:W2:Y:S04]  /*5b70*/  S2R R9, SR_CTAID.Y ;  /* 0x0000000000097919 */ /* 0x000ea80000002600 */
        /* <DEDUP_REMOVED lines=8> */
[----:B------:R-:W-:Y:S01]  /*5c00*/  STS [R27+0x6000], R48 ;  /* 0x006000301b007388 */ /* 0x000fe20000000800 */
[----:B-1----:R-:W-:-:S03]  /*5c10*/  IMAD.SHL.U32 R4, R8, 0x8, RZ ;  /* 0x0000000808047824 */ /* 0x002fc600078e00ff */
[----:B------:R-:W-:Y:S04]  /*5c20*/  STS [R27+0x6200], R50 ;  /* 0x006200321b007388 */ /* 0x000fe80000000800 */
[----:B------:R-:W1:Y:S04]  /*5c30*/  S2R R10, SR_CTAID.Z ;  /* 0x00000000000a7919 */ /* 0x000e680000002700 */
[----:B------:R-:W-:Y:S04]  /*5c40*/  STS [R29+0x7000], R40 ;  /* 0x007000281d007388 */ /* 0x000fe80000000800 */
[----:B------:R-:W-:Y:S04]  /*5c50*/  STS [R29+0x7200], R42 ;  /* 0x0072002a1d007388 */ /* 0x000fe80000000800 */
[----:B------:R-:W-:Y:S04]  /*5c60*/  STS [R27+0x7000], R44 ;  /* 0x0070002c1b007388 */ /* 0x000fe80000000800 */
[----:B------:R-:W-:Y:S01]  /*5c70*/  STS [R27+0x7200], R46 ;  /* 0x0072002e1b007388 */ /* 0x000fe20000000800 */
[----:B------:R-:W-:-:S03]  /*5c80*/  SHF.R.S32.HI R5, RZ, 0x1f, R4 ;  /* 0x0000001fff057819 */ /* 0x000fc60000011404 */
[----:B------:R-:W-:Y:S01]  /*5c90*/  STS [R29+0x8000], R52 ;  /* 0x008000341d007388 */ /* 0x000fe20000000800 */
[----:B------:R-:W-:-:S03]  /*5ca0*/  MOV R6, UR15 ;  /* 0x0000000f00067c02 */ /* 0x000fc60008000f00 */
[----:B------:R-:W-:Y:S01]  /*5cb0*/  STS [R29+0x8200], R54 ;  /* 0x008200361d007388 */ /* 0x000fe20000000800 */
[----:B---3--:R-:W-:-:S03]  /*5cc0*/  IMAD.U32 R0, RZ, RZ, UR15 ;  /* 0x0000000fff007e24 */ /* 0x008fc6000f8e00ff */
[----:B------:R-:W-:Y:S04]  /*5cd0*/  STS [R27+0x8000], R64 ;  /* 0x008000401b007388 */ /* 0x000fe80000000800 */
[----:B------:R-:W-:Y:S04]  /*5ce0*/  STS [R27+0x8200], R66 ;  /* 0x008200421b007388 */ /* 0x000fe80000000800 */
[----:B------:R-:W-:Y:S01]  /*5cf0*/  STS [R29+0x9000], R56 ;  /* 0x009000381d007388 */ /* 0x000fe20000000800 */
[----:B------:R-:W-:-:S03]  /*5d00*/  IMAD.WIDE.U32 R6, R6, c[0x0][0x3a0], R4 ;  /* 0x0000e80006067a25 */ /* 0x000fc600078e0004 */
[----:B------:R-:W-:Y:S01]  /*5d10*/  STS [R29+0x9200], R58 ;  /* 0x0092003a1d007388 */ /* 0x000fe20000000800 */
[----:B------:R-:W-:-:S03]  /*5d20*/  IMAD.WIDE.U32 R4, R0, c[0x0][0x3a8], R4 ;  /* 0x0000ea0000047a25 */ /* 0x000fc600078e0004 */
[----:B------:R3:W-:Y:S01]  /*5d30*/  STS [R27+0x9000], R60 ;  /* 0x0090003c1b007388 */ /* 0x0007e20000000800 */
[----:B--2---:R-:W-:-:S03]  /*5d40*/  SHF.R.S32.HI R0, RZ, 0x1f, R9 ;  /* 0x0000001fff007819 */ /* 0x004fc60000011409 */
[----:B------:R-:W-:Y:S04]  /*5d50*/  STS [R27+0x9200], R62 ;  /* 0x0092003e1b007388 */ /* 0x000fe80000000800 */
[----:B------:R-:W-:Y:S04]  /*5d60*/  STS [R29+0xa000], R68 ;  /* 0x00a000441d007388 */ /* 0x000fe80000000800 */
[----:B------:R-:W-:Y:S04]  /*5d70*/  STS [R29+0xa200], R70 ;  /* 0x00a200461d007388 */ /* 0x000fe80000000800 */
[----:B------:R-:W-:Y:S01]  /*5d80*/  STS [R27+0xa000], R80 ;  /* 0x00a000501b007388 */ /* 0x000fe20000000800 */
[----:B------:R-:W-:-:S03]  /*5d90*/  IADD3 R7, R7, UR6, RZ ;  /* 0x0000000607077c10 */ /* 0x000fc6000fffe0ff */
[----:B------:R-:W-:Y:S01]  /*5da0*/  STS [R27+0xa200], R82 ;  /* 0x00a200521b007388 */ /* 0x000fe20000000800 */
[----:B------:R-:W-:-:S03]  /*5db0*/  IMAD R8, R0, c[0x0][0x388], RZ ;  /* 0x0000e20000087a24 */ /* 0x000fc600078e02ff */
[----:B------:R-:W-:Y:S04]  /*5dc0*/  STS [R29+0xb000], R72 ;  /* 0x00b000481d007388 */ /* 0x000fe80000000800 */
[----:B------:R-:W-:Y:S04]  /*5dd0*/  STS [R29+0xb200], R74 ;  /* 0x00b2004a1d007388 */ /* 0x000fe80000000800 */
[----:B------:R-:W-:Y:S01]  /*5de0*/  STS [R27+0xb000], R76 ;  /* 0x00b0004c1b007388 */ /* 0x000fe20000000800 */
[----:B------:R-:W-:-:S03]  /*5df0*/  IMAD R3, R0, c[0x0][0x390], RZ ;  /* 0x0000e40000037a24 */ /* 0x000fc600078e02ff */
[----:B------:R-:W-:Y:S01]  /*5e00*/  STS [R27+0xb200], R78 ;  /* 0x00b2004e1b007388 */ /* 0x000fe20000000800 */
[C---:B------:R-:W-:Y:S01]  /*5e10*/  IMAD R0, R9.reuse, c[0x0][0x38c], R8 ;  /* 0x0000e30009007a24 */ /* 0x040fe200078e0208 */
[----:B-1----:R-:W-:Y:S01]  /*5e20*/  SHF.R.S32.HI R8, RZ, 0x1f, R10 ;  /* 0x0000001fff087819 */ /* 0x002fe2000001140a */
[----:B------:R-:W-:Y:S01]  /*5e30*/  IMAD.WIDE.U32 R6, R9, c[0x0][0x388], R6 ;  /* 0x0000e20009067a25 */ /* 0x000fe200078e0006 */
[----:B------:R-:W-:-:S04]  /*5e40*/  IADD3 R5, R5, UR4, RZ ;  /* 0x0000000405057c10 */ /* 0x000fc8000fffe0ff */
[----:B------:R-:W-:Y:S01]  /*5e50*/  IADD3 R7, R7, R0, RZ ;  /* 0x0000000007077210 */ /* 0x000fe20007ffe0ff */
[----:B------:R-:W-:Y:S02]  /*5e60*/  IMAD R0, R8, c[0x0][0x3b8], RZ ;  /* 0x0000ee0008007a24 */ /* 0x000fe400078e02ff */
[C---:B------:R-:W-:Y:S02]  /*5e70*/  IMAD R3, R9.reuse, c[0x0][0x394], R3 ;  /* 0x0000e50009037a24 */ /* 0x040fe400078e0203 */
[----:B------:R-:W-:-:S04]  /*5e80*/  IMAD.WIDE.U32 R4, R9, c[0x0][0x390], R4 ;  /* 0x0000e40009047a25 */ /* 0x000fc800078e0004 */
[C---:B------:R-:W-:Y:S02]  /*5e90*/  IMAD R0, R10.reuse, c[0x0][0x3bc], R0 ;  /* 0x0000ef000a007a24 */ /* 0x040fe400078e0200 */
[----:B------:R-:W-:-:S04]  /*5ea0*/  IMAD.WIDE.U32 R6, R10, c[0x0][0x3b8], R6 ;  /* 0x0000ee000a067a25 */ /* 0x000fc800078e0006 */
[----:B------:R-:W-:Y:S02]  /*5eb0*/  IMAD.IADD R5, R5, 0x1, R3 ;  /* 0x0000000105057824 */ /* 0x000fe400078e0203 */
[----:B------:R-:W-:Y:S01]  /*5ec0*/  IMAD R3, R8, c[0x0][0x3c0], RZ ;  /* 0x0000f00008037a24 */ /* 0x000fe200078e02ff */
[----:B------:R-:W-:Y:S01]  /*5ed0*/  IADD3 R7, R7, R0, RZ ;  /* 0x0000000007077210 */ /* 0x000fe20007ffe0ff */
[----:B------:R-:W-:Y:S01]  /*5ee0*/  IMAD.WIDE.U32 R4, R10, c[0x0][0x3c0], R4 ;  /* 0x0000f0000a047a25 */ /* 0x000fe200078e0004 */
[----:B----4-:R-:W-:Y:S01]  /*5ef0*/  SHF.L.U32 R0, R28, 0x1, RZ ;  /* 0x000000011c007819 */ /* 0x010fe200000006ff */
[----:B------:R-:W-:Y:S02]  /*5f00*/  BAR.SYNC.DEFER_BLOCKING 0x0 ;  /* 0x0000000000007b1d */ /* 0x000fe40000010000 */
[----:B------:R-:W-:-:S04]  /*5f10*/  IMAD R3, R10, c[0x0][0x3c4], R3 ;  /* 0x0000f1000a037a24 */ /* 0x000fc800078e0203 */
[----:B------:R-:W-:Y:S01]  /*5f20*/  IMAD.IADD R5, R5, 0x1, R3 ;  /* 0x0000000105057824 */ /* 0x000fe200078e0203 */
[----:B------:R-:W-:-:S04]  /*5f30*/  SHF.R.S32.HI R3, RZ, 0x2, R25 ;  /* 0x00000002ff037819 */ /* 0x000fc80000011419 */
[----:B------:R-:W-:Y:S01]  /*5f40*/  SHF.R.S32.HI R9, RZ, 0x1f, R3 ;  /* 0x0000001fff097819 */ /* 0x000fe20000011403 */
[----:B------:R-:W1:Y:S04]  /*5f50*/  LDS.128 R56, [R0+0x9000] ;  /* 0x0090000000387984 */ /* 0x000e680000000c00 */
[----:B------:R-:W2:Y:S04]  /*5f60*/  LDS.128 R48, [R0+0xb000] ;  /* 0x00b0000000307984 */ /* 0x000ea80000000c00 */
[----:B------:R-:W4:Y:S04]  /*5f70*/  LDS.128 R40, [R0+0xd000] ;  /* 0x00d0000000287984 */ /* 0x000f280000000c00 */
[----:B------:R-:W1:Y:S04]  /*5f80*/  LDS.128 R52, [R0+0xa000] ;  /* 0x00a0000000347984 */ /* 0x000e680000000c00 */
[----:B------:R-:W1:Y:S04]  /*5f90*/  LDS.128 R44, [R0+0xc000] ;  /* 0x00c00000002c7984 */ /* 0x000e680000000c00 */
[----:B------:R-:W1:Y:S04]  /*5fa0*/  LDS.128 R36, [R0+0xe000] ;  /* 0x00e0000000247984 */ /* 0x000e680000000c00 */
[----:B------:R-:W1:Y:S04]  /*5fb0*/  LDS.128 R32, [R0+0xf000] ;  /* 0x00f0000000207984 */ /* 0x000e680000000c00 */
[----:B------:R-:W1:Y:S04]  /*5fc0*/  LDS.128 R24, [R0+0x11000] ;  /* 0x0110000000187984 */ /* 0x000e680000000c00 */
[----:B------:R-:W1:Y:S04]  /*5fd0*/  LDS.128 R16, [R0+0x13000] ;  /* 0x0130000000107984 */ /* 0x000e680000000c00 */
[----:B------:R-:W1:Y:S04]  /*5fe0*/  LDS.128 R28, [R0+0x10000] ;  /* 0x01000000001c7984 */ /* 0x000e680000000c00 */
[----:B------:R-:W1:Y:S04]  /*5ff0*/  LDS.128 R20, [R0+0x12000] ;  /* 0x0120000000147984 */ /* 0x000e680000000c00 */
[----:B------:R2:W1:Y:S01]  /*6000*/  LDS.128 R12, [R0+0x14000] ;  /* 0x01400000000c7984 */ /* 0x0004620000000c00 */
[----:B------:R-:W-:-:S02]  /*6010*/  IMAD R8, R9, c[0x0][0x3a0], RZ ;  /* 0x0000e80009087a24 */ /* 0x000fc400078e02ff */
[----:B------:R-:W-:Y:S02]  /*6020*/  IMAD R9, R9, c[0x0][0x3a8], RZ ;  /* 0x0000ea0009097a24 */ /* 0x000fe400078e02ff */
[C---:B---3--:R-:W-:Y:S02]  /*6030*/  IMAD R60, R3.reuse, c[0x0][0x3a4], R8 ;  /* 0x0000e900033c7a24 */ /* 0x048fe400078e0208 */
[----:B------:R-:W-:-:S05]  /*6040*/  IMAD.WIDE.U32 R10, R3, c[0x0][0x3a0], R6 ;  /* 0x0000e800030a7a25 */ /* 0x000fca00078e0006 */
[----:B------:R-:W-:Y:S01]  /*6050*/  LEA R6, P1, R10, c[0x0][0x340], 0x1 ;  /* 0x0000d0000a067a11 */ /* 0x000fe200078208ff */
[C---:B--2---:R-:W-:Y:S02]  /*6060*/  IMAD R0, R3.reuse, c[0x0][0x3ac], R9 ;  /* 0x0000eb0003007a24 */ /* 0x044fe400078e0209 */
[----:B------:R-:W-:-:S04]  /*6070*/  IMAD.WIDE.U32 R8, R3, c[0x0][0x3a8], R4 ;  /* 0x0000ea0003087a25 */ /* 0x000fc800078e0004 */
[----:B------:R-:W-:Y:S01]  /*6080*/  IMAD.IADD R3, R11, 0x1, R60 ;  /* 0x000000010b037824 */ /* 0x000fe200078e023c */
[----:B------:R-:W-:Y:S02]  /*6090*/  IADD3 R0, R9, R0, RZ ;  /* 0x0000000009007210 */ /* 0x000fe40007ffe0ff */
[----:B------:R-:W-:Y:S02]  /*60a0*/  LEA R4, P0, R8, c[0x0][0x348], 0x1 ;  /* 0x0000d20008047a11 */ /* 0x000fe400078008ff */
[----:B------:R-:W-:Y:S02]  /*60b0*/  LEA.HI.X R7, R10, c[0x0][0x344], R3, 0x1, P1 ;  /* 0x0000d1000a077a11 */ /* 0x000fe400008f0c03 */
[----:B------:R-:W-:Y:S01]  /*60c0*/  LEA.HI.X R5, R8, c[0x0][0x34c], R0, 0x1, P0 ;  /* 0x0000d30008057a11 */ /* 0x000fe200000f0c00 */
[----:B------:R-:W-:Y:S01]  /*60d0*/  IMAD.MOV.U32 R0, RZ, RZ, c[0x0][0x3a8] ;  /* 0x0000ea00ff007624 */ /* 0x000fe200078e00ff */
[----:B------:R-:W-:Y:S02]  /*60e0*/  MOV R3, c[0x0][0x3a0] ;  /* 0x0000e80000037a02 */ /* 0x000fe40000000f00 */
[----:B------:R-:W-:-:S02]  /*60f0*/  MOV R11, c[0x0][0x3a4] ;  /* 0x0000e900000b7a02 */ /* 0x000fc40000000f00 */
[C---:B------:R-:W-:Y:S02]  /*6100*/  LEA R10, P1, R3.reuse, R6, 0x7 ;  /* 0x00000006030a7211 */ /* 0x040fe400078238ff */
[----:B------:R-:W-:Y:S02]  /*6110*/  MOV R9, c[0x0][0x3ac] ;  /* 0x0000eb0000097a02 */ /* 0x000fe40000000f00 */
[C---:B------:R-:W-:Y:S02]  /*6120*/  LEA R8, P0, R0.reuse, R4, 0x7 ;  /* 0x0000000400087211 */ /* 0x040fe400078038ff */
[----:B------:R-:W-:Y:S02]  /*6130*/  LEA.HI.X R11, R3, R7, R11, 0x7, P1 ;  /* 0x00000007030b7211 */ /* 0x000fe400008f3c0b */
[----:B------:R-:W-:Y:S01]  /*6140*/  LEA.HI.X R9, R0, R5, R9, 0x7, P0 ;  /* 0x0000000500097211 */ /* 0x000fe200000f3c09 */
[----:B-1----:R1:W-:Y:S04]  /*6150*/  STG.E.128 [R6.64], R56 ;  /* 0x0000003806007986 */ /* 0x0023e8000c101d2a */
[----:B------:R1:W-:Y:S04]  /*6160*/  STG.E.128 [R6.64+0x40], R48 ;  /* 0x0000403006007986 */ /* 0x0003e8000c101d2a */
[----:B----4-:R1:W-:Y:S04]  /*6170*/  STG.E.128 [R6.64+0x80], R40 ;  /* 0x0000802806007986 */ /* 0x0103e8000c101d2a */
[----:B------:R1:W-:Y:S04]  /*6180*/  STG.E.128 [R10.64], R52 ;  /* 0x000000340a007986 */ /* 0x0003e8000c101d2a */
[----:B------:R1:W-:Y:S04]  /*6190*/  STG.E.128 [R10.64+0x40], R44 ;  /* 0x0000402c0a007986 */ /* 0x0003e8000c101d2a */
[----:B------:R1:W-:Y:S04]  /*61a0*/  STG.E.128 [R10.64+0x80], R36 ;  /* 0x000080240a007986 */ /* 0x0003e8000c101d2a */
[----:B------:R1:W-:Y:S04]  /*61b0*/  STG.E.128 [R4.64], R32 ;  /* 0x0000002004007986 */ /* 0x0003e8000c101d2a */
[----:B------:R1:W-:Y:S04]  /*61c0*/  STG.E.128 [R4.64+0x40], R24 ;  /* 0x0000401804007986 */ /* 0x0003e8000c101d2a */
[----:B------:R1:W-:Y:S04]  /*61d0*/  STG.E.128 [R4.64+0x80], R16 ;  /* 0x0000801004007986 */ /* 0x0003e8000c101d2a */
[----:B------:R1:W-:Y:S04]  /*61e0*/  STG.E.128 [R8.64], R28 ;  /* 0x0000001c08007986 */ /* 0x0003e8000c101d2a */
[----:B------:R1:W-:Y:S04]  /*61f0*/  STG.E.128 [R8.64+0x40], R20 ;  /* 0x0000401408007986 */ /* 0x0003e8000c101d2a */
[----:B------:R1:W-:Y:S02]  /*6200*/  STG.E.128 [R8.64+0x80], R12 ;  /* 0x0000800c08007986 */ /* 0x0003e4000c101d2a */
.L_x_118:
        /* <DEDUP_REMOVED lines=11> */
.L_x_125:
[----:B------:R-:W-:Y:S05]  /*62c0*/  EXIT ;  /* 0x000000000000794d */ /* 0x000fea0003800000 */
.L_x_127:
        /* <DEDUP_REMOVED lines=11> */
.L_x_1277:


//--------------------- .text._ZN5flash44flash_bwd_dq_dk_dv_loop_seqk_parallel_kernelI23Flash_bwd_kernel_traitsILi96ELi64ELi128ELi8ELi2ELi4ELi4ELb1ELb0EN7cutlass6half_tE19Flash_kernel_traitsILi96ELi64ELi128ELi8ES3_EELb0ELb0ELb0ELb1ELb0ELb0ELb0EEEvNS_16Flash_bwd_paramsE --------------------------
	.section	.text._ZN5flash44flash_bwd_dq_dk_dv_loop_seqk_parallel_kernelI23Flash_bwd_kernel_traitsILi96ELi64ELi128ELi8ELi2ELi4ELi4ELb1ELb0EN7cutlass6half_tE19Flash_kernel_traitsILi96ELi64ELi128ELi8ES3_EELb0ELb0ELb0ELb1ELb0ELb0ELb0EEEvNS_16Flash_bwd_paramsE,"ax",@progbits
	.sectioninfo	@"SHI_REGISTERS=255"
	.align	128
        .global         _ZN5flash44flash_bwd_dq_dk_dv_loop_seqk_parallel_kernelI23Flash_bwd_kernel_traitsILi96ELi64ELi128ELi8ELi2ELi4ELi4ELb1ELb0EN7cutlass6half_tE19Flash_kernel_traitsILi96ELi64ELi128ELi8ES3_EELb0ELb0ELb0ELb1ELb0ELb0ELb0EEEvNS_16Flash_bwd_paramsE
        .type           _ZN5flash44flash_bwd_dq_dk_dv_loop_seqk_parallel_kernelI23Flash_bwd_kernel_traitsILi96ELi64ELi128ELi8ELi2ELi4ELi4ELb1ELb0EN7cutlass6half_tE19Flash_kernel_traitsILi96ELi64ELi128ELi8ES3_EELb0ELb0ELb0ELb1ELb0ELb0ELb0EEEvNS_16Flash_bwd_paramsE,@function
        .size           _ZN5flash44flash_bwd_dq_dk_dv_loop_seqk_parallel_kernelI23Flash_bwd_kernel_traitsILi96ELi64ELi128ELi8ELi2ELi4ELi4ELb1ELb0EN7cutlass6half_tE19Flash_kernel_traitsILi96ELi64ELi128ELi8ES3_EELb0ELb0ELb0ELb1ELb0ELb0ELb0EEEvNS_16Flash_bwd_paramsE,(.L_x_1278 - _ZN5flash44flash_bwd_dq_dk_dv_loop_seqk_parallel_kernelI23Flash_bwd_kernel_traitsILi96ELi64ELi128ELi8ELi2ELi4ELi4ELb1ELb0EN7cutlass6half_tE19Flash_kernel_traitsILi96ELi64ELi128ELi8ES3_EELb0ELb0ELb0ELb1ELb0ELb0ELb0EEEvNS_16Flash_bwd_paramsE)
        .other          _ZN5flash44flash_bwd_dq_dk_dv_loop_seqk_parallel_kernelI23Flash_bwd_kernel_traitsILi96ELi64ELi128ELi8ELi2ELi4ELi4ELb1ELb0EN7cutlass6half_tE19Flash_kernel_traitsILi96ELi64ELi128ELi8ES3_EELb0ELb0ELb0ELb1ELb0ELb0ELb0EEEvNS_16Flash_bwd_paramsE,@"STO_CUDA_ENTRY STV_DEFAULT"
_ZN5flash44flash_bwd_dq_dk_dv_loop_seqk_parallel_kernelI23Flash_bwd_kernel_traitsILi96ELi64ELi128ELi8ELi2ELi4ELi4ELb1ELb0EN7cutlass6half_tE19Flash_kernel_traitsILi96ELi64ELi128ELi8ES3_EELb0ELb0ELb0ELb1ELb0ELb0ELb0EEEvNS_16Flash_bwd_paramsE:
.text._ZN5flash44flash_bwd_dq_dk_dv_loop_seqk_parallel_kernelI23Flash_bwd_kernel_traitsILi96ELi64ELi128ELi8ELi2ELi4ELi4ELb1ELb0EN7cutlass6half_tE19Flash_kernel_traitsILi96ELi64ELi128ELi8ES3_EELb0ELb0ELb0ELb1ELb0ELb0ELb0EEEvNS_16Flash_bwd_paramsE:
        /* <DEDUP_REMOVED lines=229> */
.L_x_169:
        /* <DEDUP_REMOVED lines=53> */
.L_x_128:
        /* <DEDUP_REMOVED lines=58> */
.L_x_130:
        /* <DEDUP_REMOVED lines=18> */
.L_x_131:
        /* <DEDUP_REMOVED lines=8> */
[----:B------:R-:W-:-:S02]  /*16e0*/  USHF.R.S32.HI UR16, URZ, 0x1f, UR22 ;  /* 0x0000001f3f107899 */ /* 0x000fc40008011416 */
        /* <DEDUP_REMOVED lines=30> */
[----:B------:R-:W-:Y:S02]  /*18d0*/  IMAD.HI.U32 R0, R5, R0, R4 ;  /* 0x0000000005007227 */ /* 0x000fe400078e0004 */
[----:B------:R-:W-:Y:S02]  /*18e0*/  ULDC UR12, c[0x0][0x234] ;  /* 0x00008d00000c7ab9 */ /* 0x000fe40000000800 */
[----:B------:R-:W-:-:S02]  /*18f0*/  UIADD3 UR8, UP0, UR17, UR8, URZ ;  /* 0x0000000811087290 */ /* 0x000fc4000ff1e03f */
[----:B------:R-:W-:Y:S02]  /*1900*/  IMAD.HI.U32 R0, R0, R3, RZ ;  /* 0x0000000300007227 */ /* 0x000fe400078e00ff */
[----:B------:R-:W-:Y:S02]  /*1910*/  UIADD3.X UR9, UR29, UR4, URZ, UP0, !UPT ;  /* 0x000000041d097290 */ /* 0x000fe400087fe43f */
[----:B------:R-:W-:Y:S01]  /*1920*/  IMAD.MOV R4, RZ, RZ, -R0 ;  /* 0x000000ffff047224 */ /* 0x000fe200078e0a00 */
[----:B------:R-:W-:-:S03]  /*1930*/  UIMAD UR4, UR37, UR8, URZ ;  /* 0x00000008250472a4 */ /* 0x000fc6000f8e023f */
[C---:B------:R-:W-:Y:S01]  /*1940*/  IMAD R3, R6.reuse, R4, R3 ;  /* 0x0000000406037224 */ /* 0x040fe200078e0203 */
[----:B------:R-:W-:Y:S02]  /*1950*/  UIMAD UR10, UR36, UR9, UR4 ;  /* 0x00000009240a72a4 */ /* 0x000fe4000f8e0204 */
[----:B------:R-:W-:Y:S02]  /*1960*/  @UP2 USEL UR4, UR54, UR14, !UP1 ;  /* 0x0000000e36042287 */ /* 0x000fe4000c800000 */
[----:B------:R-:W-:Y:S01]  /*1970*/  ISETP.GT.U32.AND P0, PT, R6, R3, PT ;  /* 0x000000030600720c */ /* 0x000fe20003f04070 */
[----:B------:R-:W-:Y:S02]  /*1980*/  UIMAD.WIDE.U32 UR8, UR36, UR8, URZ ;  /* 0x00000008240872a5 */ /* 0x000fe4000f8e003f */
[----:B------:R-:W-:Y:S02]  /*1990*/  @UP2 UIMAD UR15, UR35, UR12, UR4 ;  /* 0x0000000c230f22a4 */ /* 0x000fe4000f8e0204 */
[----:B------:R-:W-:-:S02]  /*19a0*/  USEL UR12, UR11, URZ, UP3 ;  /* 0x0000003f0b0c7287 */ /* 0x000fc40009800000 */
[----:B------:R-:W-:-:S03]  /*19b0*/  UIADD3 UR10, UR9, UR10, URZ ;  /* 0x0000000a090a7290 */ /* 0x000fc6000fffe03f */
[----:B------:R-:W-:-:S03]  /*19c0*/  @!UP2 UMOV UR15, UR49 ;  /* 0x00000031000fac82 */ /* 0x000fc60008000000 */
        /* <DEDUP_REMOVED lines=16> */
.L_x_132:
[----:B------:R-:W-:Y:S02]  /*1ad0*/  UMOV UR11, UR50 ;  /* 0x00000032000b7c82 */ /* 0x000fe40008000000 */
.L_x_133:
[----:B------:R-:W1:Y:S01]  /*1ae0*/  S2R R8, SR_TID.X ;  /* 0x0000000000087919 */ /* 0x000e620000002100 */
[----:B------:R-:W-:Y:S01]  /*1af0*/  UIADD3 UR8, UP5, UP4, UR8, UR41, UR47 ;  /* 0x0000002908087290 */ /* 0x000fe2000fcbe02f */
[----:B------:R-:W-:Y:S01]  /*1b00*/  SHF.R.S32.HI R251, RZ, 0x1f, R250 ;  /* 0x0000001ffffb7819 */ /* 0x000fe200000114fa */
[----:B------:R-:W-:Y:S01]  /*1b10*/  BSSY B1, `(.L_x_129) ;  /* 0x00007da000017945 */ /* 0x000fe20003800000 */
[----:B------:R-:W-:Y:S01]  /*1b20*/  IADD3 R4, P0, R250, UR26, RZ ;  /* 0x0000001afa047c10 */ /* 0x000fe2000ff1e0ff */
[----:B------:R-:W-:Y:S02]  /*1b30*/  UIADD3 UR21, UP1, UP0, UR20, UR8, UR21 ;  /* 0x0000000814157290 */ /* 0x000fe4000f83e015 */
[----:B------:R-:W-:Y:S02]  /*1b40*/  UIADD3.X UR4, UR10, UR48, UR53, UP5, UP4 ;  /* 0x000000300a047290 */ /* 0x000fe4000afe8435 */
[----:B------:R-:W-:-:S02]  /*1b50*/  ULDC.64 UR8, c[0x0][0x1a8] ;  /* 0x00006a0000087ab9 */ /* 0x000fc40000000a00 */
[----:B------:R-:W-:Y:S02]  /*1b60*/  UIADD3.X UR20, UR12, UR4, UR13, UP1, UP0 ;  /* 0x000000040c147290 */ /* 0x000fe40008fe040d */
[----:B------:R-:W-:Y:S02]  /*1b70*/  UIMAD UR4, UR57, UR8, URZ ;  /* 0x00000008390472a4 */ /* 0x000fe4000f8e023f */
[----:B------:R-:W-:Y:S02]  /*1b80*/  UISETP.GE.AND UP0, UPT, UR25, 0x1, UPT ;  /* 0x000000011900788c */ /* 0x000fe4000bf06270 */
[----:B------:R-:W-:Y:S02]  /*1b90*/  UIMAD UR13, UR35, UR9, UR4 ;  /* 0x00000009230d72a4 */ /* 0x000fe4000f8e0204 */
[----:B------:R-:W-:Y:S02]  /*1ba0*/  UMOV UR26, 0x4 ;  /* 0x00000004001a7882 */ /* 0x000fe40000000000 */
[----:B------:R-:W-:-:S02]  /*1bb0*/  ULDC.64 UR8, c[0x0][0x378] ;  /* 0x0000de0000087ab9 */ /* 0x000fc40000000a00 */
[----:B------:R-:W-:Y:S01]  /*1bc0*/  UIMAD UR4, UR57, UR8, URZ ;  /* 0x00000008390472a4 */ /* 0x000fe2000f8e023f */
[----:B-1----:R-:W-:Y:S01]  /*1bd0*/  SHF.R.S32.HI R9, RZ, 0x1f, R8 ;  /* 0x0000001fff097819 */ /* 0x002fe20000011408 */
[----:B------:R-:W-:Y:S02]  /*1be0*/  ULEA.HI.SX32 UR12, UR33, 0xffffffff, 0x1a ;  /* 0xffffffff210c7891 */ /* 0x000fe4000f8fd23f */
[----:B------:R-:W-:Y:S01]  /*1bf0*/  UIMAD UR10, UR35, UR9, UR4 ;  /* 0x00000009230a72a4 */ /* 0x000fe2000f8e0204 */
[----:B------:R-:W-:Y:S02]  /*1c00*/  LEA.HI R3, R9, R8, RZ, 0x2 ;  /* 0x0000000809037211 */ /* 0x000fe400078f10ff */
[----:B------:R-:W-:Y:S02]  /*1c10*/  ULDC.64 UR8, c[0x0][0x370] ;  /* 0x0000dc0000087ab9 */ /* 0x000fe40000000a00 */
[----:B------:R-:W-:Y:S01]  /*1c20*/  SHF.R.S32.HI R3, RZ, 0x2, R3 ;  /* 0x00000002ff037819 */ /* 0x000fe20000011403 */
[----:B------:R-:W-:-:S02]  /*1c30*/  UIMAD UR4, UR29, UR8, URZ ;  /* 0x000000081d0472a4 */ /* 0x000fc4000f8e023f */
[----:B------:R-:W-:Y:S01]  /*1c40*/  UIADD3 UR8, UR17, UR15, URZ ;  /* 0x0000000f11087290 */ /* 0x000fe2000fffe03f */
[----:B------:R-:W-:Y:S01]  /*1c50*/  SHF.R.S32.HI R18, RZ, 0x1f, R3 ;  /* 0x0000001fff127819 */ /* 0x000fe20000011403 */
[----:B------:R-:W-:Y:S01]  /*1c60*/  UIMAD UR4, UR17, UR9, UR4 ;  /* 0x00000009110472a4 */ /* 0x000fe2000f8e0204 */
[----:B------:R-:W-:-:S04]  /*1c70*/  IADD3 R0, P1, R3, UR17, RZ ;  /* 0x0000001103007c10 */ /* 0x000fc8000ff3e0ff */
[----:B------:R-:W-:Y:S01]  /*1c80*/  IADD3.X R5, R18, UR29, RZ, P1, !PT ;  /* 0x0000001d12057c10 */ /* 0x000fe20008ffe4ff */
[----:B------:R-:W-:-:S04]  /*1c90*/  IMAD.WIDE.U32 R6, R0, c[0x0][0x190], R250 ;  /* 0x0000640000067a25 */ /* 0x000fc800078e00fa */
[----:B------:R-:W-:Y:S01]  /*1ca0*/  IMAD R5, R5, c[0x0][0x190], RZ ;  /* 0x0000640005057a24 */ /* 0x000fe200078e02ff */
[----:B------:R-:W-:-:S03]  /*1cb0*/  IADD3 R6, P1, R6, UR38, RZ ;  /* 0x0000002606067c10 */ /* 0x000fc6000ff3e0ff */
[----:B------:R-:W-:Y:S01]  /*1cc0*/  IMAD R0, R0, c[0x0][0x194], R5 ;  /* 0x0000650000007a24 */ /* 0x000fe200078e0205 */
[----:B------:R-:W-:Y:S01]  /*1cd0*/  IADD3.X R5, R251, UR28, RZ, P0, !PT ;  /* 0x0000001cfb057c10 */ /* 0x000fe200087fe4ff */
[----:B------:R-:W-:Y:S01]  /*1ce0*/  ULDC.64 UR28, c[0x0][0x200] ;  /* 0x00008000001c7ab9 */ /* 0x000fe20000000a00 */
[----:B------:R-:W-:Y:S01]  /*1cf0*/  PLOP3.LUT P0, PT, PT, PT, UP0, 0x80, 0x0 ;  /* 0x000000000000781c */ /* 0x000fe20003f0f008 */
[----:B------:R-:W-:Y:S01]  /*1d00*/  UIMAD.WIDE UR8, UR8, UR26, UR28 ;  /* 0x0000001a080872a5 */ /* 0x000fe2000f8e021c */
[----:B------:R-:W-:Y:S01]  /*1d10*/  IADD3.X R7, R7, UR34, R0, P1, !PT ;  /* 0x0000002207077c10 */ /* 0x000fe20008ffe400 */
[----:B------:R-:W-:-:S04]  /*1d20*/  IMAD.U32 R0, RZ, RZ, UR17 ;  /* 0x00000011ff007e24 */ /* 0x000fc8000f8e00ff */
[----:B------:R-:W-:-:S04]  /*1d30*/  IMAD.WIDE.U32 R4, R0, c[0x0][0x370], R4 ;  /* 0x0000dc0000047a25 */ /* 0x000fc800078e0004 */
[----:B------:R-:W-:Y:S01]  /*1d40*/  IMAD.U32 R0, RZ, RZ, UR35 ;  /* 0x00000023ff007e24 */ /* 0x000fe2000f8e00ff */
[----:B------:R-:W-:Y:S01]  /*1d50*/  IADD3 R5, R5, UR4, RZ ;  /* 0x0000000405057c10 */ /* 0x000fe2000fffe0ff */
[----:B------:R-:W-:-:S04]  /*1d60*/  UIADD3 UR4, UR17, UR11, URZ ;  /* 0x0000000b11047290 */ /* 0x000fc8000fffe03f */
[----:B------:R-:W-:Y:S01]  /*1d70*/  IMAD.WIDE.U32 R4, R0, c[0x0][0x378], R4 ;  /* 0x0000de0000047a25 */ /* 0x000fe200078e0004 */
[----:B------:R-:W-:-:S04]  /*1d80*/  LEA.HI R0, R9, R8, RZ, 0x5 ;  /* 0x0000000809007211 */ /* 0x000fc800078f28ff */
[----:B------:R-:W-:Y:S02]  /*1d90*/  LOP3.LUT R9, R0, 0xffffffe0, RZ, 0xc0, !PT ;  /* 0xffffffe000097812 */ /* 0x000fe400078ec0ff */
[----:B------:R-:W-:Y:S01]  /*1da0*/  IADD3 R5, R5, UR10, RZ ;  /* 0x0000000a05057c10 */ /* 0x000fe2000fffe0ff */
[----:B------:R-:W-:Y:S02]  /*1db0*/  ULDC.64 UR10, c[0x0][0x3c8] ;  /* 0x0000f200000a7ab9 */ /* 0x000fe40000000a00 */
[----:B------:R-:W-:Y:S01]  /*1dc0*/  IMAD.IADD R9, R8, 0x1, -R9 ;  /* 0x0000000108097824 */ /* 0x000fe200078e0a09 */
[----:B------:R-:W-:Y:S01]  /*1dd0*/  SHF.R.S32.HI R8, RZ, 0x5, R0 ;  /* 0x00000005ff087819 */ /* 0x000fe20000011400 */
[----:B------:R-:W-:Y:S01]  /*1de0*/  IMAD.U32 R0, RZ, RZ, UR35 ;  /* 0x00000023ff007e24 */ /* 0x000fe2000f8e00ff */
[----:B------:R-:W-:Y:S01]  /*1df0*/  UIMAD.WIDE UR14, UR4, UR26, UR10 ;  /* 0x0000001a040e72a5 */ /* 0x000fe2000f8e020a */
        /* <DEDUP_REMOVED lines=18> */
[----:B------:R-:W-:Y:S01]  /*1f20*/  UMOV UR11, UR8 ;  /* 0x00000008000b7c82 */ /* 0x000fe20008000000 */
[----:B------:R-:W-:Y:S01]  /*1f30*/  MOV R15, UR22 ;  /* 0x00000016000f7c02 */ /* 0x000fe20008000f00 */
[----:B------:R-:W-:Y:S01]  /*1f40*/  UMOV UR10, UR9 ;  /* 0x00000009000a7c82 */ /* 0x000fe20008000000 */
[----:B------:R-:W-:Y:S01]  /*1f50*/  BSSY B0, `(.L_x_135) ;  /* 0x0000045000007945 */ /* 0x000fe20003800000 */
[----:B------:R-:W-:Y:S01]  /*1f60*/  ULDC.64 UR8, c[0x0][0x1a0] ;  /* 0x0000680000087ab9 */ /* 0x000fe20000000a00 */
[----:B------:R-:W-:Y:S01]  /*1f70*/  MOV R239, R10 ;  /* 0x0000000a00ef7202 */ /* 0x000fe20000000f00 */
[----:B------:R-:W-:Y:S01]  /*1f80*/  UIMAD UR4, UR16, UR8, URZ ;  /* 0x00000008100472a4 */ /* 0x000fe2000f8e023f */
[----:B------:R-:W-:Y:S01]  /*1f90*/  IMAD.WIDE.U32 R4, R15, c[0x0][0x1a0], R250 ;  /* 0x000068000f047a25 */ /* 0x000fe200078e00fa */
[----:B------:R-:W-:Y:S01]  /*1fa0*/  UMOV UR13, UR14 ;  /* 0x0000000e000d7c82 */ /* 0x000fe20008000000 */
[----:B------:R-:W-:Y:S01]  /*1fb0*/  MOV R237, R12 ;  /* 0x0000000c00ed7202 */ /* 0x000fe20000000f00 */
[----:B------:R-:W-:Y:S01]  /*1fc0*/  UIMAD UR9, UR22, UR9, UR4 ;  /* 0x00000009160972a4 */ /* 0x000fe2000f8e0204 */
[----:B------:R-:W-:Y:S01]  /*1fd0*/  IMAD.MOV.U32 R238, RZ, RZ, R8 ;  /* 0x000000ffffee7224 */ /* 0x000fe200078e0008 */
[----:B------:R-:W-:Y:S01]  /*1fe0*/  @P0 BAR.SYNC.DEFER_BLOCKING 0x0 ;  /* 0x0000000000000b1d */ /* 0x000fe20000010000 */
[----:B------:R-:W-:Y:S01]  /*1ff0*/  UIMAD UR4, UR18, -0x80, UR5 ;  /* 0xffffff80120478a4 */ /* 0x000fe2000f8e0205 */
[----:B------:R-:W-:Y:S01]  /*2000*/  IADD3 R6, P0, R4, UR30, RZ ;  /* 0x0000001e04067c10 */ /* 0x000fe2000ff1e0ff */
[----:B------:R-:W-:Y:S01]  /*2010*/  IMAD R4, R16, c[0x0][0x1b8], RZ ;  /* 0x00006e0010047a24 */ /* 0x000fe200078e02ff */
[----:B------:R-:W-:Y:S01]  /*2020*/  MOV R234, R11 ;  /* 0x0000000b00ea7202 */ /* 0x000fe20000000f00 */
[----:B------:R-:W-:Y:S01]  /*2030*/  IMAD.U32 R7, RZ, RZ, UR9 ;  /* 0x00000009ff077e24 */ /* 0x000fe2000f8e00ff */
[----:B------:R-:W-:Y:S01]  /*2040*/  UMOV UR8, UR12 ;  /* 0x0000000c00087c82 */ /* 0x000fe20008000000 */
[----:B------:R-:W-:Y:S01]  /*2050*/  ISETP.GE.AND P1, PT, R3, UR4, PT ;  /* 0x0000000403007c0c */ /* 0x000fe2000bf26270 */
[----:B------:R-:W-:Y:S01]  /*2060*/  ULEA.HI UR9, UR8, UR8, URZ, 0x1 ;  /* 0x0000000808097291 */ /* 0x000fe2000f8f083f */
[----:B------:R-:W-:Y:S01]  /*2070*/  IMAD R4, R14, c[0x0][0x1bc], R4 ;  /* 0x00006f000e047a24 */ /* 0x000fe200078e0204 */
[----:B------:R-:W-:Y:S01]  /*2080*/  IADD3.X R7, R5, UR31, R7, P0, !PT ;  /* 0x0000001f05077c10 */ /* 0x000fe200087fe407 */
[----:B------:R-:W-:Y:S01]  /*2090*/  UMOV UR12, UR15 ;  /* 0x0000000f000c7c82 */ /* 0x000fe20008000000 */
[----:B------:R-:W-:Y:S01]  /*20a0*/  IMAD.MOV.U32 R236, RZ, RZ, R9 ;  /* 0x000000ffffec7224 */ /* 0x000fe200078e0009 */
[----:B------:R-:W-:-:S02]  /*20b0*/  ULOP3.LUT UR9, UR9, 0xfffffffe, URZ, 0xc0, !UPT ;  /* 0xfffffffe09097892 */ /* 0x000fc4000f8ec03f */
[----:B------:R-:W-:Y:S02]  /*20c0*/  IMAD.WIDE.U32 R6, R14, c[0x0][0x1b8], R6 ;  /* 0x00006e000e067a25 */ /* 0x000fe400078e0006 */
[----:B------:R-:W-:Y:S02]  /*20d0*/  UIADD3 UR9, UR8, -UR9, URZ ;  /* 0x8000000908097290 */ /* 0x000fe4000fffe03f */
[----:B------:R-:W-:Y:S02]  /*20e0*/  IMAD.IADD R13, R7, 0x1, R4 ;  /* 0x00000001070d7824 */ /* 0x000fe400078e0204 */
[----:B------:R-:W-:Y:S01]  /*20f0*/  UISETP.NE.AND UP0, UPT, UR9, 0x1, UPT ;  /* 0x000000010900788c */ /* 0x000fe2000bf05270 */
[----:B--2---:R-:W-:-:S05]  /*2100*/  SHF.L.U32 R0, R17, 0x1, RZ ;  /* 0x0000000111007819 */ /* 0x004fca00000006ff */
        /* <DEDUP_REMOVED lines=9> */
[----:B------:R-:W-:-:S02]  /*21a0*/  IMAD R12, R18, c[0x0][0x1a0], RZ ;  /* 0x00006800120c7a24 */ /* 0x000fc400078e02ff */
[----:B------:R-:W-:Y:S02]  /*21b0*/  IMAD.MOV.U32 R4, RZ, RZ, R6 ;  /* 0x000000ffff047224 */ /* 0x000fe400078e0006 */
[----:B------:R-:W-:Y:S02]  /*21c0*/  IMAD.MOV.U32 R5, RZ, RZ, R13 ;  /* 0x000000ffff057224 */ /* 0x000fe400078e000d */
[C---:B------:R-:W-:Y:S02]  /*21d0*/  IMAD R12, R3.reuse, c[0x0][0x1a4], R12 ;  /* 0x00006900030c7a24 */ /* 0x040fe400078e020c */
[----:B------:R-:W-:-:S04]  /*21e0*/  IMAD.WIDE.U32 R4, R3, c[0x0][0x1a0], R4 ;  /* 0x0000680003047a25 */ /* 0x000fc800078e0004 */
[----:B------:R-:W-:Y:S01]  /*21f0*/  IMAD.IADD R12, R5, 0x1, R12 ;  /* 0x00000001050c7824 */ /* 0x000fe200078e020c */
[C---:B------:R-:W-:Y:S01]  /*2200*/  @!P5 LEA R10, P2, R4.reuse, c[0x0][0x170], 0x1 ;  /* 0x00005c00040ada11 */ /* 0x040fe200078408ff */
[----:B------:R4:W-:Y:S03]  /*2210*/  @P5 STS [R0+0xf000], RZ ;  /* 0x00f000ff00005388 */ /* 0x0009e60000000800 */
[----:B------:R-:W-:Y:S01]  /*2220*/  @!P5 LEA.HI.X R11, R4, c[0x0][0x174], R12, 0x1, P2 ;  /* 0x00005d00040bda11 */ /* 0x000fe200010f0c0c */
[----:B------:R4:W-:Y:S04]  /*2230*/  @P5 STS [R0+0xf004], RZ ;  /* 0x00f004ff00005388 */ /* 0x0009e80000000800 */
[----:B------:R4:W-:Y:S04]  /*2240*/  @P5 STS.64 [R0+0xf008], RZ ;  /* 0x00f008ff00005388 */ /* 0x0009e80000000a00 */
[----:B------:R-:W-:Y:S01]  /*2250*/  @!PT LDS RZ, [RZ] ;  /* 0x00000000fffff984 */ /* 0x000fe20000000800 */
[----:B------:R-:W-:Y:S01]  /*2260*/  @!PT LDS RZ, [RZ] ;  /* 0x00000000fffff984 */ /* 0x000fe20000000800 */
[----:B------:R-:W-:Y:S01]  /*2270*/  @!PT LDS RZ, [RZ] ;  /* 0x00000000fffff984 */ /* 0x000fe20000000800 */
[----:B------:R4:W-:Y:S01]  /*2280*/  @!P5 LDGSTS.E.BYPASS.LTC128B.128 [R0+0xf000], [R10.64] ;  /* 0x0f0000000a00dfae */ /* 0x0009e2000b901d46 */
[----:B--2---:R-:W-:-:S02]  /*2290*/  ISETP.GE.AND P4, PT, R20, c[0x0][0x220], PT ;  /* 0x0000880014007a0c */ /* 0x004fc40003f86270 */
[----:B---3--:R-:W-:-:S11]  /*22a0*/  ISETP.GE.AND P3, PT, R19, c[0x0][0x220], PT ;  /* 0x0000880013007a0c */ /* 0x008fd60003f66270 */
[C---:B------:R-:W-:Y:S01]  /*22b0*/  @!P4 LEA R8, P0, R4.reuse, c[0x0][0x170], 0x1 ;  /* 0x00005c000408ca11 */ /* 0x040fe200078008ff */
[----:B------:R4:W-:Y:S03]  /*22c0*/  @P4 STS.128 [R0+0x11000], RZ ;  /* 0x011000ff00004388 */ /* 0x0009e60000000c00 */
[----:B------:R-:W-:-:S05]  /*22d0*/  @!P4 LEA.HI.X R9, R4, c[0x0][0x174], R12, 0x1, P0 ;  /* 0x00005d000409ca11 */ /* 0x000fca00000f0c0c */
        /* <DEDUP_REMOVED lines=12> */
.L_x_136:
[----:B------:R-:W-:Y:S05]  /*23a0*/  BSYNC B0 ;  /* 0x0000000000007941 */ /* 0x000fea0003800000 */
.L_x_135:
        /* <DEDUP_REMOVED lines=41> */
.L_x_138:
[----:B------:R-:W-:Y:S05]  /*2640*/  BSYNC B0 ;  /* 0x0000000000007941 */ /* 0x000fea0003800000 */
.L_x_137:
        /* <DEDUP_REMOVED lines=39> */
.L_x_140:
[----:B------:R-:W-:Y:S05]  /*28c0*/  BSYNC B0 ;  /* 0x0000000000007941 */ /* 0x000fea0003800000 */
.L_x_139:
        /* <DEDUP_REMOVED lines=19> */
.L_x_142:
        /* <DEDUP_REMOVED lines=36> */
.L_x_143:
[----:B------:R-:W-:Y:S05]  /*2c40*/  BSYNC B0 ;  /* 0x0000000000007941 */ /* 0x000fea0003800000 */
.L_x_141:
        /* <DEDUP_REMOVED lines=81> */
.L_x_145:
[----:B------:R-:W-:Y:S05]  /*3160*/  BSYNC B0 ;  /* 0x0000000000007941 */ /* 0x000fea0003800000 */
.L_x_144:
        /* <DEDUP_REMOVED lines=39> */
.L_x_147:
[----:B------:R-:W-:Y:S05]  /*33e0*/  BSYNC B0 ;  /* 0x0000000000007941 */ /* 0x000fea0003800000 */
.L_x_146:
[----:B------:R-:W0:Y:S01]  /*33f0*/  LDGDEPBAR ;  /* 0x00000000000079af */ /* 0x000e220000000000 */
[----:B------:R-:W-:Y:S02]  /*3400*/  ULDC.64 UR16, c[0x0][0x318] ;  /* 0x0000c60000107ab9 */ /* 0x000fe40000000a00 */
[----:B------:R-:W-:Y:S01]  /*3410*/  UISETP.NE.U32.AND UP1, UPT, URZ, UR16, UPT ;  /* 0x000000103f00728c */ /* 0x000fe2000bf25070 */
[----:B-1----:R-:W4:Y:S01]  /*3420*/  LDL R6, [R1+0x44] ;  /* 0x0000440001067983 */ /* 0x002f220000100800 */
[----:B------:R-:W-:Y:S02]  /*3430*/  ULDC.64 UR20, c[0x0][0x320] ;  /* 0x0000c80000147ab9 */ /* 0x000fe40000000a00 */
[----:B------:R-:W-:-:S06]  /*3440*/  UISETP.NE.AND.EX UP1, UPT, URZ, UR17, UPT, UP1 ;  /* 0x000000113f00728c */ /* 0x000fcc000bf25310 */
[----:B------:R-:W-:-:S05]  /*3450*/  PLOP3.LUT P1, PT, PT, PT, UP1, 0x80, 0x0 ;  /* 0x000000000000781c */ /* 0x000fca0003f2f018 */
[----:B------:R-:W-:Y:S02]  /*3460*/  @UP1 UIMAD UR4, UR39, UR20, URZ ;  /* 0x00000014270412a4 */ /* 0x000fe4000f8e023f */
[----:B------:R-:W-:Y:S02]  /*3470*/  @UP1 UMOV UR14, UR35 ;  /* 0x00000023000e1c82 */ /* 0x000fe40008000000 */
[----:B------:R-:W-:Y:S01]  /*3480*/  @UP1 UMOV UR15, UR57 ;  /* 0x00000039000f1c82 */ /* 0x000fe20008000000 */
[----:B------:R-:W-:-:S04]  /*3490*/  DEPBAR.LE SB0, 0x1 ;  /* 0x000080400000791a */ /* 0x000fc80000000000 */
[----:B------:R-:W-:Y:S01]  /*34a0*/  BAR.SYNC.DEFER_BLOCKING 0x0 ;  /* 0x0000000000007b1d */ /* 0x000fe20000010000 */
[----:B------:R-:W-:Y:S02]  /*34b0*/  @UP1 UIMAD.WIDE.U32 UR14, UR32, UR20, UR14 ;  /* 0x00000014200e12a5 */ /* 0x000fe4000f8e000e */
[----:B------:R-:W-:Y:S02]  /*34c0*/  @UP1 UIMAD UR21, UR32, UR21, UR4 ;  /* 0x00000015201512a4 */ /* 0x000fe4000f8e0204 */
[----:B------:R-:W-:Y:S02]  /*34d0*/  @UP1 ULEA UR16, UP0, UR14, UR16, 0x2 ;  /* 0x000000100e101291 */ /* 0x000fe4000f80103f */
[----:B------:R-:W-:-:S04]  /*34e0*/  @UP1 UIADD3 UR21, UR15, UR21, URZ ;  /* 0x000000150f151290 */ /* 0x000fc8000fffe03f */
[----:B------:R-:W-:Y:S01]  /*34f0*/  @UP1 ULEA.HI.X UR17, UR14, UR17, UR21, 0x2, UP0 ;  /* 0x000000110e111291 */ /* 0x000fe200080f1415 */
[----:B------:R-:W-:-:S05]  /*3500*/  IMAD.U32 R4, RZ, RZ, UR16 ;  /* 0x00000010ff047e24 */ /* 0x000fca000f8e00ff */
[----:B------:R-:W-:-:S05]  /*3510*/  IMAD.U32 R5, RZ, RZ, UR17 ;  /* 0x00000011ff057e24 */ /* 0x000fca000f8e00ff */
[----:B---3--:R1:W3:Y:S01]  /*3520*/  @P1 LDG.E R0, [R4.64] ;  /* 0x0000000604001981 */ /* 0x0082e2000c1e1900 */
[----:B------:R-:W3:Y:S01]  /*3530*/  @P1 MUFU.RCP R3, c[0x0][0x238] ;  /* 0x00008e0000031b08 */ /* 0x000ee20000001000 */
[----:B------:R-:W-:Y:S01]  /*3540*/  SHF.L.U32 R219, R227, 0x1, RZ ;  /* 0x00000001e3db7819 */ /* 0x000fe200000006ff */
[----:B------:R-:W-:Y:S01]  /*3550*/  IMAD.MOV.U32 R240, RZ, RZ, R228 ;  /* 0x000000fffff07224 */ /* 0x000fe200078e00e4 */
        /* <DEDUP_REMOVED lines=21> */
[----:B-1----:R-:W-:Y:S01]  /*36b0*/  IADD3 R4, R225, 0x1800, RZ ;  /* 0x00001800e1047810 */ /* 0x002fe20007ffe0ff */
[----:B------:R-:W-:Y:S01]  /*36c0*/  CS2R R100, SRZ ;  /* 0x0000000000647805 */ /* 0x000fe2000001ff00 */
[----:B------:R-:W-:Y:S01]  /*36d0*/  CS2R R94, SRZ ;  /* 0x00000000005e7805 */ /* 0x000fe2000001ff00 */
[----:B------:R-:W1:Y:S01]  /*36e0*/  LDSM.16.M88.4 R192, [R217+0x11000] ;  /* 0x01100000d9c0783b */ /* 0x000e620000000200 */
[----:B------:R-:W-:Y:S01]  /*36f0*/  SEL R4, R4, R225, !P0 ;  /* 0x000000e104047207 */ /* 0x000fe20004000000 */
        /* <DEDUP_REMOVED lines=37> */
[----:B------:R-:W-:Y:S01]  /*3950*/  UMOV UR4, URZ ;  /* 0x0000003f00047c82 */ /* 0x000fe20008000000 */
[----:B---3--:R-:W-:Y:S01]  /*3960*/  @P1 FMUL.FTZ R0, R0, R3 ;  /* 0x0000000300001220 */ /* 0x008fe20000410000 */
[----:B------:R-:W-:-:S03]  /*3970*/  MOV R3, UR18 ;  /* 0x0000001200037c02 */ /* 0x000fc60008000f00 */
[----:B------:R3:W5:Y:S02]  /*3980*/  @P1 R2UR UR9, R0 ;  /* 0x00000000000913c2 */ /* 0x00076400000e0000 */
[----:B----4-:R-:W-:Y:S01]  /*3990*/  IMAD R3, R3, 0x80, R6 ;  /* 0x0000008003037824 */ /* 0x010fe200078e0206 */
[----:B------:R-:W-:-:S04]  /*39a0*/  SHF.L.U64.HI R6, R19, 0x2, R17 ;  /* 0x0000000213067819 */ /* 0x000fc80000010211 */
[----:B------:R-:W-:Y:S02]  /*39b0*/  IADD3 R5, R19, -UR25, -R3 ;  /* 0x8000001913057c10 */ /* 0x000fe4000fffe803 */
[----:B------:R-:W-:Y:S01]  /*39c0*/  SHF.L.U32 R3, R4, 0x1, RZ ;  /* 0x0000000104037819 */ /* 0x000fe200000006ff */
[----:B------:R-:W-:-:S04]  /*39d0*/  IMAD.MOV.U32 R4, RZ, RZ, c[0x0][0x22c] ;  /* 0x00008b00ff047624 */ /* 0x000fc800078e00ff */
[----:B------:R-:W-:-:S05]  /*39e0*/  IMAD R4, R4, c[0x0][0x1c0], RZ ;  /* 0x0000700004047a24 */ /* 0x000fca00078e02ff */
[----:B------:R-:W-:Y:S02]  /*39f0*/  SHF.L.U32 R7, R4, 0x4, RZ ;  /* 0x0000000404077819 */ /* 0x000fe400000006ff */
[----:B---3--:R-:W-:Y:S01]  /*3a00*/  IADD3 R0, R227, 0x1800, RZ ;  /* 0x00001800e3007810 */ /* 0x008fe20007ffe0ff */
[----:B-----5:R-:W-:-:S03]  /*3a10*/  @UP1 UMOV UR4, UR9 ;  /* 0x0000000900041c82 */ /* 0x020fc60008000000 */
[----:B------:R-:W-:-:S05]  /*3a20*/  SEL R0, R0, R227, !P0 ;  /* 0x000000e300007207 */ /* 0x000fca0004000000 */
[----:B------:R-:W-:Y:S01]  /*3a30*/  IMAD.SHL.U32 R216, R0, 0x2, RZ ;  /* 0x0000000200d87824 */ /* 0x000fe200078e00ff */
[----:B------:R-:W-:Y:S01]  /*3a40*/  IADD3 R0, R5, UR5, RZ ;  /* 0x0000000505007c10 */ /* 0x000fe2000fffe0ff */
[----:B------:R-:W-:Y:S01]  /*3a50*/  IMAD.SHL.U32 R5, R4, 0x8, RZ ;  /* 0x0000000804057824 */ /* 0x000fe200078e00ff */
[----:B------:R-:W-:-:S03]  /*3a60*/  IADD3 R4, R7, 0x40, RZ ;  /* 0x0000004007047810 */ /* 0x000fc60007ffe0ff */
[----:B------:R3:W-:Y:S02]  /*3a70*/  STL [R1+0x40], R0 ;  /* 0x0000400001007387 */ /* 0x0007e40000100800 */
[----:B------:R-:W-:Y:S02]  /*3a80*/  IMAD.IADD R4, R5, 0x1, R4 ;  /* 0x0000000105047824 */ /* 0x000fe400078e0204 */
[----:B------:R4:W-:Y:S01]  /*3a90*/  STL [R1+0x38], R6 ;  /* 0x0000380601007387 */ /* 0x0009e20000100800 */
[----:B---3--:R-:W-:Y:S02]  /*3aa0*/  IADD3 R0, R19, -0x40, RZ ;  /* 0xffffffc013007810 */ /* 0x008fe40007ffe0ff */
[----:B----4-:R-:W-:Y:S01]  /*3ab0*/  IADD3 R6, R7, 0x20, RZ ;  /* 0x0000002007067810 */ /* 0x010fe20007ffe0ff */
[----:B------:R-:W-:Y:S01]  /*3ac0*/  IMAD.SHL.U32 R7, R19, 0x4, RZ ;  /* 0x0000000413077824 */ /* 0x000fe200078e00ff */
[----:B------:R-:W-:-:S03]  /*3ad0*/  SHF.L.U32 R0, R0, 0x2, RZ ;  /* 0x0000000200007819 */ /* 0x000fc600000006ff */
[C---:B------:R-:W-:Y:S01]  /*3ae0*/  IMAD.IADD R6, R5.reuse, 0x1, R6 ;  /* 0x0000000105067824 */ /* 0x040fe200078e0206 */
[----:B------:R-:W-:Y:S03]  /*3af0*/  STL [R1+0x3c], R7 ;  /* 0x00003c0701007387 */ /* 0x000fe60000100800 */
[C---:B------:R-:W-:Y:S01]  /*3b00*/  IMAD.IADD R6, R5.reuse, 0x1, R6 ;  /* 0x0000000105067824 */ /* 0x040fe200078e0206 */
[----:B------:R3:W-:Y:S03]  /*3b10*/  STL [R1+0x34], R0 ;  /* 0x0000340001007387 */ /* 0x0007e60000100800 */
[----:B------:R-:W-:-:S04]  /*3b20*/  IMAD.IADD R6, R5, 0x1, R6 ;  /* 0x0000000105067824 */ /* 0x000fc800078e0206 */
[----:B------:R-:W-:-:S05]  /*3b30*/  IMAD.IADD R6, R5, 0x1, R6 ;  /* 0x0000000105067824 */ /* 0x000fca00078e0206 */
[----:B------:R-:W-:Y:S01]  /*3b40*/  STL [R1+0x1c], R6 ;  /* 0x00001c0601007387 */ /* 0x000fe20000100800 */
[C---:B---3--:R-:W-:Y:S01]  /*3b50*/  IADD3 R0, R5.reuse, R4, RZ ;  /* 0x0000000405007210 */ /* 0x048fe20007ffe0ff */
[----:B------:R-:W-:-:S03]  /*3b60*/  IMAD.IADD R4, R5, 0x1, R6 ;  /* 0x0000000105047824 */ /* 0x000fc600078e0206 */
[----:B------:R-:W-:-:S04]  /*3b70*/  IADD3 R0, R5, R0, RZ ;  /* 0x0000000005007210 */ /* 0x000fc80007ffe0ff */
[----:B------:R-:W-:-:S05]  /*3b80*/  IADD3 R0, R5, R0, RZ ;  /* 0x0000000005007210 */ /* 0x000fca0007ffe0ff */
[----:B------:R3:W-:Y:S04]  /*3b90*/  STL [R1+0x18], R0 ;  /* 0x0000180001007387 */ /* 0x0007e80000100800 */
[----:B------:R4:W-:Y:S01]  /*3ba0*/  STL [R1+0x24], R4 ;  /* 0x0000240401007387 */ /* 0x0009e20000100800 */
[----:B---3--:R-:W-:-:S05]  /*3bb0*/  IADD3 R0, R5, R0, RZ ;  /* 0x0000000005007210 */ /* 0x008fca0007ffe0ff */
[----:B-12---:R4:W-:Y:S02]  /*3bc0*/  STL [R1+0x20], R0 ;  /* 0x0000200001007387 */ /* 0x0069e40000100800 */
.L_x_150:
[----:B------:R-:W2:Y:S01]  /*3bd0*/  LDL R229, [R1+0x40] ;  /* 0x0000400001e57983 */ /* 0x000ea20000100800 */
[----:B----4-:R-:W-:Y:S01]  /*3be0*/  IMAD.IADD R0, R226, 0x1, R216 ;  /* 0x00000001e2007824 */ /* 0x010fe200078e02d8 */
[----:B------:R-:W-:Y:S02]  /*3bf0*/  USHF.L.U32 UR9, UR18, 0x7, URZ ;  /* 0x0000000712097899 */ /* 0x000fe4000800063f */
[----:B------:R-:W0:Y:S01]  /*3c00*/  LDGDEPBAR ;  /* 0x00000000000079af */ /* 0x000e220000000000 */
[----:B------:R-:W-:Y:S02]  /*3c10*/  UISETP.GE.AND UP4, UPT, UR8, 0x1, UPT ;  /* 0x000000010800788c */ /* 0x000fe4000bf86270 */
[----:B------:R-:W-:Y:S04]  /*3c20*/  UIADD3 UR9, UR9, 0x80, URZ ;  /* 0x0000008009097890 */ /* 0x000fe8000fffe03f */
[----:B------:R-:W-:Y:S01]  /*3c30*/  UISETP.GE.AND UP0, UPT, UR9, UR5, UPT ;  /* 0x000000050900728c */ /* 0x000fe2000bf06270 */
[----:B------:R-:W3:Y:S04]  /*3c40*/  LDL R243, [R1+0x44] ;  /* 0x0000440001f37983 */ /* 0x000ee80000100800 */
[----:B------:R-:W4:Y:S01]  /*3c50*/  LDL R242, [R1+0x8] ;  /* 0x0000080001f27983 */ /* 0x000f220000100800 */
[----:B------:R-:W-:Y:S02]  /*3c60*/  PLOP3.LUT P5, PT, PT, PT, UP0, 0x80, 0x0 ;  /* 0x000000000000781c */ /* 0x000fe40003faf008 */
[----:B------:R-:W-:Y:S01]  /*3c70*/  PLOP3.LUT P4, PT, PT, PT, UP0, 0x80, 0x0 ;  /* 0x000000000000781c */ /* 0x000fe20003f8f008 */
[----:B------:R-:W3:Y:S01]  /*3c80*/  LDL R241, [R1+0xc] ;  /* 0x00000c0001f17983 */ /* 0x000ee20000100800 */
[----:B------:R-:W-:Y:S01]  /*3c90*/  PLOP3.LUT P6, PT, PT, PT, UP0, 0x80, 0x0 ;  /* 0x000000000000781c */ /* 0x000fe20003fcf008 */
        /* <DEDUP_REMOVED lines=19> */
[----:B------:R-:W1:Y:S02]  /*3dd0*/  LDSM.16.M88.4 R164, [R218+0xb400] ;  /* 0x00b40000daa4783b */ /* 0x000e640000000200 */
[-C--:B------:R-:W-:Y:S08]  /*3de0*/  HMMA.16816.F32 R28, R28, R134.reuse, RZ ;  /* 0x000000861c1c723c */ /* 0x080ff000000018ff */
[----:B------:R-:W-:Y:S01]  /*3df0*/  HMMA.16816.F32 R32, R32, R134, RZ ;  /* 0x000000862020723c */ /* 0x000fe200000018ff */
[----:B------:R-:W-:Y:S07]  /*3e00*/  LDSM.16.M88.4 R132, [R0+0x1000] ;  /* 0x001000000084783b */ /* 0x000fee0000000200 */
[-C--:B------:R-:W-:Y:S08]  /*3e10*/  HMMA.16816.F32 R4, R136, R140.reuse, R4 ;  /* 0x0000008c8804723c */ /* 0x080ff00000001804 */
[C---:B-1----:R-:W-:Y:S08]  /*3e20*/  HMMA.16816.F32 R8, R144.reuse, R140, R8 ;  /* 0x0000008c9008723c */ /* 0x042ff00000001808 */
[-C--:B------:R-:W-:Y:S08]  /*3e30*/  HMMA.16816.F32 R12, R144, R142.reuse, R12 ;  /* 0x0000008e900c723c */ /* 0x080ff0000000180c */
[C---:B------:R-:W-:Y:S01]  /*3e40*/  HMMA.16816.F32 R16, R136.reuse, R142, R16 ;  /* 0x0000008e8810723c */ /* 0x040fe20000001810 */
[----:B------:R-:W1:Y:S07]  /*3e50*/  LDSM.16.M88.4 R140, [R217+0xb000] ;  /* 0x00b00000d98c783b */ /* 0x000e6e0000000200 */
[-C--:B------:R-:W-:Y:S08]  /*3e60*/  HMMA.16816.F32 R20, R136, R148.reuse, R20 ;  /* 0x000000948814723c */ /* 0x080ff00000001814 */
[C---:B------:R-:W-:Y:S08]  /*3e70*/  HMMA.16816.F32 R24, R144.reuse, R148, R24 ;  /* 0x000000949018723c */ /* 0x040ff00000001818 */
[-C--:B------:R-:W-:Y:S01]  /*3e80*/  HMMA.16816.F32 R28, R144, R150.reuse, R28 ;  /* 0x00000096901c723c */ /* 0x080fe2000000181c */
[----:B------:R-:W1:Y:S07]  /*3e90*/  LDSM.16.M88.4 R144, [R0+0x1800] ;  /* 0x001800000090783b */ /* 0x000e6e0000000200 */
[----:B------:R-:W-:Y:S01]  /*3ea0*/  HMMA.16816.F32 R32, R136, R150, R32 ;  /* 0x000000968820723c */ /* 0x000fe20000001820 */
[----:B------:R-:W1:Y:S07]  /*3eb0*/  LDSM.16.M88.4 R136, [R217+0xb400] ;  /* 0x00b40000d988783b */ /* 0x000e6e0000000200 */
[-C--:B------:R-:W-:Y:S08]  /*3ec0*/  HMMA.16816.F32 R4, R152, R156.reuse, R4 ;  /* 0x0000009c9804723c */ /* 0x080ff00000001804 */
[C---:B------:R-:W-:Y:S07]  /*3ed0*/  HMMA.16816.F32 R8, R160.reuse, R156, R8 ;  /* 0x0000009ca008723c */ /* 0x040fee0000001808 */
[----:B------:R-:W-:Y:S01]  /*3ee0*/  IMAD.U32 R156, RZ, RZ, UR8 ;  /* 0x00000008ff9c7e24 */ /* 0x000fe2000f8e00ff */
[-C--:B------:R-:W-:Y:S08]  /*3ef0*/  HMMA.16816.F32 R12, R160, R158.reuse, R12 ;  /* 0x0000009ea00c723c */ /* 0x080ff0000000180c */
[C---:B------:R-:W-:Y:S08]  /*3f00*/  HMMA.16816.F32 R16, R152.reuse, R158, R16 ;  /* 0x0000009e9810723c */ /* 0x040ff00000001810 */
[-C--:B------:R-:W-:Y:S08]  /*3f10*/  HMMA.16816.F32 R20, R152, R164.reuse, R20 ;  /* 0x000000a49814723c */ /* 0x080ff00000001814 */
[C---:B------:R-:W-:Y:S08]  /*3f20*/  HMMA.16816.F32 R24, R160.reuse, R164, R24 ;  /* 0x000000a4a018723c */ /* 0x040ff00000001818 */
[-C--:B------:R-:W-:Y:S08]  /*3f30*/  HMMA.16816.F32 R28, R160, R166.reuse, R28 ;  /* 0x000000a6a01c723c */ /* 0x080ff0000000181c */
[----:B------:R-:W-:Y:S08]  /*3f40*/  HMMA.16816.F32 R32, R152, R166, R32 ;  /* 0x000000a69820723c */ /* 0x000ff00000001820 */
[-C--:B-1----:R-:W-:Y:S05]  /*3f50*/  HMMA.16816.F32 R4, R132, R140.reuse, R4 ;  /* 0x0000008c8404723c */ /* 0x082fea0000001804 */
[----:B--2---:R-:W-:Y:S03]  /*3f60*/  IMAD R156, R156, 0x40, R229 ;  /* 0x000000409c9c7824 */ /* 0x004fe600078e02e5 */
[C---:B------:R-:W-:Y:S04]  /*3f70*/  HMMA.16816.F32 R8, R144.reuse, R140, R8 ;  /* 0x0000008c9008723c */ /* 0x040fe80000001808 */
[C---:B------:R-:W-:Y:S02]  /*3f80*/  IADD3 R149, R156.reuse, -0x1, RZ ;  /* 0xffffffff9c957810 */ /* 0x040fe40007ffe0ff */
[----:B------:R-:W-:Y:S02]  /*3f90*/  IABS R148, R156 ;  /* 0x0000009c00947213 */ /* 0x000fe40000000000 */
[-C--:B------:R-:W-:Y:S03]  /*3fa0*/  HMMA.16816.F32 R12, R144, R142.reuse, R12 ;  /* 0x0000008e900c723c */ /* 0x080fe6000000180c */
[----:B------:R-:W-:Y:S01]  /*3fb0*/  ISETP.GE.AND P0, PT, R149, RZ, PT ;  /* 0x000000ff9500720c */ /* 0x000fe20003f06270 */
[----:B------:R-:W-:Y:S01]  /*3fc0*/  IMAD.MOV.U32 R150, RZ, RZ, R148 ;  /* 0x000000ffff967224 */ /* 0x000fe200078e0094 */
[C---:B------:R-:W-:Y:S02]  /*3fd0*/  IADD3 R148, R156.reuse, 0x8, RZ ;  /* 0x000000089c947810 */ /* 0x040fe40007ffe0ff */
[----:B------:R-:W-:Y:S01]  /*3fe0*/  IADD3 R152, R156, 0x7, RZ ;  /* 0x000000079c987810 */ /* 0x000fe20007ffe0ff */
[C---:B------:R-:W-:Y:S01]  /*3ff0*/  HMMA.16816.F32 R16, R132.reuse, R142, R16 ;  /* 0x0000008e8410723c */ /* 0x040fe20000001810 */
[----:B------:R-:W1:Y:S01]  /*4000*/  I2F R164, R150 ;  /* 0x0000009600a47306 */ /* 0x000e620000201400 */
[----:B------:R-:W-:Y:S02]  /*4010*/  LDSM.16.M88.4 R140, [R216+0x2000] ;  /* 0x00200000d88c783b */ /* 0x000fe40000000200 */
[----:B------:R-:W-:Y:S02]  /*4020*/  ISETP.GE.AND P1, PT, R148, RZ, PT ;  /* 0x000000ff9400720c */ /* 0x000fe40003f26270 */
[C---:B------:R-:W-:Y:S02]  /*4030*/  IADD3 R159, R156.reuse, 0x20, RZ ;  /* 0x000000209c9f7810 */ /* 0x040fe40007ffe0ff */
[-C--:B------:R-:W-:Y:S04]  /*4040*/  HMMA.16816.F32 R20, R132, R136.reuse, R20 ;  /* 0x000000888414723c */ /* 0x080fe80000001814 */
[----:B------:R-:W-:Y:S02]  /*4050*/  @!P0 IADD3 R149, -R156, 0x1, RZ ;  /* 0x000000019c958810 */ /* 0x000fe40007ffe1ff */
[----:B------:R-:W-:Y:S02]  /*4060*/  ISETP.GE.AND P0, PT, R152, RZ, PT ;  /* 0x000000ff9800720c */ /* 0x000fe40003f06270 */
[C---:B------:R-:W-:Y:S01]  /*4070*/  HMMA.16816.F32 R24, R144.reuse, R136, R24 ;  /* 0x000000889018723c */ /* 0x040fe20000001818 */
[----:B------:R-:W2:Y:S03]  /*4080*/  I2F R163, R149 ;  /* 0x0000009500a37306 */ /* 0x000ea60000201400 */
[C---:B------:R-:W-:Y:S02]  /*4090*/  @!P1 IADD3 R148, -R156.reuse, -0x8, RZ ;  /* 0xfffffff89c949810 */ /* 0x040fe40007ffe1ff */
[C---:B------:R-:W-:Y:S02]  /*40a0*/  IADD3 R158, R156.reuse, 0x1f, RZ ;  /* 0x0000001f9c9e7810 */ /* 0x040fe40007ffe0ff */
[-C--:B------:R-:W-:Y:S01]  /*40b0*/  HMMA.16816.F32 R28, R144, R138.reuse, R28 ;  /* 0x0000008a901c723c */ /* 0x080fe2000000181c */
[----:B------:R-:W-:Y:S02]  /*40c0*/  LDSM.16.M88.4 R144, [R217+0xd000] ;  /* 0x00d00000d990783b */ /* 0x000fe40000000200 */
[----:B------:R1:W1:Y:S01]  /*40d0*/  I2F R166, R148 ;  /* 0x0000009400a67306 */ /* 0x0002620000201400 */
[C---:B------:R-:W-:Y:S02]  /*40e0*/  @!P0 IADD3 R152, -R156.reuse, -0x7, RZ ;  /* 0xfffffff99c988810 */ /* 0x040fe40007ffe1ff */
[----:B------:R-:W-:Y:S02]  /*40f0*/  IADD3 R137, R156, 0x18, RZ ;  /* 0x000000189c897810 */ /* 0x000fe40007ffe0ff */
[----:B------:R-:W-:Y:S01]  /*4100*/  HMMA.16816.F32 R32, R132, R138, R32 ;  /* 0x0000008a8420723c */ /* 0x000fe20000001820 */
[----:B------:R-:W-:Y:S03]  /*4110*/  LDSM.16.M88.4 R132, [R218+0xd400] ;  /* 0x00d40000da84783b */ /* 0x000fe60000000200 */
[----:B------:R-:W-:Y:S01]  /*4120*/  ISETP.GE.AND P1, PT, R159, RZ, PT ;  /* 0x000000ff9f00720c */ /* 0x000fe20003f26270 */
[----:B------:R2:W2:Y:S01]  /*4130*/  I2F R165, R152 ;  /* 0x0000009800a57306 */ /* 0x0004a20000201400 */
[----:B------:R-:W-:Y:S02]  /*4140*/  ISETP.GE.AND P0, PT, R158, RZ, PT ;  /* 0x000000ff9e00720c */ /* 0x000fe40003f06270 */
[C---:B------:R-:W-:Y:S04]  /*4150*/  IADD3 R157, R156.reuse, 0x28, RZ ;  /* 0x000000289c9d7810 */ /* 0x040fe80007ffe0ff */
[C---:B------:R-:W-:Y:S05]  /*4160*/  IADD3 R136, R156.reuse, 0x17, RZ ;  /* 0x000000179c887810 */ /* 0x040fea0007ffe0ff */
[C---:B------:R-:W-:Y:S01]  /*4170*/  @!P1 IADD3 R159, -R156.reuse, -0x20, RZ ;  /* 0xffffffe09c9f9810 */ /* 0x040fe20007ffe1ff */
[----:B-1----:R-:W1:Y:S01]  /*4180*/  LDSM.16.M88.4 R148, [R218+0xd000] ;  /* 0x00d00000da94783b */ /* 0x002e620000000200 */
[----:B------:R-:W-:Y:S02]  /*4190*/  ISETP.GE.AND P1, PT, R157, RZ, PT ;  /* 0x000000ff9d00720c */ /* 0x000fe40003f26270 */
[----:B------:R3:W1:Y:S01]  /*41a0*/  I2F R162, R159 ;  /* 0x0000009f00a27306 */ /* 0x0006620000201400 */
[C---:B------:R-:W-:Y:S04]  /*41b0*/  @!P0 IADD3 R158, -R156.reuse, -0x1f, RZ ;  /* 0xffffffe19c9e8810 */ /* 0x040fe80007ffe1ff */
[----:B--2---:R-:W2:Y:S05]  /*41c0*/  LDSM.16.M88.4 R152, [R216+0x2800] ;  /* 0x00280000d898783b */ /* 0x004eaa0000000200 */
[----:B------:R-:W1:Y:S01]  /*41d0*/  I2F R158, R158 ;  /* 0x0000009e009e7306 */ /* 0x000e620000201400 */
[C---:B------:R-:W-:Y:S02]  /*41e0*/  @!P1 IADD3 R157, -R156.reuse, -0x28, RZ ;  /* 0xffffffd89c9d9810 */ /* 0x040fe40007ffe1ff */
[----:B------:R-:W-:Y:S07]  /*41f0*/  ISETP.GE.AND P1, PT, R137, RZ, PT ;  /* 0x000000ff8900720c */ /* 0x000fee0003f26270 */
[----:B------:R2:W2:Y:S01]  /*4200*/  I2F R229, R157 ;  /* 0x0000009d00e57306 */ /* 0x0004a20000201400 */
[C---:B---3--:R-:W-:Y:S05]  /*4210*/  IADD3 R159, R156.reuse, 0x27, RZ ;  /* 0x000000279c9f7810 */ /* 0x048fea0007ffe0ff */
[C---:B------:R-:W-:Y:S02]  /*4220*/  @!P1 IADD3 R137, -R156.reuse, -0x18, RZ ;  /* 0xffffffe89c899810 */ /* 0x040fe40007ffe1ff */
[----:B------:R-:W-:Y:S02]  /*4230*/  ISETP.GE.AND P0, PT, R159, RZ, PT ;  /* 0x000000ff9f00720c */ /* 0x000fe40003f06270 */
[----:B------:R-:W-:Y:S01]  /*4240*/  I2F R161, R137 ;  /* 0x0000008900a17306 */ /* 0x000fe20000201400 */
[-C--:B-1----:R-:W-:Y:S11]  /*4250*/  HMMA.16816.F32 R4, R140, R148.reuse, R4 ;  /* 0x000000948c04723c */ /* 0x082ff60000001804 */
[----:B------:R-:W-:Y:S01]  /*4260*/  @!UPT UIADD3 URZ, URZ, URZ, URZ ;  /* 0x0000003f3f3ff290 */ /* 0x000fe2000fffe03f */
[----:B------:R-:W-:Y:S02]  /*4270*/  @!P0 IADD3 R159, -R156, -0x27, RZ ;  /* 0xffffffd99c9f8810 */ /* 0x000fe40007ffe1ff */
[----:B------:R-:W-:Y:S02]  /*4280*/  ISETP.GE.AND P0, PT, R136, RZ, PT ;  /* 0x000000ff8800720c */ /* 0x000fe40003f06270 */
[----:B------:R-:W1:Y:S01]  /*4290*/  I2F R167, R159 ;  /* 0x0000009f00a77306 */ /* 0x000e620000201400 */
[C---:B--2---:R-:W-:Y:S04]  /*42a0*/  HMMA.16816.F32 R8, R152.reuse, R148, R8 ;  /* 0x000000949808723c */ /* 0x044fe80000001808 */
[C---:B------:R-:W-:Y:S03]  /*42b0*/  IADD3 R157, R156.reuse, -0x9, RZ ;  /* 0xfffffff79c9d7810 */ /* 0x040fe60007ffe0ff */
[C---:B------:R-:W-:Y:S01]  /*42c0*/  IADD3 R149, R156.reuse, -0x8, RZ ;  /* 0xfffffff89c957810 */ /* 0x040fe20007ffe0ff */
[-C--:B------:R-:W-:Y:S03]  /*42d0*/  HMMA.16816.F32 R12, R152, R150.reuse, R12 ;  /* 0x00000096980c723c */ /* 0x080fe6000000180c */
[----:B------:R-:W-:Y:S02]  /*42e0*/  ISETP.GE.AND P1, PT, R149, RZ, PT ;  /* 0x000000ff9500720c */ /* 0x000fe40003f26270 */
[C---:B------:R-:W-:Y:S02]  /*42f0*/  @!P0 IADD3 R136, -R156.reuse, -0x17, RZ ;  /* 0xffffffe99c888810 */ /* 0x040fe40007ffe1ff */
[C---:B------:R-:W-:Y:S01]  /*4300*/  IADD3 R148, R156.reuse, -0x10, RZ ;  /* 0xfffffff09c947810 */ /* 0x040fe20007ffe0ff */
[C---:B------:R-:W-:Y:S01]  /*4310*/  HMMA.16816.F32 R16, R140.reuse, R150, R16 ;  /* 0x000000968c10723c */ /* 0x040fe20000001810 */
[----:B------:R2:W2:Y:S03]  /*4320*/  I2F R160, R136 ;  /* 0x0000008800a07306 */ /* 0x0004a60000201400 */
[----:B------:R-:W-:Y:S03]  /*4330*/  ISETP.GE.AND P0, PT, R157, RZ, PT ;  /* 0x000000ff9d00720c */ /* 0x000fe60003f06270 */
[C---:B------:R-:W-:Y:S01]  /*4340*/  IADD3 R150, R156.reuse, 0x10, RZ ;  /* 0x000000109c967810 */ /* 0x040fe20007ffe0ff */
[-C--:B------:R-:W-:Y:S04]  /*4350*/  HMMA.16816.F32 R20, R140, R132.reuse, R20 ;  /* 0x000000848c14723c */ /* 0x080fe80000001814 */
[----:B------:R-:W-:Y:S02]  /*4360*/  @!P1 IADD3 R149, -R156, 0x8, RZ ;  /* 0x000000089c959810 */ /* 0x000fe40007ffe1ff */
[----:B------:R-:W-:Y:S02]  /*4370*/  ISETP.GE.AND P1, PT, R148, RZ, PT ;  /* 0x000000ff9400720c */ /* 0x000fe40003f26270 */
[C---:B------:R-:W-:Y:S01]  /*4380*/  HMMA.16816.F32 R24, R152.reuse, R132, R24 ;  /* 0x000000849818723c */ /* 0x040fe20000001818 */
[----:B------:R1:W1:Y:S03]  /*4390*/  I2F R151, R149 ;  /* 0x0000009500977306 */ /* 0x0002660000201400 */
[C---:B------:R-:W-:Y:S04]  /*43a0*/  @!P0 IADD3 R157, -R156.reuse, 0x9, RZ ;  /* 0x000000099c9d8810 */ /* 0x040fe80007ffe1ff */
[-C--:B------:R-:W-:Y:S01]  /*43b0*/  HMMA.16816.F32 R28, R152, R134.reuse, R28 ;  /* 0x00000086981c723c */ /* 0x080fe2000000181c */
[----:B------:R-:W3:Y:S02]  /*43c0*/  LDL R154, [R1] ;  /* 0x00000000019a7983 */ /* 0x000ee40000100800 */
[----:B------:R-:W4:Y:S01]  /*43d0*/  I2F R157, R157 ;  /* 0x0000009d009d7306 */ /* 0x000f220000201400 */
[----:B------:R-:W-:Y:S01]  /*43e0*/  @!P1 IADD3 R148, -R156, 0x10, RZ ;  /* 0x000000109c949810 */ /* 0x000fe20007ffe1ff */
[----:B------:R-:W3:Y:S01]  /*43f0*/  LDL R155, [R1+0x4] ;  /* 0x00000400019b7983 */ /* 0x000ee20000100800 */
[----:B------:R-:W-:Y:S02]  /*4400*/  ISETP.GE.AND P1, PT, R150, RZ, PT ;  /* 0x000000ff9600720c */ /* 0x000fe40003f26270 */
[----:B------:R-:W-:Y:S01]  /*4410*/  HMMA.16816.F32 R32, R140, R134, R32 ;  /* 0x000000868c20723c */ /* 0x000fe20000001820 */
[----:B--2---:R-:W2:Y:S04]  /*4420*/  LDSM.16.M88.4 R136, [R0+0x2000] ;  /* 0x002000000088783b */ /* 0x004ea80000000200 */
[----:B------:R4:W-:Y:S02]  /*4430*/  I2F R159, R148 ;  /* 0x00000094009f7306 */ /* 0x0009e40000201400 */
[----:B------:R-:W-:Y:S01]  /*4440*/  IADD3 R140, R156, -0x18, RZ ;  /* 0xffffffe89c8c7810 */ /* 0x000fe20007ffe0ff */
[----:B------:R-:W-:Y:S01]  /*4450*/  FMUL.FTZ R141, R241, 1.4426950216293334961 ;  /* 0x3fb8aa3bf18d7820 */ /* 0x000fe20000410000 */
[----:B------:R4:W2:Y:S02]  /*4460*/  LDSM.16.M88.4 R132, [R0+0x2800] ;  /* 0x002800000084783b */ /* 0x0008a40000000200 */
[----:B------:R-:W-:Y:S01]  /*4470*/  ISETP.GE.AND P3, PT, R140, RZ, PT ;  /* 0x000000ff8c00720c */ /* 0x000fe20003f66270 */
[----:B------:R-:W-:Y:S01]  /*4480*/  IMAD.U32 R142, RZ, RZ, UR18 ;  /* 0x00000012ff8e7e24 */ /* 0x000fe2000f8e00ff */
[----:B-1----:R-:W-:Y:S01]  /*4490*/  IADD3 R149, R156, -0x11, RZ ;  /* 0xffffffef9c957810 */ /* 0x002fe20007ffe0ff */
[----:B----4-:R-:W-:Y:S01]  /*44a0*/  FMUL.FTZ R143, R242, 1.4426950216293334961 ;  /* 0x3fb8aa3bf28f7820 */ /* 0x010fe20000410000 */
[----:B------:R-:W-:Y:S01]  /*44b0*/  @!P1 IADD3 R150, -R156, -0x10, RZ ;  /* 0xfffffff09c969810 */ /* 0x000fe20007ffe1ff */
[----:B------:R-:W-:Y:S01]  /*44c0*/  IMAD R142, R142, 0x80, R243 ;  /* 0x000000808e8e7824 */ /* 0x000fe200078e02f3 */
[----:B------:R-:W-:Y:S02]  /*44d0*/  ISETP.GE.AND P0, PT, R149, RZ, PT ;  /* 0x000000ff9500720c */ /* 0x000fe40003f06270 */
[----:B------:R-:W-:Y:S02]  /*44e0*/  PLOP3.LUT P1, PT, PT, PT, UP0, 0x80, 0x0 ;  /* 0x000000000000781c */ /* 0x000fe40003f2f008 */
[----:B------:R-:W-:Y:S01]  /*44f0*/  @P5 ISETP.GE.AND P5, PT, R142, UR5, PT ;  /* 0x000000058e005c0c */ /* 0x000fe2000bfa6270 */
[----:B------:R-:W-:Y:S02]  /*4500*/  I2F R150, R150 ;  /* 0x0000009600967306 */ /* 0x000fe40000201400 */
[C---:B------:R-:W-:Y:S02]  /*4510*/  @!P3 IADD3 R140, -R156.reuse, 0x18, RZ ;  /* 0x000000189c8cb810 */ /* 0x040fe40007ffe1ff */
[----:B------:R-:W-:Y:S02]  /*4520*/  PLOP3.LUT P3, PT, PT, PT, UP0, 0x80, 0x0 ;  /* 0x000000000000781c */ /* 0x000fe40003f6f008 */
[C---:B------:R-:W-:Y:S02]  /*4530*/  IADD3 R148, R156.reuse, 0xf, RZ ;  /* 0x0000000f9c947810 */ /* 0x040fe40007ffe0ff */
[C---:B------:R-:W-:Y:S02]  /*4540*/  @!P0 IADD3 R149, -R156.reuse, 0x11, RZ ;  /* 0x000000119c958810 */ /* 0x040fe40007ffe1ff */
[----:B------:R1:W-:Y:S01]  /*4550*/  I2F R153, R140 ;  /* 0x0000008c00997306 */ /* 0x0003e20000201400 */
[----:B------:R-:W-:Y:S02]  /*4560*/  IADD3 R0, R156, -0x19, RZ ;  /* 0xffffffe79c007810 */ /* 0x000fe40007ffe0ff */
[----:B------:R-:W-:Y:S02]  /*4570*/  ISETP.GE.AND P0, PT, R148, RZ, PT ;  /* 0x000000ff9400720c */ /* 0x000fe40003f06270 */
[----:B------:R-:W-:Y:S01]  /*4580*/  ISETP.GE.AND P2, PT, R0, RZ, PT ;  /* 0x000000ff0000720c */ /* 0x000fe20003f46270 */
[-C--:B--2---:R-:W-:Y:S04]  /*4590*/  HMMA.16816.F32 R4, R136, R144.reuse, R4 ;  /* 0x000000908804723c */ /* 0x084fe80000001804 */
[----:B------:R-:W-:Y:S08]  /*45a0*/  I2F R149, R149 ;  /* 0x0000009500957306 */ /* 0x000ff00000201400 */
[C---:B------:R-:W-:Y:S01]  /*45b0*/  @!P0 IADD3 R148, -R156.reuse, -0xf, RZ ;  /* 0xfffffff19c948810 */ /* 0x040fe20007ffe1ff */
[C---:B------:R-:W-:Y:S01]  /*45c0*/  HMMA.16816.F32 R8, R132.reuse, R144, R8 ;  /* 0x000000908408723c */ /* 0x040fe20000001808 */
[----:B------:R-:W-:Y:S03]  /*45d0*/  PLOP3.LUT P0, PT, PT, PT, UP0, 0x80, 0x0 ;  /* 0x000000000000781c */ /* 0x000fe60003f0f008 */
[----:B------:R-:W-:Y:S01]  /*45e0*/  @!P2 IADD3 R0, -R156, 0x19, RZ ;  /* 0x000000199c00a810 */ /* 0x000fe20007ffe1ff */
[----:B------:R-:W-:Y:S01]  /*45f0*/  I2F R148, R148 ;  /* 0x0000009400947306 */ /* 0x000fe20000201400 */
[----:B------:R-:W-:Y:S02]  /*4600*/  PLOP3.LUT P2, PT, PT, PT, UP0, 0x80, 0x0 ;  /* 0x000000000000781c */ /* 0x000fe40003f4f008 */
[-C--:B------:R-:W-:Y:S04]  /*4610*/  HMMA.16816.F32 R12, R132, R146.reuse, R12 ;  /* 0x00000092840c723c */ /* 0x080fe8000000180c */
[----:B-1----:R-:W-:Y:S02]  /*4620*/  @P1 IADD3 R140, R142, 0x1, RZ ;  /* 0x000000018e8c1810 */ /* 0x002fe40007ffe0ff */
[----:B------:R-:W-:Y:S01]  /*4630*/  FSETP.NEU.FTZ.AND P1, PT, R242, -INF , PT ;  /* 0xff800000f200780b */ /* 0x000fe20003f3d000 */
[----:B------:R-:W-:Y:S01]  /*4640*/  I2F R152, R0 ;  /* 0x0000000000987306 */ /* 0x000fe20000201400 */
[C---:B------:R-:W-:Y:S04]  /*4650*/  HMMA.16816.F32 R16, R136.reuse, R146, R16 ;  /* 0x000000928810723c */ /* 0x040fe80000001810 */
[----:B------:R-:W-:Y:S01]  /*4660*/  FFMA.FTZ R4, R164, -UR4, R4 ;  /* 0x80000004a4047c23 */ /* 0x000fe20008010004 */
[----:B------:R-:W-:Y:S01]  /*4670*/  @P4 ISETP.GE.AND P4, PT, R140, UR5, PT ;  /* 0x000000058c004c0c */ /* 0x000fe2000bf86270 */
[----:B------:R-:W-:Y:S01]  /*4680*/  FFMA.FTZ R5, R163, -UR4, R5 ;  /* 0x80000004a3057c23 */ /* 0x000fe20008010005 */
[----:B------:R-:W-:Y:S01]  /*4690*/  FSEL R143, R143, RZ, P1 ;  /* 0x000000ff8f8f7208 */ /* 0x000fe20000800000 */
[----:B------:R-:W-:Y:S01]  /*46a0*/  FFMA.FTZ R6, R166, -UR4, R6 ;  /* 0x80000004a6067c23 */ /* 0x000fe20008010006 */
[----:B------:R-:W-:Y:S02]  /*46b0*/  @P0 FSEL R4, R4, -INF , !P5 ;  /* 0xff80000004040808 */ /* 0x000fe40006800000 */
[----:B------:R-:W-:Y:S01]  /*46c0*/  PLOP3.LUT P0, PT, PT, PT, UP0, 0x80, 0x0 ;  /* 0x000000000000781c */ /* 0x000fe20003f0f008 */
[----:B------:R-:W-:Y:S01]  /*46d0*/  FFMA.FTZ R7, R165, -UR4, R7 ;  /* 0x80000004a5077c23 */ /* 0x000fe20008010007 */
[----:B------:R-:W-:Y:S01]  /*46e0*/  PLOP3.LUT P1, PT, PT, PT, UP0, 0x80, 0x0 ;  /* 0x000000000000781c */ /* 0x000fe20003f2f008 */
[----:B------:R-:W-:Y:S02]  /*46f0*/  FFMA.FTZ R4, R4, c[0x0][0x23c], -R143 ;  /* 0x00008f0004047a23 */ /* 0x000fe4000001088f */
[----:B------:R-:W-:Y:S02]  /*4700*/  FFMA.FTZ R8, R162, -UR4, R8 ;  /* 0x80000004a2087c23 */ /* 0x000fe40008010008 */
[----:B------:R1:W-:Y:S01]  /*4710*/  MUFU.EX2 R246, R4 ;  /* 0x0000000400f67308 */ /* 0x0003e20000000800 */
[----:B------:R-:W-:Y:S01]  /*4720*/  @P2 FSEL R5, R5, -INF , !P4 ;  /* 0xff80000005052808 */ /* 0x000fe20006000000 */
[----:B------:R-:W-:Y:S01]  /*4730*/  FFMA.FTZ R9, R158, -UR4, R9 ;  /* 0x800000049e097c23 */ /* 0x000fe20008010009 */
[----:B------:R-:W-:Y:S01]  /*4740*/  FSETP.NEU.FTZ.AND P2, PT, R241, -INF , PT ;  /* 0xff800000f100780b */ /* 0x000fe20003f5d000 */
[----:B------:R-:W-:Y:S02]  /*4750*/  FFMA.FTZ R10, R229, -UR4, R10 ;  /* 0x80000004e50a7c23 */ /* 0x000fe4000801000a */
[----:B------:R-:W-:Y:S01]  /*4760*/  @P0 FSEL R6, R6, -INF , !P5 ;  /* 0xff80000006060808 */ /* 0x000fe20006800000 */
[----:B------:R-:W-:Y:S01]  /*4770*/  FFMA.FTZ R5, R5, c[0x0][0x23c], -R143 ;  /* 0x00008f0005057a23 */ /* 0x000fe2000001088f */
[----:B------:R-:W-:Y:S01]  /*4780*/  PLOP3.LUT P0, PT, PT, PT, UP0, 0x80, 0x0 ;  /* 0x000000000000781c */ /* 0x000fe20003f0f008 */
[----:B------:R-:W-:Y:S01]  /*4790*/  FFMA.FTZ R11, R167, -UR4, R11 ;  /* 0x80000004a70b7c23 */ /* 0x000fe2000801000b */
[----:B------:R-:W-:Y:S01]  /*47a0*/  FSEL R141, R141, RZ, P2 ;  /* 0x000000ff8d8d7208 */ /* 0x000fe20001000000 */
[----:B------:R-:W-:Y:S01]  /*47b0*/  MUFU.EX2 R245, R5 ;  /* 0x0000000500f57308 */ /* 0x000fe20000000800 */
[----:B------:R-:W-:Y:S01]  /*47c0*/  @P1 FSEL R7, R7, -INF , !P4 ;  /* 0xff80000007071808 */ /* 0x000fe20006000000 */
[----:B------:R-:W-:Y:S01]  /*47d0*/  FFMA.FTZ R12, R161, -UR4, R12 ;  /* 0x80000004a10c7c23 */ /* 0x000fe2000801000c */
[----:B------:R-:W-:Y:S01]  /*47e0*/  PLOP3.LUT P1, PT, PT, PT, UP0, 0x80, 0x0 ;  /* 0x000000000000781c */ /* 0x000fe20003f2f008 */
[--C-:B------:R-:W-:Y:S02]  /*47f0*/  FFMA.FTZ R6, R6, c[0x0][0x23c], -R141.reuse ;  /* 0x00008f0006067a23 */ /* 0x100fe4000001088d */
[----:B------:R-:W-:Y:S02]  /*4800*/  FFMA.FTZ R7, R7, c[0x0][0x23c], -R141 ;  /* 0x00008f0007077a23 */ /* 0x000fe4000001088d */
[----:B------:R-:W-:Y:S02]  /*4810*/  FFMA.FTZ R13, R160, -UR4, R13 ;  /* 0x80000004a00d7c23 */ /* 0x000fe4000801000d */
[----:B------:R-:W-:Y:S01]  /*4820*/  MUFU.EX2 R244, R6 ;  /* 0x0000000600f47308 */ /* 0x000fe20000000800 */
[----:B------:R-:W-:Y:S01]  /*4830*/  @P0 FSEL R8, R8, -INF , !P5 ;  /* 0xff80000008080808 */ /* 0x000fe20006800000 */
[----:B------:R-:W-:Y:S01]  /*4840*/  FFMA.FTZ R14, R162, -UR4, R14 ;  /* 0x80000004a20e7c23 */ /* 0x000fe2000801000e */
[----:B------:R-:W-:Y:S01]  /*4850*/  PLOP3.LUT P0, PT, PT, PT, UP0, 0x80, 0x0 ;  /* 0x000000000000781c */ /* 0x000fe20003f0f008 */
[----:B------:R-:W-:Y:S01]  /*4860*/  FFMA.FTZ R16, R151, -UR4, R16 ;  /* 0x8000000497107c23 */ /* 0x000fe20008010010 */
[----:B-1----:R-:W-:Y:S01]  /*4870*/  @P3 IADD3 R4, R142, 0x8, RZ ;  /* 0x000000088e043810 */ /* 0x002fe20007ffe0ff */
[----:B------:R-:W-:Y:S01]  /*4880*/  FFMA.FTZ R15, R158, -UR4, R15 ;  /* 0x800000049e0f7c23 */ /* 0x000fe2000801000f */
[----:B------:R-:W-:Y:S01]  /*4890*/  PLOP3.LUT P3, PT, PT, PT, UP0, 0x80, 0x0 ;  /* 0x000000000000781c */ /* 0x000fe20003f6f008 */
[----:B------:R-:W-:Y:S01]  /*48a0*/  FFMA.FTZ R18, R164, -UR4, R18 ;  /* 0x80000004a4127c23 */ /* 0x000fe20008010012 */
[----:B------:R-:W-:Y:S01]  /*48b0*/  @P1 FSEL R9, R9, -INF , !P4 ;  /* 0xff80000009091808 */ /* 0x000fe20006000000 */
[----:B------:R1:W-:Y:S01]  /*48c0*/  MUFU.EX2 R144, R7 ;  /* 0x0000000700907308 */ /* 0x0003e20000000800 */
[----:B------:R-:W-:Y:S01]  /*48d0*/  @P6 ISETP.GE.AND P6, PT, R4, UR5, PT ;  /* 0x0000000504006c0c */ /* 0x000fe2000bfc6270 */
[----:B------:R-:W-:Y:S02]  /*48e0*/  FFMA.FTZ R17, R157, -UR4, R17 ;  /* 0x800000049d117c23 */ /* 0x000fe40008010011 */
[----:B------:R-:W-:Y:S02]  /*48f0*/  FFMA.FTZ R19, R163, -UR4, R19 ;  /* 0x80000004a3137c23 */ /* 0x000fe40008010013 */
[----:B------:R-:W-:Y:S02]  /*4900*/  @P0 FSEL R10, R10, -INF , !P5 ;  /* 0xff8000000a0a0808 */ /* 0x000fe40006800000 */
[----:B------:R-:W-:Y:S02]  /*4910*/  PLOP3.LUT P0, PT, PT, PT, UP0, 0x80, 0x0 ;  /* 0x000000000000781c */ /* 0x000fe40003f0f008 */
[----:B------:R-:W-:Y:S11]  /*4920*/  PLOP3.LUT P5, PT, PT, PT, UP0, 0x80, 0x0 ;  /* 0x000000000000781c */ /* 0x000ff60003faf008 */
[----:B------:R-:W-:Y:S02]  /*4930*/  @P0 FSEL R12, R12, -INF , !P6 ;  /* 0xff8000000c0c0808 */ /* 0x000fe40007000000 */
[----:B------:R-:W-:Y:S11]  /*4940*/  PLOP3.LUT P0, PT, PT, PT, UP0, 0x80, 0x0 ;  /* 0x000000000000781c */ /* 0x000ff60003f0f008 */
[----:B------:R-:W-:Y:S02]  /*4950*/  @!UPT UIADD3 URZ, URZ, URZ, URZ ;  /* 0x0000003f3f3ff290 */ /* 0x000fe4000fffe03f */
[----:B------:R-:W-:Y:S02]  /*4960*/  @P0 FSEL R14, R14, -INF , !P6 ;  /* 0xff8000000e0e0808 */ /* 0x000fe40007000000 */
[----:B------:R-:W-:Y:S11]  /*4970*/  PLOP3.LUT P0, PT, PT, PT, UP0, 0x80, 0x0 ;  /* 0x000000000000781c */ /* 0x000ff60003f0f008 */
[----:B------:R-:W-:Y:S02]  /*4980*/  @!UPT UIADD3 URZ, URZ, URZ, URZ ;  /* 0x0000003f3f3ff290 */ /* 0x000fe4000fffe03f */
        /* <DEDUP_REMOVED lines=9> */
[C---:B---3--:R-:W-:Y:S01]  /*4a20*/  FMUL.FTZ R140, R154.reuse, 1.4426950216293334961 ;  /* 0x3fb8aa3b9a8c7820 */ /* 0x048fe20000410000 */
[----:B------:R-:W-:Y:S01]  /*4a30*/  FSETP.NEU.FTZ.AND P2, PT, R154, -INF , PT ;  /* 0xff8000009a00780b */ /* 0x000fe20003f5d000 */
[C---:B------:R-:W-:Y:S03]  /*4a40*/  FMUL.FTZ R0, R155.reuse, 1.4426950216293334961 ;  /* 0x3fb8aa3b9b007820 */ /* 0x040fe60000410000 */
[----:B------:R-:W-:Y:S02]  /*4a50*/  FSEL R140, R140, RZ, P2 ;  /* 0x000000ff8c8c7208 */ /* 0x000fe40001000000 */
[----:B------:R-:W-:Y:S02]  /*4a60*/  PLOP3.LUT P2, PT, PT, PT, UP0, 0x80, 0x0 ;  /* 0x000000000000781c */ /* 0x000fe40003f4f008 */
[----:B------:R-:W-:Y:S01]  /*4a70*/  FSETP.NEU.FTZ.AND P1, PT, R155, -INF , PT ;  /* 0xff8000009b00780b */ /* 0x000fe20003f3d000 */
[--C-:B------:R-:W-:Y:S02]  /*4a80*/  FFMA.FTZ R8, R8, c[0x0][0x23c], -R140.reuse ;  /* 0x00008f0008087a23 */ /* 0x100fe4000001088c */
[--C-:B------:R-:W-:Y:S01]  /*4a90*/  FFMA.FTZ R9, R9, c[0x0][0x23c], -R140.reuse ;  /* 0x00008f0009097a23 */ /* 0x100fe2000001088c */
[----:B------:R-:W-:Y:S01]  /*4aa0*/  FSEL R0, R0, RZ, P1 ;  /* 0x000000ff00007208 */ /* 0x000fe20000800000 */
[----:B------:R-:W2:Y:S01]  /*4ab0*/  MUFU.EX2 R154, R8 ;  /* 0x00000008009a7308 */ /* 0x000ea20000000800 */
[----:B------:R-:W-:Y:S01]  /*4ac0*/  PLOP3.LUT P1, PT, PT, PT, UP0, 0x80, 0x0 ;  /* 0x000000000000781c */ /* 0x000fe20003f2f008 */
[----:B------:R-:W-:Y:S02]  /*4ad0*/  FFMA.FTZ R12, R12, c[0x0][0x23c], -R140 ;  /* 0x00008f000c0c7a23 */ /* 0x000fe4000001088c */
[--C-:B------:R-:W-:Y:S02]  /*4ae0*/  FFMA.FTZ R10, R10, c[0x0][0x23c], -R0.reuse ;  /* 0x00008f000a0a7a23 */ /* 0x100fe40000010800 */
[----:B------:R-:W-:Y:S01]  /*4af0*/  @P2 IADD3 R4, R142, 0x9, RZ ;  /* 0x000000098e042810 */ /* 0x000fe20007ffe0ff */
[--C-:B------:R-:W-:Y:S01]  /*4b00*/  FFMA.FTZ R14, R14, c[0x0][0x23c], -R0.reuse ;  /* 0x00008f000e0e7a23 */ /* 0x100fe20000010800 */
[----:B------:R-:W-:Y:S02]  /*4b10*/  PLOP3.LUT P2, PT, PT, PT, UP0, 0x80, 0x0 ;  /* 0x000000000000781c */ /* 0x000fe40003f4f008 */
[----:B------:R-:W-:Y:S01]  /*4b20*/  @P3 ISETP.GE.AND P3, PT, R4, UR5, PT ;  /* 0x0000000504003c0c */ /* 0x000fe2000bf66270 */
[----:B------:R-:W3:Y:S01]  /*4b30*/  MUFU.EX2 R145, R9 ;  /* 0x0000000900917308 */ /* 0x000ee20000000800 */
[----:B-1----:R-:W1:Y:S02]  /*4b40*/  LDSM.16.M88.4 R4, [R217+0xd400] ;  /* 0x00d40000d904783b */ /* 0x002e640000000200 */
[----:B------:R-:W-:Y:S02]  /*4b50*/  @P1 FSEL R11, R11, -INF , !P4 ;  /* 0xff8000000b0b1808 */ /* 0x000fe40006000000 */
[----:B------:R-:W-:Y:S02]  /*4b60*/  PLOP3.LUT P1, PT, PT, PT, UP0, 0x80, 0x0 ;  /* 0x000000000000781c */ /* 0x000fe40003f2f008 */
[----:B------:R-:W-:Y:S01]  /*4b70*/  PLOP3.LUT P4, PT, PT, PT, UP0, 0x80, 0x0 ;  /* 0x000000000000781c */ /* 0x000fe20003f8f008 */
[----:B------:R-:W-:Y:S02]  /*4b80*/  FFMA.FTZ R11, R11, c[0x0][0x23c], -R0 ;  /* 0x00008f000b0b7a23 */ /* 0x000fe40000010800 */
[----:B------:R-:W-:Y:S01]  /*4b90*/  MUFU.EX2 R155, R10 ;  /* 0x0000000a009b7308 */ /* 0x000fe20000000800 */
[----:B--2---:R-:W-:Y:S07]  /*4ba0*/  IMAD.MOV.U32 R146, RZ, RZ, R154 ;  /* 0x000000ffff927224 */ /* 0x004fee00078e009a */
[----:B------:R-:W-:Y:S02]  /*4bb0*/  @P1 FSEL R13, R13, -INF , !P3 ;  /* 0xff8000000d0d1808 */ /* 0x000fe40005800000 */
[----:B------:R-:W-:Y:S01]  /*4bc0*/  PLOP3.LUT P1, PT, PT, PT, UP0, 0x80, 0x0 ;  /* 0x000000000000781c */ /* 0x000fe20003f2f008 */
[----:B------:R-:W2:Y:S01]  /*4bd0*/  MUFU.EX2 R156, R11 ;  /* 0x0000000b009c7308 */ /* 0x000ea20000000800 */
[----:B------:R-:W-:Y:S01]  /*4be0*/  @P4 IADD3 R8, R142, 0x10, RZ ;  /* 0x000000108e084810 */ /* 0x000fe20007ffe0ff */
[----:B------:R-:W-:Y:S01]  /*4bf0*/  FFMA.FTZ R13, R13, c[0x0][0x23c], -R140 ;  /* 0x00008f000d0d7a23 */ /* 0x000fe2000001088c */
[----:B------:R-:W-:Y:S02]  /*4c00*/  PLOP3.LUT P4, PT, PT, PT, UP0, 0x80, 0x0 ;  /* 0x000000000000781c */ /* 0x000fe40003f8f008 */
[----:B------:R-:W-:Y:S02]  /*4c10*/  @P5 ISETP.GE.AND P5, PT, R8, UR5, PT ;  /* 0x0000000508005c0c */ /* 0x000fe4000bfa6270 */
[----:B------:R-:W-:Y:S02]  /*4c20*/  @P2 IADD3 R8, R142, 0x11, RZ ;  /* 0x000000118e082810 */ /* 0x000fe40007ffe0ff */
[----:B------:R-:W-:Y:S01]  /*4c30*/  PLOP3.LUT P2, PT, PT, PT, UP0, 0x80, 0x0 ;  /* 0x000000000000781c */ /* 0x000fe20003f4f008 */
[----:B------:R-:W-:Y:S01]  /*4c40*/  MUFU.EX2 R248, R12 ;  /* 0x0000000c00f87308 */ /* 0x000fe20000000800 */
[----:B------:R-:W-:Y:S02]  /*4c50*/  @P6 ISETP.GE.AND P6, PT, R8, UR5, PT ;  /* 0x0000000508006c0c */ /* 0x000fe4000bfc6270 */
[----:B------:R-:W-:Y:S02]  /*4c60*/  @P1 FSEL R15, R15, -INF , !P3 ;  /* 0xff8000000f0f1808 */ /* 0x000fe40005800000 */
[----:B------:R-:W-:Y:S03]  /*4c70*/  PLOP3.LUT P1, PT, PT, PT, UP0, 0x80, 0x0 ;  /* 0x000000000000781c */ /* 0x000fe60003f2f008 */
[----:B------:R-:W-:Y:S01]  /*4c80*/  FFMA.FTZ R15, R15, c[0x0][0x23c], -R0 ;  /* 0x00008f000f0f7a23 */ /* 0x000fe20000010800 */
[-C--:B-1----:R-:W-:Y:S01]  /*4c90*/  HMMA.16816.F32 R20, R136, R4.reuse, R20 ;  /* 0x000000048814723c */ /* 0x082fe20000001814 */
[----:B------:R-:W-:Y:S07]  /*4ca0*/  MUFU.EX2 R247, R13 ;  /* 0x0000000d00f77308 */ /* 0x000fee0000000800 */
[C---:B------:R-:W-:Y:S03]  /*4cb0*/  HMMA.16816.F32 R24, R132.reuse, R4, R24 ;  /* 0x000000048418723c */ /* 0x040fe60000001818 */
[----:B------:R-:W-:Y:S01]  /*4cc0*/  MUFU.EX2 R252, R14 ;  /* 0x0000000e00fc7308 */ /* 0x000fe20000000800 */
[----:B------:R-:W-:Y:S02]  /*4cd0*/  @P1 FSEL R17, R17, -INF , !P3 ;  /* 0xff80000011111808 */ /* 0x000fe40005800000 */
[----:B------:R-:W-:Y:S02]  /*4ce0*/  PLOP3.LUT P1, PT, PT, PT, UP0, 0x80, 0x0 ;  /* 0x000000000000781c */ /* 0x000fe40003f2f008 */
[-C--:B------:R-:W-:Y:S04]  /*4cf0*/  HMMA.16816.F32 R28, R132, R6.reuse, R28 ;  /* 0x00000006841c723c */ /* 0x080fe8000000181c */
[----:B------:R-:W-:Y:S01]  /*4d00*/  FFMA.FTZ R17, R17, c[0x0][0x23c], -R143 ;  /* 0x00008f0011117a23 */ /* 0x000fe2000001088f */
[----:B------:R-:W-:Y:S03]  /*4d10*/  MUFU.EX2 R249, R15 ;  /* 0x0000000f00f97308 */ /* 0x000fe60000000800 */
[----:B------:R-:W-:Y:S04]  /*4d20*/  HMMA.16816.F32 R32, R136, R6, R32 ;  /* 0x000000068820723c */ /* 0x000fe80000001820 */
[----:B------:R-:W-:Y:S01]  /*4d30*/  @P1 FSEL R19, R19, -INF , !P3 ;  /* 0xff80000013131808 */ /* 0x000fe20005800000 */
[----:B------:R-:W-:Y:S01]  /*4d40*/  FFMA.FTZ R21, R149, -UR4, R21 ;  /* 0x8000000495157c23 */ /* 0x000fe20008010015 */
[----:B------:R-:W-:Y:S01]  /*4d50*/  PLOP3.LUT P1, PT, PT, PT, UP0, 0x80, 0x0 ;  /* 0x000000000000781c */ /* 0x000fe20003f2f008 */
[----:B------:R-:W-:Y:S01]  /*4d60*/  FFMA.FTZ R20, R159, -UR4, R20 ;  /* 0x800000049f147c23 */ /* 0x000fe20008010014 */
[----:B------:R-:W-:Y:S01]  /*4d70*/  PLOP3.LUT P3, PT, PT, PT, UP0, 0x80, 0x0 ;  /* 0x000000000000781c */ /* 0x000fe20003f6f008 */
[----:B------:R-:W-:Y:S01]  /*4d80*/  FFMA.FTZ R22, R151, -UR4, R22 ;  /* 0x8000000497167c23 */ /* 0x000fe20008010016 */
[----:B------:R-:W1:Y:S02]  /*4d90*/  MUFU.EX2 R229, R17 ;  /* 0x0000001100e57308 */ /* 0x000e640000000800 */
[----:B------:R-:W-:Y:S01]  /*4da0*/  @P0 FSEL R20, R20, -INF , !P5 ;  /* 0xff80000014140808 */ /* 0x000fe20006800000 */
[----:B------:R-:W-:Y:S01]  /*4db0*/  FFMA.FTZ R23, R157, -UR4, R23 ;  /* 0x800000049d177c23 */ /* 0x000fe20008010017 */
[----:B------:R-:W-:Y:S01]  /*4dc0*/  PLOP3.LUT P0, PT, PT, PT, UP0, 0x80, 0x0 ;  /* 0x000000000000781c */ /* 0x000fe20003f0f008 */
[----:B------:R-:W-:Y:S02]  /*4dd0*/  FFMA.FTZ R26, R161, -UR4, R26 ;  /* 0x80000004a11a7c23 */ /* 0x000fe4000801001a */
[----:B------:R-:W-:Y:S02]  /*4de0*/  FFMA.FTZ R25, R148, -UR4, R25 ;  /* 0x8000000494197c23 */ /* 0x000fe40008010019 */
[----:B------:R-:W-:Y:S01]  /*4df0*/  @P1 FSEL R21, R21, -INF , !P6 ;  /* 0xff80000015151808 */ /* 0x000fe20007000000 */
[----:B------:R-:W-:Y:S01]  /*4e00*/  FFMA.FTZ R24, R150, -UR4, R24 ;  /* 0x8000000496187c23 */ /* 0x000fe20008010018 */
[----:B------:R-:W-:Y:S01]  /*4e10*/  PLOP3.LUT P1, PT, PT, PT, UP0, 0x80, 0x0 ;  /* 0x000000000000781c */ /* 0x000fe20003f2f008 */
[----:B------:R-:W-:Y:S01]  /*4e20*/  FFMA.FTZ R27, R160, -UR4, R27 ;  /* 0x80000004a01b7c23 */ /* 0x000fe2000801001b */
[----:B------:R-:W-:Y:S01]  /*4e30*/  @P3 IADD3 R4, R142, 0x18, RZ ;  /* 0x000000188e043810 */ /* 0x000fe20007ffe0ff */
[----:B------:R-:W-:Y:S01]  /*4e40*/  FFMA.FTZ R29, R165, -UR4, R29 ;  /* 0x80000004a51d7c23 */ /* 0x000fe2000801001d */
[----:B------:R-:W-:Y:S01]  /*4e50*/  @P2 FSEL R24, R24, -INF , !P5 ;  /* 0xff80000018182808 */ /* 0x000fe20006800000 */
[----:B------:R-:W-:Y:S01]  /*4e60*/  FFMA.FTZ R28, R166, -UR4, R28 ;  /* 0x80000004a61c7c23 */ /* 0x000fe2000801001c */
[----:B------:R-:W-:Y:S01]  /*4e70*/  @P0 FSEL R22, R22, -INF , !P5 ;  /* 0xff80000016160808 */ /* 0x000fe20006800000 */
[----:B------:R-:W-:Y:S01]  /*4e80*/  FFMA.FTZ R32, R153, -UR4, R32 ;  /* 0x8000000499207c23 */ /* 0x000fe20008010020 */
[----:B------:R-:W-:Y:S01]  /*4e90*/  PLOP3.LUT P0, PT, PT, PT, UP0, 0x80, 0x0 ;  /* 0x000000000000781c */ /* 0x000fe20003f0f008 */
[----:B------:R-:W-:Y:S01]  /*4ea0*/  FFMA.FTZ R30, R150, -UR4, R30 ;  /* 0x80000004961e7c23 */ /* 0x000fe2000801001e */
[----:B------:R-:W-:Y:S01]  /*4eb0*/  PLOP3.LUT P2, PT, PT, PT, UP0, 0x80, 0x0 ;  /* 0x000000000000781c */ /* 0x000fe20003f4f008 */
[----:B------:R-:W-:Y:S01]  /*4ec0*/  FFMA.FTZ R34, R159, -UR4, R34 ;  /* 0x800000049f227c23 */ /* 0x000fe20008010022 */
[----:B------:R-:W-:Y:S01]  /*4ed0*/  @P4 IADD3 R142, R142, 0x19, RZ ;  /* 0x000000198e8e4810 */ /* 0x000fe20007ffe0ff */
[----:B------:R-:W-:Y:S01]  /*4ee0*/  FFMA.FTZ R33, R152, -UR4, R33 ;  /* 0x8000000498217c23 */ /* 0x000fe20008010021 */
[----:B------:R-:W-:Y:S01]  /*4ef0*/  @P1 FSEL R23, R23, -INF , !P6 ;  /* 0xff80000017171808 */ /* 0x000fe20007000000 */
[----:B------:R-:W-:Y:S01]  /*4f00*/  FFMA.FTZ R31, R148, -UR4, R31 ;  /* 0x80000004941f7c23 */ /* 0x000fe2000801001f */
[----:B------:R-:W-:Y:S01]  /*4f10*/  PLOP3.LUT P1, PT, PT, PT, UP0, 0x80, 0x0 ;  /* 0x000000000000781c */ /* 0x000fe20003f2f008 */
[--C-:B------:R-:W-:Y:S02]  /*4f20*/  FFMA.FTZ R20, R20, c[0x0][0x23c], -R143.reuse ;  /* 0x00008f0014147a23 */ /* 0x100fe4000001088f */
[----:B------:R-:W-:Y:S02]  /*4f30*/  FFMA.FTZ R21, R21, c[0x0][0x23c], -R143 ;  /* 0x00008f0015157a23 */ /* 0x000fe4000001088f */
[----:B------:R-:W-:Y:S01]  /*4f40*/  @P0 FSEL R25, R25, -INF , !P6 ;  /* 0xff80000019190808 */ /* 0x000fe20007000000 */
[----:B------:R-:W-:Y:S01]  /*4f50*/  FFMA.FTZ R19, R19, c[0x0][0x23c], -R141 ;  /* 0x00008f0013137a23 */ /* 0x000fe2000001088d */
[----:B------:R-:W-:Y:S01]  /*4f60*/  PLOP3.LUT P0, PT, PT, PT, UP0, 0x80, 0x0 ;  /* 0x000000000000781c */ /* 0x000fe20003f0f008 */
[--C-:B------:R-:W-:Y:S01]  /*4f70*/  FFMA.FTZ R24, R24, c[0x0][0x23c], -R140.reuse ;  /* 0x00008f0018187a23 */ /* 0x100fe2000001088c */
[----:B------:R-:W-:Y:S01]  /*4f80*/  @P2 ISETP.GE.AND P3, PT, R4, UR5, PT ;  /* 0x0000000504002c0c */ /* 0x000fe2000bf66270 */
[----:B------:R-:W4:Y:S01]  /*4f90*/  MUFU.EX2 R242, R19 ;  /* 0x0000001300f27308 */ /* 0x000f220000000800 */
[----:B------:R-:W-:Y:S01]  /*4fa0*/  PLOP3.LUT P2, PT, PT, PT, UP0, 0x80, 0x0 ;  /* 0x000000000000781c */ /* 0x000fe20003f4f008 */
[----:B------:R-:W-:Y:S01]  /*4fb0*/  FFMA.FTZ R25, R25, c[0x0][0x23c], -R140 ;  /* 0x00008f0019197a23 */ /* 0x000fe2000001088c */
[----:B------:R-:W-:Y:S01]  /*4fc0*/  @P1 FSEL R26, R26, -INF , !P5 ;  /* 0xff8000001a1a1808 */ /* 0x000fe20006800000 */
[----:B---3--:R-:W-:Y:S01]  /*4fd0*/  IMAD.MOV.U32 R159, RZ, RZ, R145 ;  /* 0x000000ffff9f7224 */ /* 0x008fe200078e0091 */
[----:B------:R-:W-:Y:S01]  /*4fe0*/  PLOP3.LUT P1, PT, PT, PT, UP0, 0x80, 0x0 ;  /* 0x000000000000781c */ /* 0x000fe20003f2f008 */
[----:B--2---:R-:W-:Y:S01]  /*4ff0*/  IMAD.MOV.U32 R166, RZ, RZ, R156 ;  /* 0x000000ffffa67224 */ /* 0x004fe200078e009c */
[----:B------:R-:W-:Y:S01]  /*5000*/  F2FP.PACK_AB R4, R245, R246 ;  /* 0x000000f6f504723e */ /* 0x000fe200000000ff */
[--C-:B------:R-:W-:Y:S01]  /*5010*/  FFMA.FTZ R26, R26, c[0x0][0x23c], -R0.reuse ;  /* 0x00008f001a1a7a23 */ /* 0x100fe20000010800 */
[----:B------:R-:W-:Y:S01]  /*5020*/  F2FP.PACK_AB R6, R159, R146 ;  /* 0x000000929f06723e */ /* 0x000fe200000000ff */
[----:B------:R-:W-:Y:S01]  /*5030*/  IMAD.MOV.U32 R165, RZ, RZ, R155 ;  /* 0x000000ffffa57224 */ /* 0x000fe200078e009b */
[----:B------:R-:W-:Y:S01]  /*5040*/  @P0 FSEL R27, R27, -INF , !P6 ;  /* 0xff8000001b1b0808 */ /* 0x000fe20007000000 */
[----:B------:R1:W-:Y:S01]  /*5050*/  STS [R233+0x13000], R4 ;  /* 0x01300004e9007388 */ /* 0x0003e20000000800 */
[----:B------:R-:W-:Y:S01]  /*5060*/  PLOP3.LUT P0, PT, PT, PT, UP0, 0x80, 0x0 ;  /* 0x000000000000781c */ /* 0x000fe20003f0f008 */
[--C-:B------:R-:W-:Y:S01]  /*5070*/  FFMA.FTZ R22, R22, c[0x0][0x23c], -R141.reuse ;  /* 0x00008f0016167a23 */ /* 0x100fe2000001088d */
[----:B------:R-:W-:Y:S01]  /*5080*/  @P2 FSEL R28, R28, -INF , !P3 ;  /* 0xff8000001c1c2808 */ /* 0x000fe20005800000 */
[----:B------:R-:W-:Y:S01]  /*5090*/  FFMA.FTZ R27, R27, c[0x0][0x23c], -R0 ;  /* 0x00008f001b1b7a23 */ /* 0x000fe20000010800 */
[----:B------:R-:W-:Y:S01]  /*50a0*/  PLOP3.LUT P2, PT, PT, PT, UP0, 0x80, 0x0 ;  /* 0x000000000000781c */ /* 0x000fe20003f4f008 */
[----:B------:R-:W-:Y:S01]  /*50b0*/  FFMA.FTZ R23, R23, c[0x0][0x23c], -R141 ;  /* 0x00008f0017177a23 */ /* 0x000fe2000001088d */
[----:B------:R-:W-:Y:S01]  /*50c0*/  @P1 ISETP.GE.AND P1, PT, R142, UR5, PT ;  /* 0x000000058e001c0c */ /* 0x000fe2000bf26270 */
[----:B------:R-:W-:Y:S01]  /*50d0*/  FFMA.FTZ R28, R28, c[0x0][0x23c], -R140 ;  /* 0x00008f001c1c7a23 */ /* 0x000fe2000001088c */
[----:B------:R-:W-:Y:S01]  /*50e0*/  F2FP.PACK_AB R5, R166, R165 ;  /* 0x000000a5a605723e */ /* 0x000fe200000000ff */
[----:B------:R-:W2:Y:S01]  /*50f0*/  LDL R142, [R1+0x3c] ;  /* 0x00003c00018e7983 */ /* 0x000ea20000100800 */
[----:B------:R-:W-:Y:S01]  /*5100*/  MUFU.EX2 R162, R20 ;  /* 0x0000001400a27308 */ /* 0x000fe20000000800 */
[----:B------:R-:W-:Y:S06]  /*5110*/  FFMA.FTZ R35, R149, -UR4, R35 ;  /* 0x8000000495237c23 */ /* 0x000fec0008010023 */
[----:B------:R-:W-:Y:S02]  /*5120*/  @P2 FSEL R30, R30, -INF , !P3 ;  /* 0xff8000001e1e2808 */ /* 0x000fe40005800000 */
[----:B------:R-:W-:Y:S01]  /*5130*/  @P0 FSEL R29, R29, -INF , !P1 ;  /* 0xff8000001d1d0808 */ /* 0x000fe20004800000 */
[----:B------:R-:W-:Y:S01]  /*5140*/  MUFU.EX2 R158, R21 ;  /* 0x00000015009e7308 */ /* 0x000fe20000000800 */
[----:B------:R-:W-:Y:S01]  /*5150*/  PLOP3.LUT P0, PT, PT, PT, UP0, 0x80, 0x0 ;  /* 0x000000000000781c */ /* 0x000fe20003f0f008 */
[----:B------:R-:W-:Y:S01]  /*5160*/  FFMA.FTZ R30, R30, c[0x0][0x23c], -R0 ;  /* 0x00008f001e1e7a23 */ /* 0x000fe20000010800 */
[----:B------:R-:W-:Y:S01]  /*5170*/  PLOP3.LUT P2, PT, PT, PT, UP0, 0x80, 0x0 ;  /* 0x000000000000781c */ /* 0x000fe20003f4f008 */
[----:B------:R-:W-:Y:S01]  /*5180*/  FFMA.FTZ R140, R29, c[0x0][0x23c], -R140 ;  /* 0x00008f001d8c7a23 */ /* 0x000fe2000001088c */
[----:B-1----:R-:W-:Y:S05]  /*5190*/  F2FP.PACK_AB R4, R229, R241 ;  /* 0x000000f1e504723e */ /* 0x002fea00000000ff */
[----:B------:R1:W-:Y:S04]  /*51a0*/  MUFU.EX2 R154, R140 ;  /* 0x0000008c009a7308 */ /* 0x0003e80000000800 */
[----:B------:R-:W-:Y:S02]  /*51b0*/  @P0 FSEL R32, R32, -INF , !P3 ;  /* 0xff80000020200808 */ /* 0x000fe40005800000 */
[----:B------:R-:W-:Y:S02]  /*51c0*/  PLOP3.LUT P0, PT, PT, PT, UP0, 0x80, 0x0 ;  /* 0x000000000000781c */ /* 0x000fe40003f0f008 */
[----:B------:R-:W-:Y:S01]  /*51d0*/  @P2 FSEL R33, R33, -INF , !P1 ;  /* 0xff80000021212808 */ /* 0x000fe20004800000 */
[--C-:B------:R-:W-:Y:S01]  /*51e0*/  FFMA.FTZ R32, R32, c[0x0][0x23c], -R143.reuse ;  /* 0x00008f0020207a23 */ /* 0x100fe2000001088f */
[----:B------:R-:W-:Y:S01]  /*51f0*/  MUFU.EX2 R164, R22 ;  /* 0x0000001600a47308 */ /* 0x000fe20000000800 */
[----:B------:R-:W-:Y:S02]  /*5200*/  PLOP3.LUT P2, PT, PT, PT, UP0, 0x80, 0x0 ;  /* 0x000000000000781c */ /* 0x000fe40003f4f008 */
[----:B------:R-:W-:Y:S06]  /*5210*/  FFMA.FTZ R143, R33, c[0x0][0x23c], -R143 ;  /* 0x00008f00218f7a23 */ /* 0x000fec000001088f */
[----:B------:R-:W-:Y:S01]  /*5220*/  @P0 FSEL R34, R34, -INF , !P3 ;  /* 0xff80000022220808 */ /* 0x000fe20005800000 */
[----:B------:R3:W-:Y:S01]  /*5230*/  MUFU.EX2 R150, R143 ;  /* 0x0000008f00967308 */ /* 0x0007e20000000800 */
[----:B------:R-:W-:Y:S01]  /*5240*/  PLOP3.LUT P0, PT, PT, PT, UP0, 0x80, 0x0 ;  /* 0x000000000000781c */ /* 0x000fe20003f0f008 */
[----:B-1----:R-:W2:Y:S02]  /*5250*/  LDL R140, [R1+0x38] ;  /* 0x00003800018c7983 */ /* 0x002ea40000100800 */
[----:B------:R-:W-:Y:S01]  /*5260*/  @P2 FSEL R35, R35, -INF , !P1 ;  /* 0xff80000023232808 */ /* 0x000fe20004800000 */
[--C-:B------:R-:W-:Y:S05]  /*5270*/  FFMA.FTZ R34, R34, c[0x0][0x23c], -R141.reuse ;  /* 0x00008f0022227a23 */ /* 0x100fea000001088d */
[----:B------:R-:W1:Y:S01]  /*5280*/  MUFU.EX2 R163, R23 ;  /* 0x0000001700a37308 */ /* 0x000e620000000800 */
[----:B------:R-:W-:Y:S03]  /*5290*/  FFMA.FTZ R141, R35, c[0x0][0x23c], -R141 ;  /* 0x00008f00238d7a23 */ /* 0x000fe6000001088d */
[----:B------:R-:W-:Y:S05]  /*52a0*/  @P0 FSEL R31, R31, -INF , !P1 ;  /* 0xff8000001f1f0808 */ /* 0x000fea0004800000 */
[----:B------:R-:W-:Y:S01]  /*52b0*/  FFMA.FTZ R0, R31, c[0x0][0x23c], -R0 ;  /* 0x00008f001f007a23 */ /* 0x000fe20000010800 */
[----:B------:R-:W1:Y:S01]  /*52c0*/  MUFU.EX2 R151, R32 ;  /* 0x0000002000977308 */ /* 0x000e620000000800 */
[----:B---3--:R-:W-:Y:S05]  /*52d0*/  IMAD.MOV.U32 R143, RZ, RZ, R144 ;  /* 0x000000ffff8f7224 */ /* 0x008fea00078e0090 */
[----:B------:R-:W-:Y:S04]  /*52e0*/  F2FP.PACK_AB R7, R143, R244 ;  /* 0x000000f48f07723e */ /* 0x000fe800000000ff */
[----:B------:R4:W-:Y:S01]  /*52f0*/  MUFU.EX2 R153, R0 ;  /* 0x0000000000997308 */ /* 0x0009e20000000800 */
[----:B------:R3:W-:Y:S04]  /*5300*/  STS [R233+0x13400], R7 ;  /* 0x01340007e9007388 */ /* 0x0007e80000000800 */
[----:B------:R1:W-:Y:S05]  /*5310*/  STS [R232+0x13000], R4 ;  /* 0x01300004e8007388 */ /* 0x0003ea0000000800 */
[----:B------:R-:W-:Y:S10]  /*5320*/  MUFU.EX2 R152, R34 ;  /* 0x0000002200987308 */ /* 0x000ff40000000800 */
[----:B------:R-:W-:Y:S01]  /*5330*/  MUFU.EX2 R149, R141 ;  /* 0x0000008d00957308 */ /* 0x000fe20000000800 */
[----:B----4-:R-:W-:Y:S05]  /*5340*/  F2FP.PACK_AB R0, R242, R243 ;  /* 0x000000f3f200723e */ /* 0x010fea00000000ff */
[----:B------:R4:W-:Y:S01]  /*5350*/  STS [R232+0x13400], R0 ;  /* 0x01340000e8007388 */ /* 0x0009e20000000800 */
[----:B---3--:R-:W-:Y:S03]  /*5360*/  F2FP.PACK_AB R7, R247, R248 ;  /* 0x000000f8f707723e */ /* 0x008fe600000000ff */
[----:B------:R-:W-:Y:S01]  /*5370*/  MUFU.EX2 R167, R24 ;  /* 0x0000001800a77308 */ /* 0x000fe20000000800 */
[----:B------:R3:W-:Y:S01]  /*5380*/  STS [R233+0x14000], R6 ;  /* 0x01400006e9007388 */ /* 0x0007e20000000800 */
[----:B-1----:R-:W-:Y:S03]  /*5390*/  F2FP.PACK_AB R4, R163, R164 ;  /* 0x000000a4a304723e */ /* 0x002fe600000000ff */
[----:B------:R1:W-:Y:S04]  /*53a0*/  STS [R233+0x14400], R5 ;  /* 0x01440005e9007388 */ /* 0x0003e80000000800 */
[----:B------:R1:W-:Y:S01]  /*53b0*/  STS [R232+0x14000], R7 ;  /* 0x01400007e8007388 */ /* 0x0003e20000000800 */
[----:B------:R-:W1:Y:S10]  /*53c0*/  MUFU.EX2 R161, R25 ;  /* 0x0000001900a17308 */ /* 0x000e740000000800 */
[----:B------:R-:W-:Y:S01]  /*53d0*/  MUFU.EX2 R160, R26 ;  /* 0x0000001a00a07308 */ /* 0x000fe20000000800 */
[----:B----4-:R-:W-:Y:S02]  /*53e0*/  F2FP.PACK_AB R0, R150, R151 ;  /* 0x000000979600723e */ /* 0x010fe400000000ff */
[----:B---3--:R-:W-:Y:S02]  /*53f0*/  F2FP.PACK_AB R6, R249, R252 ;  /* 0x000000fcf906723e */ /* 0x008fe400000000ff */
[----:B-1----:R-:W-:Y:S03]  /*5400*/  F2FP.PACK_AB R5, R158, R162 ;  /* 0x000000a29e05723e */ /* 0x002fe600000000ff */
[----:B------:R1:W-:Y:S02]  /*5410*/  STS [R232+0x14400], R6 ;  /* 0x01440006e8007388 */ /* 0x0003e40000000800 */
[----:B------:R-:W1:Y:S01]  /*5420*/  MUFU.EX2 R157, R27 ;  /* 0x0000001b009d7308 */ /* 0x000e620000000800 */
[----:B------:R-:W-:Y:S01]  /*5430*/  F2FP.PACK_AB R7, R161, R167 ;  /* 0x000000a7a107723e */ /* 0x000fe200000000ff */
[----:B------:R3:W-:Y:S04]  /*5440*/  STS [R231+0x13000], R5 ;  /* 0x01300005e7007388 */ /* 0x0007e80000000800 */
[----:B------:R4:W-:Y:S04]  /*5450*/  STS [R231+0x13400], R4 ;  /* 0x01340004e7007388 */ /* 0x0009e80000000800 */
[----:B------:R-:W4:Y:S01]  /*5460*/  MUFU.EX2 R155, R28 ;  /* 0x0000001c009b7308 */ /* 0x000f220000000800 */
[----:B------:R4:W-:Y:S09]  /*5470*/  STS [R230+0x13000], R0 ;  /* 0x01300000e6007388 */ /* 0x0009f20000000800 */
[----:B------:R-:W4:Y:S01]  /*5480*/  MUFU.EX2 R156, R30 ;  /* 0x0000001e009c7308 */ /* 0x000f220000000800 */
[----:B-1----:R-:W-:Y:S02]  /*5490*/  F2FP.PACK_AB R6, R157, R160 ;  /* 0x000000a09d06723e */ /* 0x002fe400000000ff */
[----:B---3--:R-:W-:Y:S05]  /*54a0*/  F2FP.PACK_AB R5, R149, R152 ;  /* 0x000000989505723e */ /* 0x008fea00000000ff */
[----:B------:R-:W-:Y:S01]  /*54b0*/  STS [R230+0x13400], R5 ;  /* 0x01340005e6007388 */ /* 0x000fe20000000800 */
[----:B----4-:R-:W-:Y:S03]  /*54c0*/  F2FP.PACK_AB R4, R154, R155 ;  /* 0x0000009b9a04723e */ /* 0x010fe600000000ff */
[----:B------:R-:W-:Y:S04]  /*54d0*/  STS [R231+0x14000], R7 ;  /* 0x01400007e7007388 */ /* 0x000fe80000000800 */
[----:B------:R-:W-:Y:S01]  /*54e0*/  STS [R231+0x14400], R6 ;  /* 0x01440006e7007388 */ /* 0x000fe20000000800 */
[----:B------:R-:W-:Y:S03]  /*54f0*/  F2FP.PACK_AB R0, R153, R156 ;  /* 0x0000009c9900723e */ /* 0x000fe600000000ff */
[----:B------:R-:W-:Y:S04]  /*5500*/  STS [R230+0x14000], R4 ;  /* 0x01400004e6007388 */ /* 0x000fe80000000800 */
[----:B------:R-:W-:Y:S04]  /*5510*/  STS [R230+0x14400], R0 ;  /* 0x01440000e6007388 */ /* 0x000fe80000000800 */
[----:B------:R-:W1:Y:S08]  /*5520*/  LDSM.16.M88.4 R32, [R219+0x6000] ;  /* 0x00600000db20783b */ /* 0x000e700000000200 */
[----:B------:R-:W3:Y:S08]  /*5530*/  LDSM.16.M88.4 R28, [R219+0x6800] ;  /* 0x00680000db1c783b */ /* 0x000ef00000000200 */
[----:B------:R-:W4:Y:S08]  /*5540*/  LDSM.16.M88.4 R132, [R220+0x6000] ;  /* 0x00600000dc84783b */ /* 0x000f300000000200 */
[----:B------:R-:W4:Y:S01]  /*5550*/  LDSM.16.M88.4 R136, [R220+0x6800] ;  /* 0x00680000dc88783b */ /* 0x000f220000000200 */
[-C--:B-1----:R-:W-:Y:S08]  /*5560*/  HMMA.16816.F32 R4, R32, R168.reuse, RZ ;  /* 0x000000a82004723c */ /* 0x082ff000000018ff */
[C---:B---3--:R-:W-:Y:S08]  /*5570*/  HMMA.16816.F32 R8, R28.reuse, R168, RZ ;  /* 0x000000a81c08723c */ /* 0x048ff000000018ff */
[-C--:B------:R-:W-:Y:S08]  /*5580*/  HMMA.16816.F32 R12, R28, R170.reuse, RZ ;  /* 0x000000aa1c0c723c */ /* 0x080ff000000018ff */
[C---:B------:R-:W-:Y:S08]  /*5590*/  HMMA.16816.F32 R16, R32.reuse, R170, RZ ;  /* 0x000000aa2010723c */ /* 0x040ff000000018ff */
[-C--:B------:R-:W-:Y:S08]  /*55a0*/  HMMA.16816.F32 R20, R32, R172.reuse, RZ ;  /* 0x000000ac2014723c */ /* 0x080ff000000018ff */
[C---:B------:R-:W-:Y:S08]  /*55b0*/  HMMA.16816.F32 R24, R28.reuse, R172, RZ ;  /* 0x000000ac1c18723c */ /* 0x040ff000000018ff */
[-C--:B------:R-:W-:Y:S08]  /*55c0*/  HMMA.16816.F32 R28, R28, R174.reuse, RZ ;  /* 0x000000ae1c1c723c */ /* 0x080ff000000018ff */
[----:B------:R-:W-:Y:S08]  /*55d0*/  HMMA.16816.F32 R32, R32, R174, RZ ;  /* 0x000000ae2020723c */ /* 0x000ff000000018ff */
[-C--:B----4-:R-:W-:Y:S08]  /*55e0*/  HMMA.16816.F32 R4, R132, R176.reuse, R4 ;  /* 0x000000b08404723c */ /* 0x090ff00000001804 */
[C---:B------:R-:W-:Y:S04]  /*55f0*/  HMMA.16816.F32 R8, R136.reuse, R176, R8 ;  /* 0x000000b08808723c */ /* 0x040fe80000001808 */
[----:B--2---:R-:W-:Y:S04]  /*5600*/  IADD3 R144, P0, R142, UR13, RZ ;  /* 0x0000000d8e907c10 */ /* 0x004fe8000ff1e0ff */
[-C--:B------:R-:W-:Y:S08]  /*5610*/  HMMA.16816.F32 R12, R136, R178.reuse, R12 ;  /* 0x000000b2880c723c */ /* 0x080ff0000000180c */
[C---:B------:R-:W-:Y:S08]  /*5620*/  HMMA.16816.F32 R16, R132.reuse, R178, R16 ;  /* 0x000000b28410723c */ /* 0x040ff00000001810 */
[-C--:B------:R-:W-:Y:S08]  /*5630*/  HMMA.16816.F32 R20, R132, R180.reuse, R20 ;  /* 0x000000b48414723c */ /* 0x080ff00000001814 */
[C---:B------:R-:W-:Y:S08]  /*5640*/  HMMA.16816.F32 R24, R136.reuse, R180, R24 ;  /* 0x000000b48818723c */ /* 0x040ff00000001818 */
[-C--:B------:R-:W-:Y:S01]  /*5650*/  HMMA.16816.F32 R28, R136, R182.reuse, R28 ;  /* 0x000000b6881c723c */ /* 0x080fe2000000181c */
[----:B------:R-:W1:Y:S03]  /*5660*/  LDSM.16.M88.4 R136, [R219+0x7000] ;  /* 0x00700000db88783b */ /* 0x000e660000000200 */
[----:B------:R-:W-:Y:S02]  /*5670*/  IADD3.X R145, R140, UR12, RZ, P0, !PT ;  /* 0x0000000c8c917c10 */ /* 0x000fe400087fe4ff */
[----:B------:R-:W-:Y:S02]  /*5680*/  PLOP3.LUT P0, PT, PT, PT, UP4, 0x80, 0x0 ;  /* 0x000000000000781c */ /* 0x000fe40003f0f048 */
[----:B------:R-:W-:Y:S01]  /*5690*/  HMMA.16816.F32 R32, R132, R182, R32 ;  /* 0x000000b68420723c */ /* 0x000fe20000001820 */
[----:B------:R-:W2:Y:S08]  /*56a0*/  LDSM.16.M88.4 R132, [R219+0x7800] ;  /* 0x00780000db84783b */ /* 0x000eb00000000200 */
[----:B------:R-:W3:Y:S04]  /*56b0*/  LDG.E R142, [R144.64] ;  /* 0x00000006908e7981 */ /* 0x000ee8000c1e1900 */
[----:B------:R-:W4:Y:S04]  /*56c0*/  LDG.E R141, [R144.64+0x20] ;  /* 0x00002006908d7981 */ /* 0x000f28000c1e1900 */
[----:B------:R-:W3:Y:S04]  /*56d0*/  LDG.E R140, [R144.64+0x80] ;  /* 0x00008006908c7981 */ /* 0x000ee8000c1e1900 */
[----:B------:R3:W3:Y:S01]  /*56e0*/  LDG.E R0, [R144.64+0xa0] ;  /* 0x0000a00690007981 */ /* 0x0006e2000c1e1900 */
[-C--:B-1----:R-:W-:Y:S08]  /*56f0*/  HMMA.16816.F32 R4, R136, R184.reuse, R4 ;  /* 0x000000b88804723c */ /* 0x082ff00000001804 */
[C---:B--2---:R-:W-:Y:S08]  /*5700*/  HMMA.16816.F32 R8, R132.reuse, R184, R8 ;  /* 0x000000b88408723c */ /* 0x044ff00000001808 */
[-C--:B------:R-:W-:Y:S08]  /*5710*/  HMMA.16816.F32 R12, R132, R186.reuse, R12 ;  /* 0x000000ba840c723c */ /* 0x080ff0000000180c */
[C---:B------:R-:W-:Y:S08]  /*5720*/  HMMA.16816.F32 R16, R136.reuse, R186, R16 ;  /* 0x000000ba8810723c */ /* 0x040ff00000001810 */
[-C--:B------:R-:W-:Y:S08]  /*5730*/  HMMA.16816.F32 R20, R136, R188.reuse, R20 ;  /* 0x000000bc8814723c */ /* 0x080ff00000001814 */
[C---:B------:R-:W-:Y:S08]  /*5740*/  HMMA.16816.F32 R24, R132.reuse, R188, R24 ;  /* 0x000000bc8418723c */ /* 0x040ff00000001818 */
[-C--:B------:R-:W-:Y:S01]  /*5750*/  HMMA.16816.F32 R28, R132, R190.reuse, R28 ;  /* 0x000000be841c723c */ /* 0x080fe2000000181c */
[----:B------:R-:W1:Y:S07]  /*5760*/  LDSM.16.M88.4 R132, [R220+0x7000] ;  /* 0x00700000dc84783b */ /* 0x000e6e0000000200 */
[----:B------:R-:W-:Y:S01]  /*5770*/  HMMA.16816.F32 R32, R136, R190, R32 ;  /* 0x000000be8820723c */ /* 0x000fe20000001820 */
[----:B------:R-:W2:Y:S07]  /*5780*/  LDSM.16.M88.4 R136, [R220+0x7800] ;  /* 0x00780000dc88783b */ /* 0x000eae0000000200 */
        /* <DEDUP_REMOVED lines=23> */
[C---:B---3--:R-:W-:Y:S01]  /*5900*/  FADD.FTZ R4, -R142.reuse, R4 ;  /* 0x000000048e047221 */ /* 0x048fe20000010100 */
[C---:B------:R-:W-:Y:S04]  /*5910*/  HMMA.16816.F32 R16, R132.reuse, R210, R16 ;  /* 0x000000d28410723c */ /* 0x040fe80000001810 */
[----:B------:R-:W-:Y:S02]  /*5920*/  FADD.FTZ R5, -R142, R5 ;  /* 0x000000058e057221 */ /* 0x000fe40000010100 */
[----:B------:R-:W-:Y:S02]  /*5930*/  FMUL.FTZ R147, R246, R4 ;  /* 0x00000004f6937220 */ /* 0x000fe40000410000 */
[----:B------:R-:W-:Y:S01]  /*5940*/  IMAD.MOV.U32 R4, RZ, RZ, R146 ;  /* 0x000000ffff047224 */ /* 0x000fe200078e0092 */
[-C--:B------:R-:W-:Y:S03]  /*5950*/  HMMA.16816.F32 R20, R132, R212.reuse, R20 ;  /* 0x000000d48414723c */ /* 0x080fe60000001814 */
[----:B------:R-:W-:Y:S02]  /*5960*/  FADD.FTZ R8, -R140, R8 ;  /* 0x000000088c087221 */ /* 0x000fe40000010100 */
[----:B----4-:R-:W-:Y:S02]  /*5970*/  FADD.FTZ R6, -R141, R6 ;  /* 0x000000068d067221 */ /* 0x010fe40000010100 */
[----:B------:R-:W-:Y:S01]  /*5980*/  IMAD.MOV.U32 R246, RZ, RZ, R143 ;  /* 0x000000fffff67224 */ /* 0x000fe200078e008f */
[C---:B------:R-:W-:Y:S04]  /*5990*/  HMMA.16816.F32 R24, R136.reuse, R212, R24 ;  /* 0x000000d48818723c */ /* 0x040fe80000001818 */
[----:B------:R-:W-:Y:S02]  /*59a0*/  FMUL.FTZ R146, R245, R5 ;  /* 0x00000005f5927220 */ /* 0x000fe40000410000 */
[C---:B------:R-:W-:Y:S02]  /*59b0*/  FADD.FTZ R7, -R141.reuse, R7 ;  /* 0x000000078d077221 */ /* 0x040fe40000010100 */
        /* <DEDUP_REMOVED lines=8> */
[----:B------:R-:W-:Y:S04]  /*5a40*/  FMUL.FTZ R145, R162, R20 ;  /* 0x00000014a2917220 */ /* 0x000fe80000410000 */
[----:B------:R-:W-:Y:S02]  /*5a50*/  FMUL.FTZ R144, R158, R21 ;  /* 0x000000159e907220 */ /* 0x000fe40000410000 */
[C---:B------:R-:W-:Y:S02]  /*5a60*/  FADD.FTZ R18, -R141.reuse, R18 ;  /* 0x000000128d127221 */ /* 0x040fe40000010100 */
[----:B------:R-:W-:Y:S02]  /*5a70*/  FMUL.FTZ R133, R242, R19 ;  /* 0x00000013f2857220 */ /* 0x000fe40000410000 */
[C---:B------:R-:W-:Y:S02]  /*5a80*/  FADD.FTZ R23, -R141.reuse, R23 ;  /* 0x000000178d177221 */ /* 0x040fe40000010100 */
[----:B------:R-:W-:Y:S02]  /*5a90*/  FMUL.FTZ R135, R164, R22 ;  /* 0x00000016a4877220 */ /* 0x000fe40000410000 */
[----:B------:R-:W-:Y:S02]  /*5aa0*/  FADD.FTZ R9, -R140, R9 ;  /* 0x000000098c097221 */ /* 0x000fe40000010100 */
[----:B------:R-:W-:Y:S02]  /*5ab0*/  FADD.FTZ R33, -R142, R33 ;  /* 0x000000218e217221 */ /* 0x000fe40000010100 */
[----:B------:R-:W-:Y:S02]  /*5ac0*/  FADD.FTZ R136, -R141, R35 ;  /* 0x000000238d887221 */ /* 0x000fe40000010100 */
[----:B------:R-:W-:Y:S02]  /*5ad0*/  FMUL.FTZ R139, R150, R33 ;  /* 0x00000021968b7220 */ /* 0x000fe40000410000 */
[----:B------:R-:W-:Y:S01]  /*5ae0*/  FMUL.FTZ R136, R149, R136 ;  /* 0x0000008895887220 */ /* 0x000fe20000410000 */
[----:B------:R1:W5:Y:S01]  /*5af0*/  LDL R150, [R1+0x10] ;  /* 0x0000100001967983 */ /* 0x0003620000100800 */
[----:B------:R-:W-:Y:S02]  /*5b00*/  FADD.FTZ R32, -R142, R32 ;  /* 0x000000208e207221 */ /* 0x000fe40000010100 */
[----:B------:R-:W-:Y:S01]  /*5b10*/  FADD.FTZ R34, -R141, R34 ;  /* 0x000000228d227221 */ /* 0x000fe20000010100 */
[----:B------:R1:W5:Y:S01]  /*5b20*/  LDL R149, [R1+0x14] ;  /* 0x0000140001957983 */ /* 0x0003620000100800 */
[----:B------:R-:W-:Y:S02]  /*5b30*/  FMUL.FTZ R142, R151, R32 ;  /* 0x00000020978e7220 */ /* 0x000fe40000410000 */
[C---:B------:R-:W-:Y:S02]  /*5b40*/  FADD.FTZ R12, -R140.reuse, R12 ;  /* 0x0000000c8c0c7221 */ /* 0x040fe40000010100 */
[----:B------:R-:W-:Y:S02]  /*5b50*/  FADD.FTZ R13, -R140, R13 ;  /* 0x0000000d8c0d7221 */ /* 0x000fe40000010100 */
[----:B------:R-:W-:Y:S02]  /*5b60*/  FMUL.FTZ R32, R4, R8 ;  /* 0x0000000804207220 */ /* 0x000fe40000410000 */
[C---:B------:R-:W-:Y:S02]  /*5b70*/  FADD.FTZ R4, -R140.reuse, R24 ;  /* 0x000000188c047221 */ /* 0x040fe40000010100 */
        /* <DEDUP_REMOVED lines=55> */
[--C-:B------:R-:W-:Y:S01]  /*5ef0*/  @!P2 IMAD.MOV.U32 R6, RZ, RZ, R239.reuse ;  /* 0x000000ffff06a224 */ /* 0x100fe200078e00ef */
        /* <DEDUP_REMOVED lines=28> */
.L_x_148:
        /* <DEDUP_REMOVED lines=138> */
.L_x_149:
        /* <DEDUP_REMOVED lines=23> */
[----:B------:R1:W4:Y:S04]  /*6ad0*/  LDL R145, [R1] ;  /* 0x0000000001917983 */ /* 0x0003280000100800 */
[----:B------:R1:W4:Y:S01]  /*6ae0*/  LDL R146, [R1+0x8] ;  /* 0x0000080001927983 */ /* 0x0003220000100800 */
[C---:B------:R-:W-:Y:S08]  /*6af0*/  HMMA.16816.F32 R8, R24.reuse, R10, RZ ;  /* 0x0000000a1808723c */ /* 0x040ff000000018ff */
[C---:B--2---:R-:W-:Y:S08]  /*6b00*/  HMMA.16816.F32 R12, R24.reuse, R16, RZ ;  /* 0x00000010180c723c */ /* 0x044ff000000018ff */
[C---:B------:R-:W-:Y:S08]  /*6b10*/  HMMA.16816.F32 R16, R24.reuse, R18, RZ ;  /* 0x000000121810723c */ /* 0x040ff000000018ff */
[C---:B---3--:R-:W-:Y:S08]  /*6b20*/  HMMA.16816.F32 R20, R24.reuse, R28, RZ ;  /* 0x0000001c1814723c */ /* 0x048ff000000018ff */
[----:B------:R-:W-:Y:S01]  /*6b30*/  HMMA.16816.F32 R24, R24, R30, RZ ;  /* 0x0000001e1818723c */ /* 0x000fe200000018ff */
[----:B------:R-:W2:Y:S07]  /*6b40*/  LDSM.16.MT88.4 R28, [R0+0xd400] ;  /* 0x00d40000001c783b */ /* 0x000eae0000004200 */
[C---:B------:R-:W-:Y:S08]  /*6b50*/  HMMA.16816.F32 R4, R32.reuse, R132, R4 ;  /* 0x000000842004723c */ /* 0x040ff00000001804 */
[C---:B------:R-:W-:Y:S01]  /*6b60*/  HMMA.16816.F32 R8, R32.reuse, R134, R8 ;  /* 0x000000862008723c */ /* 0x040fe20000001808 */
[----:B------:R-:W-:Y:S07]  /*6b70*/  LDSM.16.M88.4 R132, [R224] ;  /* 0x00000000e084783b */ /* 0x000fee0000000200 */
[C---:B------:R-:W-:Y:S08]  /*6b80*/  HMMA.16816.F32 R12, R32.reuse, R136, R12 ;  /* 0x00000088200c723c */ /* 0x040ff0000000180c */
[C---:B------:R-:W-:Y:S01]  /*6b90*/  HMMA.16816.F32 R16, R32.reuse, R138, R16 ;  /* 0x0000008a2010723c */ /* 0x040fe20000001810 */
[----:B------:R-:W3:Y:S07]  /*6ba0*/  LDSM.16.MT88.4 R136, [R0+0x9800] ;  /* 0x009800000088783b */ /* 0x000eee0000004200 */
[C---:B--2---:R-:W-:Y:S08]  /*6bb0*/  HMMA.16816.F32 R20, R32.reuse, R28, R20 ;  /* 0x0000001c2014723c */ /* 0x044ff00000001814 */
[----:B------:R-:W-:Y:S01]  /*6bc0*/  HMMA.16816.F32 R24, R32, R30, R24 ;  /* 0x0000001e2018723c */ /* 0x000fe20000001818 */
[----:B------:R-:W2:Y:S04]  /*6bd0*/  LDSM.16.MT88.4 R28, [R0+0xb800] ;  /* 0x00b80000001c783b */ /* 0x000ea80000004200 */
[----:B------:R-:W1:Y:S03]  /*6be0*/  LDSM.16.MT88.4 R32, [R0+0xd800] ;  /* 0x00d800000020783b */ /* 0x000e660000004200 */
[C---:B---3--:R-:W-:Y:S08]  /*6bf0*/  HMMA.16816.F32 R4, R132.reuse, R136, R4 ;  /* 0x000000888404723c */ /* 0x048ff00000001804 */
[C---:B------:R-:W-:Y:S01]  /*6c00*/  HMMA.16816.F32 R8, R132.reuse, R138, R8 ;  /* 0x0000008a8408723c */ /* 0x040fe20000001808 */
[----:B------:R-:W-:Y:S07]  /*6c10*/  LDSM.16.MT88.4 R136, [R0+0x9c00] ;  /* 0x009c00000088783b */ /* 0x000fee0000004200 */
[C---:B--2---:R-:W-:Y:S08]  /*6c20*/  HMMA.16816.F32 R12, R132.reuse, R28, R12 ;  /* 0x0000001c840c723c */ /* 0x044ff0000000180c */
[C---:B------:R-:W-:Y:S01]  /*6c30*/  HMMA.16816.F32 R16, R132.reuse, R30, R16 ;  /* 0x0000001e8410723c */ /* 0x040fe20000001810 */
[----:B------:R-:W2:Y:S07]  /*6c40*/  LDSM.16.M88.4 R28, [R223] ;  /* 0x00000000df1c783b */ /* 0x000eae0000000200 */
[C---:B-1----:R-:W-:Y:S08]  /*6c50*/  HMMA.16816.F32 R20, R132.reuse, R32, R20 ;  /* 0x000000208414723c */ /* 0x042ff00000001814 */
[----:B------:R-:W-:Y:S01]  /*6c60*/  HMMA.16816.F32 R24, R132, R34, R24 ;  /* 0x000000228418723c */ /* 0x000fe20000001818 */
[----:B------:R-:W1:Y:S04]  /*6c70*/  LDSM.16.MT88.4 R32, [R0+0xbc00] ;  /* 0x00bc00000020783b */ /* 0x000e680000004200 */
[----:B------:R-:W3:Y:S03]  /*6c80*/  LDSM.16.MT88.4 R132, [R0+0xdc00] ;  /* 0x00dc00000084783b */ /* 0x000ee60000004200 */
[C---:B--2---:R-:W-:Y:S08]  /*6c90*/  HMMA.16816.F32 R4, R28.reuse, R136, R4 ;  /* 0x000000881c04723c */ /* 0x044ff00000001804 */
[C---:B------:R-:W-:Y:S01]  /*6ca0*/  HMMA.16816.F32 R8, R28.reuse, R138, R8 ;  /* 0x0000008a1c08723c */ /* 0x040fe20000001808 */
[----:B------:R-:W-:Y:S07]  /*6cb0*/  LDSM.16.MT88.4 R136, [R0+0xa000] ;  /* 0x00a000000088783b */ /* 0x000fee0000004200 */
[C---:B-1----:R-:W-:Y:S08]  /*6cc0*/  HMMA.16816.F32 R12, R28.reuse, R32, R12 ;  /* 0x000000201c0c723c */ /* 0x042ff0000000180c */
[C---:B------:R-:W-:Y:S01]  /*6cd0*/  HMMA.16816.F32 R16, R28.reuse, R34, R16 ;  /* 0x000000221c10723c */ /* 0x040fe20000001810 */
[----:B------:R-:W1:Y:S07]  /*6ce0*/  LDSM.16.M88.4 R32, [R221+0x2000] ;  /* 0x00200000dd20783b */ /* 0x000e6e0000000200 */
[C---:B---3--:R-:W-:Y:S08]  /*6cf0*/  HMMA.16816.F32 R20, R28.reuse, R132, R20 ;  /* 0x000000841c14723c */ /* 0x048ff00000001814 */
[----:B------:R-:W-:Y:S01]  /*6d00*/  HMMA.16816.F32 R24, R28, R134, R24 ;  /* 0x000000861c18723c */ /* 0x000fe20000001818 */
[----:B------:R-:W2:Y:S04]  /*6d10*/  LDSM.16.MT88.4 R28, [R0+0xc000] ;  /* 0x00c00000001c783b */ /* 0x000ea80000004200 */
[----:B------:R-:W3:Y:S03]  /*6d20*/  LDSM.16.MT88.4 R132, [R0+0xe000] ;  /* 0x00e000000084783b */ /* 0x000ee60000004200 */
[C---:B-1----:R-:W-:Y:S08]  /*6d30*/  HMMA.16816.F32 R4, R32.reuse, R136, R4 ;  /* 0x000000882004723c */ /* 0x042ff00000001804 */
[C---:B------:R-:W-:Y:S01]  /*6d40*/  HMMA.16816.F32 R8, R32.reuse, R138, R8 ;  /* 0x0000008a2008723c */ /* 0x040fe20000001808 */
[----:B------:R-:W-:Y:S07]  /*6d50*/  LDSM.16.MT88.4 R136, [R0+0xa400] ;  /* 0x00a400000088783b */ /* 0x000fee0000004200 */
[C---:B--2---:R-:W-:Y:S08]  /*6d60*/  HMMA.16816.F32 R12, R32.reuse, R28, R12 ;  /* 0x0000001c200c723c */ /* 0x044ff0000000180c */
        /* <DEDUP_REMOVED lines=25> */
[----:B------:R3:W2:Y:S03]  /*6f00*/  LDSM.16.MT88.4 R132, [R0+0xec00] ;  /* 0x00ec00000084783b */ /* 0x0006a60000004200 */
[C---:B-1----:R-:W-:Y:S01]  /*6f10*/  HMMA.16816.F32 R4, R28.reuse, R136, R4 ;  /* 0x000000881c04723c */ /* 0x042fe20000001804 */
[----:B---3--:R-:W-:Y:S06]  /*6f20*/  IMAD.MOV.U32 R0, RZ, RZ, c[0x0][0x22c] ;  /* 0x00008b00ff007624 */ /* 0x008fec00078e00ff */
[----:B----4-:R-:W-:Y:S01]  /*6f30*/  @P0 IADD3 R136, P2, R148, UR11, RZ ;  /* 0x0000000b94880c10 */ /* 0x010fe2000ff5e0ff */
[C---:B------:R-:W-:Y:S01]  /*6f40*/  HMMA.16816.F32 R8, R28.reuse, R138, R8 ;  /* 0x0000008a1c08723c */ /* 0x040fe20000001808 */
[----:B------:R-:W-:Y:S03]  /*6f50*/  @UP4 UIADD3 UR11, UP1, UR11, -0x100, URZ ;  /* 0xffffff000b0b4890 */ /* 0x000fe6000ff3e03f */
[----:B------:R-:W-:Y:S01]  /*6f60*/  @P0 IADD3.X R137, R147, UR10, RZ, P2, !PT ;  /* 0x0000000a93890c10 */ /* 0x000fe200097fe4ff */
[----:B------:R-:W-:Y:S01]  /*6f70*/  IMAD R0, R0, c[0x0][0x1c0], RZ ;  /* 0x0000700000007a24 */ /* 0x000fe200078e02ff */
[----:B------:R-:W-:Y:S01]  /*6f80*/  @UP4 UIADD3.X UR10, UR10, -0x1, URZ, UP1, !UPT ;  /* 0xffffffff0a0a4890 */ /* 0x000fe20008ffe43f */
[----:B------:R-:W-:Y:S01]  /*6f90*/  IMAD.MOV.U32 R147, RZ, RZ, c[0x0][0x22c] ;  /* 0x00008b00ff937624 */ /* 0x000fe200078e00ff */
[C---:B--2---:R-:W-:Y:S01]  /*6fa0*/  HMMA.16816.F32 R12, R28.reuse, R32, R12 ;  /* 0x000000201c0c723c */ /* 0x044fe2000000180c */
[----:B------:R-:W2:Y:S03]  /*6fb0*/  @P0 LDG.E R143, [R136.64+0x20] ;  /* 0x00002006888f0981 */ /* 0x000ea6000c1e1900 */
[----:B------:R-:W-:Y:S01]  /*6fc0*/  IMAD R0, R0, 0x30, RZ ;  /* 0x0000003000007824 */ /* 0x000fe200078e02ff */
[----:B------:R-:W3:Y:S01]  /*6fd0*/  @P0 LDG.E R144, [R136.64+0xa0] ;  /* 0x0000a00688900981 */ /* 0x000ee2000c1e1900 */
[----:B------:R-:W-:Y:S02]  /*6fe0*/  IMAD R147, R147, c[0x0][0x1c0], RZ ;  /* 0x0000700093937a24 */ /* 0x000fe400078e02ff */
[C---:B------:R-:W-:Y:S01]  /*6ff0*/  HMMA.16816.F32 R16, R28.reuse, R34, R16 ;  /* 0x000000221c10723c */ /* 0x040fe20000001810 */
[----:B------:R-:W4:Y:S03]  /*7000*/  @P0 LDG.E R145, [R136.64+0x80] ;  /* 0x0000800688910981 */ /* 0x000f26000c1e1900 */
[----:B------:R-:W-:Y:S01]  /*7010*/  IMAD.MOV.U32 R32, RZ, RZ, R235 ;  /* 0x000000ffff207224 */ /* 0x000fe200078e00eb */
[----:B------:R-:W3:Y:S01]  /*7020*/  @P0 LDG.E R146, [R136.64] ;  /* 0x0000000688920981 */ /* 0x000ee2000c1e1900 */
[----:B------:R-:W-:Y:S02]  /*7030*/  IMAD.MOV.U32 R33, RZ, RZ, R234 ;  /* 0x000000ffff217224 */ /* 0x000fe400078e00ea */
[C---:B------:R-:W-:Y:S03]  /*7040*/  HMMA.16816.F32 R20, R28.reuse, R132, R20 ;  /* 0x000000841c14723c */ /* 0x040fe60000001814 */
[----:B------:R-:W-:Y:S01]  /*7050*/  RED.E.ADD.F32.FTZ.RN.STRONG.GPU [R32.64], R4 ;  /* 0x000000042000798e */ /* 0x000fe2000c10e786 */
[CC--:B------:R-:W-:Y:S01]  /*7060*/  LEA R34, P1, R142.reuse, R32.reuse, 0x2 ;  /* 0x000000208e227211 */ /* 0x0c0fe200078210ff */
[----:B------:R-:W-:Y:S03]  /*7070*/  IMAD R147, R147, 0x38, RZ ;  /* 0x0000003893937824 */ /* 0x000fe600078e02ff */
[----:B------:R-:W-:Y:S04]  /*7080*/  HMMA.16816.F32 R24, R28, R134, R24 ;  /* 0x000000861c18723c */ /* 0x000fe80000001818 */
[-C--:B------:R-:W-:Y:S05]  /*7090*/  LEA.HI.X.SX32 R35, R142, R33.reuse, 0x2, P1 ;  /* 0x000000218e237211 */ /* 0x080fea00008f16ff */
[----:B------:R-:W-:Y:S04]  /*70a0*/  RED.E.ADD.F32.FTZ.RN.STRONG.GPU [R34.64], R5 ;  /* 0x000000052200798e */ /* 0x000fe8000c10e786 */
[----:B--2---:R1:W-:Y:S04]  /*70b0*/  @P0 STL [R1+0xc], R143 ;  /* 0x00000c8f01000387 */ /* 0x0043e80000100800 */
[----:B------:R-:W2:Y:S04]  /*70c0*/  LDL R139, [R1+0x1c] ;  /* 0x00001c00018b7983 */ /* 0x000ea80000100800 */
[----:B------:R-:W2:Y:S04]  /*70d0*/  LDL R138, [R1+0x24] ;  /* 0x00002400018a7983 */ /* 0x000ea80000100800 */
[----:B---3--:R3:W-:Y:S04]  /*70e0*/  @P0 STL [R1+0x4], R144 ;  /* 0x0000049001000387 */ /* 0x0087e80000100800 */
[----:B----4-:R4:W-:Y:S04]  /*70f0*/  @P0 STL [R1], R145 ;  /* 0x0000009101000387 */ /* 0x0109e80000100800 */
[----:B------:R4:W-:Y:S01]  /*7100*/  @P0 STL [R1+0x8], R146 ;  /* 0x0000089201000387 */ /* 0x0009e20000100800 */
[----:B-1----:R-:W-:Y:S04]  /*7110*/  IMAD.MOV.U32 R143, RZ, RZ, c[0x0][0x22c] ;  /* 0x00008b00ff8f7624 */ /* 0x002fe800078e00ff */
[----:B------:R-:W-:Y:S04]  /*7120*/  IMAD R143, R143, c[0x0][0x1c0], RZ ;  /* 0x000070008f8f7a24 */ /* 0x000fe800078e02ff */
[----:B------:R-:W-:Y:S02]  /*7130*/  IMAD.SHL.U32 R143, R143, 0x10, RZ ;  /* 0x000000108f8f7824 */ /* 0x000fe400078e00ff */
[----:B---3--:R-:W-:Y:S03]  /*7140*/  IMAD.MOV.U32 R144, RZ, RZ, c[0x0][0x22c] ;  /* 0x00008b00ff907624 */ /* 0x008fe600078e00ff */
[CC--:B------:R-:W-:Y:S02]  /*7150*/  LEA R136, P0, R143.reuse, R32.reuse, 0x2 ;  /* 0x000000208f887211 */ /* 0x0c0fe400078010ff */
[C---:B------:R-:W-:Y:S01]  /*7160*/  IADD3 R134, R143.reuse, 0x40, RZ ;  /* 0x000000408f867810 */ /* 0x040fe20007ffe0ff */
[----:B----4-:R-:W-:Y:S01]  /*7170*/  IMAD.MOV.U32 R145, RZ, RZ, c[0x0][0x22c] ;  /* 0x00008b00ff917624 */ /* 0x010fe200078e00ff */
[-C--:B------:R-:W-:Y:S01]  /*7180*/  LEA.HI.X.SX32 R137, R143, R33.reuse, 0x2, P0 ;  /* 0x000000218f897211 */ /* 0x080fe200000f16ff */
[----:B------:R-:W-:Y:S02]  /*7190*/  IMAD R144, R144, c[0x0][0x1c0], RZ ;  /* 0x0000700090907a24 */ /* 0x000fe400078e02ff */
[----:B------:R-:W-:Y:S02]  /*71a0*/  IMAD.MOV.U32 R146, RZ, RZ, c[0x0][0x22c] ;  /* 0x00008b00ff927624 */ /* 0x000fe400078e00ff */
[----:B------:R1:W-:Y:S01]  /*71b0*/  RED.E.ADD.F32.FTZ.RN.STRONG.GPU [R136.64], R6 ;  /* 0x000000068800798e */ /* 0x0003e2000c10e786 */
[----:B------:R-:W-:Y:S02]  /*71c0*/  IMAD R145, R145, c[0x0][0x1c0], RZ ;  /* 0x0000700091917a24 */ /* 0x000fe400078e02ff */
[----:B------:R-:W-:Y:S02]  /*71d0*/  IMAD R146, R146, c[0x0][0x1c0], RZ ;  /* 0x0000700092927a24 */ /* 0x000fe400078e02ff */
[----:B------:R-:W-:Y:S02]  /*71e0*/  IMAD.SHL.U32 R145, R145, 0x20, RZ ;  /* 0x0000002091917824 */ /* 0x000fe400078e00ff */
[----:B------:R-:W-:Y:S02]  /*71f0*/  IMAD R146, R146, 0x18, RZ ;  /* 0x0000001892927824 */ /* 0x000fe400078e02ff */
[----:B------:R-:W-:Y:S01]  /*7200*/  IMAD R144, R144, 0x28, RZ ;  /* 0x0000002890907824 */ /* 0x000fe200078e02ff */
[CC--:B------:R-:W-:Y:S02]  /*7210*/  LEA R30, P0, R145.reuse, R32.reuse, 0x2 ;  /* 0x00000020911e7211 */ /* 0x0c0fe400078010ff */
[-C--:B------:R-:W-:Y:S02]  /*7220*/  LEA R132, P1, R146, R32.reuse, 0x2 ;  /* 0x0000002092847211 */ /* 0x080fe400078210ff */
[-C--:B------:R-:W-:Y:S02]  /*7230*/  LEA R28, P2, R144, R32.reuse, 0x2 ;  /* 0x00000020901c7211 */ /* 0x080fe400078410ff */
[-C--:B------:R-:W-:Y:S01]  /*7240*/  LEA.HI.X.SX32 R133, R146, R33.reuse, 0x2, P1 ;  /* 0x0000002192857211 */ /* 0x080fe200008f16ff */
[----:B------:R-:W-:Y:S01]  /*7250*/  IMAD.MOV.U32 R146, RZ, RZ, c[0x0][0x22c] ;  /* 0x00008b00ff927624 */ /* 0x000fe200078e00ff */
[CC--:B------:R-:W-:Y:S02]  /*7260*/  LEA R4, P1, R0.reuse, R32.reuse, 0x2 ;  /* 0x0000002000047211 */ /* 0x0c0fe400078210ff */
[-C--:B------:R-:W-:Y:S01]  /*7270*/  LEA.HI.X.SX32 R31, R145, R33.reuse, 0x2, P0 ;  /* 0x00000021911f7211 */ /* 0x080fe200000f16ff */
[----:B------:R3:W-:Y:S01]  /*7280*/  RED.E.ADD.F32.FTZ.RN.STRONG.GPU [R132.64], R7 ;  /* 0x000000078400798e */ /* 0x0007e2000c10e786 */
[-C--:B------:R-:W-:Y:S01]  /*7290*/  LEA.HI.X.SX32 R5, R0, R33.reuse, 0x2, P1 ;  /* 0x0000002100057211 */ /* 0x080fe200008f16ff */
[----:B------:R-:W-:Y:S01]  /*72a0*/  IMAD R146, R146, c[0x0][0x1c0], RZ ;  /* 0x0000700092927a24 */ /* 0x000fe200078e02ff */
[-C--:B------:R-:W-:Y:S01]  /*72b0*/  LEA.HI.X.SX32 R29, R144, R33.reuse, 0x2, P2 ;  /* 0x00000021901d7211 */ /* 0x080fe200010f16ff */
[----:B------:R-:W4:Y:S01]  /*72c0*/  LDL R0, [R1+0x20] ;  /* 0x0000200001007983 */ /* 0x000f220000100800 */
[----:B------:R-:W-:Y:S01]  /*72d0*/  IMAD.MOV.U32 R144, RZ, RZ, c[0x0][0x22c] ;  /* 0x00008b00ff907624 */ /* 0x000fe200078e00ff */
[-C--:B-1----:R-:W-:Y:S01]  /*72e0*/  LEA R6, P0, R147, R32.reuse, 0x2 ;  /* 0x0000002093067211 */ /* 0x082fe200078010ff */
[----:B------:R-:W-:Y:S01]  /*72f0*/  IMAD.MOV.U32 R145, RZ, RZ, c[0x0][0x22c] ;  /* 0x00008b00ff917624 */ /* 0x000fe200078e00ff */
[----:B------:R1:W-:Y:S01]  /*7300*/  RED.E.ADD.F32.FTZ.RN.STRONG.GPU [R30.64], R8 ;  /* 0x000000081e00798e */ /* 0x0003e2000c10e786 */
[----:B------:R-:W-:Y:S02]  /*7310*/  IMAD R144, R144, c[0x0][0x1c0], RZ ;  /* 0x0000700090907a24 */ /* 0x000fe400078e02ff */
[----:B------:R-:W-:Y:S01]  /*7320*/  IMAD.SHL.U32 R146, R146, 0x10, RZ ;  /* 0x0000001092927824 */ /* 0x000fe200078e00ff */
[----:B------:R1:W-:Y:S01]  /*7330*/  RED.E.ADD.F32.FTZ.RN.STRONG.GPU [R28.64], R9 ;  /* 0x000000091c00798e */ /* 0x0003e2000c10e786 */
[----:B------:R-:W-:Y:S02]  /*7340*/  IMAD.SHL.U32 R144, R144, 0x10, RZ ;  /* 0x0000001090907824 */ /* 0x000fe400078e00ff */
[----:B------:R-:W-:Y:S01]  /*7350*/  IMAD R145, R145, c[0x0][0x1c0], RZ ;  /* 0x0000700091917a24 */ /* 0x000fe200078e02ff */
[----:B------:R1:W-:Y:S01]  /*7360*/  RED.E.ADD.F32.FTZ.RN.STRONG.GPU [R4.64], R10 ;  /* 0x0000000a0400798e */ /* 0x0003e2000c10e786 */
[----:B------:R-:W-:Y:S02]  /*7370*/  IADD3 R141, R146, 0x20, RZ ;  /* 0x00000020928d7810 */ /* 0x000fe40007ffe0ff */
[----:B------:R-:W-:Y:S01]  /*7380*/  IADD3 R140, R144, 0x20, RZ ;  /* 0x00000020908c7810 */ /* 0x000fe20007ffe0ff */
[----:B------:R-:W-:Y:S01]  /*7390*/  IMAD.SHL.U32 R145, R145, 0x8, RZ ;  /* 0x0000000891917824 */ /* 0x000fe200078e00ff */
[----:B------:R-:W-:Y:S03]  /*73a0*/  IADD3 R144, R146, 0x20, RZ ;  /* 0x0000002092907810 */ /* 0x000fe60007ffe0ff */
[C---:B------:R-:W-:Y:S02]  /*73b0*/  IMAD.IADD R141, R145.reuse, 0x1, R141 ;  /* 0x00000001918d7824 */ /* 0x040fe400078e028d */
[----:B------:R-:W-:Y:S01]  /*73c0*/  IMAD.IADD R144, R145, 0x1, R144 ;  /* 0x0000000191907824 */ /* 0x000fe200078e0290 */
[----:B---3--:R-:W3:Y:S01]  /*73d0*/  LDL R132, [R1+0x18] ;  /* 0x0000180001847983 */ /* 0x008ee20000100800 */
[-C--:B------:R-:W-:Y:S01]  /*73e0*/  LEA.HI.X.SX32 R7, R147, R33.reuse, 0x2, P0 ;  /* 0x0000002193077211 */ /* 0x080fe200000f16ff */
[----:B------:R-:W-:Y:S01]  /*73f0*/  IMAD.IADD R141, R145, 0x1, R141 ;  /* 0x00000001918d7824 */ /* 0x000fe200078e028d */
[C---:B------:R-:W-:Y:S03]  /*7400*/  IADD3 R133, R143.reuse, 0x40, RZ ;  /* 0x000000408f857810 */ /* 0x040fe60007ffe0ff */
[----:B------:R1:W-:Y:S02]  /*7410*/  RED.E.ADD.F32.FTZ.RN.STRONG.GPU [R6.64], R11 ;  /* 0x0000000b0600798e */ /* 0x0003e4000c10e786 */
[C---:B-1----:R-:W-:Y:S01]  /*7420*/  IADD3 R30, R143.reuse, 0x40, RZ ;  /* 0x000000408f1e7810 */ /* 0x042fe20007ffe0ff */
[----:B------:R-:W-:Y:S01]  /*7430*/  IMAD.IADD R133, R142, 0x1, R133 ;  /* 0x000000018e857824 */ /* 0x000fe200078e0285 */
[----:B------:R1:W-:Y:S01]  /*7440*/  RED.E.ADD.F32.FTZ.RN.STRONG.GPU [R32.64+0x80], R12 ;  /* 0x0000800c2000798e */ /* 0x0003e2000c10e786 */
[----:B------:R-:W-:Y:S02]  /*7450*/  IADD3 R31, R143, 0x40, RZ ;  /* 0x000000408f1f7810 */ /* 0x000fe40007ffe0ff */
[-C--:B------:R-:W-:Y:S01]  /*7460*/  LEA R28, P1, R144, R32.reuse, 0x2 ;  /* 0x00000020901c7211 */ /* 0x080fe200078210ff */
[----:B------:R1:W-:Y:S01]  /*7470*/  RED.E.ADD.F32.FTZ.RN.STRONG.GPU [R34.64+0x80], R13 ;  /* 0x0000800d2200798e */ /* 0x0003e2000c10e786 */
[----:B------:R-:W-:Y:S01]  /*7480*/  IMAD.IADD R30, R142, 0x1, R30 ;  /* 0x000000018e1e7824 */ /* 0x000fe200078e021e */
[-C--:B------:R-:W-:Y:S01]  /*7490*/  LEA R4, P0, R140, R32.reuse, 0x2 ;  /* 0x000000208c047211 */ /* 0x080fe200078010ff */
[----:B------:R-:W-:Y:S01]  /*74a0*/  IMAD.IADD R31, R142, 0x1, R31 ;  /* 0x000000018e1f7824 */ /* 0x000fe200078e021f */
[-C--:B------:R-:W-:Y:S01]  /*74b0*/  LEA.HI.X.SX32 R29, R144, R33.reuse, 0x2, P1 ;  /* 0x00000021901d7211 */ /* 0x080fe200008f16ff */
[----:B------:R-:W-:Y:S01]  /*74c0*/  IMAD.IADD R133, R142, 0x1, R133 ;  /* 0x000000018e857824 */ /* 0x000fe200078e0285 */
[-C--:B------:R-:W-:Y:S01]  /*74d0*/  LEA.HI.X.SX32 R5, R140, R33.reuse, 0x2, P0 ;  /* 0x000000218c057211 */ /* 0x080fe200000f16ff */
[----:B------:R-:W-:Y:S01]  /*74e0*/  IMAD.IADD R30, R142, 0x1, R30 ;  /* 0x000000018e1e7824 */ /* 0x000fe200078e021e */
[----:B------:R-:W-:Y:S01]  /*74f0*/  IADD3 R140, R146, 0x20, RZ ;  /* 0x00000020928c7810 */ /* 0x000fe20007ffe0ff */
[----:B------:R-:W-:Y:S01]  /*7500*/  IMAD.IADD R133, R142, 0x1, R133 ;  /* 0x000000018e857824 */ /* 0x000fe200078e0285 */
[-C--:B------:R-:W-:Y:S01]  /*7510*/  LEA R10, P0, R141, R32.reuse, 0x2 ;  /* 0x000000208d0a7211 */ /* 0x080fe200078010ff */
[----:B------:R1:W-:Y:S02]  /*7520*/  RED.E.ADD.F32.FTZ.RN.STRONG.GPU [R4.64], R14 ;  /* 0x0000000e0400798e */ /* 0x0003e4000c10e786 */
[C---:B------:R-:W-:Y:S02]  /*7530*/  IMAD.IADD R140, R145.reuse, 0x1, R140 ;  /* 0x00000001918c7824 */ /* 0x040fe400078e028c */
[----:B------:R1:W-:Y:S02]  /*7540*/  RED.E.ADD.F32.FTZ.RN.STRONG.GPU [R28.64], R15 ;  /* 0x0000000f1c00798e */ /* 0x0003e4000c10e786 */
[----:B------:R-:W-:Y:S01]  /*7550*/  IMAD.IADD R140, R145, 0x1, R140 ;  /* 0x00000001918c7824 */ /* 0x000fe200078e028c */
[-C--:B------:R-:W-:Y:S03]  /*7560*/  LEA.HI.X.SX32 R11, R141, R33.reuse, 0x2, P0 ;  /* 0x000000218d0b7211 */ /* 0x080fe600000f16ff */
[----:B------:R-:W-:Y:S01]  /*7570*/  IMAD.IADD R140, R145, 0x1, R140 ;  /* 0x00000001918c7824 */ /* 0x000fe200078e028c */
[CC--:B-1----:R-:W-:Y:S01]  /*7580*/  LEA R12, P4, R31.reuse, R32.reuse, 0x2 ;  /* 0x000000201f0c7211 */ /* 0x0c2fe200078810ff */
[----:B------:R1:W-:Y:S03]  /*7590*/  RED.E.ADD.F32.FTZ.RN.STRONG.GPU [R10.64], R16 ;  /* 0x000000100a00798e */ /* 0x0003e6000c10e786 */
[CC--:B------:R-:W-:Y:S02]  /*75a0*/  LEA R8, P2, R140.reuse, R32.reuse, 0x2 ;  /* 0x000000208c087211 */ /* 0x0c0fe400078410ff */
[-C--:B------:R-:W-:Y:S02]  /*75b0*/  LEA.HI.X.SX32 R13, R31, R33.reuse, 0x2, P4 ;  /* 0x000000211f0d7211 */ /* 0x080fe400020f16ff */
[-C--:B------:R-:W-:Y:S02]  /*75c0*/  LEA.HI.X.SX32 R9, R140, R33.reuse, 0x2, P2 ;  /* 0x000000218c097211 */ /* 0x080fe400010f16ff */
[----:B------:R-:W-:Y:S04]  /*75d0*/  LDSM.16.MT88.4 R140, [R3+0x1c00] ;  /* 0x001c0000038c783b */ /* 0x000fe80000004200 */
[----:B------:R1:W-:Y:S01]  /*75e0*/  RED.E.ADD.F32.FTZ.RN.STRONG.GPU [R8.64], R17 ;  /* 0x000000110800798e */ /* 0x0003e2000c10e786 */
[CC--:B------:R-:W-:Y:S04]  /*75f0*/  LEA R14, P5, R134.reuse, R32.reuse, 0x2 ;  /* 0x00000020860e7211 */ /* 0x0c0fe800078a10ff */
[-C--:B------:R-:W-:Y:S02]  /*7600*/  LEA.HI.X.SX32 R15, R134, R33.reuse, 0x2, P5 ;  /* 0x00000021860f7211 */ /* 0x080fe400028f16ff */
[CC--:B-1----:R-:W-:Y:S04]  /*7610*/  LEA R10, P3, R30.reuse, R32.reuse, 0x2 ;  /* 0x000000201e0a7211 */ /* 0x0c2fe800078610ff */
[-C--:B------:R-:W-:Y:S02]  /*7620*/  LEA.HI.X.SX32 R11, R30, R33.reuse, 0x2, P3 ;  /* 0x000000211e0b7211 */ /* 0x080fe400018f16ff */
[----:B------:R-:W-:Y:S01]  /*7630*/  LDSM.16.MT88.4 R28, [R3+0x2000] ;  /* 0x00200000031c783b */ /* 0x000fe20000004200 */
[CC--:B------:R-:W-:Y:S04]  /*7640*/  LEA R8, P2, R133.reuse, R32.reuse, 0x2 ;  /* 0x0000002085087211 */ /* 0x0c0fe800078410ff */
        /* <DEDUP_REMOVED lines=261> */
.L_x_151:
        /* <DEDUP_REMOVED lines=18> */
.L_x_152:
        /* <DEDUP_REMOVED lines=55> */
.L_x_154:
[----:B------:R-:W-:Y:S05]  /*8b30*/  BSYNC B0 ;  /* 0x0000000000007941 */ /* 0x000fea0003800000 */
.L_x_153:
        /* <DEDUP_REMOVED lines=20> */
.L_x_156:
[----:B------:R-:W-:Y:S05]  /*8c80*/  BSYNC B0 ;  /* 0x0000000000007941 */ /* 0x000fea0003800000 */
.L_x_155:
        /* <DEDUP_REMOVED lines=29> */
.L_x_158:
[----:B------:R-:W-:Y:S05]  /*8e60*/  BSYNC B0 ;  /* 0x0000000000007941 */ /* 0x000fea0003800000 */
.L_x_157:
        /* <DEDUP_REMOVED lines=18> */
.L_x_134:
        /* <DEDUP_REMOVED lines=20> */
.L_x_160:
        /* <DEDUP_REMOVED lines=18> */
.L_x_161:
        /* <DEDUP_REMOVED lines=41> */
.L_x_163:
[----:B-1----:R-:W-:Y:S05]  /*9480*/  BSYNC B0 ;  /* 0x0000000000007941 */ /* 0x002fea0003800000 */
.L_x_162:
        /* <DEDUP_REMOVED lines=19> */
.L_x_165:
[----:B------:R-:W-:Y:S05]  /*95c0*/  BSYNC B0 ;  /* 0x0000000000007941 */ /* 0x000fea0003800000 */
.L_x_164:
        /* <DEDUP_REMOVED lines=29> */
.L_x_167:
[----:B------:R-:W-:Y:S05]  /*97a0*/  BSYNC B0 ;  /* 0x0000000000007941 */ /* 0x000fea0003800000 */
.L_x_166:
        /* <DEDUP_REMOVED lines=16> */
.L_x_159:
[----:B------:R-:W-:Y:S05]  /*98b0*/  BSYNC B1 ;  /* 0x0000000000017941 */ /* 0x000fea0003800000 */
.L_x_129:
        /* <DEDUP_REMOVED lines=11> */
.L_x_168:
[----:B------:R-:W-:Y:S05]  /*9970*/  EXIT ;  /* 0x000000000000794d */ /* 0x000fea0003800000 */
.L_x_170:
        /* <DEDUP_REMOVED lines=16> */
.L_x_1278:


//--------------------- .text._ZN5flash44flash_bwd_dq_dk_dv_loop_seqk_parallel_kernelI23Flash_bwd_kernel_traitsILi96ELi64ELi128ELi8ELi2ELi4ELi4ELb1ELb0EN7cutlass6half_tE19Flash_kernel_traitsILi96ELi64ELi128ELi8ES3_EELb0ELb0ELb1ELb0ELb0ELb1ELb0EEEvNS_16Flash_bwd_paramsE --------------------------
	.section	.text._ZN5flash44flash_bwd_dq_dk_dv_loop_seqk_parallel_kernelI23Flash_bwd_kernel_traitsILi96ELi64ELi128ELi8ELi2ELi4ELi4ELb1ELb0EN7cutlass6half_tE19Flash_kernel_traitsILi96ELi64ELi128ELi8ES3_EELb0ELb0ELb1ELb0ELb0ELb1ELb0EEEvNS_16Flash_bwd_paramsE,"ax",@progbits
	.sectioninfo	@"SHI_REGISTERS=255"
	.align	128
        .global         _ZN5flash44flash_bwd_dq_dk_dv_loop_seqk_parallel_kernelI23Flash_bwd_kernel_traitsILi96ELi64ELi128ELi8ELi2ELi4ELi4ELb1ELb0EN7cutlass6half_tE19Flash_kernel_traitsILi96ELi64ELi128ELi8ES3_EELb0ELb0ELb1ELb0ELb0ELb1ELb0EEEvNS_16Flash_bwd_paramsE
        .type           _ZN5flash44flash_bwd_dq_dk_dv_loop_seqk_parallel_kernelI23Flash_bwd_kernel_traitsILi96ELi64ELi128ELi8ELi2ELi4ELi4ELb1ELb0EN7cutlass6half_tE19Flash_kernel_traitsILi96ELi64ELi128ELi8ES3_EELb0ELb0ELb1ELb0ELb0ELb1ELb0EEEvNS_16Flash_bwd_paramsE,@function
        .size           _ZN5flash44flash_bwd_dq_dk_dv_loop_seqk_parallel_kernelI23Flash_bwd_kernel_traitsILi96ELi64ELi128ELi8ELi2ELi4ELi4ELb1ELb0EN7cutlass6half_tE19Flash_kernel_traitsILi96ELi64ELi128ELi8ES3_EELb0ELb0ELb1ELb0ELb0ELb1ELb0EEEvNS_16Flash_bwd_paramsE,(.L_x_1279 - _ZN5flash44flash_bwd_dq_dk_dv_loop_seqk_parallel_kernelI23Flash_bwd_kernel_traitsILi96ELi64ELi128ELi8ELi2ELi4ELi4ELb1ELb0EN7cutlass6half_tE19Flash_kernel_traitsILi96ELi64ELi128ELi8ES3_EELb0ELb0ELb1ELb0ELb0ELb1ELb0EEEvNS_16Flash_bwd_paramsE)
        .other          _ZN5flash44flash_bwd_dq_dk_dv_loop_seqk_parallel_kernelI23Flash_bwd_kernel_traitsILi96ELi64ELi128ELi8ELi2ELi4ELi4ELb1ELb0EN7cutlass6half_tE19Flash_kernel_traitsILi96ELi64ELi128ELi8ES3_EELb0ELb0ELb1ELb0ELb0ELb1ELb0EEEvNS_16Flash_bwd_paramsE,@"STO_CUDA_ENTRY STV_DEFAULT"
_ZN5flash44flash_bwd_dq_dk_dv_loop_seqk_parallel_kernelI23Flash_bwd_kernel_traitsILi96ELi64ELi128ELi8ELi2ELi4ELi4ELb1ELb0EN7cutlass6half_tE19Flash_kernel_traitsILi96ELi64ELi128ELi8ES3_EELb0ELb0ELb1ELb0ELb0ELb1ELb0EEEvNS_16Flash_bwd_paramsE:
.text._ZN5flash44flash_bwd_dq_dk_dv_loop_seqk_parallel_kernelI23Flash_bwd_kernel_traitsILi96ELi64ELi128ELi8ELi2ELi4ELi4ELb1ELb0EN7cutlass6half_tE19Flash_kernel_traitsILi96ELi64ELi128ELi8ES3_EELb0ELb0ELb1ELb0ELb0ELb1ELb0EEEvNS_16Flash_bwd_paramsE:
        /* <DEDUP_REMOVED lines=24> */
[----:B------:R-:W-:Y:S01]  /*0180*/  UIMAD.WIDE UR36, UR47, UR36, URZ ;  /* 0x000000242f2472a5 */ /* 0x000fe2000f8e023f */
[----:B------:R-:W4:Y:S01]  /*0190*/  S2UR UR61, SR_CTAID.X ;  /* 0x00000000003d79c3 */ /* 0x000f220000002500 */
        /* <DEDUP_REMOVED lines=10> */
[-C--:B------:R-:W-:Y:S01]  /*0240*/  LEA.HI R13, R20, R21.reuse, RZ, 0x4 ;  /* 0x00000015140d7211 */ /* 0x080fe200078f20ff */
[----:B---3--:R-:W-:Y:S01]  /*0250*/  UIMAD UR48, UR35, UR47, URZ ;  /* 0x0000002f233072a4 */ /* 0x008fe2000f8e023f */
[----:B------:R-:W-:Y:S01]  /*0260*/  SHF.R.S32.HI R4, RZ, 0x3, R16 ;  /* 0x00000003ff047819 */ /* 0x000fe20000011410 */
[----:B------:R-:W-:Y:S01]  /*0270*/  UIMAD UR47, UR47, UR12, URZ ;  /* 0x0000000c2f2f72a4 */ /* 0x000fe2000f8e023f */
[----:B------:R-:W-:Y:S01]  /*0280*/  LOP3.LUT R3, R5, 0xfffffffc, RZ, 0xc0, !PT ;  /* 0xfffffffc05037812 */ /* 0x000fe200078ec0ff */
[----:B------:R-:W-:Y:S01]  /*0290*/  UIMAD UR56, UR8, UR6, UR56 ;  /* 0x00000006083872a4 */ /* 0x000fe2000f8e0238 */
[--C-:B------:R-:W-:Y:S01]  /*02a0*/  SHF.R.S32.HI R0, RZ, 0x2, R5.reuse ;  /* 0x00000002ff007819 */ /* 0x100fe20000011405 */
[----:B------:R-:W-:Y:S01]  /*02b0*/  IMAD.SHL.U32 R4, R4, 0x40, RZ ;  /* 0x0000004004047824 */ /* 0x000fe200078e00ff */
[----:B------:R-:W-:Y:S01]  /*02c0*/  SHF.R.S32.HI R2, RZ, 0x1f, R5 ;  /* 0x0000001fff027819 */ /* 0x000fe20000011405 */
[----:B------:R-:W-:Y:S01]  /*02d0*/  IMAD.IADD R18, R21, 0x1, -R3 ;  /* 0x0000000115127824 */ /* 0x000fe200078e0a03 */
[----:B------:R-:W-:Y:S01]  /*02e0*/  SHF.R.S32.HI R10, RZ, 0x4, R13 ;  /* 0x00000004ff0a7819 */ /* 0x000fe2000001140d */
[----:B------:R-:W-:Y:S01]  /*02f0*/  UIMAD UR53, UR7, UR31, URZ ;  /* 0x0000001f073572a4 */ /* 0x000fe2000f8e023f */
[----:B------:R-:W-:Y:S01]  /*0300*/  LEA.HI R11, R20, R21, RZ, 0x5 ;  /* 0x00000015140b7211 */ /* 0x000fe200078f28ff */
[----:B------:R-:W-:Y:S01]  /*0310*/  UIMAD UR6, UR31, UR11, UR35 ;  /* 0x0000000b1f0672a4 */ /* 0x000fe2000f8e0223 */
[----:B------:R-:W-:Y:S01]  /*0320*/  LEA.HI R3, R2, R0, RZ, 0x3 ;  /* 0x0000000002037211 */ /* 0x000fe200078f18ff */
[----:B------:R-:W-:Y:S01]  /*0330*/  @!UP5 UIMAD UR7, UR31, UR13, UR35 ;  /* 0x0000000d1f07d2a4 */ /* 0x000fe2000f8e0223 */
[----:B------:R-:W-:Y:S01]  /*0340*/  LEA.HI R7, R13, R10, RZ, 0x1 ;  /* 0x0000000a0d077211 */ /* 0x000fe200078f08ff */
[----:B------:R-:W-:Y:S01]  /*0350*/  USHF.L.U32 UR46, UR47, 0x6, URZ ;  /* 0x000000062f2e7899 */ /* 0x000fe2000800063f */
[----:B------:R-:W-:Y:S01]  /*0360*/  LOP3.LUT R6, R11, 0xffffffe0, RZ, 0xc0, !PT ;  /* 0xffffffe00b067812 */ /* 0x000fe200078ec0ff */
[----:B------:R-:W-:Y:S01]  /*0370*/  ULDC UR50, c[0x0][0x214] ;  /* 0x0000850000327ab9 */ /* 0x000fe20000000800 */
[----:B------:R-:W-:Y:S01]  /*0380*/  LEA.HI R5, R5, R0, RZ, 0x1 ;  /* 0x0000000005057211 */ /* 0x000fe200078f08ff */
[----:B------:R-:W-:Y:S01]  /*0390*/  ULDC UR57, c[0x0][0x1c8] ;  /* 0x0000720000397ab9 */ /* 0x000fe20000000800 */
[----:B------:R-:W-:Y:S01]  /*03a0*/  LOP3.LUT R2, R4, 0xc0, RZ, 0xc0, !PT ;  /* 0x000000c004027812 */ /* 0x000fe200078ec0ff */
[----:B------:R-:W-:Y:S01]  /*03b0*/  IMAD.IADD R6, R21, 0x1, -R6 ;  /* 0x0000000115067824 */ /* 0x000fe200078e0a06 */
[----:B------:R-:W-:Y:S01]  /*03c0*/  LOP3.LUT R3, R3, 0xfffffff8, RZ, 0xc0, !PT ;  /* 0xfffffff803037812 */ /* 0x000fe200078ec0ff */
[----:B------:R-:W-:Y:S01]  /*03d0*/  ULDC.U8 UR10, c[0x0][0x3d0] ;  /* 0x0000f400000a7ab9 */ /* 0x000fe20000000000 */
[----:B------:R-:W-:Y:S01]  /*03e0*/  LOP3.LUT R4, R7, 0xfffffffe, RZ, 0xc0, !PT ;  /* 0xfffffffe07047812 */ /* 0x000fe200078ec0ff */
[----:B------:R-:W-:Y:S01]  /*03f0*/  IMAD.SHL.U32 R7, R18, 0x8, RZ ;  /* 0x0000000812077824 */ /* 0x000fe200078e00ff */
[----:B------:R-:W-:Y:S01]  /*0400*/  LOP3.LUT R5, R5, 0x7fffffe, RZ, 0xc0, !PT ;  /* 0x07fffffe05057812 */ /* 0x000fe200078ec0ff */
[----:B------:R-:W-:Y:S01]  /*0410*/  IMAD.IADD R9, R0, 0x1, -R3 ;  /* 0x0000000100097824 */ /* 0x000fe200078e0a03 */
[----:B------:R-:W-:Y:S01]  /*0420*/  SHF.R.U32.HI R3, RZ, 0x3, R2 ;  /* 0x00000003ff037819 */ /* 0x000fe20000011602 */
[----:B------:R-:W-:Y:S01]  /*0430*/  IMAD.IADD R14, R10, 0x1, -R4 ;  /* 0x000000010a0e7824 */ /* 0x000fe200078e0a04 */
[----:B------:R-:W-:Y:S01]  /*0440*/  LOP3.LUT R4, R2, 0x18, R7, 0xf8, !PT ;  /* 0x0000001802047812 */ /* 0x000fe200078ef807 */
[----:B------:R-:W-:Y:S01]  /*0450*/  IMAD.IADD R8, R0, 0x1, -R5 ;  /* 0x0000000100087824 */ /* 0x000fe200078e0a05 */
[----:B------:R-:W-:Y:S01]  /*0460*/  SHF.R.S32.HI R5, RZ, 0x1f, R6 ;  /* 0x0000001fff057819 */ /* 0x000fe20000011406 */
[----:B------:R-:W-:Y:S01]  /*0470*/  ULDC UR51, c[0x0][0x224] ;  /* 0x0000890000337ab9 */ /* 0x000fe20000000800 */
[--C-:B------:R-:W-:Y:S01]  /*0480*/  SHF.R.S32.HI R0, RZ, 0x5, R11.reuse ;  /* 0x00000005ff007819 */ /* 0x100fe2000001140b */
[----:B------:R-:W-:Y:S01]  /*0490*/  @UP5 UIMAD UR55, UR31, UR50, URZ ;  /* 0x000000321f3752a4 */ /* 0x000fe2000f8e023f */
[----:B------:R-:W-:Y:S01]  /*04a0*/  SHF.R.S32.HI R2, RZ, 0x1f, R11 ;  /* 0x0000001fff027819 */ /* 0x000fe2000001140b */
[----:B------:R-:W-:Y:S01]  /*04b0*/  ULDC.64 UR4, c[0x0][0x118] ;  /* 0x0000460000047ab9 */ /* 0x000fe20000000a00 */
[----:B------:R-:W-:Y:S01]  /*04c0*/  LOP3.LUT R4, R4, R3, RZ, 0x3c, !PT ;  /* 0x0000000304047212 */ /* 0x000fe200078e3cff */
[----:B------:R-:W-:Y:S01]  /*04d0*/  ULDC UR41, c[0x0][0x2e8] ;  /* 0x0000ba0000297ab9 */ /* 0x000fe20000000800 */
[----:B------:R-:W-:Y:S01]  /*04e0*/  LEA.HI R22, R5, R6, RZ, 0x2 ;  /* 0x0000000605167211 */ /* 0x000fe200078f10ff */
[----:B------:R-:W-:Y:S01]  /*04f0*/  ULOP3.LUT UR57, UR35, UR57, URZ, 0x3c, !UPT ;  /* 0x0000003923397292 */ /* 0x000fe2000f8e3c3f */
[-C--:B------:R-:W-:Y:S01]  /*0500*/  LEA.HI R3, R11, R0.reuse, RZ, 0x1 ;  /* 0x000000000b037211 */ /* 0x080fe200078f08ff */
[----:B------:R-:W-:Y:S01]  /*0510*/  USHF.R.S32.HI UR58, URZ, 0x1f, UR35 ;  /* 0x0000001f3f3a7899 */ /* 0x000fe20008011423 */
[----:B------:R-:W-:Y:S01]  /*0520*/  LEA.HI R2, R2, R0, RZ, 0x2 ;  /* 0x0000000002027211 */ /* 0x000fe200078f10ff */
[----:B------:R-:W-:Y:S01]  /*0530*/  UISETP.NE.AND UP6, UPT, UR10, URZ, UPT ;  /* 0x0000003f0a00728c */ /* 0x000fe2000bfc5270 */
[----:B------:R-:W-:Y:S01]  /*0540*/  LOP3.LUT R5, R16, 0xfffffff8, RZ, 0xc0, !PT ;  /* 0xfffffff810057812 */ /* 0x000fe200078ec0ff */
[----:B------:R-:W-:Y:S01]  /*0550*/  USHF.R.S32.HI UR60, URZ, 0x1f, UR31 ;  /* 0x0000001f3f3c7899 */ /* 0x000fe2000801141f */
[----:B------:R-:W-:Y:S01]  /*0560*/  LOP3.LUT R3, R3, 0xfffffffe, RZ, 0xc0, !PT ;  /* 0xfffffffe03037812 */ /* 0x000fe200078ec0ff */
[----:B------:R-:W-:Y:S01]  /*0570*/  USHF.R.S32.HI UR59, URZ, 0x1f, UR35 ;  /* 0x0000001f3f3b7899 */ /* 0x000fe20008011423 */
[----:B------:R-:W-:Y:S01]  /*0580*/  LOP3.LUT R2, R2, 0xfffffffc, RZ, 0xc0, !PT ;  /* 0xfffffffc02027812 */ /* 0x000fe200078ec0ff */
[----:B------:R-:W-:Y:S01]  /*0590*/  IMAD.IADD R5, R21, 0x1, -R5 ;  /* 0x0000000115057824 */ /* 0x000fe200078e0a05 */
[----:B------:R-:W-:Y:S01]  /*05a0*/  LOP3.LUT P4, RZ, R9, 0x2, RZ, 0xc0, !PT ;  /* 0x0000000209ff7812 */ /* 0x000fe2000788c0ff */
[C---:B------:R-:W-:Y:S01]  /*05b0*/  IMAD.IADD R207, R0.reuse, 0x1, -R3 ;  /* 0x0000000100cf7824 */ /* 0x040fe200078e0a03 */
[----:B------:R-:W-:Y:S01]  /*05c0*/  UIMAD.WIDE.U32 UR42, UR36, UR44, URZ ;  /* 0x0000002c242a72a5 */ /* 0x000fe2000f8e003f */
[C---:B------:R-:W-:Y:S01]  /*05d0*/  IMAD.IADD R11, R0.reuse, 0x1, -R2 ;  /* 0x00000001000b7824 */ /* 0x040fe200078e0a02 */
[----:B------:R-:W-:Y:S01]  /*05e0*/  LEA.HI R6, R5, R5, RZ, 0x1 ;  /* 0x0000000505067211 */ /* 0x000fe200078f08ff */
[----:B------:R-:W-:Y:S01]  /*05f0*/  IMAD R0, R0, 0x8, R8 ;  /* 0x0000000800007824 */ /* 0x000fe200078e0208 */
[CC--:B------:R-:W-:Y:S01]  /*0600*/  LEA.HI R2, R20.reuse, R21.reuse, RZ, 0x6 ;  /* 0x0000001514027211 */ /* 0x0c0fe200078f30ff */
[----:B------:R-:W-:Y:S01]  /*0610*/  UIMAD UR52, UR37, UR44, URZ ;  /* 0x0000002c253472a4 */ /* 0x000fe2000f8e023f */
[----:B------:R-:W-:Y:S01]  /*0620*/  LEA.HI R8, R20, R21, RZ, 0x7 ;  /* 0x0000001514087211 */ /* 0x000fe200078f38ff */
[----:B------:R-:W-:Y:S01]  /*0630*/  IMAD.U32 R3, R0, 0x20, R4 ;  /* 0x0000002000037824 */ /* 0x000fe200078e0004 */
[----:B------:R-:W-:Y:S01]  /*0640*/  LOP3.LUT R0, R6, 0x3fffffe, RZ, 0xc0, !PT ;  /* 0x03fffffe06007812 */ /* 0x000fe200078ec0ff */
[----:B------:R-:W-:Y:S01]  /*0650*/  USHF.R.S32.HI UR54, URZ, 0x1f, UR48 ;  /* 0x0000001f3f367899 */ /* 0x000fe20008011430 */
[----:B------:R-:W-:Y:S01]  /*0660*/  SHF.R.S32.HI R12, RZ, 0x6, R2 ;  /* 0x00000006ff0c7819 */ /* 0x000fe20000011402 */
[----:B------:R-:W-:Y:S01]  /*0670*/  UIMAD UR51, UR6, UR51, URZ ;  /* 0x00000033063372a4 */ /* 0x000fe2000f8e023f */
[----:B------:R-:W-:Y:S01]  /*0680*/  LOP3.LUT R4, R13, 0xfffffff0, RZ, 0xc0, !PT ;  /* 0xfffffff00d047812 */ /* 0x000fe200078ec0ff */
[----:B------:R1:W-:Y:S01]  /*0690*/  STL [R1+0x1c], R3 ;  /* 0x00001c0301007387 */ /* 0x0003e20000100800 */
[----:B------:R-:W-:Y:S01]  /*06a0*/  @!UP5 UIMAD UR50, UR7, UR50, URZ ;  /* 0x000000320732d2a4 */ /* 0x000fe2000f8e023f */
[----:B------:R-:W-:Y:S01]  /*06b0*/  IMAD R2, R12, 0x4, R14 ;  /* 0x000000040c027824 */ /* 0x000fe200078e020e */
[----:B------:R-:W-:-:S02]  /*06c0*/  USHF.R.S32.HI UR49, URZ, 0x1f, UR46 ;  /* 0x0000001f3f317899 */ /* 0x000fc4000801142e */
[----:B------:R-:W-:Y:S01]  /*06d0*/  UMOV UR40, 0xffffd000 ;  /* 0xffffd00000287882 */ /* 0x000fe20000000000 */
[----:B-1----:R-:W-:Y:S02]  /*06e0*/  IMAD.IADD R3, R5, 0x1, -R0 ;  /* 0x0000000105037824 */ /* 0x002fe400078e0a00 */
[C---:B------:R-:W-:Y:S02]  /*06f0*/  IMAD.IADD R0, R21.reuse, 0x1, -R4 ;  /* 0x0000000115007824 */ /* 0x040fe400078e0a04 */
[----:B------:R-:W-:Y:S02]  /*0700*/  IMAD R19, R2, 0x8, R3 ;  /* 0x0000000802137824 */ /* 0x000fe400078e0203 */
[----:B------:R-:W-:Y:S01]  /*0710*/  IMAD.SHL.U32 R21, R21, 0x2, RZ ;  /* 0x0000000215157824 */ /* 0x000fe200078e00ff */
[----:B------:R-:W-:Y:S02]  /*0720*/  SHF.R.S32.HI R3, RZ, 0x1f, R0 ;  /* 0x0000001fff037819 */ /* 0x000fe40000011400 */
[----:B------:R-:W-:-:S02]  /*0730*/  LEA.HI R2, R0, R0, RZ, 0x1 ;  /* 0x0000000000027211 */ /* 0x000fc400078f08ff */
[----:B------:R-:W-:Y:S02]  /*0740*/  LEA.HI R10, R3, R0, RZ, 0x3 ;  /* 0x00000000030a7211 */ /* 0x000fe400078f18ff */
[----:B------:R-:W-:Y:S02]  /*0750*/  LOP3.LUT R4, R2, 0x7fffffe, RZ, 0xc0, !PT ;  /* 0x07fffffe02047812 */ /* 0x000fe400078ec0ff */
[----:B------:R-:W-:-:S03]  /*0760*/  LOP3.LUT R3, R10, 0xfffffff8, RZ, 0xc0, !PT ;  /* 0xfffffff80a037812 */ /* 0x000fc600078ec0ff */
[C---:B------:R-:W-:Y:S01]  /*0770*/  IMAD.IADD R17, R0.reuse, 0x1, -R4 ;  /* 0x0000000100117824 */ /* 0x040fe200078e0a04 */
[----:B------:R-:W-:Y:S01]  /*0780*/  LOP3.LUT R4, R9, 0x1, RZ, 0xc0, !PT ;  /* 0x0000000109047812 */ /* 0x000fe200078ec0ff */
[----:B------:R-:W-:Y:S01]  /*0790*/  IMAD.IADD R15, R0, 0x1, -R3 ;  /* 0x00000001000f7824 */ /* 0x000fe200078e0a03 */
[----:B------:R-:W-:Y:S01]  /*07a0*/  SHF.R.S32.HI R3, RZ, 0x1, R6 ;  /* 0x00000001ff037819 */ /* 0x000fe20000011406 */
[----:B------:R-:W-:Y:S01]  /*07b0*/  IMAD.SHL.U32 R0, R5, 0x40, RZ ;  /* 0x0000004005007824 */ /* 0x000fe200078e00ff */
[--C-:B------:R-:W-:Y:S02]  /*07c0*/  SHF.R.S32.HI R6, RZ, 0x1, R2.reuse ;  /* 0x00000001ff067819 */ /* 0x100fe40000011402 */
[----:B------:R-:W-:Y:S02]  /*07d0*/  SHF.R.S32.HI R2, RZ, 0x1f, R2 ;  /* 0x0000001fff027819 */ /* 0x000fe40000011402 */
[----:B------:R-:W-:Y:S01]  /*07e0*/  LOP3.LUT R5, R0, 0x1c0, RZ, 0xc0, !PT ;  /* 0x000001c000057812 */ /* 0x000fe200078ec0ff */
[----:B------:R-:W-:Y:S01]  /*07f0*/  IMAD.SHL.U32 R0, R11, 0x10, RZ ;  /* 0x000000100b007824 */ /* 0x000fe200078e00ff */
[C---:B------:R-:W-:Y:S01]  /*0800*/  LOP3.LUT P6, RZ, R3.reuse, 0x2, RZ, 0xc0, !PT ;  /* 0x0000000203ff7812 */ /* 0x040fe200078cc0ff */
[----:B------:R-:W-:Y:S01]  /*0810*/  IMAD.SHL.U32 R3, R3, 0x40, RZ ;  /* 0x0000004003037824 */ /* 0x000fe200078e00ff */
[----:B------:R-:W-:-:S02]  /*0820*/  ISETP.NE.U32.AND P5, PT, R4, 0x1, PT ;  /* 0x000000010400780c */ /* 0x000fc40003fa5070 */
[----:B------:R-:W-:Y:S02]  /*0830*/  LEA.HI R4, R2, R6, RZ, 0x2 ;  /* 0x0000000602047211 */ /* 0x000fe400078f10ff */
[----:B------:R-:W-:Y:S02]  /*0840*/  LOP3.LUT R2, R5, 0x30, R0, 0xf8, !PT ;  /* 0x0000003005027812 */ /* 0x000fe400078ef800 */
[----:B------:R-:W-:Y:S02]  /*0850*/  LOP3.LUT R0, R3, 0xc0, RZ, 0xc0, !PT ;  /* 0x000000c003007812 */ /* 0x000fe400078ec0ff */
[--C-:B------:R-:W-:Y:S02]  /*0860*/  LOP3.LUT R3, R2, 0x8, R16.reuse, 0xf8, !PT ;  /* 0x0000000802037812 */ /* 0x100fe400078ef810 */
[----:B------:R-:W-:Y:S02]  /*0870*/  LOP3.LUT R2, R0, 0x8, R16, 0xf8, !PT ;  /* 0x0000000800027812 */ /* 0x000fe400078ef810 */
[----:B------:R-:W-:-:S02]  /*0880*/  SHF.R.U32.HI R0, RZ, 0x3, R0 ;  /* 0x00000003ff007819 */ /* 0x000fc40000011600 */
[----:B------:R-:W-:Y:S02]  /*0890*/  LOP3.LUT R4, R4, 0xfffffffc, RZ, 0xc0, !PT ;  /* 0xfffffffc04047812 */ /* 0x000fe400078ec0ff */
[----:B------:R-:W-:Y:S01]  /*08a0*/  LOP3.LUT R198, R2, R0, RZ, 0x3c, !PT ;  /* 0x0000000002c67212 */ /* 0x000fe200078e3cff */
[C---:B------:R-:W-:Y:S01]  /*08b0*/  IMAD.SHL.U32 R2, R9.reuse, 0x40, RZ ;  /* 0x0000004009027824 */ /* 0x040fe200078e00ff */
[----:B------:R-:W-:Y:S01]  /*08c0*/  SHF.R.U32.HI R0, RZ, 0x3, R5 ;  /* 0x00000003ff007819 */ /* 0x000fe20000011605 */
[----:B------:R-:W-:Y:S01]  /*08d0*/  IMAD.IADD R13, R6, 0x1, -R4 ;  /* 0x00000001060d7824 */ /* 0x000fe200078e0a04 */
[----:B------:R-:W-:Y:S01]  /*08e0*/  LEA.HI R5, R9, R9, RZ, 0x1 ;  /* 0x0000000909057211 */ /* 0x000fe200078f08ff */
[----:B------:R-:W-:Y:S01]  /*08f0*/  IMAD.SHL.U32 R6, R18, 0x2, RZ ;  /* 0x0000000212067824 */ /* 0x000fe200078e00ff */
[----:B------:R-:W-:Y:S01]  /*0900*/  LOP3.LUT R16, R3, R0, RZ, 0x3c, !PT ;  /* 0x0000000003107212 */ /* 0x000fe200078e3cff */
[----:B------:R-:W-:Y:S01]  /*0910*/  IMAD.U32 R198, R19, 0x20, R198 ;  /* 0x0000002013c67824 */ /* 0x000fe200078e00c6 */
[----:B------:R-:W-:-:S02]  /*0920*/  LOP3.LUT R0, R5, 0x3fffffe, RZ, 0xc0, !PT ;  /* 0x03fffffe05007812 */ /* 0x000fc400078ec0ff */
[----:B------:R-:W-:Y:S02]  /*0930*/  LOP3.LUT R2, R2, 0x1c0, RZ, 0xc0, !PT ;  /* 0x000001c002027812 */ /* 0x000fe400078ec0ff */
[----:B------:R-:W-:Y:S01]  /*0940*/  SHF.R.S32.HI R3, RZ, 0x3, R10 ;  /* 0x00000003ff037819 */ /* 0x000fe2000001140a */
[----:B------:R-:W-:Y:S01]  /*0950*/  IMAD.IADD R7, R9, 0x1, -R0 ;  /* 0x0000000109077824 */ /* 0x000fe200078e0a00 */
[----:B------:R-:W-:Y:S01]  /*0960*/  SEL R197, R206, 0xffffffe0, !P6 ;  /* 0xffffffe0cec57807 */ /* 0x000fe20007000000 */
[----:B------:R-:W-:Y:S01]  /*0970*/  IMAD.SHL.U32 R0, R12, 0x20, RZ ;  /* 0x000000200c007824 */ /* 0x000fe200078e00ff */
[----:B------:R-:W-:Y:S01]  /*0980*/  SEL R214, R214, 0x10, !P5 ;  /* 0x00000010d6d67807 */ /* 0x000fe20006800000 */
[----:B------:R-:W-:Y:S02]  /*0990*/  IMAD R17, R3, 0x8, R17 ;  /* 0x0000000803117824 */ /* 0x000fe400078e0211 */
[C---:B------:R-:W-:Y:S01]  /*09a0*/  IMAD R201, R11.reuse, 0x2, R3 ;  /* 0x000000020bc97824 */ /* 0x040fe200078e0203 */
[----:B------:R-:W-:Y:S01]  /*09b0*/  LOP3.LUT R9, R0, 0x6, R21, 0xf8, !PT ;  /* 0x0000000600097812 */ /* 0x000fe200078ef815 */
[----:B------:R-:W-:Y:S01]  /*09c0*/  IMAD R197, R198, 0x2, R197 ;  /* 0x00000002c6c57824 */ /* 0x000fe200078e02c5 */
[----:B------:R-:W-:Y:S01]  /*09d0*/  LOP3.LUT R4, R2, 0x20, R0, 0xf8, !PT ;  /* 0x0000002002047812 */ /* 0x000fe200078ef800 */
[----:B------:R-:W-:Y:S01]  /*09e0*/  IMAD R0, R11, 0x200, R6 ;  /* 0x000002000b007824 */ /* 0x000fe200078e0206 */
[----:B------:R-:W-:Y:S01]  /*09f0*/  SHF.R.U32.HI R2, RZ, 0x3, R2 ;  /* 0x00000003ff027819 */ /* 0x000fe20000011602 */
[----:B------:R1:W-:Y:S01]  /*0a00*/  STL [R1+0x28], R9 ;  /* 0x0000280901007387 */ /* 0x0003e20000100800 */
[----:B------:R-:W-:-:S02]  /*0a10*/  IMAD.SHL.U32 R198, R198, 0x2, RZ ;  /* 0x00000002c6c67824 */ /* 0x000fc400078e00ff */
        /* <DEDUP_REMOVED lines=11> */
[----:B------:R-:W-:Y:S01]  /*0ad0*/  IMAD.U32 R4, RZ, RZ, UR14 ;  /* 0x0000000eff047e24 */ /* 0x000fe2000f8e00ff */
[----:B------:R-:W-:Y:S01]  /*0ae0*/  SHF.R.S32.HI R2, RZ, 0x7, R8 ;  /* 0x00000007ff027819 */ /* 0x000fe20000011408 */
[----:B------:R-:W-:-:S04]  /*0af0*/  IMAD.SHL.U32 R4, R14, 0x10, RZ ;  /* 0x000000100e047824 */ /* 0x000fc800078e00ff */
        /* <DEDUP_REMOVED lines=33> */
[----:B------:R-:W-:Y:S01]  /*0d10*/  IMAD.IADD R202, R201, 0x1, R202 ;  /* 0x00000001c9ca7824 */ /* 0x000fe200078e02ca */
[----:B------:R-:W-:Y:S01]  /*0d20*/  IADD3 R0, R11, -0x40, RZ ;  /* 0xffffffc00b007810 */ /* 0x000fe20007ffe0ff */
[----:B------:R-:W-:Y:S01]  /*0d30*/  STL [R1+0x8], R11 ;  /* 0x0000080b01007387 */ /* 0x000fe20000100800 */
[----:B------:R-:W-:-:S02]  /*0d40*/  IMAD.IADD R207, R207, 0x1, R5 ;  /* 0x00000001cfcf7824 */ /* 0x000fc400078e0205 */
[----:B------:R-:W-:Y:S01]  /*0d50*/  SHF.R.S32.HI R2, RZ, 0x1f, R0 ;  /* 0x0000001fff027819 */ /* 0x000fe20000011400 */
[--C-:B------:R-:W-:Y:S02]  /*0d60*/  IMAD.IADD R204, R201, 0x1, R203.reuse ;  /* 0x00000001c9cc7824 */ /* 0x100fe400078e02cb */
[----:B------:R-:W-:Y:S01]  /*0d70*/  IMAD.SHL.U32 R199, R207, 0x2, RZ ;  /* 0x00000002cfc77824 */ /* 0x000fe200078e00ff */
[C---:B------:R-:W-:Y:S01]  /*0d80*/  SHF.L.U64.HI R2, R0.reuse, 0x2, R2 ;  /* 0x0000000200027819 */ /* 0x040fe20000010202 */
[----:B------:R-:W-:Y:S02]  /*0d90*/  IMAD.SHL.U32 R0, R0, 0x4, RZ ;  /* 0x0000000400007824 */ /* 0x000fe400078e00ff */
[----:B------:R-:W-:Y:S02]  /*0da0*/  IMAD.IADD R214, R214, 0x1, R216 ;  /* 0x00000001d6d67824 */ /* 0x000fe400078e02d8 */
[----:B------:R1:W-:Y:S01]  /*0db0*/  STL [R1+0x24], R2 ;  /* 0x0000240201007387 */ /* 0x0003e20000100800 */
[----:B------:R-:W-:-:S02]  /*0dc0*/  IMAD.IADD R203, R202, 0x1, R203 ;  /* 0x00000001cacb7824 */ /* 0x000fc400078e02cb */
[----:B------:R-:W-:Y:S01]  /*0dd0*/  IMAD.IADD R200, R199, 0x1, R206 ;  /* 0x00000001c7c87824 */ /* 0x000fe200078e02ce */
[----:B------:R2:W-:Y:S04]  /*0de0*/  STL [R1+0x20], R0 ;  /* 0x0000200001007387 */ /* 0x0005e80000100800 */
[----:B------:R3:W-:Y:S01]  /*0df0*/  STL [R1+0xc], R4 ;  /* 0x00000c0401007387 */ /* 0x0007e20000100800 */
[----:B-1----:R-:W-:Y:S01]  /*0e00*/  IMAD.SHL.U32 R2, R3, 0x2, RZ ;  /* 0x0000000203027824 */ /* 0x002fe200078e00ff */
[C---:B--2---:R-:W-:Y:S02]  /*0e10*/  IADD3 R0, R4.reuse, 0x20, RZ ;  /* 0x0000002004007810 */ /* 0x044fe40007ffe0ff */
[----:B------:R-:W-:-:S05]  /*0e20*/  @P3 IADD3 R0, R4, -0x20, RZ ;  /* 0xffffffe004003810 */ /* 0x000fca0007ffe0ff */
[----:B----4-:R3:W-:Y:S02]  /*0e30*/  STL [R1+0x10], R0 ;  /* 0x0000100001007387 */ /* 0x0107e40000100800 */
.L_x_201:
        /* <DEDUP_REMOVED lines=53> */
.L_x_171:
        /* <DEDUP_REMOVED lines=67> */
.L_x_173:
        /* <DEDUP_REMOVED lines=18> */
.L_x_174:
[----:B------:R-:W-:Y:S01]  /*16e0*/  IABS R6, c[0x0][0x1c8] ;  /* 0x0000720000067a13 */ /* 0x000fe20000000000 */
[----:B------:R-:W-:Y:S01]  /*16f0*/  ULDC.64 UR10, c[0x0][0x370] ;  /* 0x0000dc00000a7ab9 */ /* 0x000fe20000000a00 */
[----:B------:R-:W-:Y:S01]  /*1700*/  ISETP.NE.AND P2, PT, RZ, c[0x0][0x1c8], PT ;  /* 0x00007200ff007a0c */ /* 0x000fe20003f45270 */
[----:B------:R-:W-:Y:S01]  /*1710*/  @UP3 UIMAD.WIDE.U32 UR8, UR18, UR10, URZ ;  /* 0x0000000a120832a5 */ /* 0x000fe2000f8e003f */
[----:B------:R-:W1:Y:S01]  /*1720*/  I2F.RP R4, R6 ;  /* 0x0000000600047306 */ /* 0x000e620000209400 */
[----:B------:R-:W-:Y:S02]  /*1730*/  ULDC UR13, c[0x0][0x224] ;  /* 0x00008900000d7ab9 */ /* 0x000fe40000000800 */
[----:B------:R-:W-:Y:S02]  /*1740*/  @UP3 UIMAD UR26, UR18, UR11, UR9 ;  /* 0x0000000b121a32a4 */ /* 0x000fe4000f8e0209 */
[----:B------:R-:W-:Y:S02]  /*1750*/  USHF.R.S32.HI UR20, URZ, 0x1f, UR23 ;  /* 0x0000001f3f147899 */ /* 0x000fe40008011417 */
[----:B------:R-:W-:-:S02]  /*1760*/  @UP3 UMOV UR25, UR8 ;  /* 0x0000000800193c82 */ /* 0x000fc40008000000 */
[----:B------:R-:W-:Y:S02]  /*1770*/  ULDC.64 UR8, c[0x0][0x368] ;  /* 0x0000da0000087ab9 */ /* 0x000fe40000000a00 */
[----:B------:R-:W-:Y:S02]  /*1780*/  @!UP3 UIMAD UR7, UR39, UR8, URZ ;  /* 0x000000082707b2a4 */ /* 0x000fe4000f8e023f */
[----:B------:R-:W-:Y:S02]  /*1790*/  ULDC.64 UR10, c[0x0][0x3d8] ;  /* 0x0000f600000a7ab9 */ /* 0x000fe40000000a00 */
[----:B------:R-:W-:Y:S01]  /*17a0*/  @!UP3 UIMAD UR7, UR31, UR9, UR7 ;  /* 0x000000091f07b2a4 */ /* 0x000fe2000f8e0207 */
[----:B-1----:R-:W1:Y:S01]  /*17b0*/  MUFU.RCP R4, R4 ;  /* 0x0000000400047308 */ /* 0x002e620000001000 */
[----:B------:R-:W-:-:S04]  /*17c0*/  @!UP3 UIMAD.WIDE.U32 UR8, UR31, UR8, URZ ;  /* 0x000000081f08b2a5 */ /* 0x000fc8000f8e003f */
[----:B------:R-:W-:Y:S02]  /*17d0*/  @!UP3 UIADD3 UR26, UR9, UR7, URZ ;  /* 0x00000007091ab290 */ /* 0x000fe4000fffe03f */
[----:B------:R-:W-:Y:S02]  /*17e0*/  UIMAD UR7, UR39, UR13, UR53 ;  /* 0x0000000d270772a4 */ /* 0x000fe4000f8e0235 */
        /* <DEDUP_REMOVED lines=8> */
[----:B------:R-:W-:Y:S02]  /*1870*/  UIMAD UR7, UR37, UR18, URZ ;  /* 0x00000012250772a4 */ /* 0x000fe4000f8e023f */
[----:B------:R-:W-:Y:S02]  /*1880*/  USHF.L.U32 UR13, UR31, 0x7, URZ ;  /* 0x000000071f0d7899 */ /* 0x000fe4000800063f */
[----:B------:R-:W-:Y:S02]  /*1890*/  @UP3 UIADD3 UR14, UR9, UR7, URZ ;  /* 0x00000007090e3290 */ /* 0x000fe4000fffe03f */
[----:B------:R-:W-:Y:S02]  /*18a0*/  UIMAD.WIDE.U32 UR8, UR61, UR10, URZ ;  /* 0x0000000a3d0872a5 */ /* 0x000fe4000f8e003f */
[----:B------:R-:W-:-:S02]  /*18b0*/  USHF.L.U64.HI UR7, UR31, 0x7, UR39 ;  /* 0x000000071f077899 */ /* 0x000fc40008010227 */
[----:B------:R-:W-:Y:S02]  /*18c0*/  USEL UR17, UR8, URZ, UP6 ;  /* 0x0000003f08117287 */ /* 0x000fe4000b000000 */
[----:B------:R-:W-:Y:S02]  /*18d0*/  USEL UR8, UR13, URZ, UP1 ;  /* 0x0000003f0d087287 */ /* 0x000fe40008800000 */
[----:B------:R-:W-:Y:S01]  /*18e0*/  USEL UR7, UR7, URZ, UP1 ;  /* 0x0000003f07077287 */ /* 0x000fe20008800000 */
[----:B-1----:R-:W-:Y:S01]  /*18f0*/  IMAD.MOV R0, RZ, RZ, -R5 ;  /* 0x000000ffff007224 */ /* 0x002fe200078e0a05 */
[----:B------:R-:W-:Y:S01]  /*1900*/  UIADD3 UR8, UP1, UR16, UR8, URZ ;  /* 0x0000000810087290 */ /* 0x000fe2000ff3e03f */
[----:B------:R-:W-:Y:S01]  /*1910*/  IMAD.MOV.U32 R4, RZ, RZ, RZ ;  /* 0x000000ffff047224 */ /* 0x000fe200078e00ff */
[----:B------:R-:W-:Y:S01]  /*1920*/  UIMAD UR11, UR61, UR11, UR9 ;  /* 0x0000000b3d0b72a4 */ /* 0x000fe2000f8e0209 */
[----:B------:R-:W-:Y:S01]  /*1930*/  IMAD R3, R0, R6, RZ ;  /* 0x0000000600037224 */ /* 0x000fe200078e02ff */
[----:B------:R-:W-:Y:S01]  /*1940*/  IABS R0, UR35 ;  /* 0x0000002300007c13 */ /* 0x000fe20008000000 */
[----:B------:R-:W-:-:S02]  /*1950*/  UIADD3.X UR9, UR27, UR7, URZ, UP1, !UPT ;  /* 0x000000071b097290 */ /* 0x000fc40008ffe43f */
[----:B------:R-:W-:Y:S01]  /*1960*/  IMAD.HI.U32 R3, R5, R3, R4 ;  /* 0x0000000305037227 */ /* 0x000fe200078e0004 */
[----:B------:R-:W-:Y:S02]  /*1970*/  UIMAD UR7, UR37, UR8, URZ ;  /* 0x00000008250772a4 */ /* 0x000fe4000f8e023f */
[----:B------:R-:W-:Y:S02]  /*1980*/  ULDC UR13, c[0x0][0x234] ;  /* 0x00008d00000d7ab9 */ /* 0x000fe40000000800 */
[----:B------:R-:W-:Y:S01]  /*1990*/  UIMAD UR10, UR36, UR9, UR7 ;  /* 0x00000009240a72a4 */ /* 0x000fe2000f8e0207 */
[----:B------:R-:W-:Y:S01]  /*19a0*/  IMAD.HI.U32 R3, R3, R0, RZ ;  /* 0x0000000003037227 */ /* 0x000fe200078e00ff */
[----:B------:R-:W-:Y:S02]  /*19b0*/  @UP5 USEL UR7, UR55, UR18, !UP3 ;  /* 0x0000001237075287 */ /* 0x000fe4000d800000 */
[----:B------:R-:W-:Y:S01]  /*19c0*/  UIMAD.WIDE.U32 UR8, UR36, UR8, URZ ;  /* 0x00000008240872a5 */ /* 0x000fe2000f8e003f */
[----:B------:R-:W-:Y:S01]  /*19d0*/  IMAD.MOV R4, RZ, RZ, -R3 ;  /* 0x000000ffff047224 */ /* 0x000fe200078e0a03 */
[----:B------:R-:W-:-:S02]  /*19e0*/  @UP5 UIMAD UR13, UR35, UR13, UR7 ;  /* 0x0000000d230d52a4 */ /* 0x000fc4000f8e0207 */
[----:B------:R-:W-:Y:S01]  /*19f0*/  USEL UR11, UR11, URZ, UP6 ;  /* 0x0000003f0b0b7287 */ /* 0x000fe2000b000000 */
[----:B------:R-:W-:Y:S01]  /*1a00*/  IMAD R0, R6, R4, R0 ;  /* 0x0000000406007224 */ /* 0x000fe200078e0200 */
[----:B------:R-:W-:-:S03]  /*1a10*/  UIADD3 UR10, UR9, UR10, URZ ;  /* 0x0000000a090a7290 */ /* 0x000fc6000fffe03f */
[----:B------:R-:W-:Y:S01]  /*1a20*/  @!UP5 UMOV UR13, UR50 ;  /* 0x00000032000ddc82 */ /* 0x000fe20008000000 */
[----:B------:R-:W-:-:S13]  /*1a30*/  ISETP.GT.U32.AND P0, PT, R6, R0, PT ;  /* 0x000000000600720c */ /* 0x000fda0003f04070 */
        /* <DEDUP_REMOVED lines=15> */
.L_x_175:
[----:B------:R-:W-:Y:S02]  /*1b30*/  UMOV UR15, UR51 ;  /* 0x00000033000f7c82 */ /* 0x000fe40008000000 */
.L_x_176:
[----:B------:R-:W1:Y:S01]  /*1b40*/  S2R R16, SR_TID.X ;  /* 0x0000000000107919 */ /* 0x000e620000002100 */
[----:B------:R-:W-:Y:S01]  /*1b50*/  UIADD3 UR8, UP4, UP3, UR8, UR46, UR48 ;  /* 0x0000002e08087290 */ /* 0x000fe2000fb9e030 */
[----:B------:R-:W-:Y:S01]  /*1b60*/  IMAD.U32 R14, RZ, RZ, UR5 ;  /* 0x00000005ff0e7e24 */ /* 0x000fe2000f8e00ff */
[----:B------:R-:W-:Y:S01]  /*1b70*/  BSSY B1, `(.L_x_172) ;  /* 0x000067a000017945 */ /* 0x000fe20003800000 */
[----:B------:R-:W-:Y:S01]  /*1b80*/  IMAD.U32 R13, RZ, RZ, UR4 ;  /* 0x00000004ff0d7e24 */ /* 0x000fe2000f8e00ff */
[----:B------:R-:W-:Y:S01]  /*1b90*/  UIADD3 UR17, UP2, UP1, UR17, UR8, UR19 ;  /* 0x0000000811117290 */ /* 0x000fe2000f95e013 */
[----:B------:R-:W-:Y:S01]  /*1ba0*/  IMAD.U32 R12, RZ, RZ, UR16 ;  /* 0x00000010ff0c7e24 */ /* 0x000fe2000f8e00ff */
[----:B------:R-:W-:Y:S02]  /*1bb0*/  UIADD3.X UR7, UR10, UR49, UR54, UP4, UP3 ;  /* 0x000000310a077290 */ /* 0x000fe4000a7e6436 */
[----:B------:R-:W-:-:S02]  /*1bc0*/  ULDC.64 UR8, c[0x0][0x1a8] ;  /* 0x00006a0000087ab9 */ /* 0x000fc40000000a00 */
[----:B------:R-:W-:Y:S02]  /*1bd0*/  UIADD3.X UR19, UR11, UR7, UR14, UP2, UP1 ;  /* 0x000000070b137290 */ /* 0x000fe400097e240e */
[----:B------:R-:W-:Y:S02]  /*1be0*/  UIMAD UR7, UR58, UR8, URZ ;  /* 0x000000083a0772a4 */ /* 0x000fe4000f8e023f */
[----:B------:R-:W-:Y:S02]  /*1bf0*/  ULDC.64 UR4, c[0x0][0x200] ;  /* 0x0000800000047ab9 */ /* 0x000fe40000000a00 */
        /* <DEDUP_REMOVED lines=9> */
[----:B------:R-:W-:Y:S01]  /*1c90*/  UIADD3 UR8, UR16, UR13, URZ ;  /* 0x0000000d10087290 */ /* 0x000fe2000fffe03f */
[----:B------:R-:W-:Y:S01]  /*1ca0*/  LOP3.LUT R4, R4, 0xfffffffc, RZ, 0xc0, !PT ;  /* 0xfffffffc04047812 */ /* 0x000fe200078ec0ff */
[----:B------:R-:W-:Y:S01]  /*1cb0*/  UIMAD UR10, UR16, UR9, UR7 ;  /* 0x00000009100a72a4 */ /* 0x000fe2000f8e0207 */
[----:B------:R-:W-:-:S02]  /*1cc0*/  SHF.R.S32.HI R19, RZ, 0x1f, R0 ;  /* 0x0000001fff137819 */ /* 0x000fc40000011400 */
[----:B------:R-:W-:Y:S01]  /*1cd0*/  IADD3 R8, P0, R0, UR16, RZ ;  /* 0x0000001000087c10 */ /* 0x000fe2000ff1e0ff */
[----:B------:R-:W-:Y:S01]  /*1ce0*/  IMAD.IADD R4, R16, 0x1, -R4 ;  /* 0x0000000110047824 */ /* 0x000fe200078e0a04 */
[----:B------:R-:W-:Y:S02]  /*1cf0*/  UMOV UR7, 0x4 ;  /* 0x0000000400077882 */ /* 0x000fe40000000000 */
[----:B------:R-:W-:Y:S01]  /*1d00*/  IADD3.X R9, R19, UR27, RZ, P0, !PT ;  /* 0x0000001b13097c10 */ /* 0x000fe200087fe4ff */
[----:B------:R-:W-:Y:S01]  /*1d10*/  IMAD.SHL.U32 R4, R4, 0x8, RZ ;  /* 0x0000000804047824 */ /* 0x000fe200078e00ff */
[----:B------:R-:W-:Y:S02]  /*1d20*/  UIMAD.WIDE UR8, UR8, UR7, UR4 ;  /* 0x00000007080872a5 */ /* 0x000fe4000f8e0204 */
[----:B------:R-:W-:Y:S01]  /*1d30*/  ULDC UR27, c[0x0][0x2e8] ;  /* 0x0000ba00001b7ab9 */ /* 0x000fe20000000800 */
[----:B------:R-:W-:Y:S01]  /*1d40*/  IMAD R9, R9, c[0x0][0x190], RZ ;  /* 0x0000640009097a24 */ /* 0x000fe200078e02ff */
[----:B------:R-:W-:Y:S01]  /*1d50*/  SHF.R.S32.HI R5, RZ, 0x1f, R4 ;  /* 0x0000001fff057819 */ /* 0x000fe20000011404 */
[----:B------:R-:W-:-:S02]  /*1d60*/  ULDC.64 UR4, c[0x0][0x3c8] ;  /* 0x0000f20000047ab9 */ /* 0x000fc40000000a00 */
[----:B------:R-:W-:Y:S02]  /*1d70*/  UMOV UR14, UR8 ;  /* 0x00000008000e7c82 */ /* 0x000fe40008000000 */
[C---:B------:R-:W-:Y:S01]  /*1d80*/  IMAD.WIDE.U32 R6, R8.reuse, c[0x0][0x190], R4 ;  /* 0x0000640008067a25 */ /* 0x040fe200078e0004 */
[----:B------:R-:W-:Y:S02]  /*1d90*/  UIADD3 UR8, UR16, UR15, URZ ;  /* 0x0000000f10087290 */ /* 0x000fe4000fffe03f */
[----:B------:R-:W-:Y:S01]  /*1da0*/  UMOV UR13, UR9 ;  /* 0x00000009000d7c82 */ /* 0x000fe20008000000 */
[----:B------:R-:W-:Y:S01]  /*1db0*/  IMAD R8, R8, c[0x0][0x194], R9 ;  /* 0x0000650008087a24 */ /* 0x000fe200078e0209 */
[----:B------:R-:W-:Y:S01]  /*1dc0*/  IADD3 R10, P0, R6, UR38, RZ ;  /* 0x00000026060a7c10 */ /* 0x000fe2000ff1e0ff */
[----:B------:R-:W-:Y:S01]  /*1dd0*/  UIMAD.WIDE UR8, UR8, UR7, UR4 ;  /* 0x00000007080872a5 */ /* 0x000fe2000f8e0204 */
[----:B------:R-:W-:Y:S01]  /*1de0*/  IADD3 R6, P2, R4, UR25, RZ ;  /* 0x0000001904067c10 */ /* 0x000fe2000ff5e0ff */
[----:B------:R-:W-:Y:S01]  /*1df0*/  UIADD3 UR7, -UR6, UR12, UR23 ;  /* 0x0000000c06077290 */ /* 0x000fe2000fffe117 */
[----:B------:R-:W-:Y:S01]  /*1e00*/  IADD3.X R11, R7, UR34, R8, P0, !PT ;  /* 0x00000022070b7c10 */ /* 0x000fe200087fe408 */
[----:B------:R1:W2:Y:S01]  /*1e10*/  R2UR UR4, R13 ;  /* 0x000000000d0473c2 */ /* 0x0002a200000e0000 */
[----:B------:R-:W-:Y:S01]  /*1e20*/  LEA.HI R7, R17, R16, RZ, 0x5 ;  /* 0x0000001011077211 */ /* 0x000fe200078f28ff */
[----:B------:R-:W-:-:S02]  /*1e30*/  UIADD3 UR7, UR7, -UR27, URZ ;  /* 0x8000001b07077290 */ /* 0x000fc4000fffe03f */
[----:B------:R-:W-:Y:S01]  /*1e40*/  UMOV UR16, UR8 ;  /* 0x0000000800107c82 */ /* 0x000fe20008000000 */
[----:B------:R-:W-:Y:S01]  /*1e50*/  LOP3.LUT R9, R7, 0xffffffe0, RZ, 0xc0, !PT ;  /* 0xffffffe007097812 */ /* 0x000fe200078ec0ff */
[----:B------:R-:W-:Y:S01]  /*1e60*/  UMOV UR15, UR9 ;  /* 0x00000009000f7c82 */ /* 0x000fe20008000000 */
[----:B------:R-:W-:Y:S01]  /*1e70*/  SHF.R.S32.HI R8, RZ, 0x5, R7 ;  /* 0x00000005ff087819 */ /* 0x000fe20000011407 */
[----:B------:R3:W4:Y:S01]  /*1e80*/  R2UR UR5, R14 ;  /* 0x000000000e0573c2 */ /* 0x00072200000e0000 */
[----:B------:R-:W-:Y:S01]  /*1e90*/  IADD3.X R7, R5, UR26, RZ, P2, !PT ;  /* 0x0000001a05077c10 */ /* 0x000fe200097fe4ff */
[----:B------:R-:W-:-:S04]  /*1ea0*/  IMAD.IADD R9, R16, 0x1, -R9 ;  /* 0x0000000110097824 */ /* 0x000fc800078e0a09 */
[----:B------:R-:W-:Y:S02]  /*1eb0*/  IMAD R8, R8, UR47, R9 ;  /* 0x0000002f08087c24 */ /* 0x000fe4000f8e0209 */
[----:B------:R-:W-:-:S03]  /*1ec0*/  IMAD.WIDE.U32 R6, R12, c[0x0][0x370], R6 ;  /* 0x0000dc000c067a25 */ /* 0x000fc600078e0006 */
[C---:B------:R-:W-:Y:S01]  /*1ed0*/  IADD3 R209, P0, R8.reuse, UR17, RZ ;  /* 0x0000001108d17c10 */ /* 0x040fe2000ff1e0ff */
[----:B------:R-:W-:Y:S01]  /*1ee0*/  USHF.R.S32.HI UR17, URZ, 0x1f, UR7 ;  /* 0x0000001f3f117899 */ /* 0x000fe20008011407 */
[----:B------:R-:W-:Y:S02]  /*1ef0*/  IADD3 R7, R7, UR10, RZ ;  /* 0x0000000a07077c10 */ /* 0x000fe4000fffe0ff */
[----:B-1----:R-:W-:Y:S01]  /*1f00*/  LEA.HI.X.SX32 R13, R8, UR19, 0x1, P0 ;  /* 0x00000013080d7c11 */ /* 0x002fe200080f0eff */
[----:B------:R-:W-:Y:S01]  /*1f10*/  ULEA.HI UR17, UR17, UR7, URZ, 0x6 ;  /* 0x0000000711117291 */ /* 0x000fe2000f8f303f */
[----:B------:R-:W-:Y:S01]  /*1f20*/  IMAD.U32 R8, RZ, RZ, UR35 ;  /* 0x00000023ff087e24 */ /* 0x000fe2000f8e00ff */
[C---:B------:R-:W-:Y:S01]  /*1f30*/  LEA R210, P2, R209.reuse, c[0x0][0x350], 0x2 ;  /* 0x0000d400d1d27a11 */ /* 0x040fe200078410ff */
[----:B------:R-:W-:Y:S02]  /*1f40*/  UIADD3 UR7, UR28, -0x1, URZ ;  /* 0xffffffff1c077890 */ /* 0x000fe4000fffe03f */
[----:B------:R-:W-:Y:S01]  /*1f50*/  USHF.R.S32.HI UR17, URZ, 0x6, UR17 ;  /* 0x000000063f117899 */ /* 0x000fe20008011411 */
[----:B------:R-:W-:Y:S01]  /*1f60*/  IMAD.WIDE.U32 R6, R8, c[0x0][0x378], R6 ;  /* 0x0000de0008067a25 */ /* 0x000fe200078e0006 */
[----:B------:R-:W-:-:S02]  /*1f70*/  LEA.HI.X R209, R209, c[0x0][0x354], R13, 0x2, P2 ;  /* 0x0000d500d1d17a11 */ /* 0x000fc400010f140d */
[----:B------:R-:W-:Y:S01]  /*1f80*/  UISETP.LT.AND UP1, UPT, URZ, UR17, UPT ;  /* 0x000000113f00728c */ /* 0x000fe2000bf21270 */
[----:B------:R-:W-:Y:S01]  /*1f90*/  IMAD.WIDE.U32 R8, R8, c[0x0][0x1a8], R10 ;  /* 0x00006a0008087a25 */ /* 0x000fe200078e000a */
[----:B------:R-:W-:Y:S02]  /*1fa0*/  IADD3 R7, R7, UR11, RZ ;  /* 0x0000000b07077c10 */ /* 0x000fe4000fffe0ff */
[----:B------:R-:W-:Y:S02]  /*1fb0*/  USEL UR17, URZ, UR17, !UP1 ;  /* 0x000000113f117287 */ /* 0x000fe4000c800000 */
[----:B------:R-:W-:Y:S01]  /*1fc0*/  IADD3 R10, R9, UR18, RZ ;  /* 0x00000012090a7c10 */ /* 0x000fe2000fffe0ff */
[----:B------:R-:W-:Y:S01]  /*1fd0*/  IMAD R9, R19, c[0x0][0x370], RZ ;  /* 0x0000dc0013097a24 */ /* 0x000fe200078e02ff */
[----:B------:R-:W-:Y:S01]  /*1fe0*/  UISETP.GT.AND UP1, UPT, UR28, UR17, UPT ;  /* 0x000000111c00728c */ /* 0x000fe2000bf24270 */
[----:B------:R-:W-:Y:S01]  /*1ff0*/  IMAD.WIDE.U32 R6, R0, c[0x0][0x370], R6 ;  /* 0x0000dc0000067a25 */ /* 0x000fe200078e0006 */
[----:B------:R-:W-:-:S03]  /*2000*/  LEA R220, P4, R8, c[0x0][0x160], 0x1 ;  /* 0x0000580008dc7a11 */ /* 0x000fc600078808ff */
[----:B------:R-:W-:Y:S01]  /*2010*/  IMAD R9, R0, c[0x0][0x374], R9 ;  /* 0x0000dd0000097a24 */ /* 0x000fe200078e0209 */
[----:B------:R-:W-:Y:S02]  /*2020*/  PLOP3.LUT P0, PT, PT, PT, UP1, 0x80, 0x0 ;  /* 0x000000000000781c */ /* 0x000fe40003f0f018 */
[----:B------:R-:W-:Y:S01]  /*2030*/  LEA R218, P3, R6, c[0x0][0x330], 0x1 ;  /* 0x0000cc0006da7a11 */ /* 0x000fe200078608ff */
[----:B------:R-:W-:Y:S01]  /*2040*/  IMAD.IADD R7, R7, 0x1, R9 ;  /* 0x0000000107077824 */ /* 0x000fe200078e0209 */
[----:B------:R-:W-:-:S04]  /*2050*/  LEA.HI.X R221, R8, c[0x0][0x164], R10, 0x1, P4 ;  /* 0x0000590008dd7a11 */ /* 0x000fc800020f0c0a */
[----:B------:R-:W-:-:S05]  /*2060*/  LEA.HI.X R219, R6, c[0x0][0x334], R7, 0x1, P3 ;  /* 0x0000cd0006db7a11 */ /* 0x000fca00018f0c07 */
        /* <DEDUP_REMOVED lines=19> */
.L_x_178:
        /* <DEDUP_REMOVED lines=18> */
.L_x_179:
[----:B------:R-:W-:Y:S01]  /*22c0*/  ULDC.64 UR8, c[0x0][0x3a0] ;  /* 0x0000e80000087ab9 */ /* 0x000fe20000000a00 */
[----:B------:R-:W-:Y:S01]  /*22d0*/  IMAD.U32 R6, RZ, RZ, UR23 ;  /* 0x00000017ff067e24 */ /* 0x000fe2000f8e00ff */
[----:B------:R-:W-:Y:S01]  /*22e0*/  UIMAD UR7, UR20, UR8, URZ ;  /* 0x00000008140772a4 */ /* 0x000fe2000f8e023f */
[----:B------:R-:W-:Y:S01]  /*22f0*/  BSSY B0, `(.L_x_180) ;  /* 0x000001a000007945 */ /* 0x000fe20003800000 */
[----:B------:R-:W-:Y:S01]  /*2300*/  UIMAD UR6, UR22, -0x80, UR6 ;  /* 0xffffff80160678a4 */ /* 0x000fe2000f8e0206 */
[----:B------:R-:W-:Y:S01]  /*2310*/  IMAD.WIDE.U32 R6, R6, c[0x0][0x3a0], R4 ;  /* 0x0000e80006067a25 */ /* 0x000fe200078e0004 */
[----:B------:R-:W-:-:S03]  /*2320*/  UIMAD UR7, UR23, UR9, UR7 ;  /* 0x00000009170772a4 */ /* 0x000fc6000f8e0207 */
[----:B------:R-:W-:Y:S01]  /*2330*/  ULDC.64 UR8, c[0x0][0x3b8] ;  /* 0x0000ee0000087ab9 */ /* 0x000fe20000000a00 */
[----:B------:R-:W-:Y:S02]  /*2340*/  IADD3 R8, P0, R6, UR14, RZ ;  /* 0x0000000e06087c10 */ /* 0x000fe4000ff1e0ff */
[----:B------:R-:W-:Y:S01]  /*2350*/  MOV R3, UR7 ;  /* 0x0000000700037c02 */ /* 0x000fe20008000f00 */
[----:B------:R-:W-:Y:S01]  /*2360*/  UIMAD UR7, UR58, UR8, URZ ;  /* 0x000000083a0772a4 */ /* 0x000fe2000f8e023f */
[----:B------:R-:W-:Y:S02]  /*2370*/  ISETP.GE.AND P1, PT, R0, UR6, PT ;  /* 0x0000000600007c0c */ /* 0x000fe4000bf26270 */
[----:B------:R-:W-:Y:S01]  /*2380*/  IADD3.X R9, R7, UR15, R3, P0, !PT ;  /* 0x0000000f07097c10 */ /* 0x000fe200087fe403 */
[----:B------:R-:W-:Y:S01]  /*2390*/  IMAD.U32 R3, RZ, RZ, UR35 ;  /* 0x00000023ff037e24 */ /* 0x000fe2000f8e00ff */
[----:B------:R-:W-:-:S03]  /*23a0*/  UIMAD UR7, UR35, UR9, UR7 ;  /* 0x00000009230772a4 */ /* 0x000fc6000f8e0207 */
        /* <DEDUP_REMOVED lines=14> */
.L_x_181:
[----:B------:R-:W-:Y:S05]  /*2490*/  BSYNC B0 ;  /* 0x0000000000007941 */ /* 0x000fea0003800000 */
.L_x_180:
        /* <DEDUP_REMOVED lines=16> */
.L_x_183:
[----:B------:R-:W-:Y:S05]  /*25a0*/  BSYNC B0 ;  /* 0x0000000000007941 */ /* 0x000fea0003800000 */
.L_x_182:
[----:B------:R-:W-:Y:S01]  /*25b0*/  ULDC.64 UR6, c[0x0][0x3a8] ;  /* 0x0000ea0000067ab9 */ /* 0x000fe20000000a00 */
[----:B------:R-:W-:Y:S01]  /*25c0*/  IMAD.U32 R3, RZ, RZ, UR23 ;  /* 0x00000017ff037e24 */ /* 0x000fe2000f8e00ff */
[----:B------:R-:W-:Y:S01]  /*25d0*/  UIMAD UR6, UR20, UR6, URZ ;  /* 0x00000006140672a4 */ /* 0x000fe2000f8e023f */
[----:B------:R-:W-:Y:S02]  /*25e0*/  BSSY B0, `(.L_x_184) ;  /* 0x0000018000007945 */ /* 0x000fe40003800000 */
[----:B------:R-:W-:Y:S01]  /*25f0*/  IMAD.WIDE.U32 R4, R3, c[0x0][0x3a8], R4 ;  /* 0x0000ea0003047a25 */ /* 0x000fe200078e0004 */
[----:B------:R-:W-:-:S04]  /*2600*/  UIMAD UR6, UR23, UR7, UR6 ;  /* 0x00000007170672a4 */ /* 0x000fc8000f8e0206 */
[----:B-1----:R-:W-:Y:S02]  /*2610*/  IADD3 R6, P2, R4, UR10, RZ ;  /* 0x0000000a04067c10 */ /* 0x002fe4000ff5e0ff */
        /* <DEDUP_REMOVED lines=10> */
[----:B------:R-:W-:Y:S01]  /*26c0*/  IMAD R10, R19, c[0x0][0x3a8], RZ ;  /* 0x0000ea00130a7a24 */ /* 0x000fe200078e02ff */
[----:B------:R-:W-:-:S05]  /*26d0*/  MOV R5, R3 ;  /* 0x0000000300057202 */ /* 0x000fca0000000f00 */
[----:B------:R-:W-:-:S04]  /*26e0*/  IMAD.WIDE.U32 R8, R0, c[0x0][0x3a8], R4 ;  /* 0x0000ea0000087a25 */ /* 0x000fc800078e0004 */
[----:B------:R-:W-:-:S05]  /*26f0*/  IMAD R4, R0, c[0x0][0x3ac], R10 ;  /* 0x0000eb0000047a24 */ /* 0x000fca00078e020a */
[----:B------:R-:W-:Y:S02]  /*2700*/  IADD3 R5, R9, R4, RZ ;  /* 0x0000000409057210 */ /* 0x000fe40007ffe0ff */
[----:B------:R-:W-:-:S04]  /*2710*/  LEA R4, P1, R8, c[0x0][0x348], 0x1 ;  /* 0x0000d20008047a11 */ /* 0x000fc800078208ff */
[----:B------:R-:W-:-:S05]  /*2720*/  LEA.HI.X R5, R8, c[0x0][0x34c], R5, 0x1, P1 ;  /* 0x0000d30008057a11 */ /* 0x000fca00008f0c05 */
[----:B------:R1:W-:Y:S04]  /*2730*/  STG.E.128 [R4.64], RZ ;  /* 0x000000ff04007986 */ /* 0x0003e8000c101d04 */
[----:B------:R1:W-:Y:S04]  /*2740*/  STG.E.128 [R4.64+0x40], RZ ;  /* 0x000040ff04007986 */ /* 0x0003e8000c101d04 */
[----:B------:R1:W-:Y:S02]  /*2750*/  STG.E.128 [R4.64+0x80], RZ ;  /* 0x000080ff04007986 */ /* 0x0003e4000c101d04 */
.L_x_185:
[----:B------:R-:W-:Y:S05]  /*2760*/  BSYNC B0 ;  /* 0x0000000000007941 */ /* 0x000fea0003800000 */
.L_x_184:
        /* <DEDUP_REMOVED lines=12> */
[----:B------:R1:W-:Y:S01]  /*2830*/  STG.E.128 [R4.64+0x80], RZ ;  /* 0x000080ff04007986 */ /* 0x0003e2000c101d04 */
[----:B------:R-:W-:Y:S05]  /*2840*/  BRA `(.L_x_186) ;  /* 0x00005ac000007947 */ /* 0x000fea0003800000 */
.L_x_177:
[----:B------:R-:W2:Y:S01]  /*2850*/  LDL R20, [R1+0x8] ;  /* 0x0000080001147983 */ /* 0x000ea20000100800 */
[----:B------:R-:W-:-:S03]  /*2860*/  ULDC.64 UR8, c[0x0][0x1a0] ;  /* 0x0000680000087ab9 */ /* 0x000fc60000000a00 */
[----:B------:R-:W3:Y:S01]  /*2870*/  LDL R21, [R1+0x1c] ;  /* 0x00001c0001157983 */ /* 0x000ee20000100800 */
[----:B------:R-:W-:Y:S02]  /*2880*/  UIMAD UR8, UR20, UR8, URZ ;  /* 0x00000008140872a4 */ /* 0x000fe4000f8e023f */
[----:B------:R-:W-:Y:S02]  /*2890*/  ULDC.64 UR10, c[0x0][0x198] ;  /* 0x00006600000a7ab9 */ /* 0x000fe40000000a00 */
[----:B------:R-:W-:Y:S01]  /*28a0*/  UIMAD UR8, UR23, UR9, UR8 ;  /* 0x00000009170872a4 */ /* 0x000fe2000f8e0208 */
[----:B------:R-:W-:Y:S01]  /*28b0*/  IMAD.U32 R6, RZ, RZ, UR23 ;  /* 0x00000017ff067e24 */ /* 0x000fe2000f8e00ff */
[----:B------:R-:W-:Y:S01]  /*28c0*/  UIMAD UR9, UR22, -0x80, UR6 ;  /* 0xffffff80160978a4 */ /* 0x000fe2000f8e0206 */
[----:B------:R-:W-:Y:S01]  /*28d0*/  IMAD.U32 R8, RZ, RZ, UR23 ;  /* 0x00000017ff087e24 */ /* 0x000fe2000f8e00ff */
[----:B------:R-:W-:Y:S01]  /*28e0*/  UIMAD UR10, UR20, UR10, URZ ;  /* 0x0000000a140a72a4 */ /* 0x000fe2000f8e023f */
[----:B------:R-:W-:Y:S01]  /*28f0*/  IADD3 R10, R0, 0x40, RZ ;  /* 0x00000040000a7810 */ /* 0x000fe20007ffe0ff */
[----:B------:R-:W-:-:S02]  /*2900*/  IMAD.U32 R9, RZ, RZ, UR8 ;  /* 0x00000008ff097e24 */ /* 0x000fc4000f8e00ff */
[--C-:B------:R-:W-:Y:S01]  /*2910*/  IMAD.WIDE.U32 R6, R6, c[0x0][0x1a0], R4.reuse ;  /* 0x0000680006067a25 */ /* 0x100fe200078e0004 */
[----:B------:R-:W-:Y:S01]  /*2920*/  UIMAD UR8, UR23, UR11, UR10 ;  /* 0x0000000b170872a4 */ /* 0x000fe2000f8e020a */
[----:B------:R-:W-:Y:S02]  /*2930*/  ISETP.GE.AND P2, PT, R10, UR9, PT ;  /* 0x000000090a007c0c */ /* 0x000fe4000bf46270 */
[----:B------:R-:W-:Y:S01]  /*2940*/  IMAD.WIDE.U32 R4, R8, c[0x0][0x198], R4 ;  /* 0x0000660008047a25 */ /* 0x000fe200078e0004 */
[----:B------:R-:W-:Y:S02]  /*2950*/  IADD3 R6, P1, R6, UR29, RZ ;  /* 0x0000001d06067c10 */ /* 0x000fe4000ff3e0ff */
[----:B------:R-:W-:Y:S02]  /*2960*/  MOV R8, UR8 ;  /* 0x0000000800087c02 */ /* 0x000fe40008000f00 */
[----:B------:R-:W-:Y:S02]  /*2970*/  IADD3 R4, P0, R4, UR32, RZ ;  /* 0x0000002004047c10 */ /* 0x000fe4000ff1e0ff */
[----:B------:R-:W-:-:S02]  /*2980*/  ISETP.GE.AND P3, PT, R0, UR9, PT ;  /* 0x0000000900007c0c */ /* 0x000fc4000bf66270 */
[----:B------:R-:W-:Y:S02]  /*2990*/  IADD3.X R7, R7, UR30, R9, P1, !PT ;  /* 0x0000001e07077c10 */ /* 0x000fe40008ffe409 */
[----:B------:R-:W-:Y:S01]  /*29a0*/  IADD3.X R5, R5, UR33, R8, P0, !PT ;  /* 0x0000002105057c10 */ /* 0x000fe200087fe408 */
[C---:B------:R-:W-:Y:S01]  /*29b0*/  IMAD R8, R15.reuse, c[0x0][0x1b8], RZ ;  /* 0x00006e000f087a24 */ /* 0x040fe200078e02ff */
[C---:B------:R-:W-:Y:S01]  /*29c0*/  @!P2 IADD3 R12, P1, R0.reuse, 0x40, RZ ;  /* 0x00000040000ca810 */ /* 0x040fe20007f3e0ff */
[----:B------:R-:W-:Y:S01]  /*29d0*/  IMAD R9, R15, c[0x0][0x1b0], RZ ;  /* 0x00006c000f097a24 */ /* 0x000fe200078e02ff */
[----:B------:R-:W-:Y:S01]  /*29e0*/  @!P2 IADD3 R14, P0, R0, 0x40, RZ ;  /* 0x00000040000ea810 */ /* 0x000fe20007f1e0ff */
[C---:B------:R-:W-:Y:S02]  /*29f0*/  IMAD R10, R3.reuse, c[0x0][0x1bc], R8 ;  /* 0x00006f00030a7a24 */ /* 0x040fe400078e0208 */
[----:B------:R-:W-:Y:S01]  /*2a00*/  IMAD.WIDE.U32 R6, R3, c[0x0][0x1b8], R6 ;  /* 0x00006e0003067a25 */ /* 0x000fe200078e0006 */
[----:B------:R-:W-:-:S03]  /*2a10*/  UIMAD UR8, UR7, -0x40, UR12 ;  /* 0xffffffc0070878a4 */ /* 0x000fc6000f8e020c */
[C---:B------:R-:W-:Y:S02]  /*2a20*/  IMAD R9, R3.reuse, c[0x0][0x1b4], R9 ;  /* 0x00006d0003097a24 */ /* 0x040fe400078e0209 */
[----:B------:R-:W-:-:S04]  /*2a30*/  IMAD.WIDE.U32 R4, R3, c[0x0][0x1b0], R4 ;  /* 0x00006c0003047a25 */ /* 0x000fc800078e0004 */
[----:B------:R-:W-:Y:S02]  /*2a40*/  IMAD.IADD R7, R7, 0x1, R10 ;  /* 0x0000000107077824 */ /* 0x000fe400078e020a */
[--C-:B------:R-:W-:Y:S02]  /*2a50*/  @!P2 IMAD.X R3, RZ, RZ, R19.reuse, P1 ;  /* 0x000000ffff03a224 */ /* 0x100fe400008e0613 */
[----:B------:R-:W-:Y:S02]  /*2a60*/  @!P3 IMAD R11, R19, c[0x0][0x1a0], RZ ;  /* 0x00006800130bba24 */ /* 0x000fe400078e02ff */
[----:B------:R-:W-:Y:S02]  /*2a70*/  @!P2 IMAD.X R10, RZ, RZ, R19, P0 ;  /* 0x000000ffff0aa224 */ /* 0x000fe400000e0613 */
[----:B------:R-:W-:Y:S01]  /*2a80*/  IMAD.IADD R5, R5, 0x1, R9 ;  /* 0x0000000105057824 */ /* 0x000fe200078e0209 */
[----:B------:R-:W-:Y:S01]  /*2a90*/  @!P2 MOV R9, R7 ;  /* 0x000000070009a202 */ /* 0x000fe20000000f00 */
[----:B------:R-:W-:-:S02]  /*2aa0*/  @!P2 IMAD R3, R3, c[0x0][0x1a0], RZ ;  /* 0x000068000303aa24 */ /* 0x000fc400078e02ff */
[----:B------:R-:W-:Y:S02]  /*2ab0*/  @!P3 IMAD R11, R0, c[0x0][0x1a4], R11 ;  /* 0x00006900000bba24 */ /* 0x000fe400078e020b */
[----:B------:R-:W-:Y:S02]  /*2ac0*/  @!P2 IMAD R10, R10, c[0x0][0x198], RZ ;  /* 0x000066000a0aaa24 */ /* 0x000fe400078e02ff */
[----:B------:R-:W-:Y:S02]  /*2ad0*/  @!P2 IMAD R18, R12, c[0x0][0x1a4], R3 ;  /* 0x000069000c12aa24 */ /* 0x000fe400078e0203 */
[----:B------:R-:W-:Y:S02]  /*2ae0*/  @!P3 IMAD R3, R19, c[0x0][0x198], RZ ;  /* 0x000066001303ba24 */ /* 0x000fe400078e02ff */
[----:B------:R-:W-:Y:S01]  /*2af0*/  @!P2 IMAD R19, R14, c[0x0][0x19c], R10 ;  /* 0x000067000e13aa24 */ /* 0x000fe200078e020a */
[----:B------:R-:W-:Y:S01]  /*2b00*/  ULEA.HI UR9, UR7, UR7, URZ, 0x1 ;  /* 0x0000000707097291 */ /* 0x000fe2000f8f083f */
[----:B------:R-:W-:Y:S01]  /*2b10*/  @!P2 IMAD.MOV.U32 R16, RZ, RZ, R4 ;  /* 0x000000ffff10a224 */ /* 0x000fe200078e0004 */
[----:B------:R-:W-:Y:S01]  /*2b20*/  @!P2 MOV R17, R5 ;  /* 0x000000050011a202 */ /* 0x000fe20000000f00 */
[----:B------:R-:W-:-:S02]  /*2b30*/  @!P3 IMAD R3, R0, c[0x0][0x19c], R3 ;  /* 0x000067000003ba24 */ /* 0x000fc400078e0203 */
[----:B------:R-:W-:Y:S01]  /*2b40*/  @!P3 IMAD.WIDE.U32 R4, R0, c[0x0][0x198], R4 ;  /* 0x000066000004ba25 */ /* 0x000fe200078e0004 */
[----:B------:R-:W-:-:S03]  /*2b50*/  ULOP3.LUT UR9, UR9, 0xfffffffe, URZ, 0xc0, !UPT ;  /* 0xfffffffe09097892 */ /* 0x000fc6000f8ec03f */
[----:B------:R-:W-:Y:S01]  /*2b60*/  @!P3 IMAD.IADD R3, R5, 0x1, R3 ;  /* 0x000000010503b824 */ /* 0x000fe200078e0203 */
[----:B------:R-:W-:Y:S01]  /*2b70*/  UIADD3 UR9, UR7, -UR9, URZ ;  /* 0x8000000907097290 */ /* 0x000fe2000fffe03f */
[----:B------:R-:W-:-:S03]  /*2b80*/  @!P2 IMAD.WIDE.U32 R14, R14, c[0x0][0x198], R16 ;  /* 0x000066000e0eaa25 */ /* 0x000fc600078e0010 */
[----:B------:R-:W-:Y:S01]  /*2b90*/  UISETP.NE.AND UP0, UPT, UR9, 0x1, UPT ;  /* 0x000000010900788c */ /* 0x000fe2000bf05270 */
[----:B------:R-:W-:Y:S01]  /*2ba0*/  MOV R249, 0x7f800000 ;  /* 0x7f80000000f97802 */ /* 0x000fe20000000f00 */
[----:B------:R-:W-:Y:S02]  /*2bb0*/  IMAD.MOV.U32 R250, RZ, RZ, 0x7f800000 ;  /* 0x7f800000fffa7424 */ /* 0x000fe400078e00ff */
[----:B------:R-:W-:Y:S02]  /*2bc0*/  IMAD.MOV.U32 R247, RZ, RZ, 0x7f800000 ;  /* 0x7f800000fff77424 */ /* 0x000fe400078e00ff */
[----:B------:R-:W-:Y:S01]  /*2bd0*/  IMAD.MOV.U32 R248, RZ, RZ, 0x7f800000 ;  /* 0x7f800000fff87424 */ /* 0x000fe200078e00ff */
[----:B------:R-:W-:Y:S01]  /*2be0*/  UIADD3 UR18, UR23, UR12, URZ ;  /* 0x0000000c17127290 */ /* 0x000fe2000fffe03f */
[----:B------:R-:W-:Y:S01]  /*2bf0*/  CS2R R126, SRZ ;  /* 0x00000000007e7805 */ /* 0x000fe2000001ff00 */
[----:B------:R-:W-:Y:S01]  /*2c00*/  CS2R R124, SRZ ;  /* 0x00000000007c7805 */ /* 0x000fe2000001ff00 */
[----:B------:R-:W-:Y:S01]  /*2c10*/  CS2R R130, SRZ ;  /* 0x0000000000827805 */ /* 0x000fe2000001ff00 */
[----:B------:R-:W-:Y:S01]  /*2c20*/  UIADD3 UR19, -UR6, 0x80, UR18 ;  /* 0x0000008006137890 */ /* 0x000fe2000fffe112 */
        /* <DEDUP_REMOVED lines=41> */
[----:B--2---:R-:W-:-:S04]  /*2ec0*/  IADD3 R8, R20, 0x8, RZ ;  /* 0x0000000814087810 */ /* 0x004fc80007ffe0ff */
[----:B------:R-:W-:Y:S01]  /*2ed0*/  ISETP.GE.AND P6, PT, R8, UR8, PT ;  /* 0x0000000808007c0c */ /* 0x000fe2000bfc6270 */
[--C-:B------:R-:W-:Y:S02]  /*2ee0*/  @!P2 IMAD.MOV.U32 R8, RZ, RZ, R6.reuse ;  /* 0x000000ffff08a224 */ /* 0x100fe400078e0006 */
[----:B------:R-:W-:-:S04]  /*2ef0*/  @!P3 IMAD.WIDE.U32 R6, R0, c[0x0][0x1a0], R6 ;  /* 0x000068000006ba25 */ /* 0x000fc800078e0006 */
[----:B------:R-:W-:Y:S01]  /*2f00*/  @!P3 IMAD.IADD R7, R7, 0x1, R11 ;  /* 0x000000010707b824 */ /* 0x000fe200078e020b */
[----:B------:R-:W-:-:S04]  /*2f10*/  @!P3 LEA R10, P0, R6, c[0x0][0x170], 0x1 ;  /* 0x00005c00060aba11 */ /* 0x000fc800078008ff */
[----:B------:R-:W-:Y:S02]  /*2f20*/  @!P3 LEA.HI.X R11, R6, c[0x0][0x174], R7, 0x1, P0 ;  /* 0x00005d00060bba11 */ /* 0x000fe400000f0c07 */
[----:B------:R-:W-:Y:S01]  /*2f30*/  PLOP3.LUT P0, PT, PT, PT, UP6, 0x80, 0x0 ;  /* 0x000000000000781c */ /* 0x000fe20003f0f068 */
[----:B------:R-:W-:-:S12]  /*2f40*/  @!P2 IMAD.WIDE.U32 R12, R12, c[0x0][0x1a0], R8 ;  /* 0x000068000c0caa25 */ /* 0x000fd800078e0008 */
[----:B------:R-:W-:Y:S01]  /*2f50*/  @P0 BAR.SYNC.DEFER_BLOCKING 0x0 ;  /* 0x0000000000000b1d */ /* 0x000fe20000010000 */
[----:B------:R-:W-:Y:S01]  /*2f60*/  IADD3 R7, R20, 0x20, RZ ;  /* 0x0000002014077810 */ /* 0x000fe20007ffe0ff */
[----:B------:R-:W-:Y:S01]  /*2f70*/  @!P2 IMAD.IADD R9, R13, 0x1, R18 ;  /* 0x000000010d09a824 */ /* 0x000fe200078e0212 */
[----:B------:R-:W-:Y:S02]  /*2f80*/  @!P3 LEA R6, P1, R4, c[0x0][0x168], 0x1 ;  /* 0x00005a000406ba11 */ /* 0x000fe400078208ff */
[----:B------:R-:W-:Y:S02]  /*2f90*/  @!P2 LEA R8, P4, R12, c[0x0][0x170], 0x1 ;  /* 0x00005c000c08aa11 */ /* 0x000fe400078808ff */
[----:B------:R-:W-:Y:S02]  /*2fa0*/  ISETP.GE.AND P5, PT, R7, UR8, PT ;  /* 0x0000000807007c0c */ /* 0x000fe4000bfa6270 */
[----:B------:R-:W-:Y:S02]  /*2fb0*/  @!P3 LEA.HI.X R7, R4, c[0x0][0x16c], R3, 0x1, P1 ;  /* 0x00005b000407ba11 */ /* 0x000fe400008f0c03 */
[----:B------:R-:W-:-:S02]  /*2fc0*/  @!P2 LEA.HI.X R9, R12, c[0x0][0x174], R9, 0x1, P4 ;  /* 0x00005d000c09aa11 */ /* 0x000fc400020f0c09 */
[----:B------:R-:W-:Y:S01]  /*2fd0*/  ISETP.GE.AND P1, PT, R0, UR8, PT ;  /* 0x0000000800007c0c */ /* 0x000fe2000bf26270 */
[----:B---3--:R-:W-:Y:S01]  /*2fe0*/  IMAD.SHL.U32 R0, R21, 0x2, RZ ;  /* 0x0000000215007824 */ /* 0x008fe200078e00ff */
[----:B------:R-:W-:Y:S02]  /*2ff0*/  @!P2 IADD3 R3, R15, R19, RZ ;  /* 0x000000130f03a210 */ /* 0x000fe40007ffe0ff */
[C---:B------:R-:W-:Y:S02]  /*3000*/  @!P2 LEA R4, P4, R14.reuse, c[0x0][0x168], 0x1 ;  /* 0x00005a000e04aa11 */ /* 0x040fe400078808ff */
[----:B------:R-:W-:Y:S02]  /*3010*/  PLOP3.LUT P0, PT, PT, PT, UP0, 0x80, 0x0 ;  /* 0x000000000000781c */ /* 0x000fe40003f0f008 */
[----:B------:R-:W-:Y:S02]  /*3020*/  @!P2 LEA.HI.X R5, R14, c[0x0][0x16c], R3, 0x1, P4 ;  /* 0x00005b000e05aa11 */ /* 0x000fe400020f0c03 */
[----:B------:R-:W-:Y:S01]  /*3030*/  IADD3 R3, R21, 0x1800, RZ ;  /* 0x0000180015037810 */ /* 0x000fe20007ffe0ff */
        /* <DEDUP_REMOVED lines=20> */
[----:B-1----:R-:W-:-:S03]  /*3180*/  SEL R10, R3, R21, !P0 ;  /* 0x00000015030a7207 */ /* 0x002fc60004000000 */
[----:B------:R-:W0:Y:S02]  /*3190*/  LDGDEPBAR ;  /* 0x00000000000079af */ /* 0x000e240000000000 */
[----:B------:R-:W-:Y:S02]  /*31a0*/  IMAD.SHL.U32 R222, R10, 0x2, RZ ;  /* 0x000000020ade7824 */ /* 0x000fe400078e00ff */
        /* <DEDUP_REMOVED lines=9> */
[----:B------:R1:W-:Y:S01]  /*3240*/  @!P1 LDGSTS.E.BYPASS.LTC128B.128 [R0+0x7000], [R218.64+0x40] ;  /* 0x07000040da009fae */ /* 0x0003e2000b901d44 */
[----:B------:R-:W-:-:S03]  /*3250*/  IADD3 R3, R20, 0x28, RZ ;  /* 0x0000002814037810 */ /* 0x000fc60007ffe0ff */
        /* <DEDUP_REMOVED lines=13> */
[----:B------:R-:W-:Y:S01]  /*3330*/  @!PT LDS RZ, [RZ] ;  /* 0x00000000fffff984 */ /* 0x000fe20000000800 */
[----:B------:R-:W-:Y:S01]  /*3340*/  @!PT LDS RZ, [RZ] ;  /* 0x00000000fffff984 */ /* 0x000fe20000000800 */
[----:B------:R-:W-:Y:S01]  /*3350*/  @!PT LDS RZ, [RZ] ;  /* 0x00000000fffff984 */ /* 0x000fe20000000800 */
[----:B------:R3:W-:Y:S04]  /*3360*/  @!P1 LDGSTS.E.BYPASS.LTC128B.128 [R222], [R220.64] ;  /* 0x00000000dcde9fae */ /* 0x0007e8000b901d44 */
[----:B------:R3:W-:Y:S04]  /*3370*/  @!P1 LDGSTS.E.BYPASS.LTC128B.128 [R222+0x1000], [R220.64+0x40] ;  /* 0x01000040dcde9fae */ /* 0x0007e8000b901d44 */
[----:B------:R3:W-:Y:S01]  /*3380*/  @!P1 LDGSTS.E.BYPASS.LTC128B.128 [R222+0x2000], [R220.64+0x80] ;  /* 0x02000080dcde9fae */ /* 0x0007e2000b901d44 */
[----:B------:R-:W-:-:S03]  /*3390*/  ISETP.GE.AND P1, PT, R3, UR8, PT ;  /* 0x0000000803007c0c */ /* 0x000fc6000bf26270 */
        /* <DEDUP_REMOVED lines=13> */
[----:B------:R1:W-:Y:S04]  /*3470*/  @P2 STS.128 [R0+0xe000], RZ ;  /* 0x00e000ff00002388 */ /* 0x0003e80000000c00 */
[----:B------:R-:W-:Y:S01]  /*3480*/  @!PT LDS RZ, [RZ] ;  /* 0x00000000fffff984 */ /* 0x000fe20000000800 */
[----:B------:R-:W-:Y:S01]  /*3490*/  @!PT LDS RZ, [RZ] ;  /* 0x00000000fffff984 */ /* 0x000fe20000000800 */
[----:B------:R-:W-:Y:S01]  /*34a0*/  @!PT LDS RZ, [RZ] ;  /* 0x00000000fffff984 */ /* 0x000fe20000000800 */
[----:B------:R1:W-:Y:S04]  /*34b0*/  @!P2 LDGSTS.E.BYPASS.LTC128B.128 [R0+0xa000], [R4.64] ;  /* 0x0a0000000400afae */ /* 0x0003e8000b901d44 */
[----:B------:R1:W-:Y:S04]  /*34c0*/  @!P2 LDGSTS.E.BYPASS.LTC128B.128 [R0+0xc000], [R4.64+0x40] ;  /* 0x0c0000400400afae */ /* 0x0003e8000b901d44 */
[----:B------:R1:W-:Y:S01]  /*34d0*/  @!P2 LDGSTS.E.BYPASS.LTC128B.128 [R0+0xe000], [R4.64+0x80] ;  /* 0x0e0000800400afae */ /* 0x0003e2000b901d44 */
[----:B----4-:R-:W-:-:S03]  /*34e0*/  IMAD.SHL.U32 R6, R20, 0x4, RZ ;  /* 0x0000000414067824 */ /* 0x010fc600078e00ff */
[----:B------:R-:W0:Y:S01]  /*34f0*/  LDGDEPBAR ;  /* 0x00000000000079af */ /* 0x000e220000000000 */
[----:B--2---:R-:W-:Y:S02]  /*3500*/  SHF.R.S32.HI R8, RZ, 0x1f, R20 ;  /* 0x0000001fff087819 */ /* 0x004fe40000011414 */
[----:B------:R-:W-:Y:S02]  /*3510*/  ISETP.GE.AND P4, PT, R20, UR8, PT ;  /* 0x0000000814007c0c */ /* 0x000fe4000bf86270 */
[----:B-1----:R-:W-:Y:S01]  /*3520*/  IADD3 R4, P3, R6, UR14, RZ ;  /* 0x0000000e06047c10 */ /* 0x002fe2000ff7e0ff */
[----:B------:R-:W-:-:S04]  /*3530*/  DEPBAR.LE SB0, 0x1 ;  /* 0x000080400000791a */ /* 0x000fc80000000000 */
[----:B------:R-:W-:Y:S02]  /*3540*/  SHF.R.S32.HI R0, RZ, 0x1f, R3 ;  /* 0x0000001fff007819 */ /* 0x000fe40000011403 */
[----:B------:R-:W-:-:S04]  /*3550*/  @!P1 LEA R6, P2, R3, UR14, 0x2 ;  /* 0x0000000e03069c11 */ /* 0x000fc8000f8410ff */
[----:B------:R-:W-:Y:S02]  /*3560*/  @!P1 LEA.HI.X R7, R3, UR13, R0, 0x2, P2 ;  /* 0x0000000d03079c11 */ /* 0x000fe400090f1400 */
[----:B------:R-:W-:Y:S02]  /*3570*/  IADD3 R3, R207, 0x1800, RZ ;  /* 0x00001800cf037810 */ /* 0x000fe40007ffe0ff */
[----:B------:R-:W-:Y:S01]  /*3580*/  IADD3 R0, R205, 0x1800, RZ ;  /* 0x00001800cd007810 */ /* 0x000fe20007ffe0ff */
[----:B------:R1:W5:Y:S01]  /*3590*/  @!P1 LDG.E R248, [R6.64] ;  /* 0x0000000406f89981 */ /* 0x000362000c1e1900 */
[----:B------:R-:W-:Y:S02]  /*35a0*/  SHF.L.U64.HI R5, R20, 0x2, R8 ;  /* 0x0000000214057819 */ /* 0x000fe40000010208 */
[----:B------:R-:W-:Y:S02]  /*35b0*/  SEL R3, R3, R207, !P0 ;  /* 0x000000cf03037207 */ /* 0x000fe40004000000 */
[----:B------:R-:W-:-:S02]  /*35c0*/  SEL R0, R0, R205, !P0 ;  /* 0x000000cd00007207 */ /* 0x000fc40004000000 */
[----:B------:R-:W-:Y:S02]  /*35d0*/  IADD3.X R5, R5, UR13, RZ, P3, !PT ;  /* 0x0000000d05057c10 */ /* 0x000fe40009ffe4ff */
[----:B------:R-:W-:Y:S01]  /*35e0*/  SHF.L.U32 R196, R3, 0x1, RZ ;  /* 0x0000000103c47819 */ /* 0x000fe200000006ff */
[----:B------:R-:W-:Y:S02]  /*35f0*/  IMAD.SHL.U32 R3, R0, 0x2, RZ ;  /* 0x0000000200037824 */ /* 0x000fe400078e00ff */
[----:B------:R-:W-:Y:S01]  /*3600*/  IMAD.MOV.U32 R0, RZ, RZ, c[0x0][0x22c] ;  /* 0x00008b00ff007624 */ /* 0x000fe200078e00ff */
[----:B------:R2:W5:Y:S04]  /*3610*/  @!P4 LDG.E R249, [R4.64] ;  /* 0x0000000404f9c981 */ /* 0x000568000c1e1900 */
[----:B------:R2:W5:Y:S01]  /*3620*/  @!P6 LDG.E R250, [R4.64+0x20] ;  /* 0x0000200404fae981 */ /* 0x000562000c1e1900 */
[----:B------:R-:W-:-:S03]  /*3630*/  IMAD R0, R0, c[0x0][0x1c0], RZ ;  /* 0x0000700000007a24 */ /* 0x000fc600078e02ff */
[----:B------:R2:W5:Y:S04]  /*3640*/  @!P5 LDG.E R247, [R4.64+0x80] ;  /* 0x0000800404f7d981 */ /* 0x000568000c1e1900 */
[----:B------:R-:W-:Y:S01]  /*3650*/  BAR.SYNC.DEFER_BLOCKING 0x0 ;  /* 0x0000000000007b1d */ /* 0x000fe20000010000 */
[C---:B------:R-:W-:Y:S01]  /*3660*/  IMAD.SHL.U32 R12, R0.reuse, 0x10, RZ ;  /* 0x00000010000c7824 */ /* 0x040fe200078e00ff */
[----:B------:R-:W-:-:S04]  /*3670*/  SHF.L.U32 R251, R0, 0x3, RZ ;  /* 0x0000000300fb7819 */ /* 0x000fc800000006ff */
[----:B------:R-:W-:Y:S02]  /*3680*/  IADD3 R11, R12, 0x20, RZ ;  /* 0x000000200c0b7810 */ /* 0x000fe40007ffe0ff */
[----:B-1----:R-:W-:-:S03]  /*3690*/  SHF.L.U64.HI R6, R20, 0x2, R8 ;  /* 0x0000000214067819 */ /* 0x002fc60000010208 */
[C---:B--2---:R-:W-:Y:S01]  /*36a0*/  IMAD.IADD R4, R251.reuse, 0x1, R11 ;  /* 0x00000001fb047824 */ /* 0x044fe200078e020b */
[----:B------:R-:W1:Y:S04]  /*36b0*/  LDSM.16.M88.4 R148, [R198+0xf000] ;  /* 0x00f00000c694783b */ /* 0x000e680000000200 */
[C---:B------:R-:W-:Y:S01]  /*36c0*/  IADD3 R4, R251.reuse, R4, RZ ;  /* 0x00000004fb047210 */ /* 0x040fe20007ffe0ff */
[----:B------:R-:W2:Y:S04]  /*36d0*/  LDSM.16.M88.4 R152, [R198+0xf400] ;  /* 0x00f40000c698783b */ /* 0x000ea80000000200 */
[----:B------:R-:W-:Y:S01]  /*36e0*/  IMAD.IADD R4, R251, 0x1, R4 ;  /* 0x00000001fb047824 */ /* 0x000fe200078e0204 */
        /* <DEDUP_REMOVED lines=10> */
[----:B------:R-:W-:-:S02]  /*3790*/  IMAD.SHL.U32 R5, R20, 0x4, RZ ;  /* 0x0000000414057824 */ /* 0x000fc400078e00ff */
[----:B------:R-:W-:Y:S01]  /*37a0*/  IMAD.IADD R4, R251, 0x1, R4 ;  /* 0x00000001fb047824 */ /* 0x000fe200078e0204 */
[----:B------:R-:W-:Y:S04]  /*37b0*/  STL [R1+0x18], R6 ;  /* 0x0000180601007387 */ /* 0x000fe80000100800 */
[----:B------:R-:W-:Y:S01]  /*37c0*/  STL [R1+0x14], R5 ;  /* 0x0000140501007387 */ /* 0x000fe20000100800 */
[----:B------:R-:W-:-:S03]  /*37d0*/  IADD3 R0, R12, 0x40, RZ ;  /* 0x000000400c007810 */ /* 0x000fc60007ffe0ff */
[----:B------:R2:W-:Y:S02]  /*37e0*/  STL [R1], R4 ;  /* 0x0000000401007387 */ /* 0x0005e40000100800 */
[C---:B------:R-:W-:Y:S01]  /*37f0*/  IMAD.IADD R0, R251.reuse, 0x1, R0 ;  /* 0x00000001fb007824 */ /* 0x040fe200078e0200 */
[----:B--2---:R-:W-:-:S05]  /*3800*/  IADD3 R4, R251, R4, RZ ;  /* 0x00000004fb047210 */ /* 0x004fca0007ffe0ff */
[----:B------:R3:W-:Y:S01]  /*3810*/  STL [R1+0x4], R4 ;  /* 0x0000040401007387 */ /* 0x0007e20000100800 */
[----:B------:R-:W-:-:S05]  /*3820*/  IMAD.IADD R5, R251, 0x1, R0 ;  /* 0x00000001fb057824 */ /* 0x000fca00078e0200 */
[----:B------:R-:W-:Y:S01]  /*3830*/  IADD3 R5, R251, R5, RZ ;  /* 0x00000005fb057210 */ /* 0x000fe20007ffe0ff */
[----:B------:R-:W-:-:S04]  /*3840*/  CS2R R42, SRZ ;  /* 0x00000000002a7805 */ /* 0x000fc8000001ff00 */
[C---:B------:R-:W-:Y:S01]  /*3850*/  IMAD.IADD R252, R251.reuse, 0x1, R5 ;  /* 0x00000001fbfc7824 */ /* 0x040fe200078e0205 */
[----:B------:R-:W-:Y:S01]  /*3860*/  CS2R R40, SRZ ;  /* 0x0000000000287805 */ /* 0x000fe2000001ff00 */
[----:B------:R-:W-:Y:S01]  /*3870*/  CS2R R38, SRZ ;  /* 0x0000000000267805 */ /* 0x000fe2000001ff00 */
[----:B------:R-:W-:Y:S01]  /*3880*/  CS2R R36, SRZ ;  /* 0x0000000000247805 */ /* 0x000fe2000001ff00 */
[----:B------:R-:W-:Y:S01]  /*3890*/  IMAD.IADD R0, R251, 0x1, R252 ;  /* 0x00000001fb007824 */ /* 0x000fe200078e02fc */
[----:B------:R-:W-:Y:S02]  /*38a0*/  ULDC UR25, c[0x0][0x2e8] ;  /* 0x0000ba0000197ab9 */ /* 0x000fe40000000800 */
[----:B------:R-:W-:Y:S02]  /*38b0*/  UIADD3 UR20, UR23, 0x80, URZ ;  /* 0x0000008017147890 */ /* 0x000fe4000fffe03f */
[----:B------:R-:W-:Y:S02]  /*38c0*/  UIADD3 UR19, UR19, -UR25, URZ ;  /* 0x8000001913137290 */ /* 0x000fe4000fffe03f */
[----:B-1--4-:R-:W-:-:S02]  /*38d0*/  ULDC UR11, c[0x0][0x2e4] ;  /* 0x0000b900000b7ab9 */ /* 0x012fc40000000800 */
.L_x_191:
[----:B------:R-:W0:Y:S01]  /*38e0*/  LDGDEPBAR ;  /* 0x00000000000079af */ /* 0x000e220000000000 */
[----:B------:R-:W-:Y:S01]  /*38f0*/  IMAD.IADD R0, R206, 0x1, R196 ;  /* 0x00000001ce007824 */ /* 0x000fe200078e02c4 */
[----:B------:R-:W-:Y:S01]  /*3900*/  USHF.L.U32 UR8, UR7, 0x6, URZ ;  /* 0x0000000607087899 */ /* 0x000fe2000800063f */
[----:B------:R-:W-:Y:S01]  /*3910*/  IMAD.MOV.U32 R224, RZ, RZ, R210 ;  /* 0x000000ffffe07224 */ /* 0x000fe200078e00d2 */
[----:B------:R-:W-:Y:S01]  /*3920*/  ULDC UR10, c[0x0][0x2e4] ;  /* 0x0000b900000a7ab9 */ /* 0x000fe20000000800 */
[----:B------:R-:W2:Y:S01]  /*3930*/  LDL R211, [R1+0x14] ;  /* 0x0000140001d37983 */ /* 0x000ea20000100800 */
[----:B------:R-:W-:Y:S01]  /*3940*/  UISETP.GE.AND UP0, UPT, UR8, UR19, UPT ;  /* 0x000000130800728c */ /* 0x000fe2000bf06270 */
[----:B------:R-:W-:Y:S03]  /*3950*/  IMAD.MOV.U32 R225, RZ, RZ, R209 ;  /* 0x000000ffffe17224 */ /* 0x000fe600078e00d1 */
[----:B-----5:R-:W4:Y:S01]  /*3960*/  LDL R208, [R1+0x18] ;  /* 0x0000180001d07983 */ /* 0x020f220000100800 */
[----:B------:R-:W-:Y:S04]  /*3970*/  DEPBAR.LE SB0, 0x0 ;  /* 0x000080000000791a */ /* 0x000fe80000000000 */
[----:B------:R-:W-:Y:S06]  /*3980*/  BAR.SYNC.DEFER_BLOCKING 0x0 ;  /* 0x0000000000007b1d */ /* 0x000fec0000010000 */
[----:B------:R-:W-:Y:S05]  /*3990*/  LDSM.16.M88.4 R32, [R196] ;  /* 0x00000000c420783b */ /* 0x000fea0000000200 */
[----:B------:R-:W1:Y:S05]  /*39a0*/  LDSM.16.M88.4 R16, [R198+0x9000] ;  /* 0x00900000c610783b */ /* 0x000e6a0000000200 */
[----:B------:R-:W3:Y:S05]  /*39b0*/  LDSM.16.M88.4 R28, [R196+0x800] ;  /* 0x00080000c41c783b */ /* 0x000eea0000000200 */
[----:B------:R-:W3:Y:S05]  /*39c0*/  LDSM.16.M88.4 R132, [R198+0x9400] ;  /* 0x00940000c684783b */ /* 0x000eea0000000200 */
[----:B------:R-:W-:Y:S05]  /*39d0*/  LDSM.16.M88.4 R136, [R0] ;  /* 0x000000000088783b */ /* 0x000fea0000000200 */
[----:B------:R-:W3:Y:S05]  /*39e0*/  LDSM.16.M88.4 R140, [R197+0x9000] ;  /* 0x00900000c58c783b */ /* 0x000eea0000000200 */
[----:B------:R-:W3:Y:S02]  /*39f0*/  LDSM.16.M88.4 R144, [R0+0x800] ;  /* 0x000800000090783b */ /* 0x000ee40000000200 */
[-C--:B-1-3--:R-:W-:Y:S08]  /*3a00*/  HMMA.16816.F32 R4, R32, R16.reuse, RZ ;  /* 0x000000102004723c */ /* 0x08aff000000018ff */
        /* <DEDUP_REMOVED lines=9> */
[C---:B------:R-:W-:Y:S08]  /*3aa0*/  HMMA.16816.F32 R8, R144.reuse, R140, R8 ;  /* 0x0000008c9008723c */ /* 0x040ff00000001808 */
[-C--:B------:R-:W-:Y:S08]  /*3ab0*/  HMMA.16816.F32 R12, R144, R142.reuse, R12 ;  /* 0x0000008e900c723c */ /* 0x080ff0000000180c */
[C---:B------:R-:W-:Y:S01]  /*3ac0*/  HMMA.16816.F32 R16, R136.reuse, R142, R16 ;  /* 0x0000008e8810723c */ /* 0x040fe20000001810 */
[----:B------:R-:W-:Y:S07]  /*3ad0*/  LDSM.16.M88.4 R140, [R196+0x1000] ;  /* 0x00100000c48c783b */ /* 0x000fee0000000200 */
[-C--:B-1----:R-:W-:Y:S08]  /*3ae0*/  HMMA.16816.F32 R20, R136, R132.reuse, R20 ;  /* 0x000000848814723c */ /* 0x082ff00000001814 */
[C---:B------:R-:W-:Y:S08]  /*3af0*/  HMMA.16816.F32 R24, R144.reuse, R132, R24 ;  /* 0x000000849018723c */ /* 0x040ff00000001818 */
[-C--:B------:R-:W-:Y:S01]  /*3b00*/  HMMA.16816.F32 R28, R144, R134.reuse, R28 ;  /* 0x00000086901c723c */ /* 0x080fe2000000181c */
[----:B------:R-:W1:Y:S07]  /*3b10*/  LDSM.16.M88.4 R144, [R198+0xb000] ;  /* 0x00b00000c690783b */ /* 0x000e6e0000000200 */
[----:B------:R-:W-:Y:S01]  /*3b20*/  HMMA.16816.F32 R32, R136, R134, R32 ;  /* 0x000000868820723c */ /* 0x000fe20000001820 */
[----:B------:R-:W3:Y:S05]  /*3b30*/  LDSM.16.M88.4 R132, [R196+0x1800] ;  /* 0x00180000c484783b */ /* 0x000eea0000000200 */
[----:B------:R-:W3:Y:S02]  /*3b40*/  LDSM.16.M88.4 R136, [R198+0xb400] ;  /* 0x00b40000c688783b */ /* 0x000ee40000000200 */
[-C--:B-1----:R-:W-:Y:S08]  /*3b50*/  HMMA.16816.F32 R4, R140, R144.reuse, R4 ;  /* 0x000000908c04723c */ /* 0x082ff00000001804 */
[C---:B---3--:R-:W-:Y:S08]  /*3b60*/  HMMA.16816.F32 R8, R132.reuse, R144, R8 ;  /* 0x000000908408723c */ /* 0x048ff00000001808 */
        /* <DEDUP_REMOVED lines=8> */
[----:B------:R-:W3:Y:S05]  /*3bf0*/  LDSM.16.M88.4 R136, [R0+0x1800] ;  /* 0x001800000088783b */ /* 0x000eea0000000200 */
[----:B------:R-:W2:Y:S02]  /*3c00*/  LDSM.16.M88.4 R140, [R197+0xb400] ;  /* 0x00b40000c58c783b */ /* 0x000ea40000000200 */
[-C--:B-1----:R-:W-:Y:S08]  /*3c10*/  HMMA.16816.F32 R4, R132, R144.reuse, R4 ;  /* 0x000000908404723c */ /* 0x082ff00000001804 */
[C---:B---3--:R-:W-:Y:S08]  /*3c20*/  HMMA.16816.F32 R8, R136.reuse, R144, R8 ;  /* 0x000000908808723c */ /* 0x048ff00000001808 */
[-C--:B------:R-:W-:Y:S08]  /*3c30*/  HMMA.16816.F32 R12, R136, R146.reuse, R12 ;  /* 0x00000092880c723c */ /* 0x080ff0000000180c */
[C---:B------:R-:W-:Y:S01]  /*3c40*/  HMMA.16816.F32 R16, R132.reuse, R146, R16 ;  /* 0x000000928410723c */ /* 0x040fe20000001810 */
[----:B------:R-:W-:Y:S07]  /*3c50*/  LDSM.16.M88.4 R144, [R198+0xd000] ;  /* 0x00d00000c690783b */ /* 0x000fee0000000200 */
[-C--:B--2---:R-:W-:Y:S08]  /*3c60*/  HMMA.16816.F32 R20, R132, R140.reuse, R20 ;  /* 0x0000008c8414723c */ /* 0x084ff00000001814 */
[C---:B------:R-:W-:Y:S08]  /*3c70*/  HMMA.16816.F32 R24, R136.reuse, R140, R24 ;  /* 0x0000008c8818723c */ /* 0x040ff00000001818 */
[-C--:B------:R-:W-:Y:S01]  /*3c80*/  HMMA.16816.F32 R28, R136, R142.reuse, R28 ;  /* 0x0000008e881c723c */ /* 0x080fe2000000181c */
[----:B------:R-:W1:Y:S07]  /*3c90*/  LDSM.16.M88.4 R136, [R196+0x2000] ;  /* 0x00200000c488783b */ /* 0x000e6e0000000200 */
[----:B------:R-:W-:Y:S01]  /*3ca0*/  HMMA.16816.F32 R32, R132, R142, R32 ;  /* 0x0000008e8420723c */ /* 0x000fe20000001820 */
[----:B------:R-:W2:Y:S05]  /*3cb0*/  LDSM.16.M88.4 R132, [R196+0x2800] ;  /* 0x00280000c484783b */ /* 0x000eaa0000000200 */
[----:B------:R-:W3:Y:S02]  /*3cc0*/  LDSM.16.M88.4 R140, [R198+0xd400] ;  /* 0x00d40000c68c783b */ /* 0x000ee40000000200 */
[-C--:B-1----:R-:W-:Y:S08]  /*3cd0*/  HMMA.16816.F32 R4, R136, R144.reuse, R4 ;  /* 0x000000908804723c */ /* 0x082ff00000001804 */
[C---:B--2---:R-:W-:Y:S08]  /*3ce0*/  HMMA.16816.F32 R8, R132.reuse, R144, R8 ;  /* 0x000000908408723c */ /* 0x044ff00000001808 */
[-C--:B------:R-:W-:Y:S08]  /*3cf0*/  HMMA.16816.F32 R12, R132, R146.reuse, R12 ;  /* 0x00000092840c723c */ /* 0x080ff0000000180c */
[C---:B------:R-:W-:Y:S01]  /*3d00*/  HMMA.16816.F32 R16, R136.reuse, R146, R16 ;  /* 0x000000928810723c */ /* 0x040fe20000001810 */
[----:B------:R-:W-:Y:S07]  /*3d10*/  LDSM.16.M88.4 R144, [R197+0xd000] ;  /* 0x00d00000c590783b */ /* 0x000fee0000000200 */
[-C--:B---3--:R-:W-:Y:S08]  /*3d20*/  HMMA.16816.F32 R20, R136, R140.reuse, R20 ;  /* 0x0000008c8814723c */ /* 0x088ff00000001814 */
[C---:B------:R-:W-:Y:S08]  /*3d30*/  HMMA.16816.F32 R24, R132.reuse, R140, R24 ;  /* 0x0000008c8418723c */ /* 0x040ff00000001818 */
[-C--:B------:R-:W-:Y:S01]  /*3d40*/  HMMA.16816.F32 R28, R132, R142.reuse, R28 ;  /* 0x0000008e841c723c */ /* 0x080fe2000000181c */
[----:B------:R-:W1:Y:S07]  /*3d50*/  LDSM.16.M88.4 R132, [R0+0x2000] ;  /* 0x002000000084783b */ /* 0x000e6e0000000200 */
[----:B------:R-:W-:Y:S01]  /*3d60*/  HMMA.16816.F32 R32, R136, R142, R32 ;  /* 0x0000008e8820723c */ /* 0x000fe20000001820 */
[----:B------:R-:W2:Y:S05]  /*3d70*/  LDSM.16.M88.4 R136, [R0+0x2800] ;  /* 0x002800000088783b */ /* 0x000eaa0000000200 */
[----:B------:R-:W3:Y:S02]  /*3d80*/  LDSM.16.M88.4 R140, [R197+0xd400] ;  /* 0x00d40000c58c783b */ /* 0x000ee40000000200 */
[-C--:B-1----:R-:W-:Y:S08]  /*3d90*/  HMMA.16816.F32 R4, R132, R144.reuse, R4 ;  /* 0x000000908404723c */ /* 0x082ff00000001804 */
[C---:B--2---:R-:W-:Y:S07]  /*3da0*/  HMMA.16816.F32 R8, R136.reuse, R144, R8 ;  /* 0x000000908808723c */ /* 0x044fee0000001808 */
[----:B------:R-:W-:Y:S01]  /*3db0*/  IADD3 R144, P0, R211, UR16, RZ ;  /* 0x00000010d3907c10 */ /* 0x000fe2000ff1e0ff */
[-C--:B------:R-:W-:Y:S04]  /*3dc0*/  HMMA.16816.F32 R12, R136, R146.reuse, R12 ;  /* 0x00000092880c723c */ /* 0x080fe8000000180c */
[----:B----4-:R-:W-:Y:S02]  /*3dd0*/  IADD3.X R145, R208, UR15, RZ, P0, !PT ;  /* 0x0000000fd0917c10 */ /* 0x010fe400087fe4ff */
[----:B------:R-:W-:Y:S02]  /*3de0*/  PLOP3.LUT P0, PT, PT, PT, UP0, 0x80, 0x0 ;  /* 0x000000000000781c */ /* 0x000fe40003f0f008 */
[C---:B------:R-:W-:Y:S01]  /*3df0*/  HMMA.16816.F32 R16, R132.reuse, R146, R16 ;  /* 0x000000928410723c */ /* 0x040fe20000001810 */
[----:B-----5:R1:W5:Y:S05]  /*3e00*/  LDG.E R208, [R144.64] ;  /* 0x0000000490d07981 */ /* 0x02036a000c1e1900 */
[----:B------:R1:W5:Y:S02]  /*3e10*/  LDG.E R147, [R144.64+0x20] ;  /* 0x0000200490937981 */ /* 0x000364000c1e1900 */
[-C--:B---3--:R-:W-:Y:S03]  /*3e20*/  HMMA.16816.F32 R20, R132, R140.reuse, R20 ;  /* 0x0000008c8414723c */ /* 0x088fe60000001814 */
[----:B------:R1:W5:Y:S05]  /*3e30*/  LDG.E R146, [R144.64+0x80] ;  /* 0x0000800490927981 */ /* 0x00036a000c1e1900 */
[C---:B------:R-:W-:Y:S08]  /*3e40*/  HMMA.16816.F32 R24, R136.reuse, R140, R24 ;  /* 0x0000008c8818723c */ /* 0x040ff00000001818 */
[-C--:B------:R-:W-:Y:S08]  /*3e50*/  HMMA.16816.F32 R28, R136, R142.reuse, R28 ;  /* 0x0000008e881c723c */ /* 0x080ff0000000181c */
[----:B------:R-:W-:Y:S01]  /*3e60*/  HMMA.16816.F32 R32, R132, R142, R32 ;  /* 0x0000008e8420723c */ /* 0x000fe20000001820 */
[----:B-1----:R1:W5:Y:S01]  /*3e70*/  LDG.E R144, [R144.64+0xa0] ;  /* 0x0000a00490907981 */ /* 0x002362000c1e1900 */
[----:B------:R-:W-:-:S06]  /*3e80*/  @!P0 BRA `(.L_x_187) ;  /* 0x0000009000008947 */ /* 0x000fcc0003800000 */
        /* <DEDUP_REMOVED lines=9> */
.L_x_187:
[----:B------:R-:W2:Y:S01]  /*3f20*/  LDL R0, [R1+0x8] ;  /* 0x0000080001007983 */ /* 0x000ea20000100800 */
[----:B------:R-:W-:Y:S02]  /*3f30*/  UIADD3 UR9, -UR10, UR6, -UR12 ;  /* 0x000000060a097290 */ /* 0x000fe4000fffe90c */
[----:B------:R-:W-:Y:S01]  /*3f40*/  UMOV UR11, UR10 ;  /* 0x0000000a000b7c82 */ /* 0x000fe20008000000 */
[----:B------:R-:W3:Y:S01]  /*3f50*/  LDL R132, [R1+0x28] ;  /* 0x0000280001847983 */ /* 0x000ee20000100800 */
[----:B--2---:R-:W-:Y:S01]  /*3f60*/  IADD3 R134, R0, UR8, RZ ;  /* 0x0000000800867c10 */ /* 0x004fe2000fffe0ff */
[----:B------:R-:W-:Y:S01]  /*3f70*/  UIADD3 UR8, UR6, 0x1, -UR12 ;  /* 0x0000000106087890 */ /* 0x000fe2000fffe80c */
[----:B------:R-:W-:Y:S02]  /*3f80*/  IMAD.U32 R0, RZ, RZ, UR22 ;  /* 0x00000016ff007e24 */ /* 0x000fe4000f8e00ff */
[----:B------:R-:W-:Y:S01]  /*3f90*/  IADD3 R133, R134, UR9, RZ ;  /* 0x0000000986857c10 */ /* 0x000fe2000fffe0ff */
        /* <DEDUP_REMOVED lines=22> */
[----:B------:R-:W-:Y:S02]  /*4100*/  IADD3 R133, R134, 0x8, RZ ;  /* 0x0000000886857810 */ /* 0x000fe40007ffe0ff */
[-C--:B------:R-:W-:Y:S02]  /*4110*/  ISETP.GE.OR P2, PT, R141, R132.reuse, !P2 ;  /* 0x000000848d00720c */ /* 0x080fe40005746670 */
[----:B------:R-:W-:Y:S02]  /*4120*/  IADD3 R142, R133, UR9, RZ ;  /* 0x00000009858e7c10 */ /* 0x000fe4000fffe0ff */
        /* <DEDUP_REMOVED lines=26> */
[----:B------:R-:W-:Y:S02]  /*42d0*/  IADD3 R133, R134, 0x20, RZ ;  /* 0x0000002086857810 */ /* 0x000fe40007ffe0ff */
[-C--:B------:R-:W-:Y:S02]  /*42e0*/  ISETP.GE.OR P1, PT, R141, R132.reuse, !P1 ;  /* 0x000000848d00720c */ /* 0x080fe40004f26670 */
[-C--:B------:R-:W-:Y:S02]  /*42f0*/  ISETP.GE.OR P0, PT, R140, R132.reuse, !P0 ;  /* 0x000000848c00720c */ /* 0x080fe40004706670 */
[-C--:B------:R-:W-:Y:S02]  /*4300*/  ISETP.GE.OR P6, PT, R139, R132.reuse, !P6 ;  /* 0x000000848b00720c */ /* 0x080fe400077c6670 */
[-C--:B------:R-:W-:Y:S02]  /*4310*/  ISETP.GE.OR P5, PT, R138, R132.reuse, !P5 ;  /* 0x000000848a00720c */ /* 0x080fe40006fa6670 */
[-C--:B------:R-:W-:Y:S02]  /*4320*/  ISETP.GE.OR P4, PT, R137, R132.reuse, !P4 ;  /* 0x000000848900720c */ /* 0x080fe40006786670 */
[-C--:B------:R-:W-:Y:S02]  /*4330*/  ISETP.GE.OR P3, PT, R136, R132.reuse, !P3 ;  /* 0x000000848800720c */ /* 0x080fe40005f66670 */
[----:B------:R-:W-:Y:S02]  /*4340*/  ISETP.GE.OR P2, PT, R135, R132, !P2 ;  /* 0x000000848700720c */ /* 0x000fe40005746670 */
[C---:B------:R-:W-:Y:S02]  /*4350*/  IADD3 R132, R133.reuse, UR9, RZ ;  /* 0x0000000985847c10 */ /* 0x040fe4000fffe0ff */
[----:B------:R-:W-:Y:S02]  /*4360*/  IADD3 R142, R133, UR8, RZ ;  /* 0x00000008858e7c10 */ /* 0x000fe4000fffe0ff */
[----:B------:R-:W-:Y:S02]  /*4370*/  IMNMX R132, RZ, R132, !PT ;  /* 0x00000084ff847217 */ /* 0x000fe40007800200 */
[----:B------:R-:W-:Y:S02]  /*4380*/  IADD3 R133, R134, 0x28, RZ ;  /* 0x0000002886857810 */ /* 0x000fe40007ffe0ff */
[----:B------:R-:W-:Y:S02]  /*4390*/  IMNMX R134, R142, UR6, PT ;  /* 0x000000068e867c17 */ /* 0x000fe4000b800200 */
[----:B------:R-:W-:Y:S02]  /*43a0*/  FSEL R7, R7, -INF , !P1 ;  /* 0xff80000007077808 */ /* 0x000fe40004800000 */
[-C--:B------:R-:W-:Y:S02]  /*43b0*/  ISETP.GE.AND P1, PT, R0, R132.reuse, PT ;  /* 0x000000840000720c */ /* 0x080fe40003f26270 */
[----:B------:R-:W-:Y:S02]  /*43c0*/  FSEL R18, R18, -INF , !P0 ;  /* 0xff80000012127808 */ /* 0x000fe40004000000 */
[----:B------:R-:W-:Y:S02]  /*43d0*/  ISETP.GE.AND P0, PT, R141, R132, PT ;  /* 0x000000848d00720c */ /* 0x000fe40003f06270 */
[----:B------:R-:W-:Y:S02]  /*43e0*/  ISETP.GE.OR P1, PT, R0, R134, !P1 ;  /* 0x000000860000720c */ /* 0x000fe40004f26670 */
[----:B------:R-:W-:Y:S02]  /*43f0*/  IADD3 R142, R133, UR9, RZ ;  /* 0x00000009858e7c10 */ /* 0x000fe4000fffe0ff */
        /* <DEDUP_REMOVED lines=13> */
[----:B------:R-:W-:Y:S02]  /*44d0*/  ISETP.GE.OR P0, PT, R141, R134, !P0 ;  /* 0x000000868d00720c */ /* 0x000fe40004706670 */
[----:B------:R-:W-:Y:S02]  /*44e0*/  IMNMX R133, RZ, R142, !PT ;  /* 0x0000008eff857217 */ /* 0x000fe40007800200 */
[----:B------:R-:W-:Y:S02]  /*44f0*/  IMNMX R132, R132, UR6, PT ;  /* 0x0000000684847c17 */ /* 0x000fe4000b800200 */
[----:B------:R-:W-:Y:S02]  /*4500*/  FSEL R9, R9, -INF , !P0 ;  /* 0xff80000009097808 */ /* 0x000fe40004000000 */
[-C--:B------:R-:W-:Y:S02]  /*4510*/  ISETP.GE.AND P0, PT, R0, R133.reuse, PT ;  /* 0x000000850000720c */ /* 0x080fe40003f06270 */
[-C--:B------:R-:W-:Y:S02]  /*4520*/  ISETP.GE.OR P6, PT, R140, R134.reuse, !P6 ;  /* 0x000000868c00720c */ /* 0x080fe400077c6670 */
[-C--:B------:R-:W-:Y:S02]  /*4530*/  ISETP.GE.OR P5, PT, R139, R134.reuse, !P5 ;  /* 0x000000868b00720c */ /* 0x080fe40006fa6670 */
[-C--:B------:R-:W-:Y:S02]  /*4540*/  ISETP.GE.OR P4, PT, R138, R134.reuse, !P4 ;  /* 0x000000868a00720c */ /* 0x080fe40006786670 */
[-C--:B------:R-:W-:Y:S02]  /*4550*/  ISETP.GE.OR P3, PT, R137, R134.reuse, !P3 ;  /* 0x000000868900720c */ /* 0x080fe40005f66670 */
[-C--:B------:R-:W-:Y:S02]  /*4560*/  ISETP.GE.OR P2, PT, R136, R134.reuse, !P2 ;  /* 0x000000868800720c */ /* 0x080fe40005746670 */
[----:B------:R-:W-:Y:S02]  /*4570*/  ISETP.GE.OR P1, PT, R135, R134, !P1 ;  /* 0x000000868700720c */ /* 0x000fe40004f26670 */
        /* <DEDUP_REMOVED lines=29> */
.L_x_188:
[C---:B------:R-:W-:Y:S01]  /*4750*/  FMUL.FTZ R132, R249.reuse, 1.4426950216293334961 ;  /* 0x3fb8aa3bf9847820 */ /* 0x040fe20000410000 */
[----:B------:R-:W-:Y:S01]  /*4760*/  FSETP.NEU.FTZ.AND P0, PT, R249, -INF , PT ;  /* 0xff800000f900780b */ /* 0x000fe20003f1d000 */
[----:B------:R-:W-:Y:S01]  /*4770*/  FMUL.FTZ R0, R250, 1.4426950216293334961 ;  /* 0x3fb8aa3bfa007820 */ /* 0x000fe20000410000 */
[----:B------:R-:W-:Y:S02]  /*4780*/  UISETP.GT.AND UP3, UPT, UR7, UR17, UPT ;  /* 0x000000110700728c */ /* 0x000fe4000bf64270 */
[----:B------:R-:W-:Y:S02]  /*4790*/  FSEL R132, R132, RZ, P0 ;  /* 0x000000ff84847208 */ /* 0x000fe40000000000 */
[----:B------:R-:W-:Y:S03]  /*47a0*/  FSETP.NEU.FTZ.AND P0, PT, R250, -INF , PT ;  /* 0xff800000fa00780b */ /* 0x000fe60003f1d000 */
        /* <DEDUP_REMOVED lines=8> */
[----:B------:R3:W4:Y:S01]  /*4830*/  MUFU.EX2 R212, R5 ;  /* 0x0000000500d47308 */ /* 0x0007220000000800 */
[----:B------:R-:W-:Y:S09]  /*4840*/  FFMA.FTZ R132, R33, c[0x0][0x23c], -R132 ;  /* 0x00008f0021847a23 */ /* 0x000ff20000010884 */
[----:B------:R-:W-:Y:S01]  /*4850*/  MUFU.EX2 R243, R16 ;  /* 0x0000001000f37308 */ /* 0x000fe20000000800 */
[C---:B--2---:R-:W-:Y:S09]  /*4860*/  FMUL.FTZ R4, R247.reuse, 1.4426950216293334961 ;  /* 0x3fb8aa3bf7047820 */ /* 0x044ff20000410000 */
[----:B------:R-:W-:Y:S01]  /*4870*/  MUFU.EX2 R241, R17 ;  /* 0x0000001100f17308 */ /* 0x000fe20000000800 */
        /* <DEDUP_REMOVED lines=15> */
[----:B------:R-:W2:Y:S01]  /*4970*/  MUFU.EX2 R210, R7 ;  /* 0x0000000700d27308 */ /* 0x000ea20000000800 */
        /* <DEDUP_REMOVED lines=13> */
[--C-:B------:R-:W-:Y:S02]  /*4a50*/  FFMA.FTZ R27, R27, c[0x0][0x23c], -R0.reuse ;  /* 0x00008f001b1b7a23 */ /* 0x100fe40000010800 */
[----:B------:R-:W-:Y:S02]  /*4a60*/  FFMA.FTZ R0, R31, c[0x0][0x23c], -R0 ;  /* 0x00008f001f007a23 */ /* 0x000fe40000010800 */
[--C-:B------:R-:W-:Y:S02]  /*4a70*/  FFMA.FTZ R34, R34, c[0x0][0x23c], -R5.reuse ;  /* 0x00008f0022227a23 */ /* 0x100fe40000010805 */
[--C-:B------:R-:W-:Y:S01]  /*4a80*/  FFMA.FTZ R22, R22, c[0x0][0x23c], -R5.reuse ;  /* 0x00008f0016167a23 */ /* 0x100fe20000010805 */
[----:B------:R-:W3:Y:S01]  /*4a90*/  MUFU.EX2 R244, R19 ;  /* 0x0000001300f47308 */ /* 0x000ee20000000800 */
[--C-:B------:R-:W-:Y:S02]  /*4aa0*/  FFMA.FTZ R23, R23, c[0x0][0x23c], -R5.reuse ;  /* 0x00008f0017177a23 */ /* 0x100fe40000010805 */
[----:B------:R-:W-:Y:S07]  /*4ab0*/  FFMA.FTZ R5, R35, c[0x0][0x23c], -R5 ;  /* 0x00008f0023057a23 */ /* 0x000fee0000010805 */
[----:B------:R3:W-:Y:S10]  /*4ac0*/  MUFU.EX2 R227, R0 ;  /* 0x0000000000e37308 */ /* 0x0007f40000000800 */
[----:B------:R-:W-:Y:S10]  /*4ad0*/  MUFU.EX2 R209, R8 ;  /* 0x0000000800d17308 */ /* 0x000ff40000000800 */
[----:B-1----:R-:W1:Y:S10]  /*4ae0*/  MUFU.EX2 R145, R9 ;  /* 0x0000000900917308 */ /* 0x002e740000000800 */
[----:B------:R-:W-:Y:S10]  /*4af0*/  MUFU.EX2 R143, R10 ;  /* 0x0000000a008f7308 */ /* 0x000ff40000000800 */
[----:B------:R-:W1:Y:S10]  /*4b00*/  MUFU.EX2 R142, R11 ;  /* 0x0000000b008e7308 */ /* 0x000e740000000800 */
[----:B------:R1:W-:Y:S10]  /*4b10*/  MUFU.EX2 R239, R5 ;  /* 0x0000000500ef7308 */ /* 0x0003f40000000800 */
[----:B------:R-:W-:Y:S10]  /*4b20*/  MUFU.EX2 R141, R12 ;  /* 0x0000000c008d7308 */ /* 0x000ff40000000800 */
[----:B------:R-:W1:Y:S10]  /*4b30*/  MUFU.EX2 R140, R13 ;  /* 0x0000000d008c7308 */ /* 0x000e740000000800 */
[----:B------:R-:W-:Y:S10]  /*4b40*/  MUFU.EX2 R226, R14 ;  /* 0x0000000e00e27308 */ /* 0x000ff40000000800 */
[----:B------:R-:W-:Y:S10]  /*4b50*/  MUFU.EX2 R223, R15 ;  /* 0x0000000f00df7308 */ /* 0x000ff40000000800 */
[----:B------:R-:W-:Y:S10]  /*4b60*/  MUFU.EX2 R238, R20 ;  /* 0x0000001400ee7308 */ /* 0x000ff40000000800 */
[----:B------:R-:W-:Y:S10]  /*4b70*/  MUFU.EX2 R237, R21 ;  /* 0x0000001500ed7308 */ /* 0x000ff40000000800 */
[----:B------:R-:W-:Y:S10]  /*4b80*/  MUFU.EX2 R236, R22 ;  /* 0x0000001600ec7308 */ /* 0x000ff40000000800 */
[----:B------:R-:W-:Y:S10]  /*4b90*/  MUFU.EX2 R235, R23 ;  /* 0x0000001700eb7308 */ /* 0x000ff40000000800 */
[----:B------:R-:W-:Y:S10]  /*4ba0*/  MUFU.EX2 R246, R32 ;  /* 0x0000002000f67308 */ /* 0x000ff40000000800 */
[----:B------:R-:W1:Y:S10]  /*4bb0*/  MUFU.EX2 R242, R132 ;  /* 0x0000008400f27308 */ /* 0x000e740000000800 */
[----:B------:R-:W-:Y:S10]  /*4bc0*/  MUFU.EX2 R240, R34 ;  /* 0x0000002200f07308 */ /* 0x000ff40000000800 */
[----:B------:R-:W-:Y:S10]  /*4bd0*/  MUFU.EX2 R234, R24 ;  /* 0x0000001800ea7308 */ /* 0x000ff40000000800 */
[----:B------:R-:W1:Y:S10]  /*4be0*/  MUFU.EX2 R232, R25 ;  /* 0x0000001900e87308 */ /* 0x000e740000000800 */
[----:B------:R-:W-:Y:S10]  /*4bf0*/  MUFU.EX2 R230, R26 ;  /* 0x0000001a00e67308 */ /* 0x000ff40000000800 */
[----:B------:R-:W1:Y:S10]  /*4c00*/  MUFU.EX2 R229, R27 ;  /* 0x0000001b00e57308 */ /* 0x000e740000000800 */
[----:B------:R-:W1:Y:S10]  /*4c10*/  MUFU.EX2 R233, R28 ;  /* 0x0000001c00e97308 */ /* 0x000e740000000800 */
[----:B------:R-:W1:Y:S01]  /*4c20*/  MUFU.EX2 R228, R30 ;  /* 0x0000001e00e47308 */ /* 0x000e620000000800 */
[----:B----4-:R-:W-:Y:S02]  /*4c30*/  F2FP.PACK_AB R4, R212, R213 ;  /* 0x000000d5d404723e */ /* 0x010fe400000000ff */
[----:B--2---:R-:W-:Y:S02]  /*4c40*/  F2FP.PACK_AB R7, R210, R211 ;  /* 0x000000d3d207723e */ /* 0x004fe400000000ff */
[----:B---3--:R-:W-:Y:S01]  /*4c50*/  F2FP.PACK_AB R0, R244, R245 ;  /* 0x000000f5f400723e */ /* 0x008fe200000000ff */
[----:B------:R2:W-:Y:S01]  /*4c60*/  STS [R217+0x13000], R4 ;  /* 0x01300004d9007388 */ /* 0x0005e20000000800 */
[----:B-1----:R-:W-:Y:S02]  /*4c70*/  F2FP.PACK_AB R6, R145, R209 ;  /* 0x000000d19106723e */ /* 0x002fe400000000ff */
[----:B------:R-:W-:Y:S01]  /*4c80*/  F2FP.PACK_AB R5, R142, R143 ;  /* 0x0000008f8e05723e */ /* 0x000fe200000000ff */
[----:B------:R1:W-:Y:S04]  /*4c90*/  STS [R217+0x13400], R7 ;  /* 0x01340007d9007388 */ /* 0x0003e80000000800 */
[----:B------:R3:W-:Y:S01]  /*4ca0*/  STS [R215+0x13400], R0 ;  /* 0x01340000d7007388 */ /* 0x0007e20000000800 */
[----:B--2---:R-:W-:Y:S02]  /*4cb0*/  F2FP.PACK_AB R4, R241, R243 ;  /* 0x000000f3f104723e */ /* 0x004fe400000000ff */
[----:B-1----:R-:W-:Y:S03]  /*4cc0*/  F2FP.PACK_AB R7, R140, R141 ;  /* 0x0000008d8c07723e */ /* 0x002fe600000000ff */
[----:B------:R1:W-:Y:S01]  /*4cd0*/  STS [R215+0x13000], R4 ;  /* 0x01300004d7007388 */ /* 0x0003e20000000800 */
[----:B---3--:R-:W-:Y:S03]  /*4ce0*/  F2FP.PACK_AB R0, R242, R246 ;  /* 0x000000f6f200723e */ /* 0x008fe600000000ff */
[----:B------:R2:W-:Y:S04]  /*4cf0*/  STS [R217+0x14000], R6 ;  /* 0x01400006d9007388 */ /* 0x0005e80000000800 */
[----:B------:R3:W-:Y:S04]  /*4d00*/  STS [R217+0x14400], R5 ;  /* 0x01440005d9007388 */ /* 0x0007e80000000800 */
[----:B------:R4:W-:Y:S01]  /*4d10*/  STS [R215+0x14000], R7 ;  /* 0x01400007d7007388 */ /* 0x0009e20000000800 */
[----:B-1----:R-:W-:Y:S02]  /*4d20*/  F2FP.PACK_AB R4, R235, R236 ;  /* 0x000000eceb04723e */ /* 0x002fe400000000ff */
[----:B--2---:R-:W-:Y:S02]  /*4d30*/  F2FP.PACK_AB R6, R223, R226 ;  /* 0x000000e2df06723e */ /* 0x004fe400000000ff */
[----:B---3--:R-:W-:Y:S03]  /*4d40*/  F2FP.PACK_AB R5, R237, R238 ;  /* 0x000000eeed05723e */ /* 0x008fe600000000ff */
[----:B------:R1:W-:Y:S01]  /*4d50*/  STS [R215+0x14400], R6 ;  /* 0x01440006d7007388 */ /* 0x0003e20000000800 */
[----:B----4-:R-:W-:Y:S03]  /*4d60*/  F2FP.PACK_AB R7, R232, R234 ;  /* 0x000000eae807723e */ /* 0x010fe600000000ff */
[----:B------:R2:W-:Y:S04]  /*4d70*/  STS [R216+0x13000], R5 ;  /* 0x01300005d8007388 */ /* 0x0005e80000000800 */
[----:B------:R3:W-:Y:S04]  /*4d80*/  STS [R216+0x13400], R4 ;  /* 0x01340004d8007388 */ /* 0x0007e80000000800 */
[----:B------:R4:W-:Y:S01]  /*4d90*/  STS [R214+0x13000], R0 ;  /* 0x01300000d6007388 */ /* 0x0009e20000000800 */
[----:B-1----:R-:W-:Y:S02]  /*4da0*/  F2FP.PACK_AB R6, R229, R230 ;  /* 0x000000e6e506723e */ /* 0x002fe400000000ff */
[----:B--2---:R-:W-:Y:S02]  /*4db0*/  F2FP.PACK_AB R5, R239, R240 ;  /* 0x000000f0ef05723e */ /* 0x004fe400000000ff */
[----:B---3--:R-:W-:Y:S03]  /*4dc0*/  F2FP.PACK_AB R4, R231, R233 ;  /* 0x000000e9e704723e */ /* 0x008fe600000000ff */
[----:B------:R-:W-:Y:S01]  /*4dd0*/  STS [R214+0x13400], R5 ;  /* 0x01340005d6007388 */ /* 0x000fe20000000800 */
[----:B----4-:R-:W-:Y:S03]  /*4de0*/  F2FP.PACK_AB R0, R227, R228 ;  /* 0x000000e4e300723e */ /* 0x010fe600000000ff */
[----:B------:R-:W-:Y:S04]  /*4df0*/  STS [R216+0x14000], R7 ;  /* 0x01400007d8007388 */ /* 0x000fe80000000800 */
[----:B------:R-:W-:Y:S04]  /*4e00*/  STS [R216+0x14400], R6 ;  /* 0x01440006d8007388 */ /* 0x000fe80000000800 */
[----:B------:R-:W-:Y:S04]  /*4e10*/  STS [R214+0x14000], R4 ;  /* 0x01400004d6007388 */ /* 0x000fe80000000800 */
        /* <DEDUP_REMOVED lines=60> */
[C---:B------:R-:W-:Y:S01]  /*51e0*/  FADD.FTZ R7, -R147.reuse, R7 ;  /* 0x0000000793077221 */ /* 0x040fe20000010100 */
[-C--:B------:R-:W-:Y:S03]  /*51f0*/  HMMA.16816.F32 R20, R132, R192.reuse, R20 ;  /* 0x000000c08414723c */ /* 0x080fe60000001814 */
[C---:B------:R-:W-:Y:S02]  /*5200*/  FADD.FTZ R8, -R146.reuse, R8 ;  /* 0x0000000892087221 */ /* 0x040fe40000010100 */
[----:B------:R-:W-:Y:S02]  /*5210*/  FADD.FTZ R9, -R146, R9 ;  /* 0x0000000992097221 */ /* 0x000fe40000010100 */
[C---:B------:R-:W-:Y:S01]  /*5220*/  FADD.FTZ R10, -R144.reuse, R10 ;  /* 0x0000000a900a7221 */ /* 0x040fe20000010100 */
[C---:B------:R-:W-:Y:S04]  /*5230*/  HMMA.16816.F32 R24, R136.reuse, R192, R24 ;  /* 0x000000c08818723c */ /* 0x040fe80000001818 */
[----:B------:R-:W-:Y:S02]  /*5240*/  FADD.FTZ R11, -R144, R11 ;  /* 0x0000000b900b7221 */ /* 0x000fe40000010100 */
[C---:B------:R-:W-:Y:S02]  /*5250*/  FADD.FTZ R12, -R146.reuse, R12 ;  /* 0x0000000c920c7221 */ /* 0x040fe40000010100 */
[----:B------:R-:W-:Y:S01]  /*5260*/  FADD.FTZ R13, -R146, R13 ;  /* 0x0000000d920d7221 */ /* 0x000fe20000010100 */
[-C--:B------:R-:W-:Y:S03]  /*5270*/  HMMA.16816.F32 R28, R136, R194.reuse, R28 ;  /* 0x000000c2881c723c */ /* 0x080fe6000000181c */
[C---:B------:R-:W-:Y:S02]  /*5280*/  FADD.FTZ R14, -R144.reuse, R14 ;  /* 0x0000000e900e7221 */ /* 0x040fe40000010100 */
[----:B------:R-:W-:Y:S02]  /*5290*/  FADD.FTZ R15, -R144, R15 ;  /* 0x0000000f900f7221 */ /* 0x000fe40000010100 */
[C---:B------:R-:W-:Y:S01]  /*52a0*/  FADD.FTZ R16, -R208.reuse, R16 ;  /* 0x00000010d0107221 */ /* 0x040fe20000010100 */
[----:B------:R-:W-:Y:S04]  /*52b0*/  HMMA.16816.F32 R32, R132, R194, R32 ;  /* 0x000000c28420723c */ /* 0x000fe80000001820 */
[C---:B------:R-:W-:Y:S02]  /*52c0*/  FADD.FTZ R17, -R208.reuse, R17 ;  /* 0x00000011d0117221 */ /* 0x040fe40000010100 */
[C---:B------:R-:W-:Y:S02]  /*52d0*/  FADD.FTZ R18, -R147.reuse, R18 ;  /* 0x0000001293127221 */ /* 0x040fe40000010100 */
[C---:B------:R-:W-:Y:S04]  /*52e0*/  FADD.FTZ R19, -R147.reuse, R19 ;  /* 0x0000001393137221 */ /* 0x040fe80000010100 */
[C---:B------:R-:W-:Y:S02]  /*52f0*/  FADD.FTZ R20, -R208.reuse, R20 ;  /* 0x00000014d0147221 */ /* 0x040fe40000010100 */
[----:B------:R-:W-:Y:S02]  /*5300*/  FADD.FTZ R21, -R208, R21 ;  /* 0x00000015d0157221 */ /* 0x000fe40000010100 */
        /* <DEDUP_REMOVED lines=65> */
.L_x_189:
        /* <DEDUP_REMOVED lines=34> */
[----:B---3--:R-:W-:Y:S05]  /*5940*/  IMAD.SHL.U32 R0, R205, 0x2, RZ ;  /* 0x00000002cd007824 */ /* 0x008fea00078e00ff */
        /* <DEDUP_REMOVED lines=84> */
.L_x_190:
[----:B------:R-:W-:Y:S01]  /*5e90*/  LDSM.16.M88.4 R24, [R201] ;  /* 0x00000000c918783b */ /* 0x000fe20000000200 */
[----:B------:R-:W-:Y:S01]  /*5ea0*/  IMAD.MOV.U32 R223, RZ, RZ, c[0x0][0x22c] ;  /* 0x00008b00ffdf7624 */ /* 0x000fe200078e00ff */
[----:B------:R-:W-:Y:S01]  /*5eb0*/  ULOP3.LUT UR8, UR7, 0x1, URZ, 0xc0, !UPT ;  /* 0x0000000107087892 */ /* 0x000fe2000f8ec03f */
[----:B------:R-:W-:Y:S01]  /*5ec0*/  IMAD.MOV.U32 R213, RZ, RZ, c[0x0][0x22c] ;  /* 0x00008b00ffd57624 */ /* 0x000fe200078e00ff */
[----:B------:R-:W-:Y:S01]  /*5ed0*/  UISETP.GT.AND UP2, UPT, UR7, UR17, UPT ;  /* 0x000000110700728c */ /* 0x000fe2000bf44270 */
[----:B------:R-:W2:Y:S01]  /*5ee0*/  LDSM.16.MT88.4 R8, [R0+0x9000] ;  /* 0x009000000008783b */ /* 0x000ea20000004200 */
[----:B------:R-:W-:Y:S01]  /*5ef0*/  IMAD R223, R223, c[0x0][0x1c0], RZ ;  /* 0x00007000dfdf7a24 */ /* 0x000fe200078e02ff */
[----:B------:R-:W-:Y:S01]  /*5f00*/  UISETP.NE.U32.AND UP0, UPT, UR8, 0x1, UPT ;  /* 0x000000010800788c */ /* 0x000fe2000bf05070 */
[----:B------:R-:W-:Y:S01]  /*5f10*/  IMAD R213, R213, c[0x0][0x1c0], RZ ;  /* 0x00007000d5d57a24 */ /* 0x000fe200078e02ff */
[----:B------:R-:W-:Y:S01]  /*5f20*/  UIADD3 UR7, UR7, -0x1, URZ ;  /* 0xffffffff07077890 */ /* 0x000fe2000fffe03f */
[----:B------:R-:W3:Y:S01]  /*5f30*/  LDSM.16.MT88.4 R16, [R0+0xb000] ;  /* 0x00b000000010783b */ /* 0x000ee20000004200 */
[----:B------:R-:W-:Y:S02]  /*5f40*/  IMAD R223, R223, 0x18, RZ ;  /* 0x00000018dfdf7824 */ /* 0x000fe400078e02ff */
[----:B------:R-:W-:Y:S02]  /*5f50*/  IMAD.SHL.U32 R213, R213, 0x20, RZ ;  /* 0x00000020d5d57824 */ /* 0x000fe400078e00ff */
[----:B------:R-:W3:Y:S01]  /*5f60*/  LDSM.16.MT88.4 R28, [R0+0xd000] ;  /* 0x00d00000001c783b */ /* 0x000ee20000004200 */
[----:B------:R-:W-:Y:S02]  /*5f70*/  IMAD.MOV.U32 R212, RZ, RZ, c[0x0][0x22c] ;  /* 0x00008b00ffd47624 */ /* 0x000fe400078e00ff */
[----:B------:R-:W-:Y:S02]  /*5f80*/  IMAD.MOV.U32 R209, RZ, RZ, c[0x0][0x22c] ;  /* 0x00008b00ffd17624 */ /* 0x000fe400078e00ff */
[----:B------:R-:W4:Y:S01]  /*5f90*/  LDL R210, [R1+0x20] ;  /* 0x0000200001d27983 */ /* 0x000f220000100800 */
[----:B------:R-:W-:Y:S02]  /*5fa0*/  IMAD R212, R212, c[0x0][0x1c0], RZ ;  /* 0x00007000d4d47a24 */ /* 0x000fe400078e02ff */
[----:B------:R-:W-:Y:S02]  /*5fb0*/  IMAD R209, R209, c[0x0][0x1c0], RZ ;  /* 0x00007000d1d17a24 */ /* 0x000fe400078e02ff */
[----:B------:R-:W-:Y:S01]  /*5fc0*/  LDSM.16.M88.4 R32, [R202] ;  /* 0x00000000ca20783b */ /* 0x000fe20000000200 */
[----:B------:R-:W-:Y:S02]  /*5fd0*/  IMAD R212, R212, 0x28, RZ ;  /* 0x00000028d4d47824 */ /* 0x000fe400078e02ff */
[----:B------:R-:W-:Y:S02]  /*5fe0*/  IMAD.U32 R209, R209, -0x40, RZ ;  /* 0xffffffc0d1d17824 */ /* 0x000fe400078e00ff */
[----:B------:R-:W4:Y:S05]  /*5ff0*/  LDL R211, [R1+0x24] ;  /* 0x0000240001d37983 */ /* 0x000f2a0000100800 */
[----:B------:R-:W1:Y:S05]  /*6000*/  LDSM.16.MT88.4 R132, [R0+0x9400] ;  /* 0x009400000084783b */ /* 0x000e6a0000004200 */
[----:B------:R-:W1:Y:S02]  /*6010*/  LDSM.16.MT88.4 R136, [R0+0xb400] ;  /* 0x00b400000088783b */ /* 0x000e640000004200 */
[C---:B-12---:R-:W-:Y:S03]  /*6020*/  HMMA.16816.F32 R4, R24.reuse, R8, RZ ;  /* 0x000000081804723c */ /* 0x046fe600000018ff */
[----:B------:R-:W1:Y:S05]  /*6030*/  LDSM.16.MT88.4 R140, [R0+0xd400] ;  /* 0x00d40000008c783b */ /* 0x000e6a0000004200 */
[----:B------:R-:W-:Y:S01]  /*6040*/  LDSM.16.MT88.4 R144, [R0+0x9800] ;  /* 0x009800000090783b */ /* 0x000fe20000004200 */
[C---:B------:R-:W-:Y:S08]  /*6050*/  HMMA.16816.F32 R8, R24.reuse, R10, RZ ;  /* 0x0000000a1808723c */ /* 0x040ff000000018ff */
[C---:B---3--:R-:W-:Y:S08]  /*6060*/  HMMA.16816.F32 R12, R24.reuse, R16, RZ ;  /* 0x00000010180c723c */ /* 0x048ff000000018ff */
[C---:B------:R-:W-:Y:S08]  /*6070*/  HMMA.16816.F32 R16, R24.reuse, R18, RZ ;  /* 0x000000121810723c */ /* 0x040ff000000018ff */
[C---:B------:R-:W-:Y:S08]  /*6080*/  HMMA.16816.F32 R20, R24.reuse, R28, RZ ;  /* 0x0000001c1814723c */ /* 0x040ff000000018ff */
[----:B------:R-:W-:Y:S01]  /*6090*/  HMMA.16816.F32 R24, R24, R30, RZ ;  /* 0x0000001e1818723c */ /* 0x000fe200000018ff */
[----:B------:R-:W2:Y:S07]  /*60a0*/  LDSM.16.M88.4 R28, [R204] ;  /* 0x00000000cc1c783b */ /* 0x000eae0000000200 */
[C---:B------:R-:W-:Y:S08]  /*60b0*/  HMMA.16816.F32 R4, R32.reuse, R132, R4 ;  /* 0x000000842004723c */ /* 0x040ff00000001804 */
[C---:B------:R-:W-:Y:S01]  /*60c0*/  HMMA.16816.F32 R8, R32.reuse, R134, R8 ;  /* 0x000000862008723c */ /* 0x040fe20000001808 */
[----:B------:R-:W3:Y:S07]  /*60d0*/  LDSM.16.MT88.4 R132, [R0+0xb800] ;  /* 0x00b800000084783b */ /* 0x000eee0000004200 */
[C---:B------:R-:W-:Y:S08]  /*60e0*/  HMMA.16816.F32 R12, R32.reuse, R136, R12 ;  /* 0x00000088200c723c */ /* 0x040ff0000000180c */
[C---:B------:R-:W-:Y:S01]  /*60f0*/  HMMA.16816.F32 R16, R32.reuse, R138, R16 ;  /* 0x0000008a2010723c */ /* 0x040fe20000001810 */
[----:B------:R-:W3:Y:S07]  /*6100*/  LDSM.16.MT88.4 R136, [R0+0xd800] ;  /* 0x00d800000088783b */ /* 0x000eee0000004200 */
[C---:B-1----:R-:W-:Y:S08]  /*6110*/  HMMA.16816.F32 R20, R32.reuse, R140, R20 ;  /* 0x0000008c2014723c */ /* 0x042ff00000001814 */
[----:B------:R-:W-:Y:S01]  /*6120*/  HMMA.16816.F32 R24, R32, R142, R24 ;  /* 0x0000008e2018723c */ /* 0x000fe20000001818 */
[----:B------:R-:W-:Y:S05]  /*6130*/  LDSM.16.M88.4 R32, [R203] ;  /* 0x00000000cb20783b */ /* 0x000fea0000000200 */
[----:B------:R-:W1:Y:S02]  /*6140*/  LDSM.16.MT88.4 R140, [R0+0x9c00] ;  /* 0x009c0000008c783b */ /* 0x000e640000004200 */
[C---:B--2---:R-:W-:Y:S08]  /*6150*/  HMMA.16816.F32 R4, R28.reuse, R144, R4 ;  /* 0x000000901c04723c */ /* 0x044ff00000001804 */
[C---:B------:R-:W-:Y:S01]  /*6160*/  HMMA.16816.F32 R8, R28.reuse, R146, R8 ;  /* 0x000000921c08723c */ /* 0x040fe20000001808 */
[----:B------:R-:W2:Y:S07]  /*6170*/  LDSM.16.MT88.4 R144, [R0+0xbc00] ;  /* 0x00bc00000090783b */ /* 0x000eae0000004200 */
[C---:B---3--:R-:W-:Y:S08]  /*6180*/  HMMA.16816.F32 R12, R28.reuse, R132, R12 ;  /* 0x000000841c0c723c */ /* 0x048ff0000000180c */
[C---:B------:R-:W-:Y:S01]  /*6190*/  HMMA.16816.F32 R16, R28.reuse, R134, R16 ;  /* 0x000000861c10723c */ /* 0x040fe20000001810 */
[----:B------:R-:W3:Y:S07]  /*61a0*/  LDSM.16.MT88.4 R132, [R0+0xdc00] ;  /* 0x00dc00000084783b */ /* 0x000eee0000004200 */
[C---:B------:R-:W-:Y:S08]  /*61b0*/  HMMA.16816.F32 R20, R28.reuse, R136, R20 ;  /* 0x000000881c14723c */ /* 0x040ff00000001814 */
[----:B------:R-:W-:Y:S01]  /*61c0*/  HMMA.16816.F32 R24, R28, R138, R24 ;  /* 0x0000008a1c18723c */ /* 0x000fe20000001818 */
[----:B------:R-:W-:Y:S05]  /*61d0*/  LDSM.16.M88.4 R28, [R201+0x2000] ;  /* 0x00200000c91c783b */ /* 0x000fea0000000200 */
[----:B------:R-:W3:Y:S02]  /*61e0*/  LDSM.16.MT88.4 R136, [R0+0xa000] ;  /* 0x00a000000088783b */ /* 0x000ee40000004200 */
[C---:B-1----:R-:W-:Y:S08]  /*61f0*/  HMMA.16816.F32 R4, R32.reuse, R140, R4 ;  /* 0x0000008c2004723c */ /* 0x042ff00000001804 */
[C---:B------:R-:W-:Y:S01]  /*6200*/  HMMA.16816.F32 R8, R32.reuse, R142, R8 ;  /* 0x0000008e2008723c */ /* 0x040fe20000001808 */
[----:B------:R-:W1:Y:S07]  /*6210*/  LDSM.16.MT88.4 R140, [R0+0xc000] ;  /* 0x00c00000008c783b */ /* 0x000e6e0000004200 */
[C---:B--2---:R-:W-:Y:S08]  /*6220*/  HMMA.16816.F32 R12, R32.reuse, R144, R12 ;  /* 0x00000090200c723c */ /* 0x044ff0000000180c */
[C---:B------:R-:W-:Y:S01]  /*6230*/  HMMA.16816.F32 R16, R32.reuse, R146, R16 ;  /* 0x000000922010723c */ /* 0x040fe20000001810 */
[----:B------:R-:W2:Y:S07]  /*6240*/  LDSM.16.MT88.4 R144, [R0+0xe000] ;  /* 0x00e000000090783b */ /* 0x000eae0000004200 */
[C---:B---3--:R-:W-:Y:S08]  /*6250*/  HMMA.16816.F32 R20, R32.reuse, R132, R20 ;  /* 0x000000842014723c */ /* 0x048ff00000001814 */
[----:B------:R-:W-:Y:S01]  /*6260*/  HMMA.16816.F32 R24, R32, R134, R24 ;  /* 0x000000862018723c */ /* 0x000fe20000001818 */
[----:B------:R-:W-:Y:S05]  /*6270*/  LDSM.16.M88.4 R32, [R202+0x2000] ;  /* 0x00200000ca20783b */ /* 0x000fea0000000200 */
[----:B------:R-:W3:Y:S02]  /*6280*/  LDSM.16.MT88.4 R132, [R0+0xa400] ;  /* 0x00a400000084783b */ /* 0x000ee40000004200 */
[C---:B------:R-:W-:Y:S08]  /*6290*/  HMMA.16816.F32 R4, R28.reuse, R136, R4 ;  /* 0x000000881c04723c */ /* 0x040ff00000001804 */
[C---:B------:R-:W-:Y:S01]  /*62a0*/  HMMA.16816.F32 R8, R28.reuse, R138, R8 ;  /* 0x0000008a1c08723c */ /* 0x040fe20000001808 */
[----:B------:R-:W3:Y:S07]  /*62b0*/  LDSM.16.MT88.4 R136, [R0+0xc400] ;  /* 0x00c400000088783b */ /* 0x000eee0000004200 */
[C---:B-1----:R-:W-:Y:S08]  /*62c0*/  HMMA.16816.F32 R12, R28.reuse, R140, R12 ;  /* 0x0000008c1c0c723c */ /* 0x042ff0000000180c */
[C---:B------:R-:W-:Y:S01]  /*62d0*/  HMMA.16816.F32 R16, R28.reuse, R142, R16 ;  /* 0x0000008e1c10723c */ /* 0x040fe20000001810 */
[----:B------:R-:W1:Y:S07]  /*62e0*/  LDSM.16.MT88.4 R140, [R0+0xe400] ;  /* 0x00e40000008c783b */ /* 0x000e6e0000004200 */
[C---:B--2---:R-:W-:Y:S08]  /*62f0*/  HMMA.16816.F32 R20, R28.reuse, R144, R20 ;  /* 0x000000901c14723c */ /* 0x044ff00000001814 */
[----:B------:R-:W-:Y:S01]  /*6300*/  HMMA.16816.F32 R24, R28, R146, R24 ;  /* 0x000000921c18723c */ /* 0x000fe20000001818 */
[----:B------:R-:W-:Y:S05]  /*6310*/  LDSM.16.M88.4 R28, [R204+0x2000] ;  /* 0x00200000cc1c783b */ /* 0x000fea0000000200 */
[----:B------:R-:W-:Y:S02]  /*6320*/  LDSM.16.MT88.4 R144, [R0+0xc800] ;  /* 0x00c800000090783b */ /* 0x000fe40000004200 */
[C---:B---3--:R-:W-:Y:S08]  /*6330*/  HMMA.16816.F32 R4, R32.reuse, R132, R4 ;  /* 0x000000842004723c */ /* 0x048ff00000001804 */
[C---:B------:R-:W-:Y:S01]  /*6340*/  HMMA.16816.F32 R8, R32.reuse, R134, R8 ;  /* 0x000000862008723c */ /* 0x040fe20000001808 */
[----:B------:R-:W2:Y:S07]  /*6350*/  LDSM.16.MT88.4 R132, [R0+0xa800] ;  /* 0x00a800000084783b */ /* 0x000eae0000004200 */
[C---:B------:R-:W-:Y:S08]  /*6360*/  HMMA.16816.F32 R12, R32.reuse, R136, R12 ;  /* 0x00000088200c723c */ /* 0x040ff0000000180c */
[C---:B------:R-:W-:Y:S01]  /*6370*/  HMMA.16816.F32 R16, R32.reuse, R138, R16 ;  /* 0x0000008a2010723c */ /* 0x040fe20000001810 */
[----:B------:R-:W3:Y:S07]  /*6380*/  LDSM.16.MT88.4 R136, [R0+0xe800] ;  /* 0x00e800000088783b */ /* 0x000eee0000004200 */
[C---:B-1----:R-:W-:Y:S08]  /*6390*/  HMMA.16816.F32 R20, R32.reuse, R140, R20 ;  /* 0x0000008c2014723c */ /* 0x042ff00000001814 */
[----:B------:R-:W-:Y:S01]  /*63a0*/  HMMA.16816.F32 R24, R32, R142, R24 ;  /* 0x0000008e2018723c */ /* 0x000fe20000001818 */
[----:B------:R-:W-:Y:S05]  /*63b0*/  LDSM.16.MT88.4 R140, [R0+0xcc00] ;  /* 0x00cc0000008c783b */ /* 0x000fea0000004200 */
[----:B------:R-:W-:Y:S02]  /*63c0*/  LDSM.16.M88.4 R32, [R203+0x2000] ;  /* 0x00200000cb20783b */ /* 0x000fe40000000200 */
[C---:B--2---:R-:W-:Y:S08]  /*63d0*/  HMMA.16816.F32 R4, R28.reuse, R132, R4 ;  /* 0x000000841c04723c */ /* 0x044ff00000001804 */
[C---:B------:R-:W-:Y:S01]  /*63e0*/  HMMA.16816.F32 R8, R28.reuse, R134, R8 ;  /* 0x000000861c08723c */ /* 0x040fe20000001808 */
[----:B------:R-:W1:Y:S07]  /*63f0*/  LDSM.16.MT88.4 R132, [R0+0xac00] ;  /* 0x00ac00000084783b */ /* 0x000e6e0000004200 */
[C---:B------:R-:W-:Y:S08]  /*6400*/  HMMA.16816.F32 R12, R28.reuse, R144, R12 ;  /* 0x000000901c0c723c */ /* 0x040ff0000000180c */
[C---:B------:R-:W-:Y:S01]  /*6410*/  HMMA.16816.F32 R16, R28.reuse, R146, R16 ;  /* 0x000000921c10723c */ /* 0x040fe20000001810 */
[----:B------:R2:W1:Y:S07]  /*6420*/  LDSM.16.MT88.4 R144, [R0+0xec00] ;  /* 0x00ec00000090783b */ /* 0x00046e0000004200 */
[C---:B---3--:R-:W-:Y:S01]  /*6430*/  HMMA.16816.F32 R20, R28.reuse, R136, R20 ;  /* 0x000000881c14723c */ /* 0x048fe20000001814 */
[----:B------:R-:W3:Y:S06]  /*6440*/  LDL R136, [R1] ;  /* 0x0000000001887983 */ /* 0x000eec0000100800 */
[----:B------:R-:W-:Y:S01]  /*6450*/  IMAD.MOV.U32 R137, RZ, RZ, c[0x0][0x22c] ;  /* 0x00008b00ff897624 */ /* 0x000fe200078e00ff */
[----:B------:R-:W-:Y:S04]  /*6460*/  HMMA.16816.F32 R24, R28, R138, R24 ;  /* 0x0000008a1c18723c */ /* 0x000fe80000001818 */
[----:B------:R-:W-:Y:S03]  /*6470*/  IMAD R137, R137, c[0x0][0x1c0], RZ ;  /* 0x0000700089897a24 */ /* 0x000fe600078e02ff */
[----:B----4-:R-:W-:Y:S01]  /*6480*/  @P0 IADD3 R30, P2, R210, UR14, RZ ;  /* 0x0000000ed21e0c10 */ /* 0x010fe2000ff5e0ff */
[----:B--2---:R-:W2:Y:S01]  /*6490*/  LDL R0, [R1+0x4] ;  /* 0x0000040001007983 */ /* 0x004ea20000100800 */
[C---:B-1----:R-:W-:Y:S01]  /*64a0*/  HMMA.16816.F32 R4, R32.reuse, R132, R4 ;  /* 0x000000842004723c */ /* 0x042fe20000001804 */
[----:B------:R-:W-:Y:S02]  /*64b0*/  @UP3 UIADD3 UR14, UP1, UR14, -0x100, URZ ;  /* 0xffffff000e0e3890 */ /* 0x000fe4000ff3e03f */
[----:B------:R-:W-:Y:S02]  /*64c0*/  IMAD.MOV.U32 R138, RZ, RZ, c[0x0][0x22c] ;  /* 0x00008b00ff8a7624 */ /* 0x000fe400078e00ff */
[----:B------:R-:W-:Y:S01]  /*64d0*/  @P0 IADD3.X R31, R211, UR13, RZ, P2, !PT ;  /* 0x0000000dd31f0c10 */ /* 0x000fe200097fe4ff */
[----:B------:R-:W-:Y:S01]  /*64e0*/  IMAD R137, R137, 0x38, RZ ;  /* 0x0000003889897824 */ /* 0x000fe200078e02ff */
[C---:B------:R-:W-:Y:S01]  /*64f0*/  LEA R210, P1, R209.reuse, R224, 0x2 ;  /* 0x000000e0d1d27211 */ /* 0x040fe200078210ff */
[C---:B------:R-:W-:Y:S01]  /*6500*/  HMMA.16816.F32 R8, R32.reuse, R134, R8 ;  /* 0x000000862008723c */ /* 0x040fe20000001808 */
[----:B------:R-:W-:Y:S01]  /*6510*/  IMAD.MOV.U32 R211, RZ, RZ, c[0x0][0x22c] ;  /* 0x00008b00ffd37624 */ /* 0x000fe200078e00ff */
[----:B------:R1:W5:Y:S01]  /*6520*/  @P0 LDG.E R249, [R30.64] ;  /* 0x000000041ef90981 */ /* 0x000362000c1e1900 */
[----:B------:R-:W-:Y:S01]  /*6530*/  @UP3 UIADD3.X UR13, UR13, -0x1, URZ, UP1, !UPT ;  /* 0xffffffff0d0d3890 */ /* 0x000fe20008ffe43f */
[----:B------:R-:W-:Y:S01]  /*6540*/  IMAD.MOV.U32 R28, RZ, RZ, R210 ;  /* 0x000000ffff1c7224 */ /* 0x000fe200078e00d2 */
[----:B------:R-:W-:Y:S01]  /*6550*/  LEA.HI.X.SX32 R209, R209, R225, 0x2, P1 ;  /* 0x000000e1d1d17211 */ /* 0x000fe200008f16ff */
[----:B------:R-:W-:Y:S01]  /*6560*/  IMAD R211, R211, c[0x0][0x1c0], RZ ;  /* 0x00007000d3d37a24 */ /* 0x000fe200078e02ff */
[----:B------:R1:W5:Y:S01]  /*6570*/  @P0 LDG.E R250, [R30.64+0x20] ;  /* 0x000020041efa0981 */ /* 0x000362000c1e1900 */
[C---:B------:R-:W-:Y:S04]  /*6580*/  HMMA.16816.F32 R12, R32.reuse, R140, R12 ;  /* 0x0000008c200c723c */ /* 0x040fe8000000180c */
[----:B------:R1:W5:Y:S01]  /*6590*/  @P0 LDG.E R247, [R30.64+0x80] ;  /* 0x000080041ef70981 */ /* 0x000362000c1e1900 */
[----:B------:R-:W-:Y:S01]  /*65a0*/  IMAD.MOV.U32 R29, RZ, RZ, R209 ;  /* 0x000000ffff1d7224 */ /* 0x000fe200078e00d1 */
[-C--:B------:R-:W-:Y:S01]  /*65b0*/  LEA R132, P1, R251, R28.reuse, 0x2 ;  /* 0x0000001cfb847211 */ /* 0x080fe200078210ff */
[----:B------:R-:W-:Y:S01]  /*65c0*/  IMAD.SHL.U32 R211, R211, 0x10, RZ ;  /* 0x00000010d3d37824 */ /* 0x000fe200078e00ff */
[C---:B------:R-:W-:Y:S01]  /*65d0*/  HMMA.16816.F32 R16, R32.reuse, R142, R16 ;  /* 0x0000008e2010723c */ /* 0x040fe20000001810 */
[----:B------:R1:W5:Y:S03]  /*65e0*/  @P0 LDG.E R248, [R30.64+0xa0] ;  /* 0x0000a0041ef80981 */ /* 0x000366000c1e1900 */
[-C--:B------:R-:W-:Y:S01]  /*65f0*/  LEA.HI.X.SX32 R133, R251, R29.reuse, 0x2, P1 ;  /* 0x0000001dfb857211 */ /* 0x080fe200008f16ff */
[----:B------:R-:W-:Y:S01]  /*6600*/  IMAD R138, R138, c[0x0][0x1c0], RZ ;  /* 0x000070008a8a7a24 */ /* 0x000fe200078e02ff */
[----:B------:R-:W-:Y:S01]  /*6610*/  LDSM.16.MT88.4 R140, [R3+0x1c00] ;  /* 0x001c0000038c783b */ /* 0x000fe20000004200 */
[CC--:B------:R-:W-:Y:S01]  /*6620*/  LEA R134, P0, R211.reuse, R28.reuse, 0x2 ;  /* 0x0000001cd3867211 */ /* 0x0c0fe200078010ff */
[C---:B------:R-:W-:Y:S03]  /*6630*/  HMMA.16816.F32 R20, R32.reuse, R144, R20 ;  /* 0x000000902014723c */ /* 0x040fe60000001814 */
[----:B------:R4:W-:Y:S01]  /*6640*/  RED.E.ADD.F32.FTZ.RN.STRONG.GPU [R28.64], R4 ;  /* 0x000000041c00798e */ /* 0x0009e2000c10e784 */
[-C--:B------:R-:W-:Y:S01]  /*6650*/  LEA.HI.X.SX32 R135, R211, R29.reuse, 0x2, P0 ;  /* 0x0000001dd3877211 */ /* 0x080fe200000f16ff */
[----:B------:R-:W-:Y:S03]  /*6660*/  IMAD R138, R138, 0x30, RZ ;  /* 0x000000308a8a7824 */ /* 0x000fe600078e02ff */
[----:B------:R-:W-:Y:S01]  /*6670*/  HMMA.16816.F32 R24, R32, R146, R24 ;  /* 0x000000922018723c */ /* 0x000fe20000001818 */
[----:B------:R4:W-:Y:S05]  /*6680*/  RED.E.ADD.F32.FTZ.RN.STRONG.GPU [R132.64], R5 ;  /* 0x000000058400798e */ /* 0x0009ea000c10e784 */
[----:B------:R4:W-:Y:S01]  /*6690*/  RED.E.ADD.F32.FTZ.RN.STRONG.GPU [R134.64], R6 ;  /* 0x000000068600798e */ /* 0x0009e2000c10e784 */
[-C--:B------:R-:W-:Y:S02]  /*66a0*/  LEA R34, P1, R223, R28.reuse, 0x2 ;  /* 0x0000001cdf227211 */ /* 0x080fe400078210ff */
[-C--:B------:R-:W-:Y:S03]  /*66b0*/  LEA R32, P0, R213, R28.reuse, 0x2 ;  /* 0x0000001cd5207211 */ /* 0x080fe600078010ff */
[-C--:B------:R-:W-:Y:S02]  /*66c0*/  LEA.HI.X.SX32 R35, R223, R29.reuse, 0x2, P1 ;  /* 0x0000001ddf237211 */ /* 0x080fe400008f16ff */
[-C--:B------:R-:W-:Y:S01]  /*66d0*/  LEA.HI.X.SX32 R33, R213, R29.reuse, 0x2, P0 ;  /* 0x0000001dd5217211 */ /* 0x080fe200000f16ff */
[----:B------:R-:W-:Y:S01]  /*66e0*/  IMAD.MOV.U32 R213, RZ, RZ, c[0x0][0x22c] ;  /* 0x00008b00ffd57624 */ /* 0x000fe200078e00ff */
[CC--:B-1----:R-:W-:Y:S01]  /*66f0*/  LEA R30, P2, R212.reuse, R28.reuse, 0x2 ;  /* 0x0000001cd41e7211 */ /* 0x0c2fe200078410ff */
[----:B------:R1:W-:Y:S02]  /*6700*/  RED.E.ADD.F32.FTZ.RN.STRONG.GPU [R34.64], R7 ;  /* 0x000000072200798e */ /* 0x0003e4000c10e784 */
[----:B------:R-:W-:Y:S01]  /*6710*/  IMAD R213, R213, c[0x0][0x1c0], RZ ;  /* 0x00007000d5d57a24 */ /* 0x000fe200078e02ff */
[-C--:B------:R-:W-:Y:S01]  /*6720*/  LEA.HI.X.SX32 R31, R212, R29.reuse, 0x2, P2 ;  /* 0x0000001dd41f7211 */ /* 0x080fe200010f16ff */
[----:B------:R-:W-:Y:S01]  /*6730*/  IMAD.MOV.U32 R212, RZ, RZ, c[0x0][0x22c] ;  /* 0x00008b00ffd47624 */ /* 0x000fe200078e00ff */
[----:B------:R1:W-:Y:S01]  /*6740*/  RED.E.ADD.F32.FTZ.RN.STRONG.GPU [R32.64], R8 ;  /* 0x000000082000798e */ /* 0x0003e2000c10e784 */
[-C--:B----4-:R-:W-:Y:S01]  /*6750*/  LEA R4, P1, R138, R28.reuse, 0x2 ;  /* 0x0000001c8a047211 */ /* 0x090fe200078210ff */
[----:B------:R-:W-:Y:S02]  /*6760*/  IMAD.SHL.U32 R213, R213, 0x10, RZ ;  /* 0x00000010d5d57824 */ /* 0x000fe400078e00ff */
[----:B------:R-:W-:Y:S01]  /*6770*/  IMAD R212, R212, c[0x0][0x1c0], RZ ;  /* 0x00007000d4d47a24 */ /* 0x000fe200078e02ff */
[----:B------:R4:W-:Y:S01]  /*6780*/  RED.E.ADD.F32.FTZ.RN.STRONG.GPU [R30.64], R9 ;  /* 0x000000091e00798e */ /* 0x0009e2000c10e784 */
[-C--:B------:R-:W-:Y:S02]  /*6790*/  LEA.HI.X.SX32 R5, R138, R29.reuse, 0x2, P1 ;  /* 0x0000001d8a057211 */ /* 0x080fe400008f16ff */
[----:B------:R-:W-:Y:S03]  /*67a0*/  IMAD.SHL.U32 R212, R212, 0x10, RZ ;  /* 0x00000010d4d47824 */ /* 0x000fe600078e00ff */
[----:B------:R4:W-:Y:S01]  /*67b0*/  RED.E.ADD.F32.FTZ.RN.STRONG.GPU [R4.64], R10 ;  /* 0x0000000a0400798e */ /* 0x0009e2000c10e784 */
[-C--:B------:R-:W-:Y:S02]  /*67c0*/  LEA R6, P0, R137, R28.reuse, 0x2 ;  /* 0x0000001c89067211 */ /* 0x080fe400078010ff */
[C---:B------:R-:W-:Y:S02]  /*67d0*/  IADD3 R139, R212.reuse, 0x20, RZ ;  /* 0x00000020d48b7810 */ /* 0x040fe40007ffe0ff */
[C---:B------:R-:W-:Y:S03]  /*67e0*/  IADD3 R138, R212.reuse, 0x20, RZ ;  /* 0x00000020d48a7810 */ /* 0x040fe60007ffe0ff */
[C---:B------:R-:W-:Y:S02]  /*67f0*/  IMAD.IADD R139, R251.reuse, 0x1, R139 ;  /* 0x00000001fb8b7824 */ /* 0x040fe400078e028b */
[----:B------:R-:W-:Y:S01]  /*6800*/  IMAD.IADD R138, R251, 0x1, R138 ;  /* 0x00000001fb8a7824 */ /* 0x000fe200078e028a */
[-C--:B-1----:R-:W-:Y:S02]  /*6810*/  LEA.HI.X.SX32 R7, R137, R29.reuse, 0x2, P0 ;  /* 0x0000001d89077211 */ /* 0x082fe400000f16ff */
[----:B------:R-:W-:Y:S01]  /*6820*/  IADD3 R137, R213, 0x20, RZ ;  /* 0x00000020d5897810 */ /* 0x000fe20007ffe0ff */
[----:B------:R-:W-:Y:S01]  /*6830*/  IMAD.IADD R138, R251, 0x1, R138 ;  /* 0x00000001fb8a7824 */ /* 0x000fe200078e028a */
[C---:B------:R-:W-:Y:S01]  /*6840*/  IADD3 R34, R211.reuse, 0x40, RZ ;  /* 0x00000040d3227810 */ /* 0x040fe20007ffe0ff */
[----:B------:R1:W-:Y:S01]  /*6850*/  RED.E.ADD.F32.FTZ.RN.STRONG.GPU [R6.64], R11 ;  /* 0x0000000b0600798e */ /* 0x0003e2000c10e784 */
[C---:B------:R-:W-:Y:S02]  /*6860*/  IADD3 R33, R211.reuse, 0x40, RZ ;  /* 0x00000040d3217810 */ /* 0x040fe40007ffe0ff */
[----:B------:R-:W-:Y:S01]  /*6870*/  IADD3 R32, R211, 0x40, RZ ;  /* 0x00000040d3207810 */ /* 0x000fe20007ffe0ff */
[----:B------:R-:W-:Y:S01]  /*6880*/  IMAD.IADD R34, R251, 0x1, R34 ;  /* 0x00000001fb227824 */ /* 0x000fe200078e0222 */
[----:B------:R1:W-:Y:S01]  /*6890*/  RED.E.ADD.F32.FTZ.RN.STRONG.GPU [R28.64+0x80], R12 ;  /* 0x0000800c1c00798e */ /* 0x0003e2000c10e784 */
[-C--:B----4-:R-:W-:Y:S01]  /*68a0*/  LEA R30, P1, R139, R28.reuse, 0x2 ;  /* 0x0000001c8b1e7211 */ /* 0x090fe200078210ff */
[C---:B------:R-:W-:Y:S02]  /*68b0*/  IMAD.IADD R33, R251.reuse, 0x1, R33 ;  /* 0x00000001fb217824 */ /* 0x040fe400078e0221 */
[----:B------:R-:W-:Y:S01]  /*68c0*/  IMAD.IADD R32, R251, 0x1, R32 ;  /* 0x00000001fb207824 */ /* 0x000fe200078e0220 */
[----:B------:R4:W-:Y:S01]  /*68d0*/  RED.E.ADD.F32.FTZ.RN.STRONG.GPU [R132.64+0x80], R13 ;  /* 0x0000800d8400798e */ /* 0x0009e2000c10e784 */
[-C--:B------:R-:W-:Y:S01]  /*68e0*/  LEA R4, P0, R137, R28.reuse, 0x2 ;  /* 0x0000001c89047211 */ /* 0x080fe200078010ff */
[----:B------:R-:W-:Y:S01]  /*68f0*/  IMAD.IADD R34, R251, 0x1, R34 ;  /* 0x00000001fb227824 */ /* 0x000fe200078e0222 */
[-C--:B------:R-:W-:Y:S01]  /*6900*/  LEA.HI.X.SX32 R31, R139, R29.reuse, 0x2, P1 ;  /* 0x0000001d8b1f7211 */ /* 0x080fe200008f16ff */
[----:B------:R-:W-:Y:S01]  /*6910*/  IMAD.IADD R32, R251, 0x1, R32 ;  /* 0x00000001fb207824 */ /* 0x000fe200078e0220 */
[-C--:B------:R-:W-:Y:S01]  /*6920*/  LEA.HI.X.SX32 R5, R137, R29.reuse, 0x2, P0 ;  /* 0x0000001d89057211 */ /* 0x080fe200000f16ff */
[C---:B------:R-:W-:Y:S01]  /*6930*/  IMAD.IADD R34, R251.reuse, 0x1, R34 ;  /* 0x00000001fb227824 */ /* 0x040fe200078e0222 */
[----:B------:R-:W-:Y:S02]  /*6940*/  IADD3 R137, R212, 0x20, RZ ;  /* 0x00000020d4897810 */ /* 0x000fe40007ffe0ff */
[CC--:B------:R-:W-:Y:S01]  /*6950*/  LEA R10, P0, R138.reuse, R28.reuse, 0x2 ;  /* 0x0000001c8a0a7211 */ /* 0x0c0fe200078010ff */
[----:B------:R-:W-:Y:S02]  /*6960*/  RED.E.ADD.F32.FTZ.RN.STRONG.GPU [R4.64], R14 ;  /* 0x0000000e0400798e */ /* 0x000fe4000c10e784 */
[C---:B------:R-:W-:Y:S03]  /*6970*/  IMAD.IADD R137, R251.reuse, 0x1, R137 ;  /* 0x00000001fb897824 */ /* 0x040fe600078e0289 */
[----:B------:R-:W-:Y:S01]  /*6980*/  RED.E.ADD.F32.FTZ.RN.STRONG.GPU [R30.64], R15 ;  /* 0x0000000f1e00798e */ /* 0x000fe2000c10e784 */
[C---:B------:R-:W-:Y:S01]  /*6990*/  IMAD.IADD R137, R251.reuse, 0x1, R137 ;  /* 0x00000001fb897824 */ /* 0x040fe200078e0289 */
[-C--:B-1----:R-:W-:Y:S03]  /*69a0*/  LEA.HI.X.SX32 R11, R138, R29.reuse, 0x2, P0 ;  /* 0x0000001d8a0b7211 */ /* 0x082fe600000f16ff */
[----:B------:R-:W-:Y:S02]  /*69b0*/  IMAD.IADD R137, R251, 0x1, R137 ;  /* 0x00000001fb897824 */ /* 0x000fe400078e0289 */
[----:B------:R1:W-:Y:S01]  /*69c0*/  RED.E.ADD.F32.FTZ.RN.STRONG.GPU [R10.64], R16 ;  /* 0x000000100a00798e */ /* 0x0003e2000c10e784 */
[-C--:B------:R-:W-:Y:S02]  /*69d0*/  LEA R12, P4, R33, R28.reuse, 0x2 ;  /* 0x0000001c210c7211 */ /* 0x080fe400078810ff */
[-C--:B------:R-:W-:Y:S02]  /*69e0*/  LEA R8, P2, R137, R28.reuse, 0x2 ;  /* 0x0000001c89087211 */ /* 0x080fe400078410ff */
[-C--:B----4-:R-:W-:Y:S02]  /*69f0*/  LEA.HI.X.SX32 R13, R33, R29.reuse, 0x2, P4 ;  /* 0x0000001d210d7211 */ /* 0x090fe400020f16ff */
[-C--:B------:R-:W-:Y:S05]  /*6a00*/  LEA.HI.X.SX32 R9, R137, R29.reuse, 0x2, P2 ;  /* 0x0000001d89097211 */ /* 0x080fea00010f16ff */
[----:B------:R4:W-:Y:S01]  /*6a10*/  RED.E.ADD.F32.FTZ.RN.STRONG.GPU [R8.64], R17 ;  /* 0x000000110800798e */ /* 0x0009e2000c10e784 */
[CC--:B-1----:R-:W-:Y:S04]  /*6a20*/  LEA R10, P3, R32.reuse, R28.reuse, 0x2 ;  /* 0x0000001c200a7211 */ /* 0x0c2fe800078610ff */
[-C--:B------:R-:W-:Y:S02]  /*6a30*/  LEA.HI.X.SX32 R11, R32, R29.reuse, 0x2, P3 ;  /* 0x0000001d200b7211 */ /* 0x080fe400018f16ff */
[CC--:B----4-:R-:W-:Y:S04]  /*6a40*/  LEA R8, P2, R34.reuse, R28.reuse, 0x2 ;  /* 0x0000001c22087211 */ /* 0x0d0fe800078410ff */
[-C--:B------:R-:W-:Y:S02]  /*6a50*/  LEA.HI.X.SX32 R9, R34, R29.reuse, 0x2, P2 ;  /* 0x0000001d22097211 */ /* 0x080fe400010f16ff */
[----:B------:R-:W-:Y:S01]  /*6a60*/  LDSM.16.MT88.4 R32, [R2+0xf800] ;  /* 0x00f800000220783b */ /* 0x000fe20000004200 */
[CC--:B---3--:R-:W-:Y:S04]  /*6a70*/  LEA R6, P1, R136.reuse, R28.reuse, 0x2 ;  /* 0x0000001c88067211 */ /* 0x0c8fe800078210ff */
[-C--:B------:R-:W-:Y:S02]  /*6a80*/  LEA.HI.X.SX32 R7, R136, R29.reuse, 0x2, P1 ;  /* 0x0000001d88077211 */ /* 0x080fe400008f16ff */
[----:B------:R-:W-:Y:S03]  /*6a90*/  IADD3 R136, R211, 0x40, RZ ;  /* 0x00000040d3887810 */ /* 0x000fe60007ffe0ff */
[----:B------:R1:W-:Y:S01]  /*6aa0*/  RED.E.ADD.F32.FTZ.RN.STRONG.GPU [R6.64], R18 ;  /* 0x000000120600798e */ /* 0x0003e2000c10e784 */
[CC--:B------:R-:W-:Y:S04]  /*6ab0*/  LEA R14, P5, R136.reuse, R28.reuse, 0x2 ;  /* 0x0000001c880e7211 */ /* 0x0c0fe800078a10ff */
[-C--:B------:R-:W-:Y:S02]  /*6ac0*/  LEA.HI.X.SX32 R15, R136, R29.reuse, 0x2, P5 ;  /* 0x0000001d880f7211 */ /* 0x080fe400028f16ff */
[CC--:B--2---:R-:W-:Y:S01]  /*6ad0*/  LEA R4, P0, R0.reuse, R28.reuse, 0x2 ;  /* 0x0000001c00047211 */ /* 0x0c4fe200078010ff */
[----:B------:R-:W-:Y:S03]  /*6ae0*/  LDSM.16.MT88.4 R136, [R2+0x12800] ;  /* 0x012800000288783b */ /* 0x000fe60000004200 */
[-C--:B------:R-:W-:Y:S01]  /*6af0*/  LEA.HI.X.SX32 R5, R0, R29.reuse, 0x2, P0 ;  /* 0x0000001d00057211 */ /* 0x080fe200000f16ff */
[----:B------:R-:W-:Y:S04]  /*6b00*/  IMAD.IADD R0, R251, 0x1, R252 ;  /* 0x00000001fb007824 */ /* 0x000fe800078e02fc */
[----:B------:R2:W-:Y:S05]  /*6b10*/  RED.E.ADD.F32.FTZ.RN.STRONG.GPU [R4.64], R19 ;  /* 0x000000130400798e */ /* 0x0005ea000c10e784 */
[----:B------:R-:W-:Y:S05]  /*6b20*/  RED.E.ADD.F32.FTZ.RN.STRONG.GPU [R28.64+0x100], R20 ;  /* 0x000100141c00798e */ /* 0x000fea000c10e784 */
[----:B------:R-:W-:Y:S01]  /*6b30*/  RED.E.ADD.F32.FTZ.RN.STRONG.GPU [R132.64+0x100], R21 ;  /* 0x000100158400798e */ /* 0x000fe2000c10e784 */
[CC--:B-1----:R-:W-:Y:S04]  /*6b40*/  LEA R6, P1, R252.reuse, R28.reuse, 0x2 ;  /* 0x0000001cfc067211 */ /* 0x0c2fe800078210ff */
[----:B------:R-:W-:Y:S01]  /*6b50*/  RED.E.ADD.F32.FTZ.RN.STRONG.GPU [R14.64], R22 ;  /* 0x000000160e00798e */ /* 0x000fe2000c10e784 */
[-C--:B------:R-:W-:Y:S02]  /*6b60*/  LEA.HI.X.SX32 R7, R252, R29.reuse, 0x2, P1 ;  /* 0x0000001dfc077211 */ /* 0x080fe400008f16ff */
[----:B------:R-:W-:Y:S01]  /*6b70*/  PLOP3.LUT P1, PT, PT, PT, UP0, 0x80, 0x0 ;  /* 0x000000000000781c */ /* 0x000fe20003f2f008 */
[----:B------:R-:W-:Y:S01]  /*6b80*/  @UP3 UIADD3 UR16, UP0, UR16, -0x100, URZ ;  /* 0xffffff0010103890 */ /* 0x000fe2000ff1e03f */
[----:B------:R-:W-:Y:S03]  /*6b90*/  RED.E.ADD.F32.FTZ.RN.STRONG.GPU [R12.64], R23 ;  /* 0x000000170c00798e */ /* 0x000fe6000c10e784 */
[----:B------:R-:W-:Y:S02]  /*6ba0*/  @UP3 UIADD3.X UR15, UR15, -0x1, URZ, UP0, !UPT ;  /* 0xffffffff0f0f3890 */ /* 0x000fe400087fe43f */
[----:B------:R-:W-:Y:S01]  /*6bb0*/  RED.E.ADD.F32.FTZ.RN.STRONG.GPU [R10.64], R24 ;  /* 0x000000180a00798e */ /* 0x000fe2000c10e784 */
[C---:B--2---:R-:W-:Y:S04]  /*6bc0*/  LEA R4, P0, R0.reuse, R28, 0x2 ;  /* 0x0000001c00047211 */ /* 0x044fe800078010ff */
[----:B------:R-:W-:Y:S01]  /*6bd0*/  RED.E.ADD.F32.FTZ.RN.STRONG.GPU [R8.64], R25 ;  /* 0x000000190800798e */ /* 0x000fe2000c10e784 */
[----:B------:R-:W-:Y:S02]  /*6be0*/  LEA.HI.X.SX32 R5, R0, R29, 0x2, P0 ;  /* 0x0000001d00057211 */ /* 0x000fe400000f16ff */
[----:B------:R-:W-:Y:S02]  /*6bf0*/  PLOP3.LUT P0, PT, PT, PT, UP2, 0x80, 0x0 ;  /* 0x000000000000781c */ /* 0x000fe40003f0f028 */
[----:B------:R-:W-:Y:S01]  /*6c00*/  RED.E.ADD.F32.FTZ.RN.STRONG.GPU [R6.64], R26 ;  /* 0x0000001a0600798e */ /* 0x000fe2000c10e784 */
[C---:B------:R-:W-:Y:S02]  /*6c10*/  IADD3 R0, R3.reuse, -0x3000, RZ ;  /* 0xffffd00003007810 */ /* 0x040fe40007ffe0ff */
[----:B------:R-:W-:Y:S02]  /*6c20*/  @P1 IADD3 R0, R3, 0x3000, RZ ;  /* 0x0000300003001810 */ /* 0x000fe40007ffe0ff */
[----:B------:R-:W-:Y:S05]  /*6c30*/  LDSM.16.MT88.4 R8, [R3] ;  /* 0x000000000308783b */ /* 0x000fea0000004200 */
[----:B------:R-:W-:Y:S05]  /*6c40*/  RED.E.ADD.F32.FTZ.RN.STRONG.GPU [R4.64], R27 ;  /* 0x0000001b0400798e */ /* 0x000fea000c10e784 */
[----:B------:R-:W1:Y:S05]  /*6c50*/  LDSM.16.MT88.4 R4, [R2+0xf000] ;  /* 0x00f000000204783b */ /* 0x000e6a0000004200 */
[----:B------:R-:W2:Y:S05]  /*6c60*/  LDSM.16.MT88.4 R12, [R2+0x11000] ;  /* 0x01100000020c783b */ /* 0x000eaa0000004200 */
[----:B------:R-:W3:Y:S05]  /*6c70*/  LDSM.16.MT88.4 R16, [R3+0x1000] ;  /* 0x001000000310783b */ /* 0x000eea0000004200 */
[----:B------:R-:W4:Y:S05]  /*6c80*/  LDSM.16.MT88.4 R28, [R3+0x2000] ;  /* 0x00200000031c783b */ /* 0x000f2a0000004200 */
[----:B------:R-:W3:Y:S05]  /*6c90*/  LDSM.16.MT88.4 R20, [R3+0x400] ;  /* 0x000400000314783b */ /* 0x000eea0000004200 */
[----:B------:R-:W3:Y:S05]  /*6ca0*/  LDSM.16.MT88.4 R132, [R2+0x11800] ;  /* 0x011800000284783b */ /* 0x000eea0000004200 */
[----:B------:R-:W3:Y:S01]  /*6cb0*/  LDSM.16.MT88.4 R24, [R3+0x1400] ;  /* 0x001400000318783b */ /* 0x000ee20000004200 */
[-C--:B-1----:R-:W-:Y:S08]  /*6cc0*/  HMMA.16816.F32 R84, R4, R8.reuse, R84 ;  /* 0x000000080454723c */ /* 0x082ff00000001854 */
[C---:B--2---:R-:W-:Y:S08]  /*6cd0*/  HMMA.16816.F32 R88, R12.reuse, R8, R88 ;  /* 0x000000080c58723c */ /* 0x044ff00000001858 */
[-C--:B------:R-:W-:Y:S08]  /*6ce0*/  HMMA.16816.F32 R92, R12, R10.reuse, R92 ;  /* 0x0000000a0c5c723c */ /* 0x080ff0000000185c */
[C---:B------:R-:W-:Y:S01]  /*6cf0*/  HMMA.16816.F32 R96, R4.reuse, R10, R96 ;  /* 0x0000000a0460723c */ /* 0x040fe20000001860 */
[----:B------:R-:W1:Y:S07]  /*6d00*/  LDSM.16.MT88.4 R8, [R3+0x2400] ;  /* 0x002400000308783b */ /* 0x000e6e0000004200 */
[-C--:B---3--:R-:W-:Y:S08]  /*6d10*/  HMMA.16816.F32 R100, R4, R16.reuse, R100 ;  /* 0x000000100464723c */ /* 0x088ff00000001864 */
[C---:B------:R-:W-:Y:S08]  /*6d20*/  HMMA.16816.F32 R104, R12.reuse, R16, R104 ;  /* 0x000000100c68723c */ /* 0x040ff00000001868 */
[-C--:B------:R-:W-:Y:S08]  /*6d30*/  HMMA.16816.F32 R108, R12, R18.reuse, R108 ;  /* 0x000000120c6c723c */ /* 0x080ff0000000186c */
[C---:B------:R-:W-:Y:S01]  /*6d40*/  HMMA.16816.F32 R112, R4.reuse, R18, R112 ;  /* 0x000000120470723c */ /* 0x040fe20000001870 */
[----:B------:R-:W-:Y:S07]  /*6d50*/  LDSM.16.MT88.4 R16, [R2+0x12000] ;  /* 0x012000000210783b */ /* 0x000fee0000004200 */
[-C--:B----4-:R-:W-:Y:S08]  /*6d60*/  HMMA.16816.F32 R116, R4, R28.reuse, R116 ;  /* 0x0000001c0474723c */ /* 0x090ff00000001874 */
[C---:B------:R-:W-:Y:S08]  /*6d70*/  HMMA.16816.F32 R120, R12.reuse, R28, R120 ;  /* 0x0000001c0c78723c */ /* 0x040ff00000001878 */
[-C--:B------:R-:W-:Y:S01]  /*6d80*/  HMMA.16816.F32 R124, R12, R30.reuse, R124 ;  /* 0x0000001e0c7c723c */ /* 0x080fe2000000187c */
[----:B------:R-:W-:Y:S07]  /*6d90*/  LDSM.16.MT88.4 R12, [R3+0x800] ;  /* 0x00080000030c783b */ /* 0x000fee0000004200 */
[----:B------:R-:W-:Y:S01]  /*6da0*/  HMMA.16816.F32 R128, R4, R30, R128 ;  /* 0x0000001e0480723c */ /* 0x000fe20000001880 */
[----:B------:R-:W2:Y:S05]  /*6db0*/  LDSM.16.MT88.4 R4, [R2+0x10000] ;  /* 0x010000000204783b */ /* 0x000eaa0000004200 */
[----:B------:R-:W3:Y:S02]  /*6dc0*/  LDSM.16.MT88.4 R28, [R3+0x1800] ;  /* 0x00180000031c783b */ /* 0x000ee40000004200 */
        /* <DEDUP_REMOVED lines=16> */
[-C--:B--2---:R-:W-:Y:S08]  /*6ed0*/  HMMA.16816.F32 R84, R4, R12.reuse, R84 ;  /* 0x0000000c0454723c */ /* 0x084ff00000001854 */
        /* <DEDUP_REMOVED lines=8> */
[-C--:B----4-:R-:W-:Y:S08]  /*6f60*/  HMMA.16816.F32 R116, R4, R20.reuse, R116 ;  /* 0x000000140474723c */ /* 0x090ff00000001874 */
        /* <DEDUP_REMOVED lines=183> */
.L_x_192:
        /* <DEDUP_REMOVED lines=18> */
.L_x_193:
[----:B-1----:R-:W1:Y:S01]  /*7c00*/  S2R R4, SR_TID.X ;  /* 0x0000000000047919 */ /* 0x002e620000002100 */
[----:B-----5:R-:W-:Y:S01]  /*7c10*/  IMAD.SHL.U32 R0, R208, 0x2, RZ ;  /* 0x00000002d0007824 */ /* 0x020fe200078e00ff */
[----:B------:R-:W-:Y:S01]  /*7c20*/  USHF.R.S32.HI UR10, URZ, 0x1f, UR23 ;  /* 0x0000001f3f0a7899 */ /* 0x000fe20008011417 */
[----:B------:R-:W-:Y:S01]  /*7c30*/  IMAD.U32 R10, RZ, RZ, UR35 ;  /* 0x00000023ff0a7e24 */ /* 0x000fe2000f8e00ff */
[----:B------:R-:W-:Y:S01]  /*7c40*/  BAR.SYNC.DEFER_BLOCKING 0x0 ;  /* 0x0000000000007b1d */ /* 0x000fe20000010000 */
[----:B------:R-:W-:-:S05]  /*7c50*/  UIMAD UR6, UR22, -0x80, UR6 ;  /* 0xffffff80160678a4 */ /* 0x000fca000f8e0206 */
[----:B------:R-:W-:Y:S01]  /*7c60*/  ULDC.64 UR8, c[0x0][0x3a0] ;  /* 0x0000e80000087ab9 */ /* 0x000fe20000000a00 */
[----:B------:R-:W-:Y:S01]  /*7c70*/  BSSY B0, `(.L_x_194) ;  /* 0x000002e000007945 */ /* 0x000fe20003800000 */
[----:B------:R-:W-:-:S04]  /*7c80*/  UIMAD UR7, UR10, UR8, URZ ;  /* 0x000000080a0772a4 */ /* 0x000fc8000f8e023f */
[----:B------:R-:W-:-:S03]  /*7c90*/  UIMAD UR7, UR23, UR9, UR7 ;  /* 0x00000009170772a4 */ /* 0x000fc6000f8e0207 */
[----:B------:R-:W-:Y:S01]  /*7ca0*/  ULDC.64 UR8, c[0x0][0x3b8] ;  /* 0x0000ee0000087ab9 */ /* 0x000fe20000000a00 */
[----:B-1----:R-:W-:-:S04]  /*7cb0*/  SHF.R.S32.HI R8, RZ, 0x1f, R4 ;  /* 0x0000001fff087819 */ /* 0x002fc80000011404 */
[----:B------:R-:W-:Y:S01]  /*7cc0*/  LEA.HI R8, R8, R4, RZ, 0x2 ;  /* 0x0000000408087211 */ /* 0x000fe200078f10ff */
[----:B------:R1:W2:Y:S03]  /*7cd0*/  LDS.128 R36, [R0+0xa000] ;  /* 0x00a0000000247984 */ /* 0x0002a60000000c00 */
[----:B------:R-:W-:Y:S01]  /*7ce0*/  LOP3.LUT R3, R8, 0xfffffffc, RZ, 0xc0, !PT ;  /* 0xfffffffc08037812 */ /* 0x000fe200078ec0ff */
[----:B------:R1:W3:Y:S04]  /*7cf0*/  LDS.128 R32, [R0+0xc000] ;  /* 0x00c0000000207984 */ /* 0x0002e80000000c00 */
[----:B------:R-:W-:Y:S01]  /*7d00*/  IMAD.IADD R3, R4, 0x1, -R3 ;  /* 0x0000000104037824 */ /* 0x000fe200078e0a03 */
[----:B------:R1:W4:Y:S03]  /*7d10*/  LDS.128 R28, [R0+0xe000] ;  /* 0x00e00000001c7984 */ /* 0x0003260000000c00 */
[----:B------:R-:W-:Y:S01]  /*7d20*/  IMAD.SHL.U32 R6, R3, 0x8, RZ ;  /* 0x0000000803067824 */ /* 0x000fe200078e00ff */
[----:B------:R1:W1:Y:S01]  /*7d30*/  LDS.128 R48, [R0+0xf000] ;  /* 0x00f0000000307984 */ /* 0x0002620000000c00 */
[----:B------:R-:W-:-:S03]  /*7d40*/  IMAD.U32 R3, RZ, RZ, UR23 ;  /* 0x00000017ff037e24 */ /* 0x000fc6000f8e00ff */
[----:B------:R1:W1:Y:S01]  /*7d50*/  LDS.128 R60, [R0+0x10000] ;  /* 0x01000000003c7984 */ /* 0x0002620000000c00 */
[----:B------:R-:W-:-:S03]  /*7d60*/  SHF.R.S32.HI R7, RZ, 0x1f, R6 ;  /* 0x0000001fff077819 */ /* 0x000fc60000011406 */
[----:B------:R1:W1:Y:S02]  /*7d70*/  LDS.128 R44, [R0+0x11000] ;  /* 0x01100000002c7984 */ /* 0x0002640000000c00 */
[----:B------:R-:W-:Y:S02]  /*7d80*/  IMAD.WIDE.U32 R4, R3, c[0x0][0x3a0], R6 ;  /* 0x0000e80003047a25 */ /* 0x000fe400078e0006 */
[----:B------:R1:W1:Y:S02]  /*7d90*/  LDS.128 R56, [R0+0x12000] ;  /* 0x0120000000387984 */ /* 0x0002640000000c00 */
[----:B------:R-:W-:Y:S01]  /*7da0*/  IMAD.U32 R3, RZ, RZ, UR7 ;  /* 0x00000007ff037e24 */ /* 0x000fe2000f8e00ff */
[----:B------:R-:W-:Y:S01]  /*7db0*/  IADD3 R4, P0, R4, UR14, RZ ;  /* 0x0000000e04047c10 */ /* 0x000fe2000ff1e0ff */
[----:B------:R1:W1:Y:S01]  /*7dc0*/  LDS.128 R40, [R0+0x13000] ;  /* 0x0130000000287984 */ /* 0x0002620000000c00 */
[----:B------:R-:W-:Y:S02]  /*7dd0*/  UIMAD UR7, UR59, UR8, URZ ;  /* 0x000000083b0772a4 */ /* 0x000fe4000f8e023f */
[----:B------:R-:W-:Y:S01]  /*7de0*/  IADD3.X R5, R5, UR15, R3, P0, !PT ;  /* 0x0000000f05057c10 */ /* 0x000fe200087fe403 */
[----:B------:R1:W1:Y:S01]  /*7df0*/  LDS.128 R52, [R0+0x14000] ;  /* 0x0140000000347984 */ /* 0x0002620000000c00 */
[----:B------:R-:W-:Y:S01]  /*7e00*/  SHF.R.S32.HI R3, RZ, 0x2, R8 ;  /* 0x00000002ff037819 */ /* 0x000fe20000011408 */
[----:B------:R-:W-:-:S02]  /*7e10*/  UIMAD UR7, UR35, UR9, UR7 ;  /* 0x00000009230772a4 */ /* 0x000fc4000f8e0207 */
[----:B------:R-:W-:Y:S01]  /*7e20*/  IMAD.WIDE.U32 R10, R10, c[0x0][0x3b8], R4 ;  /* 0x0000ee000a0a7a25 */ /* 0x000fe200078e0004 */
[----:B------:R-:W-:Y:S02]  /*7e30*/  ISETP.GE.AND P2, PT, R3, UR6, PT ;  /* 0x0000000603007c0c */ /* 0x000fe4000bf46270 */
[----:B------:R-:W-:Y:S02]  /*7e40*/  SHF.R.S32.HI R25, RZ, 0x1f, R3 ;  /* 0x0000001fff197819 */ /* 0x000fe40000011403 */
[----:B------:R-:W-:-:S09]  /*7e50*/  IADD3 R24, R11, UR7, RZ ;  /* 0x000000070b187c10 */ /* 0x000fd2000fffe0ff */
[----:B------:R-:W-:Y:S05]  /*7e60*/  @P2 BRA `(.L_x_195) ;  /* 0x000000e000002947 */ /* 0x000fea0003800000 */
[----:B--234-:R-:W2:Y:S01]  /*7e70*/  LDS.128 R20, [R0+0xb000] ;  /* 0x00b0000000147984 */ /* 0x01cea20000000c00 */
[----:B------:R-:W-:Y:S02]  /*7e80*/  MOV R4, R10 ;  /* 0x0000000a00047202 */ /* 0x000fe40000000f00 */
[----:B------:R-:W-:Y:S01]  /*7e90*/  MOV R5, R24 ;  /* 0x0000001800057202 */ /* 0x000fe20000000f00 */
[----:B------:R-:W3:Y:S04]  /*7ea0*/  LDS.128 R16, [R0+0x9000] ;  /* 0x0090000000107984 */ /* 0x000ee80000000c00 */
[----:B------:R4:W5:Y:S01]  /*7eb0*/  LDS.128 R12, [R0+0xd000] ;  /* 0x00d00000000c7984 */ /* 0x0009620000000c00 */
[----:B------:R-:W-:-:S05]  /*7ec0*/  IMAD.WIDE.U32 R8, R3, c[0x0][0x3a0], R4 ;  /* 0x0000e80003087a25 */ /* 0x000fca00078e0004 */
[----:B------:R-:W-:Y:S01]  /*7ed0*/  LEA R4, P0, R8, c[0x0][0x340], 0x1 ;  /* 0x0000d00008047a11 */ /* 0x000fe200078008ff */
[----:B-1--4-:R-:W-:-:S04]  /*7ee0*/  IMAD R0, R25, c[0x0][0x3a0], RZ ;  /* 0x0000e80019007a24 */ /* 0x012fc800078e02ff */
[----:B------:R-:W-:-:S05]  /*7ef0*/  IMAD R0, R3, c[0x0][0x3a4], R0 ;  /* 0x0000e90003007a24 */ /* 0x000fca00078e0200 */
[----:B------:R-:W-:-:S04]  /*7f00*/  IADD3 R0, R0, R9, RZ ;  /* 0x0000000900007210 */ /* 0x000fc80007ffe0ff */
[----:B------:R-:W-:-:S05]  /*7f10*/  LEA.HI.X R5, R8, c[0x0][0x344], R0, 0x1, P0 ;  /* 0x0000d10008057a11 */ /* 0x000fca00000f0c00 */
[----:B--2---:R1:W-:Y:S04]  /*7f20*/  STG.E.128 [R4.64+0x40], R20 ;  /* 0x0000401404007986 */ /* 0x0043e8000c101d04 */
[----:B---3--:R1:W-:Y:S04]  /*7f30*/  STG.E.128 [R4.64], R16 ;  /* 0x0000001004007986 */ /* 0x0083e8000c101d04 */
[----:B-----5:R1:W-:Y:S02]  /*7f40*/  STG.E.128 [R4.64+0x80], R12 ;  /* 0x0000800c04007986 */ /* 0x0203e4000c101d04 */
.L_x_195:
[----:B--234-:R-:W-:Y:S05]  /*7f50*/  BSYNC B0 ;  /* 0x0000000000007941 */ /* 0x01cfea0003800000 */
.L_x_194:
[----:B-1----:R-:W-:Y:S01]  /*7f60*/  IADD3 R0, R3, 0x40, RZ ;  /* 0x0000004003007810 */ /* 0x002fe20007ffe0ff */
[----:B------:R-:W-:Y:S03]  /*7f70*/  BSSY B0, `(.L_x_196) ;  /* 0x0000010000007945 */ /* 0x000fe60003800000 */
[----:B------:R-:W-:-:S13]  /*7f80*/  ISETP.GE.AND P1, PT, R0, UR6, PT ;  /* 0x0000000600007c0c */ /* 0x000fda000bf26270 */
[----:B------:R-:W-:Y:S05]  /*7f90*/  @P1 BRA `(.L_x_197) ;  /* 0x000000d000001947 */ /* 0x000fea0003800000 */
[----:B------:R-:W-:Y:S02]  /*7fa0*/  IADD3 R0, P0, R3, 0x40, RZ ;  /* 0x0000004003007810 */ /* 0x000fe40007f1e0ff */
[----:B------:R-:W-:-:S03]  /*7fb0*/  MOV R5, R24 ;  /* 0x0000001800057202 */ /* 0x000fc60000000f00 */
[----:B------:R-:W-:-:S04]  /*7fc0*/  IMAD.X R4, RZ, RZ, R25, P0 ;  /* 0x000000ffff047224 */ /* 0x000fc800000e0619 */
[----:B------:R-:W-:Y:S02]  /*7fd0*/  IMAD R8, R4, c[0x0][0x3a0], RZ ;  /* 0x0000e80004087a24 */ /* 0x000fe400078e02ff */
[----:B------:R-:W-:-:S04]  /*7fe0*/  IMAD.MOV.U32 R4, RZ, RZ, R10 ;  /* 0x000000ffff047224 */ /* 0x000fc800078e000a */
[----:B------:R-:W-:-:S04]  /*7ff0*/  IMAD.WIDE.U32 R10, R0, c[0x0][0x3a0], R4 ;  /* 0x0000e800000a7a25 */ /* 0x000fc800078e0004 */
[----:B------:R-:W-:Y:S01]  /*8000*/  IMAD R0, R0, c[0x0][0x3a4], R8 ;  /* 0x0000e90000007a24 */ /* 0x000fe200078e0208 */
[----:B------:R-:W-:-:S04]  /*8010*/  LEA R4, P0, R10, c[0x0][0x340], 0x1 ;  /* 0x0000d0000a047a11 */ /* 0x000fc800078008ff */
[----:B------:R-:W-:-:S04]  /*8020*/  IADD3 R0, R0, R11, RZ ;  /* 0x0000000b00007210 */ /* 0x000fc80007ffe0ff */
[----:B------:R-:W-:-:S05]  /*8030*/  LEA.HI.X R5, R10, c[0x0][0x344], R0, 0x1, P0 ;  /* 0x0000d1000a057a11 */ /* 0x000fca00000f0c00 */
[----:B------:R1:W-:Y:S04]  /*8040*/  STG.E.128 [R4.64], R36 ;  /* 0x0000002404007986 */ /* 0x0003e8000c101d04 */
[----:B------:R1:W-:Y:S04]  /*8050*/  STG.E.128 [R4.64+0x40], R32 ;  /* 0x0000402004007986 */ /* 0x0003e8000c101d04 */
[----:B------:R1:W-:Y:S02]  /*8060*/  STG.E.128 [R4.64+0x80], R28 ;  /* 0x0000801c04007986 */ /* 0x0003e4000c101d04 */
.L_x_197:
[----:B------:R-:W-:Y:S05]  /*8070*/  BSYNC B0 ;  /* 0x0000000000007941 */ /* 0x000fea0003800000 */
.L_x_196:
[----:B------:R-:W-:Y:S01]  /*8080*/  ULDC.64 UR6, c[0x0][0x3a8] ;  /* 0x0000ea0000067ab9 */ /* 0x000fe20000000a00 */
[----:B------:R-:W-:Y:S01]  /*8090*/  IMAD.U32 R0, RZ, RZ, UR23 ;  /* 0x00000017ff007e24 */ /* 0x000fe2000f8e00ff */
[----:B------:R-:W-:Y:S01]  /*80a0*/  UIMAD UR6, UR10, UR6, URZ ;  /* 0x000000060a0672a4 */ /* 0x000fe2000f8e023f */
[----:B------:R-:W-:Y:S02]  /*80b0*/  BSSY B0, `(.L_x_198) ;  /* 0x0000018000007945 */ /* 0x000fe40003800000 */
        /* <DEDUP_REMOVED lines=12> */
[----:B-1----:R-:W-:Y:S01]  /*8180*/  MOV R4, R6 ;  /* 0x0000000600047202 */ /* 0x002fe20000000f00 */
[----:B------:R-:W-:Y:S01]  /*8190*/  IMAD R10, R25, c[0x0][0x3a8], RZ ;  /* 0x0000ea00190a7a24 */ /* 0x000fe200078e02ff */
[----:B------:R-:W-:-:S05]  /*81a0*/  MOV R5, R0 ;  /* 0x0000000000057202 */ /* 0x000fca0000000f00 */
[----:B------:R-:W-:-:S04]  /*81b0*/  IMAD.WIDE.U32 R8, R3, c[0x0][0x3a8], R4 ;  /* 0x0000ea0003087a25 */ /* 0x000fc800078e0004 */
[----:B------:R-:W-:-:S05]  /*81c0*/  IMAD R4, R3, c[0x0][0x3ac], R10 ;  /* 0x0000eb0003047a24 */ /* 0x000fca00078e020a */
[----:B------:R-:W-:Y:S02]  /*81d0*/  IADD3 R5, R4, R9, RZ ;  /* 0x0000000904057210 */ /* 0x000fe40007ffe0ff */
[----:B------:R-:W-:-:S04]  /*81e0*/  LEA R4, P0, R8, c[0x0][0x348], 0x1 ;  /* 0x0000d20008047a11 */ /* 0x000fc800078008ff */
[----:B------:R-:W-:-:S05]  /*81f0*/  LEA.HI.X R5, R8, c[0x0][0x34c], R5, 0x1, P0 ;  /* 0x0000d30008057a11 */ /* 0x000fca00000f0c05 */
[----:B------:R1:W-:Y:S04]  /*8200*/  STG.E.128 [R4.64], R48 ;  /* 0x0000003004007986 */ /* 0x0003e8000c101d04 */
[----:B------:R1:W-:Y:S04]  /*8210*/  STG.E.128 [R4.64+0x40], R44 ;  /* 0x0000402c04007986 */ /* 0x0003e8000c101d04 */
[----:B------:R1:W-:Y:S02]  /*8220*/  STG.E.128 [R4.64+0x80], R40 ;  /* 0x0000802804007986 */ /* 0x0003e4000c101d04 */
.L_x_199:
[----:B------:R-:W-:Y:S05]  /*8230*/  BSYNC B0 ;  /* 0x0000000000007941 */ /* 0x000fea0003800000 */
.L_x_198:
        /* <DEDUP_REMOVED lines=12> */
[----:B------:R1:W-:Y:S02]  /*8300*/  STG.E.128 [R4.64+0x80], R52 ;  /* 0x0000803404007986 */ /* 0x0003e4000c101d04 */
.L_x_186:
[----:B------:R-:W-:Y:S05]  /*8310*/  BSYNC B1 ;  /* 0x0000000000017941 */ /* 0x000fea0003800000 */
.L_x_172:
        /* <DEDUP_REMOVED lines=11> */
.L_x_200:
[----:B------:R-:W-:Y:S05]  /*83d0*/  EXIT ;  /* 0x000000000000794d */ /* 0x000fea0003800000 */
.L_x_202:
        /* <DEDUP_REMOVED lines=10> */
.L_x_1279:


//--------------------- .text._ZN5flash44flash_bwd_dq_dk_dv_loop_seqk_parallel_kernelI23Flash_bwd_kernel_traitsILi96ELi64ELi128ELi8ELi2ELi4ELi4ELb1ELb0EN7cutlass6half_tE19Flash_kernel_traitsILi96ELi64ELi128ELi8ES3_EELb0ELb0ELb1ELb1ELb0ELb0ELb0EEEvNS_16Flash_bwd_paramsE --------------------------
	.section	.text._ZN5flash44flash_bwd_dq_dk_dv_loop_seqk_parallel_kernelI23Flash_bwd_kernel_traitsILi96ELi64ELi128ELi8ELi2ELi4ELi4ELb1ELb0EN7cutlass6half_tE19Flash_kernel_traitsILi96ELi64ELi128ELi8ES3_EELb0ELb0ELb1ELb1ELb0ELb0ELb0EEEvNS_16Flash_bwd_paramsE,"ax",@progbits
	.sectioninfo	@"SHI_REGISTERS=255"
	.align	128
        .global         _ZN5flash44flash_bwd_dq_dk_dv_loop_seqk_parallel_kernelI23Flash_bwd_kernel_traitsILi96ELi64ELi128ELi8ELi2ELi4ELi4ELb1ELb0EN7cutlass6half_tE19Flash_kernel_traitsILi96ELi64ELi128ELi8ES3_EELb0ELb0ELb1ELb1ELb0ELb0ELb0EEEvNS_16Flash_bwd_paramsE
        .type           _ZN5flash44flash_bwd_dq_dk_dv_loop_seqk_parallel_kernelI23Flash_bwd_kernel_traitsILi96ELi64ELi128ELi8ELi2ELi4ELi4ELb1ELb0EN7cutlass6half_tE19Flash_kernel_traitsILi96ELi64ELi128ELi8ES3_EELb0ELb0ELb1ELb1ELb0ELb0ELb0EEEvNS_16Flash_bwd_paramsE,@function
        .size           _ZN5flash44flash_bwd_dq_dk_dv_loop_seqk_parallel_kernelI23Flash_bwd_kernel_traitsILi96ELi64ELi128ELi8ELi2ELi4ELi4ELb1ELb0EN7cutlass6half_tE19Flash_kernel_traitsILi96ELi64ELi128ELi8ES3_EELb0ELb0ELb1ELb1ELb0ELb0ELb0EEEvNS_16Flash_bwd_paramsE,(.L_x_1280 - _ZN5flash44flash_bwd_dq_dk_dv_loop_seqk_parallel_kernelI23Flash_bwd_kernel_traitsILi96ELi64ELi128ELi8ELi2ELi4ELi4ELb1ELb0EN7cutlass6half_tE19Flash_kernel_traitsILi96ELi64ELi128ELi8ES3_EELb0ELb0ELb1ELb1ELb0ELb0ELb0EEEvNS_16Flash_bwd_paramsE)
        .other          _ZN5flash44flash_bwd_dq_dk_dv_loop_seqk_parallel_kernelI23Flash_bwd_kernel_traitsILi96ELi64ELi128ELi8ELi2ELi4ELi4ELb1ELb0EN7cutlass6half_tE19Flash_kernel_traitsILi96ELi64ELi128ELi8ES3_EELb0ELb0ELb1ELb1ELb0ELb0ELb0EEEvNS_16Flash_bwd_paramsE,@"STO_CUDA_ENTRY STV_DEFAULT"
_ZN5flash44flash_bwd_dq_dk_dv_loop_seqk_parallel_kernelI23Flash_bwd_kernel_traitsILi96ELi64ELi128ELi8ELi2ELi4ELi4ELb1ELb0EN7cutlass6half_tE19Flash_kernel_traitsILi96ELi64ELi128ELi8ES3_EELb0ELb0ELb1ELb1ELb0ELb0ELb0EEEvNS_16Flash_bwd_paramsE:
.text._ZN5flash44flash_bwd_dq_dk_dv_loop_seqk_parallel_kernelI23Flash_bwd_kernel_traitsILi96ELi64ELi128ELi8ELi2ELi4ELi4ELb1ELb0EN7cutlass6half_tE19Flash_kernel_traitsILi96ELi64ELi128ELi8ES3_EELb0ELb0ELb1ELb1ELb0ELb0ELb0EEEvNS_16Flash_bwd_paramsE:
        /* <DEDUP_REMOVED lines=17> */
[----:B------:R-:W-:Y:S01]  /*0110*/  UMOV UR8, 0x80 ;  /* 0x0000008000087882 */ /* 0x000fe20000000000 */
[----:B------:R-:W-:Y:S01]  /*0120*/  IMAD.MOV.U32 R203, RZ, RZ, -0x40 ;  /* 0xffffffc0ffcb7424 */ /* 0x000fe200078e00ff */
[----:B------:R-:W-:Y:S01]  /*0130*/  ULDC UR4, c[0x0][0x210] ;  /* 0x0000840000047ab9 */ /* 0x000fe20000000800 */
[----:B------:R-:W3:Y:S01]  /*0140*/  S2UR UR38, SR_CTAID.Z ;  /* 0x00000000002679c3 */ /* 0x000ee20000002700 */
[----:B------:R-:W-:-:S02]  /*0150*/  ULDC UR59, c[0x0][0x234] ;  /* 0x00008d00003b7ab9 */ /* 0x000fc40000000800 */
[----:B------:R-:W-:Y:S02]  /*0160*/  UIMAD UR59, UR8, UR4, UR59 ;  /* 0x00000004083b72a4 */ /* 0x000fe4000f8e023b */
[----:B------:R-:W-:Y:S02]  /*0170*/  ULDC.U8 UR9, c[0x0][0x328] ;  /* 0x0000ca0000097ab9 */ /* 0x000fe40000000000 */
[----:B------:R-:W-:Y:S02]  /*0180*/  UISETP.NE.AND UP5, UPT, UR9, URZ, UPT ;  /* 0x0000003f0900728c */ /* 0x000fe4000bfa5270 */
[----:B------:R-:W-:Y:S02]  /*0190*/  ULDC UR50, c[0x0][0x22c] ;  /* 0x00008b0000327ab9 */ /* 0x000fe40000000800 */
[----:B------:R-:W-:Y:S02]  /*01a0*/  ULDC UR40, c[0x0][0x1c0] ;  /* 0x0000700000287ab9 */ /* 0x000fe40000000800 */
[----:B------:R-:W-:Y:S01]  /*01b0*/  ULDC UR12, c[0x0][0x1c0] ;  /* 0x00007000000c7ab9 */ /* 0x000fe20000000800 */
[----:B-1----:R-:W-:Y:S01]  /*01c0*/  SHF.R.S32.HI R0, RZ, 0x1f, R9 ;  /* 0x0000001fff007819 */ /* 0x002fe20000011409 */
[----:B--2---:R-:W-:-:S02]  /*01d0*/  UIMAD.WIDE.U32 UR48, UR34, UR14, URZ ;  /* 0x0000000e223072a5 */ /* 0x004fc4000f8e003f */
[----:B------:R-:W-:Y:S01]  /*01e0*/  USHF.L.U32 UR14, UR34, 0x7, URZ ;  /* 0x00000007220e7899 */ /* 0x000fe2000800063f */
[CC--:B------:R-:W-:Y:S01]  /*01f0*/  LEA.HI R6, R0.reuse, R9.reuse, RZ, 0x2 ;  /* 0x0000000900067211 */ /* 0x0c0fe200078f10ff */
[----:B------:R-:W-:Y:S01]  /*0200*/  USHF.R.S32.HI UR8, URZ, 0x1f, UR34 ;  /* 0x0000001f3f087899 */ /* 0x000fe20008011422 */
[CC--:B------:R-:W-:Y:S01]  /*0210*/  LEA.HI R7, R0.reuse, R9.reuse, RZ, 0x4 ;  /* 0x0000000900077211 */ /* 0x0c0fe200078f20ff */
[----:B------:R-:W-:Y:S01]  /*0220*/  UIMAD.WIDE UR40, UR50, UR40, URZ ;  /* 0x00000028322872a5 */ /* 0x000fe2000f8e023f */
[CC--:B------:R-:W-:Y:S01]  /*0230*/  LEA.HI R3, R0.reuse, R9.reuse, RZ, 0x5 ;  /* 0x0000000900037211 */ /* 0x0c0fe200078f28ff */
[----:B---3--:R-:W-:Y:S01]  /*0240*/  UIMAD UR51, UR38, UR50, URZ ;  /* 0x00000032263372a4 */ /* 0x008fe2000f8e023f */
[CC--:B------:R-:W-:Y:S01]  /*0250*/  LEA.HI R14, R0.reuse, R9.reuse, RZ, 0x3 ;  /* 0x00000009000e7211 */ /* 0x0c0fe200078f18ff */
[----:B------:R-:W-:Y:S01]  /*0260*/  UIMAD UR50, UR50, UR12, URZ ;  /* 0x0000000c323272a4 */ /* 0x000fe2000f8e023f */
[CC--:B------:R-:W-:Y:S01]  /*0270*/  LEA.HI R13, R0.reuse, R9.reuse, RZ, 0x6 ;  /* 0x00000009000d7211 */ /* 0x0c0fe200078f30ff */
[----:B------:R-:W-:Y:S01]  /*0280*/  ULDC UR13, c[0x0][0x1c0] ;  /* 0x00007000000d7ab9 */ /* 0x000fe20000000800 */
[----:B------:R-:W-:Y:S01]  /*0290*/  LEA.HI R20, R0, R9, RZ, 0x7 ;  /* 0x0000000900147211 */ /* 0x000fe200078f38ff */
[----:B------:R-:W-:Y:S01]  /*02a0*/  ULDC UR11, c[0x0][0x1c0] ;  /* 0x00007000000b7ab9 */ /* 0x000fe20000000800 */
[--C-:B------:R-:W-:Y:S01]  /*02b0*/  SHF.R.S32.HI R0, RZ, 0x2, R6.reuse ;  /* 0x00000002ff007819 */ /* 0x100fe20000011406 */
[----:B------:R-:W-:Y:S01]  /*02c0*/  UIMAD UR56, UR5, UR34, URZ ;  /* 0x00000022053872a4 */ /* 0x000fe2000f8e023f */
[C---:B------:R-:W-:Y:S01]  /*02d0*/  LOP3.LUT R5, R6.reuse, 0xfffffffc, RZ, 0xc0, !PT ;  /* 0xfffffffc06057812 */ /* 0x040fe200078ec0ff */
[----:B------:R-:W-:Y:S01]  /*02e0*/  UIMAD UR4, UR34, UR11, UR38 ;  /* 0x0000000b220472a4 */ /* 0x000fe2000f8e0226 */
[----:B------:R-:W-:Y:S01]  /*02f0*/  SHF.R.S32.HI R2, RZ, 0x1f, R6 ;  /* 0x0000001fff027819 */ /* 0x000fe20000011406 */
[----:B------:R-:W-:Y:S01]  /*0300*/  @!UP5 UIMAD UR5, UR34, UR13, UR38 ;  /* 0x0000000d2205d2a4 */ /* 0x000fe2000f8e0226 */
[----:B------:R-:W-:Y:S01]  /*0310*/  SHF.R.S32.HI R4, RZ, 0x4, R7 ;  /* 0x00000004ff047819 */ /* 0x000fe20000011407 */
[----:B------:R-:W-:Y:S01]  /*0320*/  IMAD.IADD R18, R9, 0x1, -R5 ;  /* 0x0000000109127824 */ /* 0x000fe200078e0a05 */
[-C--:B------:R-:W-:Y:S01]  /*0330*/  LEA.HI R6, R6, R0.reuse, RZ, 0x1 ;  /* 0x0000000006067211 */ /* 0x080fe200078f08ff */
[----:B------:R-:W-:Y:S01]  /*0340*/  USHF.L.U32 UR45, UR50, 0x6, URZ ;  /* 0x00000006322d7899 */ /* 0x000fe2000800063f */
[----:B------:R-:W-:Y:S01]  /*0350*/  LEA.HI R2, R2, R0, RZ, 0x3 ;  /* 0x0000000002027211 */ /* 0x000fe200078f18ff */
[----:B------:R-:W-:Y:S01]  /*0360*/  IMAD.SHL.U32 R250, R18, 0x8, RZ ;  /* 0x0000000812fa7824 */ /* 0x000fe200078e00ff */
[C---:B------:R-:W-:Y:S01]  /*0370*/  LEA.HI R5, R7.reuse, R4, RZ, 0x1 ;  /* 0x0000000407057211 */ /* 0x040fe200078f08ff */
[----:B------:R-:W-:Y:S01]  /*0380*/  ULDC UR53, c[0x0][0x214] ;  /* 0x0000850000357ab9 */ /* 0x000fe20000000800 */
[----:B------:R-:W-:Y:S01]  /*0390*/  LOP3.LUT R8, R7, 0xfffffff0, RZ, 0xc0, !PT ;  /* 0xfffffff007087812 */ /* 0x000fe200078ec0ff */
[----:B------:R-:W-:Y:S01]  /*03a0*/  ULDC UR60, c[0x0][0x1c8] ;  /* 0x00007200003c7ab9 */ /* 0x000fe20000000800 */
[----:B------:R-:W-:Y:S01]  /*03b0*/  LOP3.LUT R7, R6, 0x7fffffe, RZ, 0xc0, !PT ;  /* 0x07fffffe06077812 */ /* 0x000fe200078ec0ff */
[----:B------:R-:W-:Y:S01]  /*03c0*/  ULDC.U8 UR10, c[0x0][0x3d0] ;  /* 0x0000f400000a7ab9 */ /* 0x000fe20000000000 */
[----:B------:R-:W-:Y:S01]  /*03d0*/  LOP3.LUT R2, R2, 0xfffffff8, RZ, 0xc0, !PT ;  /* 0xfffffff802027812 */ /* 0x000fe200078ec0ff */
[----:B------:R-:W-:Y:S01]  /*03e0*/  IMAD.IADD R6, R9, 0x1, -R8 ;  /* 0x0000000109067824 */ /* 0x000fe200078e0a08 */
[----:B------:R-:W-:Y:S01]  /*03f0*/  LOP3.LUT R5, R5, 0xfffffffe, RZ, 0xc0, !PT ;  /* 0xfffffffe05057812 */ /* 0x000fe200078ec0ff */
[C---:B------:R-:W-:Y:S01]  /*0400*/  IMAD.IADD R7, R0.reuse, 0x1, -R7 ;  /* 0x0000000100077824 */ /* 0x040fe200078e0a07 */
[----:B------:R-:W-:Y:S01]  /*0410*/  LOP3.LUT R10, R3, 0xffffffe0, RZ, 0xc0, !PT ;  /* 0xffffffe0030a7812 */ /* 0x000fe200078ec0ff */
[----:B------:R-:W-:Y:S01]  /*0420*/  IMAD.IADD R8, R0, 0x1, -R2 ;  /* 0x0000000100087824 */ /* 0x000fe200078e0a02 */
[----:B------:R-:W-:Y:S01]  /*0430*/  SHF.R.S32.HI R0, RZ, 0x5, R3 ;  /* 0x00000005ff007819 */ /* 0x000fe20000011403 */
[----:B------:R-:W-:Y:S01]  /*0440*/  IMAD.IADD R15, R4, 0x1, -R5 ;  /* 0x00000001040f7824 */ /* 0x000fe200078e0a05 */
[----:B------:R-:W-:Y:S01]  /*0450*/  SHF.R.S32.HI R2, RZ, 0x1f, R3 ;  /* 0x0000001fff027819 */ /* 0x000fe20000011403 */
[----:B------:R-:W-:Y:S01]  /*0460*/  IMAD.IADD R10, R9, 0x1, -R10 ;  /* 0x00000001090a7824 */ /* 0x000fe200078e0a0a */
[----:B------:R-:W-:Y:S01]  /*0470*/  SHF.R.S32.HI R5, RZ, 0x3, R14 ;  /* 0x00000003ff057819 */ /* 0x000fe2000001140e */
[----:B------:R-:W-:Y:S01]  /*0480*/  ULDC UR54, c[0x0][0x224] ;  /* 0x0000890000367ab9 */ /* 0x000fe20000000800 */
[-C--:B------:R-:W-:Y:S01]  /*0490*/  LEA.HI R4, R3, R0.reuse, RZ, 0x1 ;  /* 0x0000000003047211 */ /* 0x080fe200078f08ff */
[----:B------:R-:W-:Y:S01]  /*04a0*/  @UP5 UIMAD UR58, UR34, UR53, URZ ;  /* 0x00000035223a52a4 */ /* 0x000fe2000f8e023f */
[----:B------:R-:W-:Y:S01]  /*04b0*/  LEA.HI R2, R2, R0, RZ, 0x2 ;  /* 0x0000000002027211 */ /* 0x000fe200078f10ff */
[----:B------:R-:W-:Y:S01]  /*04c0*/  IMAD.SHL.U32 R3, R5, 0x40, RZ ;  /* 0x0000004005037824 */ /* 0x000fe200078e00ff */
[----:B------:R-:W-:Y:S01]  /*04d0*/  LOP3.LUT R5, R4, 0xfffffffe, RZ, 0xc0, !PT ;  /* 0xfffffffe04057812 */ /* 0x000fe200078ec0ff */
[----:B------:R-:W-:Y:S01]  /*04e0*/  ULDC.64 UR6, c[0x0][0x118] ;  /* 0x0000460000067ab9 */ /* 0x000fe20000000a00 */
[----:B------:R-:W-:Y:S01]  /*04f0*/  LOP3.LUT R4, R2, 0xfffffffc, RZ, 0xc0, !PT ;  /* 0xfffffffc02047812 */ /* 0x000fe200078ec0ff */
[----:B------:R-:W-:Y:S01]  /*0500*/  ULDC UR44, c[0x0][0x2e8] ;  /* 0x0000ba00002c7ab9 */ /* 0x000fe20000000800 */
[----:B------:R-:W-:Y:S01]  /*0510*/  LOP3.LUT R2, R3, 0xc0, RZ, 0xc0, !PT ;  /* 0x000000c003027812 */ /* 0x000fe200078ec0ff */
[----:B------:R-:W-:Y:S01]  /*0520*/  IMAD.IADD R207, R0, 0x1, -R5 ;  /* 0x0000000100cf7824 */ /* 0x000fe200078e0a05 */
[----:B------:R-:W-:Y:S01]  /*0530*/  LOP3.LUT R11, R14, 0xfffffff8, RZ, 0xc0, !PT ;  /* 0xfffffff80e0b7812 */ /* 0x000fe200078ec0ff */
[C---:B------:R-:W-:Y:S01]  /*0540*/  IMAD.IADD R12, R0.reuse, 0x1, -R4 ;  /* 0x00000001000c7824 */ /* 0x040fe200078e0a04 */
[----:B------:R-:W-:Y:S01]  /*0550*/  SHF.R.U32.HI R3, RZ, 0x3, R2 ;  /* 0x00000003ff037819 */ /* 0x000fe20000011602 */
[----:B------:R-:W-:Y:S01]  /*0560*/  IMAD R4, R0, 0x8, R7 ;  /* 0x0000000800047824 */ /* 0x000fe200078e0207 */
[----:B------:R-:W-:Y:S01]  /*0570*/  LOP3.LUT R0, R2, 0x18, R250, 0xf8, !PT ;  /* 0x0000001802007812 */ /* 0x000fe200078ef8fa */
[----:B------:R-:W-:Y:S01]  /*0580*/  IMAD.IADD R11, R9, 0x1, -R11 ;  /* 0x00000001090b7824 */ /* 0x000fe200078e0a0b */
[----:B------:R-:W-:Y:S01]  /*0590*/  SHF.R.S32.HI R2, RZ, 0x1f, R10 ;  /* 0x0000001fff027819 */ /* 0x000fe2000001140a */
[----:B------:R-:W-:Y:S01]  /*05a0*/  ULOP3.LUT UR60, UR38, UR60, URZ, 0x3c, !UPT ;  /* 0x0000003c263c7292 */ /* 0x000fe2000f8e3c3f */
[----:B------:R-:W-:Y:S01]  /*05b0*/  LOP3.LUT R0, R0, R3, RZ, 0x3c, !PT ;  /* 0x0000000300007212 */ /* 0x000fe200078e3cff */
[----:B------:R-:W-:Y:S01]  /*05c0*/  USHF.R.S32.HI UR61, URZ, 0x1f, UR38 ;  /* 0x0000001f3f3d7899 */ /* 0x000fe20008011426 */
[----:B------:R-:W-:Y:S01]  /*05d0*/  SHF.R.S32.HI R3, RZ, 0x1f, R6 ;  /* 0x0000001fff037819 */ /* 0x000fe20000011406 */
[----:B------:R-:W-:Y:S01]  /*05e0*/  UISETP.NE.AND UP6, UPT, UR10, URZ, UPT ;  /* 0x0000003f0a00728c */ /* 0x000fe2000bfc5270 */
[----:B------:R-:W-:Y:S01]  /*05f0*/  LEA.HI R19, R2, R10, RZ, 0x2 ;  /* 0x0000000a02137211 */ /* 0x000fe200078f10ff */
[----:B------:R-:W-:Y:S01]  /*0600*/  IMAD.U32 R0, R4, 0x20, R0 ;  /* 0x0000002004007824 */ /* 0x000fe200078e0000 */
[-C--:B------:R-:W-:Y:S01]  /*0610*/  LEA.HI R10, R3, R6.reuse, RZ, 0x3 ;  /* 0x00000006030a7211 */ /* 0x080fe200078f18ff */
[----:B------:R-:W-:Y:S01]  /*0620*/  UIMAD.WIDE.U32 UR46, UR40, UR48, URZ ;  /* 0x00000030282e72a5 */ /* 0x000fe2000f8e003f */
[----:B------:R-:W-:Y:S01]  /*0630*/  LEA.HI R2, R6, R6, RZ, 0x1 ;  /* 0x0000000606027211 */ /* 0x000fe200078f08ff */
[----:B------:R-:W-:Y:S01]  /*0640*/  UIMAD UR55, UR41, UR48, URZ ;  /* 0x00000030293772a4 */ /* 0x000fe2000f8e023f */
[----:B------:R1:W-:Y:S01]  /*0650*/  STL [R1+0x24], R0 ;  /* 0x0000240001007387 */ /* 0x0003e20000100800 */
[----:B------:R-:W-:Y:S01]  /*0660*/  SHF.R.S32.HI R9, RZ, 0x6, R13 ;  /* 0x00000006ff097819 */ /* 0x000fe2000001140d */
[----:B------:R-:W-:Y:S01]  /*0670*/  USHF.R.S32.HI UR57, URZ, 0x1f, UR51 ;  /* 0x0000001f3f397899 */ /* 0x000fe20008011433 */
[----:B------:R-:W-:Y:S01]  /*0680*/  LOP3.LUT R4, R2, 0x7fffffe, RZ, 0xc0, !PT ;  /* 0x07fffffe02047812 */ /* 0x000fe200078ec0ff */
[----:B------:R-:W-:Y:S01]  /*0690*/  UIMAD UR54, UR4, UR54, URZ ;  /* 0x00000036043672a4 */ /* 0x000fe2000f8e023f */
[----:B------:R-:W-:Y:S01]  /*06a0*/  LOP3.LUT R5, R10, 0xfffffff8, RZ, 0xc0, !PT ;  /* 0xfffffff80a057812 */ /* 0x000fe200078ec0ff */
[----:B------:R-:W-:Y:S01]  /*06b0*/  @!UP5 UIMAD UR53, UR5, UR53, URZ ;  /* 0x000000350535d2a4 */ /* 0x000fe2000f8e023f */
[----:B------:R-:W-:Y:S01]  /*06c0*/  LOP3.LUT P2, RZ, R8, 0x2, RZ, 0xc0, !PT ;  /* 0x0000000208ff7812 */ /* 0x000fe2000784c0ff */
[----:B------:R-:W-:Y:S01]  /*06d0*/  IMAD.IADD R16, R6, 0x1, -R4 ;  /* 0x0000000106107824 */ /* 0x000fe200078e0a04 */
[----:B------:R-:W-:Y:S01]  /*06e0*/  LOP3.LUT R4, R8, 0x1, RZ, 0xc0, !PT ;  /* 0x0000000108047812 */ /* 0x000fe200078ec0ff */
[----:B------:R-:W-:Y:S01]  /*06f0*/  IMAD.IADD R13, R6, 0x1, -R5 ;  /* 0x00000001060d7824 */ /* 0x000fe200078e0a05 */
[----:B------:R-:W-:Y:S01]  /*0700*/  SHF.R.S32.HI R5, RZ, 0x1, R2 ;  /* 0x00000001ff057819 */ /* 0x000fe20000011402 */
[----:B------:R-:W-:Y:S01]  /*0710*/  USHF.R.S32.HI UR52, URZ, 0x1f, UR45 ;  /* 0x0000001f3f347899 */ /* 0x000fe2000801142d */
[----:B------:R-:W-:Y:S01]  /*0720*/  ISETP.NE.U32.AND P3, PT, R4, 0x1, PT ;  /* 0x000000010400780c */ /* 0x000fe20003f65070 */
[----:B------:R-:W-:Y:S01]  /*0730*/  UMOV UR43, 0xffffd000 ;  /* 0xffffd000002b7882 */ /* 0x000fe20000000000 */
[----:B------:R-:W-:-:S02]  /*0740*/  LOP3.LUT P5, RZ, R13, 0x2, RZ, 0xc0, !PT ;  /* 0x000000020dff7812 */ /* 0x000fc400078ac0ff */
[----:B------:R-:W-:Y:S02]  /*0750*/  LOP3.LUT P6, RZ, R13, 0x4, RZ, 0xc0, !PT ;  /* 0x000000040dff7812 */ /* 0x000fe400078cc0ff */
[----:B------:R-:W-:Y:S02]  /*0760*/  SEL R202, R206, 0xffffffe0, !P5 ;  /* 0xffffffe0ceca7807 */ /* 0x000fe40006800000 */
[----:B------:R-:W-:Y:S02]  /*0770*/  SEL R216, R216, 0x10, !P3 ;  /* 0x00000010d8d87807 */ /* 0x000fe40005800000 */
[----:B------:R-:W-:Y:S02]  /*0780*/  SEL R203, R203, 0x40, P6 ;  /* 0x00000040cbcb7807 */ /* 0x000fe40003000000 */
[----:B-1----:R-:W-:-:S04]  /*0790*/  LEA.HI R0, R11, R11, RZ, 0x1 ;  /* 0x0000000b0b007211 */ /* 0x002fc800078f08ff */
[----:B------:R-:W-:Y:S02]  /*07a0*/  LOP3.LUT R3, R0, 0x3fffffe, RZ, 0xc0, !PT ;  /* 0x03fffffe00037812 */ /* 0x000fe400078ec0ff */
[----:B------:R-:W-:-:S03]  /*07b0*/  SHF.R.S32.HI R0, RZ, 0x1, R0 ;  /* 0x00000001ff007819 */ /* 0x000fc60000011400 */
[----:B------:R-:W-:Y:S01]  /*07c0*/  IMAD.IADD R7, R11, 0x1, -R3 ;  /* 0x000000010b077824 */ /* 0x000fe200078e0a03 */
[C---:B------:R-:W-:Y:S01]  /*07d0*/  LOP3.LUT P4, RZ, R0.reuse, 0x2, RZ, 0xc0, !PT ;  /* 0x0000000200ff7812 */ /* 0x040fe2000788c0ff */
[----:B------:R-:W-:Y:S02]  /*07e0*/  IMAD R3, R9, 0x4, R15 ;  /* 0x0000000409037824 */ /* 0x000fe400078e020f */
[----:B------:R-:W-:Y:S01]  /*07f0*/  IMAD.SHL.U32 R0, R0, 0x40, RZ ;  /* 0x0000004000007824 */ /* 0x000fe200078e00ff */
[----:B------:R-:W-:Y:S01]  /*0800*/  SEL R197, R206, 0xffffffe0, !P4 ;  /* 0xffffffe0cec57807 */ /* 0x000fe20006000000 */
[----:B------:R-:W-:Y:S02]  /*0810*/  IMAD R17, R3, 0x8, R7 ;  /* 0x0000000803117824 */ /* 0x000fe400078e0207 */
[----:B------:R-:W-:Y:S01]  /*0820*/  IMAD.SHL.U32 R3, R11, 0x40, RZ ;  /* 0x000000400b037824 */ /* 0x000fe200078e00ff */
[----:B------:R-:W-:-:S04]  /*0830*/  LOP3.LUT R0, R0, 0xc0, RZ, 0xc0, !PT ;  /* 0x000000c000007812 */ /* 0x000fc800078ec0ff */
[----:B------:R-:W-:Y:S02]  /*0840*/  LOP3.LUT R4, R3, 0x1c0, RZ, 0xc0, !PT ;  /* 0x000001c003047812 */ /* 0x000fe400078ec0ff */
[----:B------:R-:W-:Y:S01]  /*0850*/  SHF.R.S32.HI R3, RZ, 0x1f, R2 ;  /* 0x0000001fff037819 */ /* 0x000fe20000011402 */
[----:B------:R-:W-:-:S03]  /*0860*/  IMAD.SHL.U32 R2, R12, 0x10, RZ ;  /* 0x000000100c027824 */ /* 0x000fc600078e00ff */
[----:B------:R-:W-:Y:S02]  /*0870*/  LEA.HI R3, R3, R5, RZ, 0x2 ;  /* 0x0000000503037211 */ /* 0x000fe400078f10ff */
[----:B------:R-:W-:Y:S02]  /*0880*/  LOP3.LUT R2, R4, 0x30, R2, 0xf8, !PT ;  /* 0x0000003004027812 */ /* 0x000fe400078ef802 */
[----:B------:R-:W-:Y:S02]  /*0890*/  LOP3.LUT R3, R3, 0xfffffffc, RZ, 0xc0, !PT ;  /* 0xfffffffc03037812 */ /* 0x000fe400078ec0ff */
[--C-:B------:R-:W-:Y:S02]  /*08a0*/  LOP3.LUT R6, R2, 0x8, R14.reuse, 0xf8, !PT ;  /* 0x0000000802067812 */ /* 0x100fe400078ef80e */
[----:B------:R-:W-:Y:S01]  /*08b0*/  LOP3.LUT R2, R0, 0x8, R14, 0xf8, !PT ;  /* 0x0000000800027812 */ /* 0x000fe200078ef80e */
[----:B------:R-:W-:Y:S01]  /*08c0*/  IMAD.IADD R11, R5, 0x1, -R3 ;  /* 0x00000001050b7824 */ /* 0x000fe200078e0a03 */
[----:B------:R-:W-:Y:S01]  /*08d0*/  SHF.R.U32.HI R0, RZ, 0x3, R0 ;  /* 0x00000003ff007819 */ /* 0x000fe20000011600 */
[----:B------:R-:W-:Y:S01]  /*08e0*/  IMAD.SHL.U32 R3, R9, 0x20, RZ ;  /* 0x0000002009037824 */ /* 0x000fe200078e00ff */
[----:B------:R-:W-:-:S02]  /*08f0*/  LEA.HI R5, R8, R8, RZ, 0x1 ;  /* 0x0000000808057211 */ /* 0x000fc400078f08ff */
[----:B------:R-:W-:Y:S02]  /*0900*/  LOP3.LUT R198, R2, R0, RZ, 0x3c, !PT ;  /* 0x0000000002c67212 */ /* 0x000fe400078e3cff */
[----:B------:R-:W-:Y:S02]  /*0910*/  SHF.R.U32.HI R0, RZ, 0x3, R4 ;  /* 0x00000003ff007819 */ /* 0x000fe40000011604 */
[----:B------:R-:W-:Y:S01]  /*0920*/  SHF.R.S32.HI R2, RZ, 0x3, R10 ;  /* 0x00000003ff027819 */ /* 0x000fe2000001140a */
[----:B------:R-:W-:Y:S01]  /*0930*/  IMAD.U32 R198, R17, 0x20, R198 ;  /* 0x0000002011c67824 */ /* 0x000fe200078e00c6 */
[----:B------:R-:W-:Y:S01]  /*0940*/  LOP3.LUT R14, R6, R0, RZ, 0x3c, !PT ;  /* 0x00000000060e7212 */ /* 0x000fe200078e3cff */
[----:B------:R-:W-:Y:S01]  /*0950*/  IMAD.SHL.U32 R6, R18, 0x2, RZ ;  /* 0x0000000212067824 */ /* 0x000fe200078e00ff */
[----:B------:R-:W-:Y:S01]  /*0960*/  LOP3.LUT R0, R5, 0x3fffffe, RZ, 0xc0, !PT ;  /* 0x03fffffe05007812 */ /* 0x000fe200078ec0ff */
[----:B------:R-:W-:Y:S01]  /*0970*/  IMAD R16, R2, 0x8, R16 ;  /* 0x0000000802107824 */ /* 0x000fe200078e0210 */
[----:B------:R-:W-:Y:S01]  /*0980*/  LOP3.LUT P0, RZ, R11, 0x2, RZ, 0xc0, !PT ;  /* 0x000000020bff7812 */ /* 0x000fe2000780c0ff */
[----:B------:R-:W-:Y:S01]  /*0990*/  IMAD R201, R12, 0x2, R2 ;  /* 0x000000020cc97824 */ /* 0x000fe200078e0202 */
[----:B------:R-:W-:Y:S01]  /*09a0*/  SHF.R.S32.HI R2, RZ, 0x7, R20 ;  /* 0x00000007ff027819 */ /* 0x000fe20000011414 */
[----:B------:R-:W-:Y:S01]  /*09b0*/  IMAD.IADD R7, R8, 0x1, -R0 ;  /* 0x0000000108077824 */ /* 0x000fe200078e0a00 */
[----:B------:R-:W-:Y:S01]  /*09c0*/  SEL R206, R206, 0xffffffe0, !P0 ;  /* 0xffffffe0cece7807 */ /* 0x000fe20004000000 */
[----:B------:R-:W-:-:S02]  /*09d0*/  IMAD.SHL.U32 R0, R8, 0x40, RZ ;  /* 0x0000004008007824 */ /* 0x000fc400078e00ff */
[C---:B------:R-:W-:Y:S02]  /*09e0*/  IMAD R197, R198.reuse, 0x2, R197 ;  /* 0x00000002c6c57824 */ /* 0x040fe400078e02c5 */
[----:B------:R-:W-:Y:S01]  /*09f0*/  IMAD.SHL.U32 R198, R198, 0x2, RZ ;  /* 0x00000002c6c67824 */ /* 0x000fe200078e00ff */
[----:B------:R-:W-:-:S04]  /*0a00*/  LOP3.LUT R0, R0, 0x1c0, RZ, 0xc0, !PT ;  /* 0x000001c000007812 */ /* 0x000fc800078ec0ff */
[----:B------:R-:W-:Y:S02]  /*0a10*/  LOP3.LUT R4, R0, 0x20, R3, 0xf8, !PT ;  /* 0x0000002000047812 */ /* 0x000fe400078ef803 */
[----:B------:R-:W-:Y:S01]  /*0a20*/  SHF.R.U32.HI R3, RZ, 0x3, R0 ;  /* 0x00000003ff037819 */ /* 0x000fe20000011600 */
[----:B------:R-:W-:-:S03]  /*0a30*/  IMAD R0, R12, 0x200, R6 ;  /* 0x000002000c007824 */ /* 0x000fc600078e0206 */
[----:B------:R-:W-:Y:S01]  /*0a40*/  LOP3.LUT R8, R4, R3, RZ, 0x3c, !PT ;  /* 0x0000000304087212 */ /* 0x000fe200078e3cff */
[----:B------:R-:W-:Y:S01]  /*0a50*/  IMAD R9, R7, 0x20, R0 ;  /* 0x0000002007097824 */ /* 0x000fe200078e0200 */
[----:B------:R-:W-:Y:S01]  /*0a60*/  SHF.R.S32.HI R0, RZ, 0x1, R5 ;  /* 0x00000001ff007819 */ /* 0x000fe20000011405 */
[C---:B------:R-:W-:Y:S02]  /*0a70*/  IMAD R3, R2.reuse, 0x1000, R6 ;  /* 0x0000100002037824 */ /* 0x040fe400078e0206 */
[----:B------:R-:W-:Y:S01]  /*0a80*/  IMAD.SHL.U32 R2, R2, 0x8, RZ ;  /* 0x0000000802027824 */ /* 0x000fe200078e00ff */
[C---:B------:R-:W-:Y:S01]  /*0a90*/  LOP3.LUT P1, RZ, R0.reuse, 0x2, RZ, 0xc0, !PT ;  /* 0x0000000200ff7812 */ /* 0x040fe2000782c0ff */
[----:B------:R-:W-:Y:S02]  /*0aa0*/  IMAD.SHL.U32 R0, R0, 0x40, RZ ;  /* 0x0000004000007824 */ /* 0x000fe400078e00ff */
[----:B------:R-:W-:Y:S01]  /*0ab0*/  IMAD.U32 R4, RZ, RZ, UR14 ;  /* 0x0000000eff047e24 */ /* 0x000fe2000f8e00ff */
[----:B------:R-:W-:Y:S01]  /*0ac0*/  LOP3.LUT R2, R2, 0x8, RZ, 0xc0, !PT ;  /* 0x0000000802027812 */ /* 0x000fe200078ec0ff */
[----:B------:R-:W-:Y:S01]  /*0ad0*/  IMAD R5, R207, 0x400, R3 ;  /* 0x00000400cf057824 */ /* 0x000fe200078e0203 */
[----:B------:R-:W-:Y:S01]  /*0ae0*/  LOP3.LUT R0, R0, 0xc0, RZ, 0xc0, !PT ;  /* 0x000000c000007812 */ /* 0x000fe200078ec0ff */
[----:B------:R-:W-:-:S02]  /*0af0*/  IMAD.SHL.U32 R4, R15, 0x10, RZ ;  /* 0x000000100f047824 */ /* 0x000fc400078e00ff */
[----:B------:R-:W-:Y:S01]  /*0b00*/  IMAD.IADD R218, R8, 0x1, R5 ;  /* 0x0000000108da7824 */ /* 0x000fe200078e0205 */
        /* <DEDUP_REMOVED lines=8> */
[----:B------:R-:W-:Y:S01]  /*0b90*/  IADD3 R219, R218, 0x20, RZ ;  /* 0x00000020dadb7810 */ /* 0x000fe20007ffe0ff */
        /* <DEDUP_REMOVED lines=8> */
[----:B------:R-:W-:Y:S01]  /*0c20*/  IMAD.U32 R0, RZ, RZ, UR8 ;  /* 0x00000008ff007e24 */ /* 0x000fe2000f8e00ff */
[----:B------:R-:W-:Y:S01]  /*0c30*/  LOP3.LUT R5, R4, R2, R5, 0x1e, !PT ;  /* 0x0000000204057212 */ /* 0x000fe200078e1e05 */
[----:B------:R-:W-:Y:S01]  /*0c40*/  IMAD.SHL.U32 R0, R16, 0x20, RZ ;  /* 0x0000002010007824 */ /* 0x000fe200078e00ff */
[----:B------:R-:W-:Y:S01]  /*0c50*/  LOP3.LUT R2, R4, R7, R2, 0x1e, !PT ;  /* 0x0000000704027212 */ /* 0x000fe200078e1e02 */
[----:B------:R-:W-:Y:S01]  /*0c60*/  IMAD.U32 R201, R201, 0x200, R6 ;  /* 0x00000200c9c97824 */ /* 0x000fe200078e0006 */
[----:B------:R-:W-:Y:S01]  /*0c70*/  SHF.R.S32.HI R4, RZ, 0x2, R19 ;  /* 0x00000002ff047819 */ /* 0x000fe20000011413 */
[----:B------:R-:W-:Y:S01]  /*0c80*/  USHF.R.S32.HI UR8, URZ, 0x1f, UR38 ;  /* 0x0000001f3f087899 */ /* 0x000fe20008011426 */
[----:B------:R-:W-:Y:S01]  /*0c90*/  @P2 IADD3 R219, R218, -0x20, RZ ;  /* 0xffffffe0dadb2810 */ /* 0x000fe20007ffe0ff */
[----:B------:R-:W-:Y:S01]  /*0ca0*/  IMAD.IADD R205, R0, 0x1, R2 ;  /* 0x0000000100cd7824 */ /* 0x000fe200078e0202 */
[----:B------:R-:W-:Y:S01]  /*0cb0*/  LEA R201, R201, 0xf000, 0x1 ;  /* 0x0000f000c9c97811 */ /* 0x000fe200078e08ff */
[----:B------:R-:W-:-:S02]  /*0cc0*/  IMAD R4, R207, 0x10, R4 ;  /* 0x00000010cf047824 */ /* 0x000fc400078e0204 */
[----:B------:R-:W-:Y:S02]  /*0cd0*/  IMAD R207, R207, 0x200, R0 ;  /* 0x00000200cfcf7824 */ /* 0x000fe400078e0200 */
[----:B------:R-:W-:Y:S01]  /*0ce0*/  IMAD.IADD R202, R201, 0x1, R202 ;  /* 0x00000001c9ca7824 */ /* 0x000fe200078e02ca */
[----:B------:R-:W-:Y:S01]  /*0cf0*/  IADD3 R0, R4, -0x40, RZ ;  /* 0xffffffc004007810 */ /* 0x000fe20007ffe0ff */
[----:B------:R-:W-:Y:S01]  /*0d00*/  IMAD.IADD R207, R207, 0x1, R5 ;  /* 0x00000001cfcf7824 */ /* 0x000fe200078e0205 */
[----:B------:R1:W-:Y:S01]  /*0d10*/  STL [R1+0x20], R4 ;  /* 0x0000200401007387 */ /* 0x0003e20000100800 */
[----:B------:R-:W-:Y:S01]  /*0d20*/  IADD3 R5, R250, 0x20, RZ ;  /* 0x00000020fa057810 */ /* 0x000fe20007ffe0ff */
[----:B------:R-:W-:Y:S01]  /*0d30*/  IMAD.IADD R204, R201, 0x1, R203 ;  /* 0x00000001c9cc7824 */ /* 0x000fe200078e02cb */
[----:B------:R-:W-:Y:S01]  /*0d40*/  SHF.R.S32.HI R2, RZ, 0x1f, R0 ;  /* 0x0000001fff027819 */ /* 0x000fe20000011400 */
[----:B------:R-:W-:Y:S02]  /*0d50*/  IMAD.SHL.U32 R199, R207, 0x2, RZ ;  /* 0x00000002cfc77824 */ /* 0x000fe400078e00ff */
[----:B------:R-:W-:Y:S01]  /*0d60*/  STL [R1+0x8], R5 ;  /* 0x0000080501007387 */ /* 0x000fe20000100800 */
[C---:B------:R-:W-:Y:S01]  /*0d70*/  SHF.L.U64.HI R2, R0.reuse, 0x2, R2 ;  /* 0x0000000200027819 */ /* 0x040fe20000010202 */
[----:B------:R-:W-:-:S02]  /*0d80*/  IMAD.SHL.U32 R0, R0, 0x4, RZ ;  /* 0x0000000400007824 */ /* 0x000fc400078e00ff */
[----:B------:R-:W-:Y:S02]  /*0d90*/  IMAD.U32 R7, RZ, RZ, UR8 ;  /* 0x00000008ff077e24 */ /* 0x000fe4000f8e00ff */
[----:B------:R-:W-:Y:S02]  /*0da0*/  IMAD.IADD R216, R216, 0x1, R219 ;  /* 0x00000001d8d87824 */ /* 0x000fe400078e02db */
[----:B------:R-:W-:Y:S02]  /*0db0*/  IMAD.IADD R203, R202, 0x1, R203 ;  /* 0x00000001cacb7824 */ /* 0x000fe400078e02cb */
[----:B------:R-:W-:Y:S01]  /*0dc0*/  IMAD.IADD R200, R199, 0x1, R206 ;  /* 0x00000001c7c87824 */ /* 0x000fe200078e02ce */
[----:B-1----:R-:W-:-:S05]  /*0dd0*/  IADD3 R4, R250, 0x40, RZ ;  /* 0x00000040fa047810 */ /* 0x002fca0007ffe0ff */
[----:B------:R1:W-:Y:S04]  /*0de0*/  STL [R1+0xc], R4 ;  /* 0x00000c0401007387 */ /* 0x0003e80000100800 */
[----:B------:R2:W-:Y:S04]  /*0df0*/  STL [R1+0x40], R2 ;  /* 0x0000400201007387 */ /* 0x0005e80000100800 */
[----:B------:R3:W-:Y:S01]  /*0e00*/  STL [R1+0x3c], R0 ;  /* 0x00003c0001007387 */ /* 0x0007e20000100800 */
[----:B-1----:R-:W-:Y:S01]  /*0e10*/  LEA R4, R8, 0x9000, 0x1 ;  /* 0x0000900008047811 */ /* 0x002fe200078e08ff */
[----:B--2---:R-:W-:-:S04]  /*0e20*/  IMAD.SHL.U32 R2, R3, 0x2, RZ ;  /* 0x0000000203027824 */ /* 0x004fc800078e00ff */
[----:B------:R1:W-:Y:S01]  /*0e30*/  STL [R1+0x28], R4 ;  /* 0x0000280401007387 */ /* 0x0003e20000100800 */
[C---:B---3--:R-:W-:Y:S02]  /*0e40*/  IADD3 R0, R4.reuse, 0x20, RZ ;  /* 0x0000002004007810 */ /* 0x048fe40007ffe0ff */
[----:B------:R-:W-:-:S05]  /*0e50*/  @P1 IADD3 R0, R4, -0x20, RZ ;  /* 0xffffffe004001810 */ /* 0x000fca0007ffe0ff */
[----:B------:R1:W-:Y:S02]  /*0e60*/  STL [R1+0x2c], R0 ;  /* 0x00002c0001007387 */ /* 0x0003e40000100800 */
.L_x_246:
        /* <DEDUP_REMOVED lines=12> */
[----:B-12---:R-:W-:Y:S01]  /*0f30*/  IMAD.U32 R4, RZ, RZ, UR4 ;  /* 0x00000004ff047e24 */ /* 0x006fe2000f8e00ff */
        /* <DEDUP_REMOVED lines=9> */
[----:B---3--:R1:W3:Y:S01]  /*0fd0*/  @P2 LDG.E R3, [R4.64+0x4] ;  /* 0x0000040604032981 */ /* 0x0082e2000c1e1900 */
        /* <DEDUP_REMOVED lines=30> */
.L_x_203:
        /* <DEDUP_REMOVED lines=67> */
.L_x_205:
        /* <DEDUP_REMOVED lines=18> */
.L_x_206:
        /* <DEDUP_REMOVED lines=71> */
.L_x_207:
[----:B------:R-:W-:Y:S02]  /*1b80*/  UMOV UR11, UR54 ;  /* 0x00000036000b7c82 */ /* 0x000fe40008000000 */
.L_x_208:
[----:B------:R-:W1:Y:S01]  /*1b90*/  S2R R18, SR_TID.X ;  /* 0x0000000000127919 */ /* 0x000e620000002100 */
[----:B------:R-:W-:Y:S01]  /*1ba0*/  UIADD3 UR8, UP4, UP3, UR8, UR45, UR51 ;  /* 0x0000002d08087290 */ /* 0x000fe2000fb9e033 */
[----:B------:R-:W-:Y:S01]  /*1bb0*/  SHF.R.S32.HI R251, RZ, 0x1f, R250 ;  /* 0x0000001ffffb7819 */ /* 0x000fe200000114fa */
[----:B------:R-:W-:Y:S01]  /*1bc0*/  UMOV UR18, 0x4 ;  /* 0x0000000400127882 */ /* 0x000fe20000000000 */
[----:B------:R-:W-:Y:S01]  /*1bd0*/  IMAD.U32 R9, RZ, RZ, UR20 ;  /* 0x00000014ff097e24 */ /* 0x000fe2000f8e00ff */
[----:B------:R-:W-:Y:S01]  /*1be0*/  UIADD3 UR28, UP2, UP1, UR16, UR8, UR17 ;  /* 0x00000008101c7290 */ /* 0x000fe2000f95e011 */
[----:B------:R-:W-:Y:S01]  /*1bf0*/  BSSY B1, `(.L_x_204) ;  /* 0x00007f0000017945 */ /* 0x000fe20003800000 */
        /* <DEDUP_REMOVED lines=10> */
[CC--:B------:R-:W-:Y:S02]  /*1ca0*/  LEA.HI R3, R19.reuse, R18.reuse, RZ, 0x2 ;  /* 0x0000001213037211 */ /* 0x0c0fe400078f10ff */
[----:B------:R-:W-:Y:S01]  /*1cb0*/  ULDC.64 UR8, c[0x0][0x370] ;  /* 0x0000dc0000087ab9 */ /* 0x000fe20000000a00 */
[----:B------:R-:W-:Y:S01]  /*1cc0*/  LEA.HI R8, R19, R18, RZ, 0x5 ;  /* 0x0000001213087211 */ /* 0x000fe200078f28ff */
[----:B------:R-:W-:Y:S01]  /*1cd0*/  UIMAD UR4, UR31, UR8, URZ ;  /* 0x000000081f0472a4 */ /* 0x000fe2000f8e023f */
[----:B------:R-:W-:Y:S01]  /*1ce0*/  SHF.R.S32.HI R3, RZ, 0x2, R3 ;  /* 0x00000002ff037819 */ /* 0x000fe20000011403 */
[----:B------:R-:W-:Y:S02]  /*1cf0*/  UIADD3 UR8, UR20, UR11, URZ ;  /* 0x0000000b14087290 */ /* 0x000fe4000fffe03f */
[----:B------:R-:W-:Y:S01]  /*1d00*/  UIMAD UR10, UR20, UR9, UR4 ;  /* 0x00000009140a72a4 */ /* 0x000fe2000f8e0204 */
[----:B------:R-:W-:Y:S01]  /*1d10*/  SHF.R.S32.HI R17, RZ, 0x1f, R3 ;  /* 0x0000001fff117819 */ /* 0x000fe20000011403 */
[----:B------:R-:W-:Y:S01]  /*1d20*/  UIMAD.WIDE UR8, UR8, UR18, UR16 ;  /* 0x00000012080872a5 */ /* 0x000fe2000f8e0210 */
[----:B------:R-:W-:Y:S01]  /*1d30*/  IADD3 R0, P0, R3, UR20, RZ ;  /* 0x0000001403007c10 */ /* 0x000fe2000ff1e0ff */
[----:B------:R-:W-:-:S03]  /*1d40*/  UIADD3 UR4, -UR5, UR13, UR25 ;  /* 0x0000000d05047290 */ /* 0x000fc6000fffe119 */
[----:B------:R-:W-:Y:S01]  /*1d50*/  IADD3.X R7, R17, UR31, RZ, P0, !PT ;  /* 0x0000001f11077c10 */ /* 0x000fe200087fe4ff */
[----:B------:R-:W-:Y:S01]  /*1d60*/  IMAD.WIDE.U32 R4, R0, c[0x0][0x190], R250 ;  /* 0x0000640000047a25 */ /* 0x000fe200078e00fa */
[----:B------:R-:W-:Y:S02]  /*1d70*/  UMOV UR17, UR8 ;  /* 0x0000000800117c82 */ /* 0x000fe40008000000 */
[----:B------:R-:W-:Y:S01]  /*1d80*/  UIADD3 UR8, UR20, UR15, URZ ;  /* 0x0000000f14087290 */ /* 0x000fe2000fffe03f */
[----:B------:R-:W-:Y:S01]  /*1d90*/  IMAD R7, R7, c[0x0][0x190], RZ ;  /* 0x0000640007077a24 */ /* 0x000fe200078e02ff */
[----:B------:R-:W-:Y:S01]  /*1da0*/  UMOV UR16, UR9 ;  /* 0x0000000900107c82 */ /* 0x000fe20008000000 */
[----:B------:R-:W-:Y:S01]  /*1db0*/  IADD3 R6, P0, R4, UR39, RZ ;  /* 0x0000002704067c10 */ /* 0x000fe2000ff1e0ff */
[----:B------:R-:W-:Y:S01]  /*1dc0*/  ULDC.64 UR14, c[0x0][0x200] ;  /* 0x00008000000e7ab9 */ /* 0x000fe20000000a00 */
[----:B------:R-:W-:Y:S01]  /*1dd0*/  IMAD R0, R0, c[0x0][0x194], R7 ;  /* 0x0000650000007a24 */ /* 0x000fe200078e0207 */
[----:B------:R-:W-:-:S03]  /*1de0*/  UIMAD.WIDE UR8, UR8, UR18, UR14 ;  /* 0x00000012080872a5 */ /* 0x000fc6000f8e020e */
[----:B------:R-:W-:Y:S01]  /*1df0*/  ULDC UR18, c[0x0][0x2e8] ;  /* 0x0000ba0000127ab9 */ /* 0x000fe20000000800 */
[----:B------:R-:W-:Y:S01]  /*1e00*/  IADD3.X R7, R5, UR36, R0, P0, !PT ;  /* 0x0000002405077c10 */ /* 0x000fe200087fe400 */
[----:B------:R-:W-:Y:S01]  /*1e10*/  UIADD3 UR4, UR4, -UR18, URZ ;  /* 0x8000001204047290 */ /* 0x000fe2000fffe03f */
[----:B------:R-:W-:Y:S01]  /*1e20*/  LOP3.LUT R0, R8, 0xffffffe0, RZ, 0xc0, !PT ;  /* 0xffffffe008007812 */ /* 0x000fe200078ec0ff */
[----:B------:R-:W-:Y:S01]  /*1e30*/  UMOV UR15, UR8 ;  /* 0x00000008000f7c82 */ /* 0x000fe20008000000 */
[----:B------:R-:W-:Y:S01]  /*1e40*/  IADD3 R4, P0, R250, UR29, RZ ;  /* 0x0000001dfa047c10 */ /* 0x000fe2000ff1e0ff */
[----:B------:R-:W-:Y:S01]  /*1e50*/  USHF.R.S32.HI UR18, URZ, 0x1f, UR4 ;  /* 0x0000001f3f127899 */ /* 0x000fe20008011404 */
[----:B------:R-:W-:Y:S01]  /*1e60*/  SHF.R.S32.HI R8, RZ, 0x5, R8 ;  /* 0x00000005ff087819 */ /* 0x000fe20000011408 */
[----:B------:R-:W-:Y:S01]  /*1e70*/  IMAD.IADD R0, R18, 0x1, -R0 ;  /* 0x0000000112007824 */ /* 0x000fe200078e0a00 */
[----:B------:R-:W-:Y:S01]  /*1e80*/  IADD3.X R5, R251, UR30, RZ, P0, !PT ;  /* 0x0000001efb057c10 */ /* 0x000fe200087fe4ff */
[----:B------:R-:W-:-:S02]  /*1e90*/  ULEA.HI UR18, UR18, UR4, URZ, 0x6 ;  /* 0x0000000412127291 */ /* 0x000fc4000f8f303f */
[----:B------:R-:W-:Y:S01]  /*1ea0*/  IMAD R0, R8, UR50, R0 ;  /* 0x0000003208007c24 */ /* 0x000fe2000f8e0200 */
[----:B------:R-:W-:Y:S01]  /*1eb0*/  UMOV UR14, UR9 ;  /* 0x00000009000e7c82 */ /* 0x000fe20008000000 */
[----:B------:R-:W-:Y:S01]  /*1ec0*/  IMAD.WIDE.U32 R4, R9, c[0x0][0x370], R4 ;  /* 0x0000dc0009047a25 */ /* 0x000fe200078e0004 */
[----:B------:R-:W-:Y:S02]  /*1ed0*/  USHF.R.S32.HI UR18, URZ, 0x6, UR18 ;  /* 0x000000063f127899 */ /* 0x000fe40008011412 */
[C---:B------:R-:W-:Y:S01]  /*1ee0*/  IADD3 R8, P0, R0.reuse, UR28, RZ ;  /* 0x0000001c00087c10 */ /* 0x040fe2000ff1e0ff */
[----:B------:R-:W-:Y:S01]  /*1ef0*/  UIADD3 UR8, UR33, -0x1, URZ ;  /* 0xffffffff21087890 */ /* 0x000fe2000fffe03f */
[----:B------:R-:W-:Y:S01]  /*1f00*/  IADD3 R5, R5, UR10, RZ ;  /* 0x0000000a05057c10 */ /* 0x000fe2000fffe0ff */
[----:B------:R-:W-:Y:S01]  /*1f10*/  UISETP.LT.AND UP1, UPT, URZ, UR18, UPT ;  /* 0x000000123f00728c */ /* 0x000fe2000bf21270 */
[----:B------:R-:W-:Y:S01]  /*1f20*/  LEA.HI.X.SX32 R211, R0, UR23, 0x1, P0 ;  /* 0x0000001700d37c11 */ /* 0x000fe200080f0eff */
[----:B------:R-:W-:Y:S01]  /*1f30*/  IMAD.U32 R0, RZ, RZ, UR38 ;  /* 0x00000026ff007e24 */ /* 0x000fe2000f8e00ff */
[----:B------:R-:W-:Y:S01]  /*1f40*/  LEA R212, P2, R8, c[0x0][0x350], 0x2 ;  /* 0x0000d40008d47a11 */ /* 0x000fe200078410ff */
[----:B------:R-:W-:-:S02]  /*1f50*/  USEL UR18, URZ, UR18, !UP1 ;  /* 0x000000123f127287 */ /* 0x000fc4000c800000 */
[----:B------:R-:W-:Y:S01]  /*1f60*/  IMAD.WIDE.U32 R4, R0, c[0x0][0x378], R4 ;  /* 0x0000de0000047a25 */ /* 0x000fe200078e0004 */
[----:B------:R-:W-:Y:S01]  /*1f70*/  LEA.HI.X R211, R8, c[0x0][0x354], R211, 0x2, P2 ;  /* 0x0000d50008d37a11 */ /* 0x000fe200010f14d3 */
[----:B------:R-:W-:Y:S02]  /*1f80*/  UISETP.GT.AND UP1, UPT, UR33, UR18, UPT ;  /* 0x000000122100728c */ /* 0x000fe4000bf24270 */
[----:B------:R-:W-:Y:S01]  /*1f90*/  IMAD.WIDE.U32 R6, R0, c[0x0][0x1a8], R6 ;  /* 0x00006a0000067a25 */ /* 0x000fe200078e0006 */
[----:B------:R-:W-:-:S03]  /*1fa0*/  IADD3 R5, R5, UR12, RZ ;  /* 0x0000000c05057c10 */ /* 0x000fc6000fffe0ff */
[----:B------:R-:W-:Y:S01]  /*1fb0*/  PLOP3.LUT P0, PT, PT, PT, UP1, 0x80, 0x0 ;  /* 0x000000000000781c */ /* 0x000fe20003f0f018 */
        /* <DEDUP_REMOVED lines=9> */
[----:B------:R-:W-:Y:S05]  /*2050*/  @P0 BRA `(.L_x_209) ;  /* 0x000008c000000947 */ /* 0x000fea0003800000 */
        /* <DEDUP_REMOVED lines=18> */
.L_x_210:
        /* <DEDUP_REMOVED lines=18> */
.L_x_211:
        /* <DEDUP_REMOVED lines=8> */
[----:B------:R-:W-:Y:S02]  /*2320*/  IMAD.WIDE.U32 R4, R4, c[0x0][0x3a0], R250 ;  /* 0x0000e80004047a25 */ /* 0x000fe400078e00fa */
[----:B------:R-:W-:Y:S01]  /*2330*/  ULDC.64 UR8, c[0x0][0x3b8] ;  /* 0x0000ee0000087ab9 */ /* 0x000fe20000000a00 */
[----:B------:R-:W-:Y:S02]  /*2340*/  ISETP.GE.AND P4, PT, R3, UR5, PT ;  /* 0x0000000503007c0c */ /* 0x000fe4000bf86270 */
[----:B------:R-:W-:-:S02]  /*2350*/  IADD3 R6, P0, R4, UR14, RZ ;  /* 0x0000000e04067c10 */ /* 0x000fc4000ff1e0ff */
        /* <DEDUP_REMOVED lines=22> */
.L_x_213:
[----:B-1----:R-:W-:Y:S05]  /*24c0*/  BSYNC B0 ;  /* 0x0000000000007941 */ /* 0x002fea0003800000 */
.L_x_212:
        /* <DEDUP_REMOVED lines=19> */
.L_x_215:
[----:B------:R-:W-:Y:S05]  /*2600*/  BSYNC B0 ;  /* 0x0000000000007941 */ /* 0x000fea0003800000 */
.L_x_214:
[----:B------:R-:W-:Y:S01]  /*2610*/  ULDC.64 UR4, c[0x0][0x3a8] ;  /* 0x0000ea0000047ab9 */ /* 0x000fe20000000a00 */
[----:B-1----:R-:W-:Y:S01]  /*2620*/  IMAD.U32 R4, RZ, RZ, UR25 ;  /* 0x00000019ff047e24 */ /* 0x002fe2000f8e00ff */
        /* <DEDUP_REMOVED lines=28> */
.L_x_217:
[----:B------:R-:W-:Y:S05]  /*27f0*/  BSYNC B0 ;  /* 0x0000000000007941 */ /* 0x000fea0003800000 */
.L_x_216:
        /* <DEDUP_REMOVED lines=18> */
.L_x_209:
[----:B------:R-:W2:Y:S01]  /*2920*/  LDL R16, [R1+0x24] ;  /* 0x0000240001107983 */ /* 0x000ea20000100800 */
[----:B------:R-:W-:Y:S01]  /*2930*/  ULDC.64 UR10, c[0x0][0x1a0] ;  /* 0x00006800000a7ab9 */ /* 0x000fe20000000a00 */
[----:B------:R-:W-:Y:S01]  /*2940*/  IMAD.U32 R4, RZ, RZ, UR25 ;  /* 0x00000019ff047e24 */ /* 0x000fe2000f8e00ff */
[----:B------:R-:W-:Y:S01]  /*2950*/  UIMAD UR4, UR19, UR10, URZ ;  /* 0x0000000a130472a4 */ /* 0x000fe2000f8e023f */
[----:B------:R-:W-:Y:S02]  /*2960*/  BSSY B0, `(.L_x_219) ;  /* 0x000003c000007945 */ /* 0x000fe40003800000 */
[----:B------:R-:W-:Y:S01]  /*2970*/  IMAD.WIDE.U32 R4, R4, c[0x0][0x1a0], R250 ;  /* 0x0000680004047a25 */ /* 0x000fe200078e00fa */
[----:B------:R-:W-:-:S04]  /*2980*/  UIMAD UR4, UR25, UR11, UR4 ;  /* 0x0000000b190472a4 */ /* 0x000fc8000f8e0204 */
[----:B------:R-:W-:Y:S01]  /*2990*/  IADD3 R6, P0, R4, UR32, RZ ;  /* 0x0000002004067c10 */ /* 0x000fe2000ff1e0ff */
[----:B------:R-:W-:Y:S02]  /*29a0*/  IMAD R4, R15, c[0x0][0x1b8], RZ ;  /* 0x00006e000f047a24 */ /* 0x000fe400078e02ff */
[----:B------:R-:W-:Y:S01]  /*29b0*/  IMAD.U32 R0, RZ, RZ, UR4 ;  /* 0x00000004ff007e24 */ /* 0x000fe2000f8e00ff */
[----:B------:R-:W-:Y:S01]  /*29c0*/  ULEA.HI UR4, UR8, UR8, URZ, 0x1 ;  /* 0x0000000808047291 */ /* 0x000fe2000f8f083f */
[----:B------:R-:W-:-:S03]  /*29d0*/  IMAD R4, R14, c[0x0][0x1bc], R4 ;  /* 0x00006f000e047a24 */ /* 0x000fc600078e0204 */
[----:B------:R-:W-:Y:S01]  /*29e0*/  IADD3.X R7, R5, UR35, R0, P0, !PT ;  /* 0x0000002305077c10 */ /* 0x000fe200087fe400 */
[----:B------:R-:W-:Y:S01]  /*29f0*/  ULOP3.LUT UR4, UR4, 0xfffffffe, URZ, 0xc0, !UPT ;  /* 0xfffffffe04047892 */ /* 0x000fe2000f8ec03f */
[----:B------:R-:W-:-:S03]  /*2a00*/  PLOP3.LUT P0, PT, PT, PT, UP6, 0x80, 0x0 ;  /* 0x000000000000781c */ /* 0x000fc60003f0f068 */
[----:B------:R-:W-:Y:S01]  /*2a10*/  UIADD3 UR4, UR8, -UR4, URZ ;  /* 0x8000000408047290 */ /* 0x000fe2000fffe03f */
[----:B------:R-:W-:-:S03]  /*2a20*/  IMAD.WIDE.U32 R6, R14, c[0x0][0x1b8], R6 ;  /* 0x00006e000e067a25 */ /* 0x000fc600078e0006 */
[----:B------:R-:W-:Y:S02]  /*2a30*/  UISETP.NE.AND UP0, UPT, UR4, 0x1, UPT ;  /* 0x000000010400788c */ /* 0x000fe4000bf05270 */
[----:B------:R-:W-:Y:S01]  /*2a40*/  UIMAD UR4, UR37, -0x80, UR5 ;  /* 0xffffff80250478a4 */ /* 0x000fe2000f8e0205 */
[----:B------:R-:W-:-:S03]  /*2a50*/  IADD3 R9, R7, R4, RZ ;  /* 0x0000000407097210 */ /* 0x000fc60007ffe0ff */
[----:B------:R-:W-:Y:S02]  /*2a60*/  @P0 BAR.SYNC.DEFER_BLOCKING 0x0 ;  /* 0x0000000000000b1d */ /* 0x000fe40000010000 */
[----:B------:R-:W-:Y:S02]  /*2a70*/  ISETP.GE.AND P1, PT, R3, UR4, PT ;  /* 0x0000000403007c0c */ /* 0x000fe4000bf26270 */
[----:B--2---:R-:W-:-:S11]  /*2a80*/  SHF.L.U32 R0, R16, 0x1, RZ ;  /* 0x0000000110007819 */ /* 0x004fd600000006ff */
        /* <DEDUP_REMOVED lines=41> */
.L_x_220:
[----:B------:R-:W-:Y:S05]  /*2d20*/  BSYNC B0 ;  /* 0x0000000000007941 */ /* 0x000fea0003800000 */
.L_x_219:
        /* <DEDUP_REMOVED lines=41> */
.L_x_222:
[----:B------:R-:W-:Y:S05]  /*2fc0*/  BSYNC B0 ;  /* 0x0000000000007941 */ /* 0x000fea0003800000 */
.L_x_221:
        /* <DEDUP_REMOVED lines=39> */
.L_x_224:
[----:B------:R-:W-:Y:S05]  /*3240*/  BSYNC B0 ;  /* 0x0000000000007941 */ /* 0x000fea0003800000 */
.L_x_223:
        /* <DEDUP_REMOVED lines=19> */
.L_x_226:
        /* <DEDUP_REMOVED lines=36> */
.L_x_227:
[----:B------:R-:W-:Y:S05]  /*35c0*/  BSYNC B0 ;  /* 0x0000000000007941 */ /* 0x000fea0003800000 */
.L_x_225:
[----:B--2---:R-:W2:Y:S01]  /*35d0*/  LDL R20, [R1+0x20] ;  /* 0x0000200001147983 */ /* 0x004ea20000100800 */
[----:B----4-:R-:W-:Y:S01]  /*35e0*/  IMAD.MOV.U32 R12, RZ, RZ, 0x7f800000 ;  /* 0x7f800000ff0c7424 */ /* 0x010fe200078e00ff */
[----:B------:R-:W-:Y:S01]  /*35f0*/  ULDC.64 UR10, c[0x0][0x198] ;  /* 0x00006600000a7ab9 */ /* 0x000fe20000000a00 */
[----:B------:R-:W-:Y:S02]  /*3600*/  IMAD.MOV.U32 R11, RZ, RZ, 0x7f800000 ;  /* 0x7f800000ff0b7424 */ /* 0x000fe400078e00ff */
[----:B------:R-:W-:Y:S02]  /*3610*/  IMAD.MOV.U32 R249, RZ, RZ, 0x7f800000 ;  /* 0x7f800000fff97424 */ /* 0x000fe400078e00ff */
[----:B------:R-:W-:Y:S01]  /*3620*/  IMAD.MOV.U32 R252, RZ, RZ, 0x7f800000 ;  /* 0x7f800000fffc7424 */ /* 0x000fe200078e00ff */
[C---:B-12---:R-:W-:Y:S01]  /*3630*/  IADD3 R5, R20.reuse, 0x28, RZ ;  /* 0x0000002814057810 */ /* 0x046fe20007ffe0ff */
[C---:B------:R-:W-:Y:S01]  /*3640*/  IMAD.SHL.U32 R7, R20.reuse, 0x4, RZ ;  /* 0x0000000414077824 */ /* 0x040fe200078e00ff */
[----:B------:R-:W-:-:S02]  /*3650*/  IADD3 R4, R20, 0x8, RZ ;  /* 0x0000000814047810 */ /* 0x000fc40007ffe0ff */
[----:B------:R-:W-:Y:S02]  /*3660*/  ISETP.GE.AND P4, PT, R5, UR4, PT ;  /* 0x0000000405007c0c */ /* 0x000fe4000bf86270 */
[----:B------:R-:W-:Y:S02]  /*3670*/  SHF.R.S32.HI R10, RZ, 0x1f, R5 ;  /* 0x0000001fff0a7819 */ /* 0x000fe40000011405 */
[----:B------:R-:W-:Y:S02]  /*3680*/  ISETP.GE.AND P6, PT, R4, UR4, PT ;  /* 0x0000000404007c0c */ /* 0x000fe4000bfc6270 */
[----:B------:R-:W-:Y:S02]  /*3690*/  IADD3 R4, P3, R7, UR15, RZ ;  /* 0x0000000f07047c10 */ /* 0x000fe4000ff7e0ff */
[----:B------:R-:W-:Y:S02]  /*36a0*/  SHF.R.S32.HI R16, RZ, 0x1f, R20 ;  /* 0x0000001fff107819 */ /* 0x000fe40000011414 */
[----:B------:R-:W-:-:S02]  /*36b0*/  IADD3 R8, R20, 0x20, RZ ;  /* 0x0000002014087810 */ /* 0x000fc40007ffe0ff */
[----:B------:R-:W-:Y:S02]  /*36c0*/  SHF.L.U64.HI R9, R20, 0x2, R16 ;  /* 0x0000000214097819 */ /* 0x000fe40000010210 */
[----:B------:R-:W-:-:S04]  /*36d0*/  @!P4 LEA R6, P2, R5, UR15, 0x2 ;  /* 0x0000000f0506cc11 */ /* 0x000fc8000f8410ff */
[----:B------:R-:W-:Y:S02]  /*36e0*/  @!P4 LEA.HI.X R7, R5, UR14, R10, 0x2, P2 ;  /* 0x0000000e0507cc11 */ /* 0x000fe400090f140a */
[----:B------:R-:W-:Y:S02]  /*36f0*/  ISETP.GE.AND P2, PT, R20, UR4, PT ;  /* 0x0000000414007c0c */ /* 0x000fe4000bf46270 */
[----:B------:R-:W-:Y:S01]  /*3700*/  IADD3.X R5, R9, UR14, RZ, P3, !PT ;  /* 0x0000000e09057c10 */ /* 0x000fe20009ffe4ff */
[----:B------:R1:W-:Y:S01]  /*3710*/  @P1 STS [R0+0x9000], RZ ;  /* 0x009000ff00001388 */ /* 0x0003e20000000800 */
[----:B------:R-:W-:Y:S01]  /*3720*/  ISETP.GE.AND P3, PT, R8, UR4, PT ;  /* 0x0000000408007c0c */ /* 0x000fe2000bf66270 */
[----:B------:R-:W-:Y:S02]  /*3730*/  UIMAD UR4, UR19, UR10, URZ ;  /* 0x0000000a130472a4 */ /* 0x000fe4000f8e023f */
[----:B------:R2:W4:Y:S04]  /*3740*/  @!P6 LDG.E R11, [R4.64+0x20] ;  /* 0x00002006040be981 */ /* 0x000528000c1e1900 */
[----:B------:R1:W-:Y:S04]  /*3750*/  @P1 STS [R0+0x9004], RZ ;  /* 0x009004ff00001388 */ /* 0x0003e80000000800 */
[----:B---3--:R2:W3:Y:S04]  /*3760*/  @!P2 LDG.E R12, [R4.64] ;  /* 0x00000006040ca981 */ /* 0x0084e8000c1e1900 */
        /* <DEDUP_REMOVED lines=8> */
[----:B-1----:R-:W-:Y:S01]  /*37f0*/  IADD3 R6, P2, R4, UR22, RZ ;  /* 0x0000001604067c10 */ /* 0x002fe2000ff5e0ff */
[----:B------:R-:W-:-:S05]  /*3800*/  IMAD.U32 R4, RZ, RZ, UR4 ;  /* 0x00000004ff047e24 */ /* 0x000fca000f8e00ff */
[----:B------:R-:W-:Y:S01]  /*3810*/  IADD3.X R7, R5, UR27, R4, P2, !PT ;  /* 0x0000001b05077c10 */ /* 0x000fe200097fe404 */
[----:B------:R-:W-:Y:S01]  /*3820*/  IMAD R4, R15, c[0x0][0x1b0], RZ ;  /* 0x00006c000f047a24 */ /* 0x000fe200078e02ff */
[----:B------:R-:W-:Y:S03]  /*3830*/  BSSY B0, `(.L_x_228) ;  /* 0x000002a000007945 */ /* 0x000fe60003800000 */
[C---:B------:R-:W-:Y:S02]  /*3840*/  IMAD R4, R14.reuse, c[0x0][0x1b4], R4 ;  /* 0x00006d000e047a24 */ /* 0x040fe400078e0204 */
[----:B------:R-:W-:-:S04]  /*3850*/  IMAD.WIDE.U32 R6, R14, c[0x0][0x1b0], R6 ;  /* 0x00006c000e067a25 */ /* 0x000fc800078e0006 */
[----:B------:R-:W-:Y:S01]  /*3860*/  IMAD.IADD R9, R7, 0x1, R4 ;  /* 0x0000000107097824 */ /* 0x000fe200078e0204 */
[----:B---3--:R1:W-:Y:S04]  /*3870*/  STL [R1], R12 ;  /* 0x0000000c01007387 */ /* 0x0083e80000100800 */
[----:B----4-:R1:W-:Y:S01]  /*3880*/  STL [R1+0x4], R11 ;  /* 0x0000040b01007387 */ /* 0x0103e20000100800 */
[----:B------:R-:W-:Y:S05]  /*3890*/  @P1 BRA `(.L_x_229) ;  /* 0x0000023000001947 */ /* 0x000fea0003800000 */
[----:B-1----:R-:W2:Y:S04]  /*38a0*/  LDL R12, [R1+0x8] ;  /* 0x00000800010c7983 */ /* 0x002ea80000100800 */
        /* <DEDUP_REMOVED lines=34> */
.L_x_229:
[----:B------:R-:W-:Y:S05]  /*3ad0*/  BSYNC B0 ;  /* 0x0000000000007941 */ /* 0x000fea0003800000 */
.L_x_228:
        /* <DEDUP_REMOVED lines=39> */
.L_x_231:
[----:B------:R-:W-:Y:S05]  /*3d50*/  BSYNC B0 ;  /* 0x0000000000007941 */ /* 0x000fea0003800000 */
.L_x_230:
[----:B------:R-:W0:Y:S01]  /*3d60*/  LDGDEPBAR ;  /* 0x00000000000079af */ /* 0x000e220000000000 */
[----:B------:R-:W-:Y:S02]  /*3d70*/  ULDC.64 UR20, c[0x0][0x318] ;  /* 0x0000c60000147ab9 */ /* 0x000fe40000000a00 */
[----:B------:R-:W-:Y:S02]  /*3d80*/  UISETP.NE.U32.AND UP1, UPT, URZ, UR20, UPT ;  /* 0x000000143f00728c */ /* 0x000fe4000bf25070 */
        /* <DEDUP_REMOVED lines=13> */
[----:B-1----:R-:W-:-:S05]  /*3e60*/  IMAD.U32 R4, RZ, RZ, UR20 ;  /* 0x00000014ff047e24 */ /* 0x002fca000f8e00ff */
[----:B------:R-:W-:-:S05]  /*3e70*/  IMAD.U32 R5, RZ, RZ, UR21 ;  /* 0x00000015ff057e24 */ /* 0x000fca000f8e00ff */
[----:B------:R1:W3:Y:S01]  /*3e80*/  @P1 LDG.E R3, [R4.64] ;  /* 0x0000000604031981 */ /* 0x0002e2000c1e1900 */
[----:B--2---:R-:W-:Y:S01]  /*3e90*/  LEA.HI R0, R19, R18, RZ, 0x6 ;  /* 0x0000001213007211 */ /* 0x004fe200078f30ff */
[----:B------:R-:W-:Y:S01]  /*3ea0*/  IMAD.SHL.U32 R18, R18, 0x2, RZ ;  /* 0x0000000212127824 */ /* 0x000fe200078e00ff */
[----:B------:R-:W-:Y:S01]  /*3eb0*/  UIADD3 UR19, UR25, UR13, URZ ;  /* 0x0000000d19137290 */ /* 0x000fe2000fffe03f */
[----:B------:R-:W-:Y:S01]  /*3ec0*/  IMAD.U32 R208, RZ, RZ, UR37 ;  /* 0x00000025ffd07e24 */ /* 0x000fe2000f8e00ff */
[----:B------:R-:W-:Y:S01]  /*3ed0*/  SHF.R.S32.HI R0, RZ, 0x6, R0 ;  /* 0x00000006ff007819 */ /* 0x000fe20000011400 */
[----:B------:R-:W2:Y:S01]  /*3ee0*/  LDSM.16.M88.4 R148, [R198+0xf000] ;  /* 0x00f00000c694783b */ /* 0x000ea20000000200 */
[----:B------:R-:W-:Y:S01]  /*3ef0*/  UIADD3 UR20, -UR5, 0x80, UR19 ;  /* 0x0000008005147890 */ /* 0x000fe2000fffe113 */
[----:B------:R-:W-:Y:S01]  /*3f00*/  MOV R248, R209 ;  /* 0x000000d100f87202 */ /* 0x000fe20000000f00 */
[----:B------:R-:W-:Y:S01]  /*3f10*/  CS2R R126, SRZ ;  /* 0x00000000007e7805 */ /* 0x000fe2000001ff00 */
[----:B------:R-:W-:Y:S01]  /*3f20*/  SHF.L.U32 R0, R0, 0x5, RZ ;  /* 0x0000000500007819 */ /* 0x000fe200000006ff */
[----:B------:R-:W4:Y:S01]  /*3f30*/  LDSM.16.M88.4 R152, [R198+0xf400] ;  /* 0x00f40000c698783b */ /* 0x000f220000000200 */
[----:B------:R-:W-:Y:S01]  /*3f40*/  CS2R R124, SRZ ;  /* 0x00000000007c7805 */ /* 0x000fe2000001ff00 */
[----:B------:R-:W-:Y:S01]  /*3f50*/  CS2R R130, SRZ ;  /* 0x0000000000827805 */ /* 0x000fe2000001ff00 */
[----:B------:R-:W-:Y:S01]  /*3f60*/  LOP3.LUT R0, R0, 0x6, R18, 0xf8, !PT ;  /* 0x0000000600007812 */ /* 0x000fe200078ef812 */
[----:B------:R-:W2:Y:S01]  /*3f70*/  LDSM.16.M88.4 R156, [R197+0xf000] ;  /* 0x00f00000c59c783b */ /* 0x000ea20000000200 */
[----:B------:R-:W-:Y:S01]  /*3f80*/  CS2R R128, SRZ ;  /* 0x0000000000807805 */ /* 0x000fe2000001ff00 */
[----:B------:R-:W-:Y:S01]  /*3f90*/  CS2R R122, SRZ ;  /* 0x00000000007a7805 */ /* 0x000fe2000001ff00 */
[----:B------:R-:W-:Y:S01]  /*3fa0*/  CS2R R120, SRZ ;  /* 0x0000000000787805 */ /* 0x000fe2000001ff00 */
[----:B------:R-:W-:Y:S01]  /*3fb0*/  IMAD R208, R208, 0x80, R0 ;  /* 0x00000080d0d07824 */ /* 0x000fe200078e0200 */
[----:B------:R-:W-:Y:S01]  /*3fc0*/  IADD3 R0, R205, 0x1800, RZ ;  /* 0x00001800cd007810 */ /* 0x000fe20007ffe0ff */
[----:B------:R-:W2:Y:S01]  /*3fd0*/  LDSM.16.M88.4 R160, [R197+0xf400] ;  /* 0x00f40000c5a0783b */ /* 0x000ea20000000200 */
[----:B------:R-:W-:Y:S01]  /*3fe0*/  CS2R R118, SRZ ;  /* 0x0000000000767805 */ /* 0x000fe2000001ff00 */
[----:B------:R-:W-:Y:S01]  /*3ff0*/  CS2R R116, SRZ ;  /* 0x0000000000747805 */ /* 0x000fe2000001ff00 */
[----:B------:R-:W-:Y:S01]  /*4000*/  SEL R0, R0, R205, !P0 ;  /* 0x000000cd00007207 */ /* 0x000fe20004000000 */
[----:B-1----:R-:W3:Y:S01]  /*4010*/  @P1 MUFU.RCP R4, c[0x0][0x238] ;  /* 0x00008e0000041b08 */ /* 0x002ee20000001000 */
        /* <DEDUP_REMOVED lines=47> */
[----:B------:R-:W-:Y:S01]  /*4310*/  ULDC UR12, c[0x0][0x2e8] ;  /* 0x0000ba00000c7ab9 */ /* 0x000fe20000000800 */
[----:B------:R-:W-:Y:S01]  /*4320*/  CS2R R36, SRZ ;  /* 0x0000000000247805 */ /* 0x000fe2000001ff00 */
[----:B------:R-:W-:-:S02]  /*4330*/  UMOV UR4, URZ ;  /* 0x0000003f00047c82 */ /* 0x000fc40008000000 */
[----:B------:R-:W-:Y:S02]  /*4340*/  UIADD3 UR20, UR20, -UR12, URZ ;  /* 0x8000000c14147290 */ /* 0x000fe4000fffe03f */
[----:B------:R-:W-:Y:S02]  /*4350*/  UIADD3 UR21, UR25, 0x80, URZ ;  /* 0x0000008019157890 */ /* 0x000fe4000fffe03f */
[----:B------:R-:W-:Y:S01]  /*4360*/  ULDC UR12, c[0x0][0x2e4] ;  /* 0x0000b900000c7ab9 */ /* 0x000fe20000000800 */
[----:B---3--:R-:W-:Y:S01]  /*4370*/  @P1 FMUL.FTZ R3, R3, R4 ;  /* 0x0000000403031220 */ /* 0x008fe20000410000 */
[----:B------:R-:W-:-:S03]  /*4380*/  IADD3 R4, R20, -UR13, -R208 ;  /* 0x8000000d14047c10 */ /* 0x000fc6000fffe8d0 */
[----:B------:R3:W1:Y:S02]  /*4390*/  @P1 R2UR UR9, R3 ;  /* 0x00000000030913c2 */ /* 0x00066400000e0000 */
[----:B---3--:R-:W-:Y:S01]  /*43a0*/  IADD3 R3, R207, 0x1800, RZ ;  /* 0x00001800cf037810 */ /* 0x008fe20007ffe0ff */
[----:B-1----:R-:W-:-:S03]  /*43b0*/  @UP1 UMOV UR4, UR9 ;  /* 0x0000000900041c82 */ /* 0x002fc60008000000 */
[----:B------:R-:W-:Y:S01]  /*43c0*/  SEL R196, R3, R207, !P0 ;  /* 0x000000cf03c47207 */ /* 0x000fe20004000000 */
[----:B------:R-:W-:Y:S01]  /*43d0*/  IMAD.SHL.U32 R3, R0, 0x2, RZ ;  /* 0x0000000200037824 */ /* 0x000fe200078e00ff */
[----:B------:R-:W-:-:S03]  /*43e0*/  IADD3 R0, R4, UR5, RZ ;  /* 0x0000000504007c10 */ /* 0x000fc6000fffe0ff */
[----:B------:R-:W-:Y:S02]  /*43f0*/  IMAD.SHL.U32 R196, R196, 0x2, RZ ;  /* 0x00000002c4c47824 */ /* 0x000fe400078e00ff */
[----:B------:R1:W-:Y:S02]  /*4400*/  STL [R1+0x38], R0 ;  /* 0x0000380001007387 */ /* 0x0003e40000100800 */
[----:B-1----:R-:W-:-:S05]  /*4410*/  MOV R0, c[0x0][0x22c] ;  /* 0x00008b0000007a02 */ /* 0x002fca0000000f00 */
[----:B------:R-:W-:-:S04]  /*4420*/  IMAD R0, R0, c[0x0][0x1c0], RZ ;  /* 0x0000700000007a24 */ /* 0x000fc800078e02ff */
[C---:B------:R-:W-:Y:S02]  /*4430*/  IMAD.SHL.U32 R7, R0.reuse, 0x10, RZ ;  /* 0x0000001000077824 */ /* 0x040fe400078e00ff */
[----:B------:R-:W-:-:S03]  /*4440*/  IMAD.SHL.U32 R5, R0, 0x8, RZ ;  /* 0x0000000800057824 */ /* 0x000fc600078e00ff */
[C---:B------:R-:W-:Y:S02]  /*4450*/  IADD3 R6, R7.reuse, 0x20, RZ ;  /* 0x0000002007067810 */ /* 0x040fe40007ffe0ff */
[----:B------:R-:W-:Y:S01]  /*4460*/  IADD3 R0, R7, 0x40, RZ ;  /* 0x0000004007007810 */ /* 0x000fe20007ffe0ff */
[C---:B------:R-:W-:Y:S01]  /*4470*/  IMAD.SHL.U32 R7, R20.reuse, 0x4, RZ ;  /* 0x0000000414077824 */ /* 0x040fe200078e00ff */
[C---:B------:R-:W-:Y:S02]  /*4480*/  IADD3 R4, R5.reuse, R6, RZ ;  /* 0x0000000605047210 */ /* 0x040fe40007ffe0ff */
[----:B------:R-:W-:Y:S01]  /*4490*/  SHF.L.U64.HI R6, R20, 0x2, R16 ;  /* 0x0000000214067819 */ /* 0x000fe20000010210 */
[----:B------:R-:W-:-:S04]  /*44a0*/  IMAD.IADD R0, R5, 0x1, R0 ;  /* 0x0000000105007824 */ /* 0x000fc800078e0200 */
[----:B------:R1:W-:Y:S04]  /*44b0*/  STL [R1+0x30], R6 ;  /* 0x0000300601007387 */ /* 0x0003e80000100800 */
[----:B------:R-:W-:Y:S01]  /*44c0*/  STL [R1+0x34], R7 ;  /* 0x0000340701007387 */ /* 0x000fe20000100800 */
[C---:B-1----:R-:W-:Y:S01]  /*44d0*/  IADD3 R6, R5.reuse, R4, RZ ;  /* 0x0000000405067210 */ /* 0x042fe20007ffe0ff */
        /* <DEDUP_REMOVED lines=8> */
[----:B-1----:R-:W-:-:S05]  /*4560*/  IADD3 R6, R5, R6, RZ ;  /* 0x0000000605067210 */ /* 0x002fca0007ffe0ff */
[----:B------:R3:W-:Y:S04]  /*4570*/  STL [R1+0x1c], R6 ;  /* 0x00001c0601007387 */ /* 0x0007e80000100800 */
[----:B--2-4-:R3:W-:Y:S02]  /*4580*/  STL [R1+0x18], R0 ;  /* 0x0000180001007387 */ /* 0x0147e40000100800 */
.L_x_236:
[----:B------:R-:W0:Y:S01]  /*4590*/  LDGDEPBAR ;  /* 0x00000000000079af */ /* 0x000e220000000000 */
[----:B---3--:R-:W-:Y:S01]  /*45a0*/  IMAD.IADD R0, R206, 0x1, R196 ;  /* 0x00000001ce007824 */ /* 0x008fe200078e02c4 */
[----:B------:R-:W-:Y:S01]  /*45b0*/  USHF.L.U32 UR9, UR8, 0x6, URZ ;  /* 0x0000000608097899 */ /* 0x000fe2000800063f */
[----:B------:R-:W-:Y:S01]  /*45c0*/  IMAD.MOV.U32 R224, RZ, RZ, R212 ;  /* 0x000000ffffe07224 */ /* 0x000fe200078e00d4 */
[----:B------:R-:W-:Y:S01]  /*45d0*/  ULDC UR11, c[0x0][0x2e4] ;  /* 0x0000b900000b7ab9 */ /* 0x000fe20000000800 */
[----:B------:R-:W-:Y:S01]  /*45e0*/  IMAD.MOV.U32 R225, RZ, RZ, R211 ;  /* 0x000000ffffe17224 */ /* 0x000fe200078e00d3 */
[----:B------:R-:W-:Y:S02]  /*45f0*/  UISETP.GE.AND UP0, UPT, UR9, UR20, UPT ;  /* 0x000000140900728c */ /* 0x000fe4000bf06270 */
[----:B------:R-:W2:Y:S04]  /*4600*/  LDL R210, [R1+0x38] ;  /* 0x0000380001d27983 */ /* 0x000ea80000100800 */
[----:B------:R-:W3:Y:S04]  /*4610*/  LDL R214, [R1+0x34] ;  /* 0x0000340001d67983 */ /* 0x000ee80000100800 */
        /* <DEDUP_REMOVED lines=8> */
[----:B-----5:R-:W1:Y:S02]  /*46a0*/  LDSM.16.M88.4 R140, [R197+0x9000] ;  /* 0x00900000c58c783b */ /* 0x020e640000000200 */
[-C--:B-1----:R-:W-:Y:S06]  /*46b0*/  HMMA.16816.F32 R4, R32, R16.reuse, RZ ;  /* 0x000000102004723c */ /* 0x082fec00000018ff */
[----:B------:R-:W-:Y:S02]  /*46c0*/  LDSM.16.M88.4 R144, [R197+0xd400] ;  /* 0x00d40000c590783b */ /* 0x000fe40000000200 */
        /* <DEDUP_REMOVED lines=18> */
[----:B------:R-:W1:Y:S08]  /*47f0*/  LDSM.16.M88.4 R136, [R198+0xb000] ;  /* 0x00b00000c688783b */ /* 0x000e700000000200 */
[----:B------:R-:W2:Y:S01]  /*4800*/  LDSM.16.M88.4 R140, [R196+0x1800] ;  /* 0x00180000c48c783b */ /* 0x000ea20000000200 */
[-C--:B-1----:R-:W-:Y:S08]  /*4810*/  HMMA.16816.F32 R4, R132, R136.reuse, R4 ;  /* 0x000000888404723c */ /* 0x082ff00000001804 */
[C---:B--2---:R-:W-:Y:S08]  /*4820*/  HMMA.16816.F32 R8, R140.reuse, R136, R8 ;  /* 0x000000888c08723c */ /* 0x044ff00000001808 */
        /* <DEDUP_REMOVED lines=33> */
[----:B------:R2:W3:Y:S03]  /*4a40*/  LDSM.16.M88.4 R136, [R0+0x2800] ;  /* 0x002800000088783b */ /* 0x0004e60000000200 */
[----:B--2---:R-:W-:Y:S01]  /*4a50*/  IADD3 R0, R210, UR9, RZ ;  /* 0x00000009d2007c10 */ /* 0x004fe2000fffe0ff */
[-C--:B-1----:R-:W-:Y:S08]  /*4a60*/  HMMA.16816.F32 R4, R140, R132.reuse, R4 ;  /* 0x000000848c04723c */ /* 0x082ff00000001804 */
[C---:B---3--:R-:W-:Y:S07]  /*4a70*/  HMMA.16816.F32 R8, R136.reuse, R132, R8 ;  /* 0x000000848808723c */ /* 0x048fee0000001808 */
[C---:B------:R-:W-:Y:S01]  /*4a80*/  IADD3 R132, R0.reuse, -0x1, RZ ;  /* 0xffffffff00847810 */ /* 0x040fe20007ffe0ff */
[-C--:B------:R-:W-:Y:S04]  /*4a90*/  HMMA.16816.F32 R12, R136, R134.reuse, R12 ;  /* 0x00000086880c723c */ /* 0x080fe8000000180c */
[C---:B------:R-:W-:Y:S04]  /*4aa0*/  IADD3 R133, R0.reuse, 0x1f, RZ ;  /* 0x0000001f00857810 */ /* 0x040fe80007ffe0ff */
[C---:B------:R-:W-:Y:S04]  /*4ab0*/  HMMA.16816.F32 R16, R140.reuse, R134, R16 ;  /* 0x000000868c10723c */ /* 0x040fe80000001810 */
[----:B------:R-:W-:Y:S03]  /*4ac0*/  ISETP.GE.AND P1, PT, R133, RZ, PT ;  /* 0x000000ff8500720c */ /* 0x000fe60003f26270 */
[C---:B------:R-:W-:Y:S01]  /*4ad0*/  IADD3 R135, R0.reuse, 0x28, RZ ;  /* 0x0000002800877810 */ /* 0x040fe20007ffe0ff */
[-C--:B------:R-:W-:Y:S03]  /*4ae0*/  HMMA.16816.F32 R20, R140, R144.reuse, R20 ;  /* 0x000000908c14723c */ /* 0x080fe60000001814 */
[----:B------:R-:W-:Y:S02]  /*4af0*/  ISETP.GE.AND P0, PT, R135, RZ, PT ;  /* 0x000000ff8700720c */ /* 0x000fe40003f06270 */
[----:B------:R-:W-:Y:S03]  /*4b00*/  IADD3 R134, R0, 0x20, RZ ;  /* 0x0000002000867810 */ /* 0x000fe60007ffe0ff */
[C---:B------:R-:W-:Y:S04]  /*4b10*/  HMMA.16816.F32 R24, R136.reuse, R144, R24 ;  /* 0x000000908818723c */ /* 0x040fe80000001818 */
[----:B------:R-:W-:Y:S02]  /*4b20*/  ISETP.GE.AND P2, PT, R134, RZ, PT ;  /* 0x000000ff8600720c */ /* 0x000fe40003f46270 */
[C---:B------:R-:W-:Y:S02]  /*4b30*/  @!P1 IADD3 R133, -R0.reuse, -0x1f, RZ ;  /* 0xffffffe100859810 */ /* 0x040fe40007ffe1ff */
[----:B------:R-:W-:Y:S01]  /*4b40*/  @!P0 IADD3 R135, -R0, -0x28, RZ ;  /* 0xffffffd800878810 */ /* 0x000fe20007ffe1ff */
[-C--:B------:R-:W-:Y:S03]  /*4b50*/  HMMA.16816.F32 R28, R136, R146.reuse, R28 ;  /* 0x00000092881c723c */ /* 0x080fe6000000181c */
[----:B------:R-:W1:Y:S01]  /*4b60*/  I2F R137, R135 ;  /* 0x0000008700897306 */ /* 0x000e620000201400 */
[----:B------:R-:W-:Y:S03]  /*4b70*/  ISETP.GE.AND P0, PT, R132, RZ, PT ;  /* 0x000000ff8400720c */ /* 0x000fe60003f06270 */
[----:B------:R-:W-:Y:S01]  /*4b80*/  IABS R138, R0 ;  /* 0x00000000008a7213 */ /* 0x000fe20000000000 */
[----:B------:R-:W-:Y:S04]  /*4b90*/  HMMA.16816.F32 R32, R140, R146, R32 ;  /* 0x000000928c20723c */ /* 0x000fe80000001820 */
[C---:B------:R-:W-:Y:S01]  /*4ba0*/  @!P2 IADD3 R134, -R0.reuse, -0x20, RZ ;  /* 0xffffffe00086a810 */ /* 0x040fe20007ffe1ff */
[----:B------:R-:W2:Y:S01]  /*4bb0*/  I2F R133, R133 ;  /* 0x0000008500857306 */ /* 0x000ea20000201400 */
[C---:B------:R-:W-:Y:S02]  /*4bc0*/  IADD3 R139, R0.reuse, -0x19, RZ ;  /* 0xffffffe7008b7810 */ /* 0x040fe40007ffe0ff */
[C---:B------:R-:W-:Y:S04]  /*4bd0*/  IADD3 R142, R0.reuse, -0x10, RZ ;  /* 0xfffffff0008e7810 */ /* 0x040fe80007ffe0ff */
[C---:B------:R-:W-:Y:S02]  /*4be0*/  @!P0 IADD3 R132, -R0.reuse, 0x1, RZ ;  /* 0x0000000100848810 */ /* 0x040fe40007ffe1ff */
[C---:B------:R-:W-:Y:S01]  /*4bf0*/  IADD3 R141, R0.reuse, -0x11, RZ ;  /* 0xffffffef008d7810 */ /* 0x040fe20007ffe0ff */
[----:B------:R-:W3:Y:S01]  /*4c00*/  I2F R135, R134 ;  /* 0x0000008600877306 */ /* 0x000ee20000201400 */
[----:B------:R-:W-:Y:S02]  /*4c10*/  IADD3 R140, R0, -0x18, RZ ;  /* 0xffffffe8008c7810 */ /* 0x000fe40007ffe0ff */
[----:B------:R-:W-:Y:S01]  /*4c20*/  ISETP.GE.AND P6, PT, R142, RZ, PT ;  /* 0x000000ff8e00720c */ /* 0x000fe20003fc6270 */
[----:B-1----:R-:W-:Y:S01]  /*4c30*/  FFMA.FTZ R10, R137, -UR4, R10 ;  /* 0x80000004890a7c23 */ /* 0x002fe2000801000a */
[C---:B------:R-:W-:Y:S02]  /*4c40*/  IADD3 R137, R0.reuse, 0x7, RZ ;  /* 0x0000000700897810 */ /* 0x040fe40007ffe0ff */
[----:B------:R-:W-:Y:S02]  /*4c50*/  ISETP.GE.AND P5, PT, R141, RZ, PT ;  /* 0x000000ff8d00720c */ /* 0x000fe40003fa6270 */
[----:B------:R-:W-:Y:S01]  /*4c60*/  ISETP.GE.AND P3, PT, R137, RZ, PT ;  /* 0x000000ff8900720c */ /* 0x000fe20003f66270 */
[----:B------:R1:W1:Y:S01]  /*4c70*/  I2F R136, R132 ;  /* 0x0000008400887306 */ /* 0x0002620000201400 */
[C---:B--2---:R-:W-:Y:S02]  /*4c80*/  FFMA.FTZ R9, R133.reuse, -UR4, R9 ;  /* 0x8000000485097c23 */ /* 0x044fe40008010009 */
[----:B------:R-:W-:Y:S01]  /*4c90*/  FFMA.FTZ R15, R133, -UR4, R15 ;  /* 0x80000004850f7c23 */ /* 0x000fe2000801000f */
[C---:B------:R-:W-:Y:S02]  /*4ca0*/  IADD3 R133, R0.reuse, -0x9, RZ ;  /* 0xfffffff700857810 */ /* 0x040fe40007ffe0ff */
[C---:B------:R-:W-:Y:S04]  /*4cb0*/  @!P6 IADD3 R142, -R0.reuse, 0x10, RZ ;  /* 0x00000010008ee810 */ /* 0x040fe80007ffe1ff */
[----:B------:R-:W2:Y:S01]  /*4cc0*/  I2F R138, R138 ;  /* 0x0000008a008a7306 */ /* 0x000ea20000201400 */
[C---:B------:R-:W-:Y:S02]  /*4cd0*/  @!P5 IADD3 R141, -R0.reuse, 0x11, RZ ;  /* 0x00000011008dd810 */ /* 0x040fe40007ffe1ff */
[C---:B------:R-:W-:Y:S01]  /*4ce0*/  @!P3 IADD3 R137, -R0.reuse, -0x7, RZ ;  /* 0xfffffff90089b810 */ /* 0x040fe20007ffe1ff */
[C---:B---3--:R-:W-:Y:S01]  /*4cf0*/  FFMA.FTZ R8, R135.reuse, -UR4, R8 ;  /* 0x8000000487087c23 */ /* 0x048fe20008010008 */
[C---:B------:R-:W-:Y:S01]  /*4d00*/  IADD3 R134, R0.reuse, -0x8, RZ ;  /* 0xfffffff800867810 */ /* 0x040fe20007ffe0ff */
[----:B------:R-:W-:Y:S01]  /*4d10*/  FFMA.FTZ R14, R135, -UR4, R14 ;  /* 0x80000004870e7c23 */ /* 0x000fe2000801000e */
[----:B------:R-:W-:Y:S02]  /*4d20*/  IADD3 R135, R0, 0x10, RZ ;  /* 0x0000001000877810 */ /* 0x000fe40007ffe0ff */
[----:B------:R-:W-:Y:S01]  /*4d30*/  ISETP.GE.AND P0, PT, R134, RZ, PT ;  /* 0x000000ff8600720c */ /* 0x000fe20003f06270 */
[----:B------:R-:W3:Y:S01]  /*4d40*/  I2F R137, R137 ;  /* 0x0000008900897306 */ /* 0x000ee20000201400 */
[----:B------:R-:W-:Y:S02]  /*4d50*/  ISETP.GE.AND P3, PT, R139, RZ, PT ;  /* 0x000000ff8b00720c */ /* 0x000fe40003f66270 */
[----:B-1----:R-:W-:Y:S01]  /*4d60*/  IADD3 R132, R0, 0x27, RZ ;  /* 0x0000002700847810 */ /* 0x002fe20007ffe0ff */
[C---:B------:R-:W-:Y:S02]  /*4d70*/  FFMA.FTZ R5, R136.reuse, -UR4, R5 ;  /* 0x8000000488057c23 */ /* 0x040fe40008010005 */
[----:B------:R-:W-:Y:S01]  /*4d80*/  FFMA.FTZ R19, R136, -UR4, R19 ;  /* 0x8000000488137c23 */ /* 0x000fe20008010013 */
[----:B------:R-:W-:Y:S03]  /*4d90*/  ISETP.GE.AND P1, PT, R132, RZ, PT ;  /* 0x000000ff8400720c */ /* 0x000fe60003f26270 */
[----:B------:R-:W1:Y:S01]  /*4da0*/  I2F R142, R142 ;  /* 0x0000008e008e7306 */ /* 0x000e620000201400 */
[C---:B------:R-:W-:Y:S02]  /*4db0*/  IADD3 R136, R0.reuse, 0x17, RZ ;  /* 0x0000001700887810 */ /* 0x040fe40007ffe0ff */
[----:B------:R-:W-:Y:S01]  /*4dc0*/  @!P0 IADD3 R134, -R0, 0x8, RZ ;  /* 0x0000000800868810 */ /* 0x000fe20007ffe1ff */
[----:B--2---:R-:W-:Y:S01]  /*4dd0*/  FFMA.FTZ R4, R138, -UR4, R4 ;  /* 0x800000048a047c23 */ /* 0x004fe20008010004 */
[----:B------:R-:W-:Y:S01]  /*4de0*/  ISETP.GE.AND P2, PT, R136, RZ, PT ;  /* 0x000000ff8800720c */ /* 0x000fe20003f46270 */
[----:B------:R-:W-:Y:S01]  /*4df0*/  FFMA.FTZ R18, R138, -UR4, R18 ;  /* 0x800000048a127c23 */ /* 0x000fe20008010012 */
[C---:B------:R-:W-:Y:S02]  /*4e00*/  IADD3 R138, R0.reuse, 0x8, RZ ;  /* 0x00000008008a7810 */ /* 0x040fe40007ffe0ff */
[C---:B------:R-:W-:Y:S01]  /*4e10*/  @!P3 IADD3 R139, -R0.reuse, 0x19, RZ ;  /* 0x00000019008bb810 */ /* 0x040fe20007ffe1ff */
[----:B------:R-:W2:Y:S01]  /*4e20*/  I2F R144, R134 ;  /* 0x0000008600907306 */ /* 0x000ea20000201400 */
[----:B------:R-:W-:Y:S02]  /*4e30*/  @!P1 IADD3 R132, -R0, -0x27, RZ ;  /* 0xffffffd900849810 */ /* 0x000fe40007ffe1ff */
[----:B------:R-:W-:Y:S01]  /*4e40*/  ISETP.GE.AND P1, PT, R133, RZ, PT ;  /* 0x000000ff8500720c */ /* 0x000fe20003f26270 */
[C---:B---3--:R-:W-:Y:S01]  /*4e50*/  FFMA.FTZ R7, R137.reuse, -UR4, R7 ;  /* 0x8000000489077c23 */ /* 0x048fe20008010007 */
[----:B------:R-:W-:Y:S01]  /*4e60*/  ISETP.GE.AND P4, PT, R138, RZ, PT ;  /* 0x000000ff8a00720c */ /* 0x000fe20003f86270 */
[----:B------:R-:W-:Y:S02]  /*4e70*/  FFMA.FTZ R29, R137, -UR4, R29 ;  /* 0x80000004891d7c23 */ /* 0x000fe4000801001d */
[----:B------:R-:W-:Y:S02]  /*4e80*/  @!P2 IADD3 R136, -R0, -0x17, RZ ;  /* 0xffffffe90088a810 */ /* 0x000fe40007ffe1ff */
[----:B------:R3:W3:Y:S01]  /*4e90*/  I2F R210, R132 ;  /* 0x0000008400d27306 */ /* 0x0006e20000201400 */
[----:B-1----:R-:W-:Y:S05]  /*4ea0*/  FFMA.FTZ R20, R142, -UR4, R20 ;  /* 0x800000048e147c23 */ /* 0x002fea0008010014 */
[----:B------:R-:W-:Y:S01]  /*4eb0*/  @!P1 IADD3 R133, -R0, 0x9, RZ ;  /* 0x0000000900859810 */ /* 0x000fe20007ffe1ff */
[----:B------:R-:W-:Y:S01]  /*4ec0*/  FFMA.FTZ R34, R142, -UR4, R34 ;  /* 0x800000048e227c23 */ /* 0x000fe20008010022 */
[----:B------:R-:W-:Y:S02]  /*4ed0*/  ISETP.GE.AND P1, PT, R135, RZ, PT ;  /* 0x000000ff8700720c */ /* 0x000fe40003f26270 */
[----:B------:R-:W1:Y:S01]  /*4ee0*/  I2F R143, R133 ;  /* 0x00000085008f7306 */ /* 0x000e620000201400 */
[----:B------:R-:W-:Y:S02]  /*4ef0*/  @!P4 IADD3 R138, -R0, -0x8, RZ ;  /* 0xfffffff8008ac810 */ /* 0x000fe40007ffe1ff */
[----:B------:R-:W-:Y:S01]  /*4f00*/  ISETP.GE.AND P4, PT, R140, RZ, PT ;  /* 0x000000ff8c00720c */ /* 0x000fe20003f86270 */
[----:B--2---:R-:W-:Y:S01]  /*4f10*/  FFMA.FTZ R16, R144, -UR4, R16 ;  /* 0x8000000490107c23 */ /* 0x004fe20008010010 */
[----:B------:R-:W-:Y:S01]  /*4f20*/  IADD3 R134, R0, 0xf, RZ ;  /* 0x0000000f00867810 */ /* 0x000fe20007ffe0ff */
[----:B------:R-:W-:Y:S04]  /*4f30*/  FFMA.FTZ R22, R144, -UR4, R22 ;  /* 0x8000000490167c23 */ /* 0x000fe80008010016 */
[----:B------:R-:W2:Y:S01]  /*4f40*/  I2F R138, R138 ;  /* 0x0000008a008a7306 */ /* 0x000ea20000201400 */
[C---:B------:R-:W-:Y:S02]  /*4f50*/  @!P1 IADD3 R135, -R0.reuse, -0x10, RZ ;  /* 0xfffffff000879810 */ /* 0x040fe40007ffe1ff */
[----:B---3--:R-:W-:Y:S01]  /*4f60*/  IADD3 R132, R0, 0x18, RZ ;  /* 0x0000001800847810 */ /* 0x008fe20007ffe0ff */
[----:B------:R-:W-:Y:S02]  /*4f70*/  FFMA.FTZ R11, R210, -UR4, R11 ;  /* 0x80000004d20b7c23 */ /* 0x000fe4000801000b */
[----:B------:R-:W-:Y:S02]  /*4f80*/  @!P4 IADD3 R140, -R0, 0x18, RZ ;  /* 0x00000018008cc810 */ /* 0x000fe40007ffe1ff */
[----:B------:R-:W-:Y:S02]  /*4f90*/  ISETP.GE.AND P0, PT, R132, RZ, PT ;  /* 0x000000ff8400720c */ /* 0x000fe40003f06270 */
[----:B------:R-:W3:Y:S01]  /*4fa0*/  I2F R136, R136 ;  /* 0x0000008800887306 */ /* 0x000ee20000201400 */
[C---:B-1----:R-:W-:Y:S02]  /*4fb0*/  FFMA.FTZ R17, R143.reuse, -UR4, R17 ;  /* 0x800000048f117c23 */ /* 0x042fe40008010011 */
[----:B------:R-:W-:Y:S07]  /*4fc0*/  FFMA.FTZ R23, R143, -UR4, R23 ;  /* 0x800000048f177c23 */ /* 0x000fee0008010017 */
[----:B------:R-:W1:Y:S01]  /*4fd0*/  I2F R141, R141 ;  /* 0x0000008d008d7306 */ /* 0x000e620000201400 */
[----:B------:R-:W-:Y:S02]  /*4fe0*/  @!P0 IADD3 R132, -R0, -0x18, RZ ;  /* 0xffffffe800848810 */ /* 0x000fe40007ffe1ff */
[----:B------:R-:W-:Y:S01]  /*4ff0*/  ISETP.GE.AND P0, PT, R134, RZ, PT ;  /* 0x000000ff8600720c */ /* 0x000fe20003f06270 */
[C---:B--2---:R-:W-:Y:S02]  /*5000*/  FFMA.FTZ R6, R138.reuse, -UR4, R6 ;  /* 0x800000048a067c23 */ /* 0x044fe40008010006 */
[----:B------:R-:W-:Y:S04]  /*5010*/  FFMA.FTZ R28, R138, -UR4, R28 ;  /* 0x800000048a1c7c23 */ /* 0x000fe8000801001c */
[----:B------:R2:W2:Y:S01]  /*5020*/  I2F R145, R132 ;  /* 0x0000008400917306 */ /* 0x0004a20000201400 */
[----:B---3--:R-:W-:Y:S05]  /*5030*/  FFMA.FTZ R13, R136, -UR4, R13 ;  /* 0x80000004880d7c23 */ /* 0x008fea000801000d */
[----:B------:R-:W-:Y:S01]  /*5040*/  @!P0 IADD3 R134, -R0, -0xf, RZ ;  /* 0xfffffff100868810 */ /* 0x000fe20007ffe1ff */
[----:B------:R-:W-:Y:S03]  /*5050*/  FFMA.FTZ R27, R136, -UR4, R27 ;  /* 0x80000004881b7c23 */ /* 0x000fe6000801001b */
[----:B------:R-:W3:Y:S01]  /*5060*/  I2F R135, R135 ;  /* 0x0000008700877306 */ /* 0x000ee20000201400 */
[C---:B-1----:R-:W-:Y:S02]  /*5070*/  FFMA.FTZ R21, R141.reuse, -UR4, R21 ;  /* 0x800000048d157c23 */ /* 0x042fe40008010015 */
[----:B------:R-:W-:Y:S07]  /*5080*/  FFMA.FTZ R35, R141, -UR4, R35 ;  /* 0x800000048d237c23 */ /* 0x000fee0008010023 */
[----:B------:R-:W1:Y:S01]  /*5090*/  I2F R134, R134 ;  /* 0x0000008600867306 */ /* 0x000e620000201400 */
[----:B--2---:R-:W-:Y:S01]  /*50a0*/  IADD3 R132, P0, R214, UR17, RZ ;  /* 0x00000011d6847c10 */ /* 0x004fe2000ff1e0ff */
[C---:B------:R-:W-:Y:S02]  /*50b0*/  FFMA.FTZ R12, R145.reuse, -UR4, R12 ;  /* 0x80000004910c7c23 */ /* 0x040fe4000801000c */
[----:B------:R-:W-:Y:S01]  /*50c0*/  FFMA.FTZ R26, R145, -UR4, R26 ;  /* 0x80000004911a7c23 */ /* 0x000fe2000801001a */
[----:B----4-:R-:W-:Y:S05]  /*50d0*/  IADD3.X R133, R213, UR16, RZ, P0, !PT ;  /* 0x00000010d5857c10 */ /* 0x010fea00087fe4ff */
[----:B------:R-:W2:Y:S01]  /*50e0*/  I2F R140, R140 ;  /* 0x0000008c008c7306 */ /* 0x000ea20000201400 */
[----:B------:R-:W-:Y:S01]  /*50f0*/  PLOP3.LUT P0, PT, PT, PT, UP0, 0x80, 0x0 ;  /* 0x000000000000781c */ /* 0x000fe20003f0f008 */
[----:B-----5:R4:W5:Y:S01]  /*5100*/  LDG.E R146, [R132.64] ;  /* 0x0000000684927981 */ /* 0x020962000c1e1900 */
[C---:B---3--:R-:W-:Y:S02]  /*5110*/  FFMA.FTZ R24, R135.reuse, -UR4, R24 ;  /* 0x8000000487187c23 */ /* 0x048fe40008010018 */
[----:B------:R-:W-:Y:S01]  /*5120*/  FFMA.FTZ R30, R135, -UR4, R30 ;  /* 0x80000004871e7c23 */ /* 0x000fe2000801001e */
[----:B------:R4:W5:Y:S04]  /*5130*/  LDG.E R145, [R132.64+0x20] ;  /* 0x0000200684917981 */ /* 0x000968000c1e1900 */
[----:B------:R-:W3:Y:S01]  /*5140*/  I2F R139, R139 ;  /* 0x0000008b008b7306 */ /* 0x000ee20000201400 */
[----:B------:R4:W5:Y:S01]  /*5150*/  LDG.E R144, [R132.64+0x80] ;  /* 0x0000800684907981 */ /* 0x000962000c1e1900 */
[C---:B-1----:R-:W-:Y:S03]  /*5160*/  FFMA.FTZ R25, R134.reuse, -UR4, R25 ;  /* 0x8000000486197c23 */ /* 0x042fe60008010019 */
[----:B------:R4:W5:Y:S01]  /*5170*/  LDG.E R143, [R132.64+0xa0] ;  /* 0x0000a006848f7981 */ /* 0x000962000c1e1900 */
[----:B------:R-:W-:Y:S02]  /*5180*/  FFMA.FTZ R31, R134, -UR4, R31 ;  /* 0x80000004861f7c23 */ /* 0x000fe4000801001f */
[----:B--2---:R-:W-:Y:S02]  /*5190*/  FFMA.FTZ R32, R140, -UR4, R32 ;  /* 0x800000048c207c23 */ /* 0x004fe40008010020 */
[----:B---3--:R-:W-:Y:S01]  /*51a0*/  FFMA.FTZ R33, R139, -UR4, R33 ;  /* 0x800000048b217c23 */ /* 0x008fe20008010021 */
[----:B------:R-:W-:-:S05]  /*51b0*/  @!P0 BRA `(.L_x_232) ;  /* 0x0000009000008947 */ /* 0x000fca0003800000 */
        /* <DEDUP_REMOVED lines=9> */
.L_x_232:
[C---:B------:R-:W-:Y:S01]  /*5250*/  IADD3 R140, R208.reuse, 0x1, RZ ;  /* 0x00000001d08c7810 */ /* 0x040fe20007ffe0ff */
[----:B------:R-:W2:Y:S01]  /*5260*/  LDL R0, [R1+0x20] ;  /* 0x0000200001007983 */ /* 0x000ea20000100800 */
[C---:B------:R-:W-:Y:S01]  /*5270*/  IADD3 R139, R208.reuse, 0x8, RZ ;  /* 0x00000008d08b7810 */ /* 0x040fe20007ffe0ff */
[----:B------:R-:W-:Y:S01]  /*5280*/  UIADD3 UR10, -UR11, UR5, -UR13 ;  /* 0x000000050b0a7290 */ /* 0x000fe2000fffe90d */
[C---:B------:R-:W-:Y:S01]  /*5290*/  IADD3 R138, R208.reuse, 0x9, RZ ;  /* 0x00000009d08a7810 */ /* 0x040fe20007ffe0ff */
[----:B------:R-:W-:Y:S01]  /*52a0*/  UMOV UR12, UR11 ;  /* 0x0000000b000c7c82 */ /* 0x000fe20008000000 */
[C---:B------:R-:W-:Y:S02]  /*52b0*/  IADD3 R137, R208.reuse, 0x10, RZ ;  /* 0x00000010d0897810 */ /* 0x040fe40007ffe0ff */
[C---:B------:R-:W-:Y:S02]  /*52c0*/  IADD3 R136, R208.reuse, 0x11, RZ ;  /* 0x00000011d0887810 */ /* 0x040fe40007ffe0ff */
[C---:B------:R-:W-:Y:S02]  /*52d0*/  IADD3 R135, R208.reuse, 0x18, RZ ;  /* 0x00000018d0877810 */ /* 0x040fe40007ffe0ff */
[----:B------:R-:W-:Y:S02]  /*52e0*/  IADD3 R134, R208, 0x19, RZ ;  /* 0x00000019d0867810 */ /* 0x000fe40007ffe0ff */
[----:B--2-4-:R-:W-:Y:S01]  /*52f0*/  IADD3 R133, R0, UR9, RZ ;  /* 0x0000000900857c10 */ /* 0x014fe2000fffe0ff */
[----:B------:R-:W-:Y:S03]  /*5300*/  UIADD3 UR9, UR5, 0x1, -UR13 ;  /* 0x0000000105097890 */ /* 0x000fe6000fffe80d */
[C---:B------:R-:W-:Y:S01]  /*5310*/  IADD3 R132, R133.reuse, UR10, RZ ;  /* 0x0000000a85847c10 */ /* 0x040fe2000fffe0ff */
[----:B------:R-:W-:Y:S03]  /*5320*/  UIADD3 UR9, UR9, UR44, URZ ;  /* 0x0000002c09097290 */ /* 0x000fe6000fffe03f */
[----:B------:R-:W-:Y:S03]  /*5330*/  IMNMX R132, RZ, R132, !PT ;  /* 0x00000084ff847217 */ /* 0x000fe60007800200 */
[----:B------:R-:W-:Y:S02]  /*5340*/  IADD3 R0, R133, UR9, RZ ;  /* 0x0000000985007c10 */ /* 0x000fe4000fffe0ff */
[-C--:B------:R-:W-:Y:S02]  /*5350*/  ISETP.GE.AND P2, PT, R208, R132.reuse, PT ;  /* 0x00000084d000720c */ /* 0x080fe40003f46270 */
[----:B------:R-:W-:Y:S02]  /*5360*/  IMNMX R0, R0, UR5, PT ;  /* 0x0000000500007c17 */ /* 0x000fe4000b800200 */
[----:B------:R-:W-:Y:S02]  /*5370*/  ISETP.GE.AND P1, PT, R140, R132, PT ;  /* 0x000000848c00720c */ /* 0x000fe40003f26270 */
[----:B------:R-:W-:Y:S02]  /*5380*/  ISETP.GE.OR P2, PT, R208, R0, !P2 ;  /* 0x00000000d000720c */ /* 0x000fe40005746670 */
        /* <DEDUP_REMOVED lines=20> */
[----:B------:R-:W-:Y:S02]  /*54d0*/  ISETP.GE.AND P1, PT, R208, R132, PT ;  /* 0x00000084d000720c */ /* 0x000fe40003f26270 */
[----:B------:R-:W-:Y:S02]  /*54e0*/  FSEL R16, R16, -INF , !P0 ;  /* 0xff80000010107808 */ /* 0x000fe40004000000 */
[----:B------:R-:W-:Y:S02]  /*54f0*/  ISETP.GE.OR P1, PT, R208, R0, !P1 ;  /* 0x00000000d000720c */ /* 0x000fe40004f26670 */
        /* <DEDUP_REMOVED lines=26> */
[C---:B------:R-:W-:Y:S02]  /*56a0*/  ISETP.GE.AND P0, PT, R208.reuse, R132, PT ;  /* 0x00000084d000720c */ /* 0x040fe40003f06270 */
[----:B------:R-:W-:Y:S02]  /*56b0*/  IADD3 R133, R133, 0x28, RZ ;  /* 0x0000002885857810 */ /* 0x000fe40007ffe0ff */
[----:B------:R-:W-:Y:S02]  /*56c0*/  ISETP.GE.OR P0, PT, R208, R0, !P0 ;  /* 0x00000000d000720c */ /* 0x000fe40004706670 */
        /* <DEDUP_REMOVED lines=56> */
.L_x_233:
[----:B------:R-:W2:Y:S01]  /*5a50*/  LDL R0, [R1] ;  /* 0x0000000001007983 */ /* 0x000ea20000100800 */
[----:B------:R-:W-:Y:S03]  /*5a60*/  UISETP.GT.AND UP3, UPT, UR8, UR18, UPT ;  /* 0x000000120800728c */ /* 0x000fe6000bf64270 */
[----:B----4-:R-:W3:Y:S01]  /*5a70*/  LDL R133, [R1+0x4] ;  /* 0x0000040001857983 */ /* 0x010ee20000100800 */
[C---:B--2---:R-:W-:Y:S01]  /*5a80*/  FMUL.FTZ R132, R0.reuse, 1.4426950216293334961 ;  /* 0x3fb8aa3b00847820 */ /* 0x044fe20000410000 */
[----:B------:R-:W-:Y:S01]  /*5a90*/  FSETP.NEU.FTZ.AND P0, PT, R0, -INF , PT ;  /* 0xff8000000000780b */ /* 0x000fe20003f1d000 */
[C---:B---3--:R-:W-:Y:S03]  /*5aa0*/  FMUL.FTZ R0, R133.reuse, 1.4426950216293334961 ;  /* 0x3fb8aa3b85007820 */ /* 0x048fe60000410000 */
        /* <DEDUP_REMOVED lines=13> */
[C---:B-1----:R-:W-:Y:S09]  /*5b80*/  FMUL.FTZ R4, R249.reuse, 1.4426950216293334961 ;  /* 0x3fb8aa3bf9047820 */ /* 0x042ff20000410000 */
[----:B------:R-:W-:Y:S01]  /*5b90*/  MUFU.EX2 R242, R17 ;  /* 0x0000001100f27308 */ /* 0x000fe20000000800 */
[----:B--2---:R-:W-:Y:S01]  /*5ba0*/  FSEL R5, R0, RZ, P0 ;  /* 0x000000ff00057208 */ /* 0x004fe20000000000 */
        /* <DEDUP_REMOVED lines=43> */
[----:B------:R-:W-:Y:S04]  /*5e60*/  STS [R217+0x13400], R0 ;  /* 0x01340000d9007388 */ /* 0x000fe80000000800 */
[----:B------:R-:W-:Y:S01]  /*5e70*/  MUFU.EX2 R147, R10 ;  /* 0x0000000a00937308 */ /* 0x000fe20000000800 */
[----:B--2---:R-:W-:Y:S05]  /*5e80*/  F2FP.PACK_AB R4, R242, R244 ;  /* 0x000000f4f204723e */ /* 0x004fea00000000ff */
[----:B------:R-:W-:Y:S04]  /*5e90*/  STS [R217+0x13000], R4 ;  /* 0x01300004d9007388 */ /* 0x000fe80000000800 */
[----:B------:R-:W1:Y:S01]  /*5ea0*/  MUFU.EX2 R142, R11 ;  /* 0x0000000b008e7308 */ /* 0x000e620000000800 */
[----:B---3--:R-:W-:Y:S05]  /*5eb0*/  F2FP.PACK_AB R6, R210, R211 ;  /* 0x000000d3d206723e */ /* 0x008fea00000000ff */
[----:B------:R2:W-:Y:S04]  /*5ec0*/  STS [R218+0x14000], R6 ;  /* 0x01400006da007388 */ /* 0x0005e80000000800 */
[----:B------:R1:W-:Y:S10]  /*5ed0*/  MUFU.EX2 R240, R5 ;  /* 0x0000000500f07308 */ /* 0x0003f40000000800 */
[----:B------:R-:W-:Y:S10]  /*5ee0*/  MUFU.EX2 R227, R14 ;  /* 0x0000000e00e37308 */ /* 0x000ff40000000800 */
[----:B------:R-:W2:Y:S01]  /*5ef0*/  MUFU.EX2 R226, R15 ;  /* 0x0000000f00e27308 */ /* 0x000ea20000000800 */
[----:B-1----:R-:W-:Y:S05]  /*5f00*/  F2FP.PACK_AB R5, R142, R147 ;  /* 0x000000938e05723e */ /* 0x002fea00000000ff */
[----:B------:R1:W-:Y:S04]  /*5f10*/  STS [R218+0x14400], R5 ;  /* 0x01440005da007388 */ /* 0x0003e80000000800 */
[----:B------:R-:W-:Y:S10]  /*5f20*/  MUFU.EX2 R141, R12 ;  /* 0x0000000c008d7308 */ /* 0x000ff40000000800 */
[----:B------:R-:W3:Y:S01]  /*5f30*/  MUFU.EX2 R140, R13 ;  /* 0x0000000d008c7308 */ /* 0x000ee20000000800 */
[----:B--2---:R-:W-:Y:S05]  /*5f40*/  F2FP.PACK_AB R6, R226, R227 ;  /* 0x000000e3e206723e */ /* 0x004fea00000000ff */
[----:B------:R-:W-:Y:S04]  /*5f50*/  STS [R217+0x14400], R6 ;  /* 0x01440006d9007388 */ /* 0x000fe80000000800 */
[----:B------:R-:W-:Y:S10]  /*5f60*/  MUFU.EX2 R239, R20 ;  /* 0x0000001400ef7308 */ /* 0x000ff40000000800 */
[----:B------:R-:W1:Y:S01]  /*5f70*/  MUFU.EX2 R238, R21 ;  /* 0x0000001500ee7308 */ /* 0x000e620000000800 */
[----:B---3--:R-:W-:Y:S05]  /*5f80*/  F2FP.PACK_AB R7, R140, R141 ;  /* 0x0000008d8c07723e */ /* 0x008fea00000000ff */
[----:B------:R-:W-:Y:S04]  /*5f90*/  STS [R217+0x14000], R7 ;  /* 0x01400007d9007388 */ /* 0x000fe80000000800 */
[----:B------:R-:W-:Y:S10]  /*5fa0*/  MUFU.EX2 R237, R22 ;  /* 0x0000001600ed7308 */ /* 0x000ff40000000800 */
[----:B------:R-:W2:Y:S01]  /*5fb0*/  MUFU.EX2 R236, R23 ;  /* 0x0000001700ec7308 */ /* 0x000ea20000000800 */
[----:B-1----:R-:W-:Y:S05]  /*5fc0*/  F2FP.PACK_AB R5, R238, R239 ;  /* 0x000000efee05723e */ /* 0x002fea00000000ff */
[----:B------:R1:W-:Y:S04]  /*5fd0*/  STS [R219+0x13000], R5 ;  /* 0x01300005db007388 */ /* 0x0003e80000000800 */
[----:B------:R-:W-:Y:S10]  /*5fe0*/  MUFU.EX2 R247, R32 ;  /* 0x0000002000f77308 */ /* 0x000ff40000000800 */
[----:B------:R-:W3:Y:S01]  /*5ff0*/  MUFU.EX2 R243, R132 ;  /* 0x0000008400f37308 */ /* 0x000ee20000000800 */
[----:B--2---:R-:W-:Y:S05]  /*6000*/  F2FP.PACK_AB R4, R236, R237 ;  /* 0x000000edec04723e */ /* 0x004fea00000000ff */
[----:B------:R2:W-:Y:S04]  /*6010*/  STS [R219+0x13400], R4 ;  /* 0x01340004db007388 */ /* 0x0005e80000000800 */
[----:B------:R-:W1:Y:S10]  /*6020*/  MUFU.EX2 R241, R34 ;  /* 0x0000002200f17308 */ /* 0x000e740000000800 */
[----:B------:R-:W-:Y:S01]  /*6030*/  MUFU.EX2 R235, R24 ;  /* 0x0000001800eb7308 */ /* 0x000fe20000000800 */
[----:B---3--:R-:W-:Y:S05]  /*6040*/  F2FP.PACK_AB R0, R243, R247 ;  /* 0x000000f7f300723e */ /* 0x008fea00000000ff */
[----:B------:R3:W-:Y:S04]  /*6050*/  STS [R216+0x13000], R0 ;  /* 0x01300000d8007388 */ /* 0x0007e80000000800 */
[----:B------:R-:W4:Y:S01]  /*6060*/  MUFU.EX2 R233, R25 ;  /* 0x0000001900e97308 */ /* 0x000f220000000800 */
[----:B-1----:R-:W-:Y:S05]  /*6070*/  F2FP.PACK_AB R5, R240, R241 ;  /* 0x000000f1f005723e */ /* 0x002fea00000000ff */
[----:B------:R-:W-:Y:S04]  /*6080*/  STS [R216+0x13400], R5 ;  /* 0x01340005d8007388 */ /* 0x000fe80000000800 */
[----:B------:R-:W-:Y:S10]  /*6090*/  MUFU.EX2 R231, R26 ;  /* 0x0000001a00e77308 */ /* 0x000ff40000000800 */
[----:B------:R-:W1:Y:S01]  /*60a0*/  MUFU.EX2 R230, R27 ;  /* 0x0000001b00e67308 */ /* 0x000e620000000800 */
[----:B----4-:R-:W-:Y:S05]  /*60b0*/  F2FP.PACK_AB R7, R233, R235 ;  /* 0x000000ebe907723e */ /* 0x010fea00000000ff */
[----:B------:R-:W-:Y:S04]  /*60c0*/  STS [R219+0x14000], R7 ;  /* 0x01400007db007388 */ /* 0x000fe80000000800 */
[----:B------:R-:W2:Y:S10]  /*60d0*/  MUFU.EX2 R234, R28 ;  /* 0x0000001c00ea7308 */ /* 0x000eb40000000800 */
[----:B------:R-:W3:Y:S01]  /*60e0*/  MUFU.EX2 R229, R30 ;  /* 0x0000001e00e57308 */ /* 0x000ee20000000800 */
[----:B-1----:R-:W-:Y:S05]  /*60f0*/  F2FP.PACK_AB R6, R230, R231 ;  /* 0x000000e7e606723e */ /* 0x002fea00000000ff */
[----:B------:R-:W-:Y:S01]  /*6100*/  STS [R219+0x14400], R6 ;  /* 0x01440006db007388 */ /* 0x000fe20000000800 */
[----:B--2---:R-:W-:Y:S05]  /*6110*/  F2FP.PACK_AB R4, R232, R234 ;  /* 0x000000eae804723e */ /* 0x004fea00000000ff */
[----:B------:R-:W-:Y:S01]  /*6120*/  STS [R216+0x14000], R4 ;  /* 0x01400004d8007388 */ /* 0x000fe20000000800 */
[----:B---3--:R-:W-:Y:S05]  /*6130*/  F2FP.PACK_AB R0, R228, R229 ;  /* 0x000000e5e400723e */ /* 0x008fea00000000ff */
        /* <DEDUP_REMOVED lines=136> */
[C---:B------:R-:W-:Y:S02]  /*69c0*/  LEA R222, P4, R4.reuse, R222, 0x1 ;  /* 0x000000de04de7211 */ /* 0x040fe400078808ff */
        /* <DEDUP_REMOVED lines=10> */
[----:B------:R-:W-:Y:S01]  /*6a70*/  IADD3 R196, R196, UR9, RZ ;  /* 0x00000009c4c47c10 */ /* 0x000fe2000fffe0ff */
[----:B------:R-:W-:Y:S02]  /*6a80*/  IMAD.MOV.U32 R248, RZ, RZ, R0 ;  /* 0x000000fffff87224 */ /* 0x000fe400078e0000 */
[----:B------:R1:W-:Y:S04]  /*6a90*/  @P3 STS [R209+0x8], RZ ;  /* 0x000008ffd1003388 */ /* 0x0003e80000000800 */
        /* <DEDUP_REMOVED lines=8> */
[----:B------:R1:W-:Y:S01]  /*6b20*/  @P2 STS [R209+0x100c], RZ ;  /* 0x00100cffd1002388 */ /* 0x0003e20000000800 */
[----:B--2---:R-:W-:Y:S02]  /*6b30*/  @!P2 IMAD.MOV.U32 R4, RZ, RZ, R222 ;  /* 0x000000ffff04a224 */ /* 0x004fe400078e00de */
[----:B------:R-:W-:Y:S05]  /*6b40*/  @!P2 IMAD.MOV.U32 R5, RZ, RZ, R220 ;  /* 0x000000ffff05a224 */ /* 0x000fea00078e00dc */
        /* <DEDUP_REMOVED lines=14> */
[----:B------:R-:W0:Y:S02]  /*6c30*/  LDGDEPBAR ;  /* 0x00000000000079af */ /* 0x000e240000000000 */
.L_x_234:
        /* <DEDUP_REMOVED lines=138> */
.L_x_235:
        /* <DEDUP_REMOVED lines=25> */
[----:B------:R3:W4:Y:S01]  /*7670*/  LDL R142, [R1] ;  /* 0x00000000018e7983 */ /* 0x0007220000100800 */
[C---:B-1----:R-:W-:Y:S08]  /*7680*/  HMMA.16816.F32 R4, R24.reuse, R8, RZ ;  /* 0x000000081804723c */ /* 0x042ff000000018ff */
[C---:B------:R-:W-:Y:S08]  /*7690*/  HMMA.16816.F32 R8, R24.reuse, R10, RZ ;  /* 0x0000000a1808723c */ /* 0x040ff000000018ff */
[C---:B--2---:R-:W-:Y:S08]  /*76a0*/  HMMA.16816.F32 R12, R24.reuse, R16, RZ ;  /* 0x00000010180c723c */ /* 0x044ff000000018ff */
[C---:B------:R-:W-:Y:S08]  /*76b0*/  HMMA.16816.F32 R16, R24.reuse, R18, RZ ;  /* 0x000000121810723c */ /* 0x040ff000000018ff */
[C---:B---3--:R-:W-:Y:S08]  /*76c0*/  HMMA.16816.F32 R20, R24.reuse, R28, RZ ;  /* 0x0000001c1814723c */ /* 0x048ff000000018ff */
[----:B------:R-:W-:Y:S01]  /*76d0*/  HMMA.16816.F32 R24, R24, R30, RZ ;  /* 0x0000001e1818723c */ /* 0x000fe200000018ff */
[----:B------:R-:W1:Y:S07]  /*76e0*/  LDSM.16.MT88.4 R28, [R0+0xd400] ;  /* 0x00d40000001c783b */ /* 0x000e6e0000004200 */
[C---:B------:R-:W-:Y:S08]  /*76f0*/  HMMA.16816.F32 R4, R32.reuse, R132, R4 ;  /* 0x000000842004723c */ /* 0x040ff00000001804 */
[C---:B------:R-:W-:Y:S01]  /*7700*/  HMMA.16816.F32 R8, R32.reuse, R134, R8 ;  /* 0x000000862008723c */ /* 0x040fe20000001808 */
[----:B------:R-:W-:Y:S07]  /*7710*/  LDSM.16.M88.4 R132, [R204] ;  /* 0x00000000cc84783b */ /* 0x000fee0000000200 */
[C---:B------:R-:W-:Y:S08]  /*7720*/  HMMA.16816.F32 R12, R32.reuse, R136, R12 ;  /* 0x00000088200c723c */ /* 0x040ff0000000180c */
[C---:B------:R-:W-:Y:S01]  /*7730*/  HMMA.16816.F32 R16, R32.reuse, R138, R16 ;  /* 0x0000008a2010723c */ /* 0x040fe20000001810 */
[----:B------:R-:W2:Y:S07]  /*7740*/  LDSM.16.MT88.4 R136, [R0+0x9800] ;  /* 0x009800000088783b */ /* 0x000eae0000004200 */
        /* <DEDUP_REMOVED lines=9> */
[----:B------:R-:W1:Y:S07]  /*77e0*/  LDSM.16.M88.4 R28, [R203] ;  /* 0x00000000cb1c783b */ /* 0x000e6e0000000200 */
        /* <DEDUP_REMOVED lines=43> */
[----:B------:R3:W4:Y:S03]  /*7aa0*/  LDSM.16.MT88.4 R132, [R0+0xec00] ;  /* 0x00ec00000084783b */ /* 0x0007260000004200 */
[C---:B-1----:R-:W-:Y:S01]  /*7ab0*/  HMMA.16816.F32 R4, R28.reuse, R136, R4 ;  /* 0x000000881c04723c */ /* 0x042fe20000001804 */
[----:B---3--:R-:W-:Y:S04]  /*7ac0*/  IMAD.MOV.U32 R0, RZ, RZ, c[0x0][0x22c] ;  /* 0x00008b00ff007624 */ /* 0x008fe800078e00ff */
[----:B------:R-:W-:Y:S03]  /*7ad0*/  IMAD R0, R0, c[0x0][0x1c0], RZ ;  /* 0x0000700000007a24 */ /* 0x000fe600078e02ff */
[C---:B------:R-:W-:Y:S01]  /*7ae0*/  HMMA.16816.F32 R8, R28.reuse, R138, R8 ;  /* 0x0000008a1c08723c */ /* 0x040fe20000001808 */
[----:B------:R-:W3:Y:S03]  /*7af0*/  LDL R139, [R1+0x14] ;  /* 0x00001400018b7983 */ /* 0x000ee60000100800 */
[----:B------:R-:W-:Y:S01]  /*7b00*/  IMAD R0, R0, 0x30, RZ ;  /* 0x0000003000007824 */ /* 0x000fe200078e02ff */
[----:B------:R-:W3:Y:S03]  /*7b10*/  LDL R138, [R1+0x1c] ;  /* 0x00001c00018a7983 */ /* 0x000ee60000100800 */
[C---:B--2---:R-:W-:Y:S07]  /*7b20*/  HMMA.16816.F32 R12, R28.reuse, R32, R12 ;  /* 0x000000201c0c723c */ /* 0x044fee000000180c */
[----:B------:R-:W-:Y:S01]  /*7b30*/  IMAD.MOV.U32 R32, RZ, RZ, R212 ;  /* 0x000000ffff207224 */ /* 0x000fe200078e00d4 */
[C---:B------:R-:W-:Y:S04]  /*7b40*/  HMMA.16816.F32 R16, R28.reuse, R34, R16 ;  /* 0x000000221c10723c */ /* 0x040fe80000001810 */
[----:B------:R-:W-:Y:S03]  /*7b50*/  IMAD.MOV.U32 R33, RZ, RZ, R211 ;  /* 0x000000ffff217224 */ /* 0x000fe600078e00d3 */
[----:B----4-:R-:W-:Y:S01]  /*7b60*/  @P0 IADD3 R34, P2, R145, UR15, RZ ;  /* 0x0000000f91220c10 */ /* 0x010fe2000ff5e0ff */
[C---:B------:R-:W-:Y:S01]  /*7b70*/  HMMA.16816.F32 R20, R28.reuse, R132, R20 ;  /* 0x000000841c14723c */ /* 0x040fe20000001814 */
[----:B------:R-:W-:Y:S01]  /*7b80*/  IMAD.MOV.U32 R145, RZ, RZ, c[0x0][0x22c] ;  /* 0x00008b00ff917624 */ /* 0x000fe200078e00ff */
[----:B------:R-:W-:Y:S02]  /*7b90*/  @UP3 UIADD3 UR15, UP1, UR15, -0x100, URZ ;  /* 0xffffff000f0f3890 */ /* 0x000fe4000ff3e03f */
[----:B------:R-:W-:Y:S01]  /*7ba0*/  @P0 IADD3.X R35, R144, UR14, RZ, P2, !PT ;  /* 0x0000000e90230c10 */ /* 0x000fe200097fe4ff */
[----:B------:R-:W-:Y:S01]  /*7bb0*/  IMAD R145, R145, c[0x0][0x1c0], RZ ;  /* 0x0000700091917a24 */ /* 0x000fe200078e02ff */
[----:B------:R-:W-:Y:S01]  /*7bc0*/  @UP3 UIADD3.X UR14, UR14, -0x1, URZ, UP1, !UPT ;  /* 0xffffffff0e0e3890 */ /* 0x000fe20008ffe43f */
[CC--:B------:R-:W-:Y:S01]  /*7bd0*/  LEA R132, P1, R140.reuse, R32.reuse, 0x2 ;  /* 0x000000208c847211 */ /* 0x0c0fe200078210ff */
[----:B------:R-:W-:Y:S01]  /*7be0*/  HMMA.16816.F32 R24, R28, R134, R24 ;  /* 0x000000861c18723c */ /* 0x000fe20000001818 */
[----:B------:R1:W2:Y:S03]  /*7bf0*/  @P0 LDG.E R141, [R34.64+0x20] ;  /* 0x00002006228d0981 */ /* 0x0002a6000c1e1900 */
[----:B------:R-:W-:Y:S01]  /*7c00*/  IMAD R145, R145, 0x18, RZ ;  /* 0x0000001891917824 */ /* 0x000fe200078e02ff */
[----:B------:R1:W4:Y:S01]  /*7c10*/  @P0 LDG.E R142, [R34.64] ;  /* 0x00000006228e0981 */ /* 0x000322000c1e1900 */
[-C--:B------:R-:W-:Y:S01]  /*7c20*/  LEA.HI.X.SX32 R133, R140, R33.reuse, 0x2, P1 ;  /* 0x000000218c857211 */ /* 0x080fe200008f16ff */
[----:B------:R-:W-:Y:S02]  /*7c30*/  IMAD.MOV.U32 R144, RZ, RZ, c[0x0][0x22c] ;  /* 0x00008b00ff907624 */ /* 0x000fe400078e00ff */
[----:B------:R1:W5:Y:S03]  /*7c40*/  @P0 LDG.E R249, [R34.64+0x80] ;  /* 0x0000800622f90981 */ /* 0x000366000c1e1900 */
[----:B------:R-:W-:Y:S01]  /*7c50*/  IMAD R144, R144, c[0x0][0x1c0], RZ ;  /* 0x0000700090907a24 */ /* 0x000fe200078e02ff */
[----:B------:R1:W5:Y:S03]  /*7c60*/  @P0 LDG.E R252, [R34.64+0xa0] ;  /* 0x0000a00622fc0981 */ /* 0x000366000c1e1900 */
[----:B------:R-:W-:Y:S01]  /*7c70*/  IMAD.SHL.U32 R144, R144, 0x20, RZ ;  /* 0x0000002090907824 */ /* 0x000fe200078e00ff */
[----:B------:R1:W-:Y:S04]  /*7c80*/  RED.E.ADD.F32.FTZ.RN.STRONG.GPU [R32.64], R4 ;  /* 0x000000042000798e */ /* 0x0003e8000c10e786 */
[----:B------:R1:W-:Y:S02]  /*7c90*/  RED.E.ADD.F32.FTZ.RN.STRONG.GPU [R132.64], R5 ;  /* 0x000000058400798e */ /* 0x0003e4000c10e786 */
[CC--:B-1----:R-:W-:Y:S04]  /*7ca0*/  LEA R34, P1, R145.reuse, R32.reuse, 0x2 ;  /* 0x0000002091227211 */ /* 0x0c2fe800078210ff */
[-C--:B------:R-:W-:Y:S01]  /*7cb0*/  LEA.HI.X.SX32 R35, R145, R33.reuse, 0x2, P1 ;  /* 0x0000002191237211 */ /* 0x080fe200008f16ff */
[----:B------:R-:W-:Y:S01]  /*7cc0*/  IMAD.MOV.U32 R145, RZ, RZ, c[0x0][0x22c] ;  /* 0x00008b00ff917624 */ /* 0x000fe200078e00ff */
[CC--:B------:R-:W-:Y:S03]  /*7cd0*/  LEA R4, P1, R0.reuse, R32.reuse, 0x2 ;  /* 0x0000002000047211 */ /* 0x0c0fe600078210ff */
[----:B------:R-:W-:Y:S01]  /*7ce0*/  IMAD R145, R145, c[0x0][0x1c0], RZ ;  /* 0x0000700091917a24 */ /* 0x000fe200078e02ff */
[-C--:B------:R-:W-:Y:S03]  /*7cf0*/  LEA.HI.X.SX32 R5, R0, R33.reuse, 0x2, P1 ;  /* 0x0000002100057211 */ /* 0x080fe600008f16ff */
[----:B------:R-:W-:Y:S01]  /*7d00*/  IMAD R145, R145, 0x38, RZ ;  /* 0x0000003891917824 */ /* 0x000fe200078e02ff */
[----:B--2---:R1:W-:Y:S04]  /*7d10*/  @P0 STL [R1+0x4], R141 ;  /* 0x0000048d01000387 */ /* 0x0043e80000100800 */
[----:B----4-:R2:W-:Y:S04]  /*7d20*/  @P0 STL [R1], R142 ;  /* 0x0000008e01000387 */ /* 0x0105e80000100800 */
[----:B------:R-:W4:Y:S01]  /*7d30*/  LDL R0, [R1+0x18] ;  /* 0x0000180001007983 */ /* 0x000f220000100800 */
[----:B-1----:R-:W-:Y:S04]  /*7d40*/  IMAD.MOV.U32 R141, RZ, RZ, c[0x0][0x22c] ;  /* 0x00008b00ff8d7624 */ /* 0x002fe800078e00ff */
[----:B------:R-:W-:Y:S02]  /*7d50*/  IMAD R141, R141, c[0x0][0x1c0], RZ ;  /* 0x000070008d8d7a24 */ /* 0x000fe400078e02ff */
[----:B--2---:R-:W-:Y:S02]  /*7d60*/  IMAD.MOV.U32 R142, RZ, RZ, c[0x0][0x22c] ;  /* 0x00008b00ff8e7624 */ /* 0x004fe400078e00ff */
[----:B------:R-:W-:Y:S02]  /*7d70*/  IMAD.SHL.U32 R141, R141, 0x10, RZ ;  /* 0x000000108d8d7824 */ /* 0x000fe400078e00ff */
[----:B------:R-:W-:Y:S03]  /*7d80*/  IMAD R142, R142, c[0x0][0x1c0], RZ ;  /* 0x000070008e8e7a24 */ /* 0x000fe600078e02ff */
[CC--:B------:R-:W-:Y:S01]  /*7d90*/  LEA R136, P0, R141.reuse, R32.reuse, 0x2 ;  /* 0x000000208d887211 */ /* 0x0c0fe200078010ff */
[----:B------:R-:W-:Y:S01]  /*7da0*/  IMAD R142, R142, 0x28, RZ ;  /* 0x000000288e8e7824 */ /* 0x000fe200078e02ff */
[C---:B------:R-:W-:Y:S02]  /*7db0*/  IADD3 R134, R141.reuse, 0x40, RZ ;  /* 0x000000408d867810 */ /* 0x040fe40007ffe0ff */
[-C--:B------:R-:W-:Y:S02]  /*7dc0*/  LEA.HI.X.SX32 R137, R141, R33.reuse, 0x2, P0 ;  /* 0x000000218d897211 */ /* 0x080fe400000f16ff */
[-C--:B------:R-:W-:Y:S02]  /*7dd0*/  LEA R30, P0, R144, R32.reuse, 0x2 ;  /* 0x00000020901e7211 */ /* 0x080fe400078010ff */
[-C--:B------:R-:W-:Y:S01]  /*7de0*/  LEA R28, P2, R142, R32.reuse, 0x2 ;  /* 0x000000208e1c7211 */ /* 0x080fe200078410ff */
[----:B------:R1:W-:Y:S01]  /*7df0*/  RED.E.ADD.F32.FTZ.RN.STRONG.GPU [R136.64], R6 ;  /* 0x000000068800798e */ /* 0x0003e2000c10e786 */
[-C--:B------:R-:W-:Y:S01]  /*7e00*/  LEA.HI.X.SX32 R31, R144, R33.reuse, 0x2, P0 ;  /* 0x00000021901f7211 */ /* 0x080fe200000f16ff */
[----:B------:R-:W-:Y:S01]  /*7e10*/  IMAD.MOV.U32 R144, RZ, RZ, c[0x0][0x22c] ;  /* 0x00008b00ff907624 */ /* 0x000fe200078e00ff */
[-C--:B------:R-:W-:Y:S01]  /*7e20*/  LEA.HI.X.SX32 R29, R142, R33.reuse, 0x2, P2 ;  /* 0x000000218e1d7211 */ /* 0x080fe200010f16ff */
[----:B------:R2:W-:Y:S01]  /*7e30*/  RED.E.ADD.F32.FTZ.RN.STRONG.GPU [R34.64], R7 ;  /* 0x000000072200798e */ /* 0x0005e2000c10e786 */
[----:B------:R-:W-:Y:S02]  /*7e40*/  IMAD.MOV.U32 R142, RZ, RZ, c[0x0][0x22c] ;  /* 0x00008b00ff8e7624 */ /* 0x000fe400078e00ff */
[----:B------:R-:W-:Y:S01]  /*7e50*/  IMAD R144, R144, c[0x0][0x1c0], RZ ;  /* 0x0000700090907a24 */ /* 0x000fe200078e02ff */
[----:B------:R3:W-:Y:S01]  /*7e60*/  RED.E.ADD.F32.FTZ.RN.STRONG.GPU [R30.64], R8 ;  /* 0x000000081e00798e */ /* 0x0007e2000c10e786 */
[----:B------:R-:W-:Y:S02]  /*7e70*/  IMAD R142, R142, c[0x0][0x1c0], RZ ;  /* 0x000070008e8e7a24 */ /* 0x000fe400078e02ff */
[----:B------:R-:W-:Y:S01]  /*7e80*/  IMAD.SHL.U32 R144, R144, 0x10, RZ ;  /* 0x0000001090907824 */ /* 0x000fe200078e00ff */
[----:B------:R-:W-:Y:S01]  /*7e90*/  RED.E.ADD.F32.FTZ.RN.STRONG.GPU [R28.64], R9 ;  /* 0x000000091c00798e */ /* 0x000fe2000c10e786 */
[----:B------:R-:W-:Y:S03]  /*7ea0*/  IMAD.SHL.U32 R142, R142, 0x10, RZ ;  /* 0x000000108e8e7824 */ /* 0x000fe600078e00ff */
[----:B------:R3:W-:Y:S02]  /*7eb0*/  RED.E.ADD.F32.FTZ.RN.STRONG.GPU [R4.64], R10 ;  /* 0x0000000a0400798e */ /* 0x0007e4000c10e786 */
[----:B------:R-:W-:Y:S02]  /*7ec0*/  IADD3 R142, R142, 0x20, RZ ;  /* 0x000000208e8e7810 */ /* 0x000fe40007ffe0ff */
[CC--:B-1----:R-:W-:Y:S01]  /*7ed0*/  LEA R6, P0, R145.reuse, R32.reuse, 0x2 ;  /* 0x0000002091067211 */ /* 0x0c2fe200078010ff */
[----:B--2---:R-:W2:Y:S03]  /*7ee0*/  LDL R34, [R1+0x10] ;  /* 0x0000100001227983 */ /* 0x004ea60000100800 */
[-C--:B------:R-:W-:Y:S02]  /*7ef0*/  LEA.HI.X.SX32 R7, R145, R33.reuse, 0x2, P0 ;  /* 0x0000002191077211 */ /* 0x080fe400000f16ff */
[----:B------:R-:W-:Y:S02]  /*7f00*/  IADD3 R145, R144, 0x20, RZ ;  /* 0x0000002090917810 */ /* 0x000fe40007ffe0ff */
[C---:B---3--:R-:W-:Y:S01]  /*7f10*/  IADD3 R31, R141.reuse, 0x40, RZ ;  /* 0x000000408d1f7810 */ /* 0x048fe20007ffe0ff */
[----:B------:R1:W-:Y:S01]  /*7f20*/  RED.E.ADD.F32.FTZ.RN.STRONG.GPU [R6.64], R11 ;  /* 0x0000000b0600798e */ /* 0x0003e2000c10e786 */
[C---:B------:R-:W-:Y:S01]  /*7f30*/  IADD3 R30, R141.reuse, 0x40, RZ ;  /* 0x000000408d1e7810 */ /* 0x040fe20007ffe0ff */
[----:B------:R-:W-:Y:S01]  /*7f40*/  IMAD.IADD R145, R146, 0x1, R145 ;  /* 0x0000000192917824 */ /* 0x000fe200078e0291 */
[----:B------:R-:W-:Y:S01]  /*7f50*/  IADD3 R35, R141, 0x40, RZ ;  /* 0x000000408d237810 */ /* 0x000fe20007ffe0ff */
[----:B------:R3:W-:Y:S01]  /*7f60*/  RED.E.ADD.F32.FTZ.RN.STRONG.GPU [R32.64+0x80], R12 ;  /* 0x0000800c2000798e */ /* 0x0007e2000c10e786 */
[----:B------:R-:W-:Y:S01]  /*7f70*/  IMAD.IADD R31, R140, 0x1, R31 ;  /* 0x000000018c1f7824 */ /* 0x000fe200078e021f */
[-C--:B------:R-:W-:Y:S01]  /*7f80*/  LEA R4, P0, R142, R32.reuse, 0x2 ;  /* 0x000000208e047211 */ /* 0x080fe200078010ff */
[C---:B------:R-:W-:Y:S01]  /*7f90*/  IMAD.IADD R30, R140.reuse, 0x1, R30 ;  /* 0x000000018c1e7824 */ /* 0x040fe200078e021e */
[----:B------:R-:W-:Y:S01]  /*7fa0*/  RED.E.ADD.F32.FTZ.RN.STRONG.GPU [R132.64+0x80], R13 ;  /* 0x0000800d8400798e */ /* 0x000fe2000c10e786 */
[CC--:B------:R-:W-:Y:S01]  /*7fb0*/  LEA R28, P1, R145.reuse, R32.reuse, 0x2 ;  /* 0x00000020911c7211 */ /* 0x0c0fe200078210ff */
[----:B------:R-:W-:Y:S01]  /*7fc0*/  IMAD.IADD R35, R140, 0x1, R35 ;  /* 0x000000018c237824 */ /* 0x000fe200078e0223 */
[-C--:B------:R-:W-:Y:S01]  /*7fd0*/  LEA.HI.X.SX32 R5, R142, R33.reuse, 0x2, P0 ;  /* 0x000000218e057211 */ /* 0x080fe200000f16ff */
[----:B------:R-:W-:Y:S01]  /*7fe0*/  IMAD.IADD R30, R140, 0x1, R30 ;  /* 0x000000018c1e7824 */ /* 0x000fe200078e021e */
[----:B------:R-:W-:Y:S01]  /*7ff0*/  IADD3 R142, R144, 0x20, RZ ;  /* 0x00000020908e7810 */ /* 0x000fe20007ffe0ff */
[----:B------:R-:W-:Y:S01]  /*8000*/  IMAD.IADD R35, R140, 0x1, R35 ;  /* 0x000000018c237824 */ /* 0x000fe200078e0223 */
[----:B------:R-:W-:Y:S01]  /*8010*/  IADD3 R144, R144, 0x20, RZ ;  /* 0x0000002090907810 */ /* 0x000fe20007ffe0ff */
[----:B------:R3:W-:Y:S01]  /*8020*/  RED.E.ADD.F32.FTZ.RN.STRONG.GPU [R4.64], R14 ;  /* 0x0000000e0400798e */ /* 0x0007e2000c10e786 */
[-C--:B------:R-:W-:Y:S01]  /*8030*/  LEA.HI.X.SX32 R29, R145, R33.reuse, 0x2, P1 ;  /* 0x00000021911d7211 */ /* 0x080fe200008f16ff */
[C---:B------:R-:W-:Y:S02]  /*8040*/  IMAD.IADD R142, R146.reuse, 0x1, R142 ;  /* 0x00000001928e7824 */ /* 0x040fe400078e028e */
[C---:B------:R-:W-:Y:S02]  /*8050*/  IMAD.IADD R144, R146.reuse, 0x1, R144 ;  /* 0x0000000192907824 */ /* 0x040fe400078e0290 */
[C---:B------:R-:W-:Y:S01]  /*8060*/  IMAD.IADD R142, R146.reuse, 0x1, R142 ;  /* 0x00000001928e7824 */ /* 0x040fe200078e028e */
[----:B------:R3:W-:Y:S01]  /*8070*/  RED.E.ADD.F32.FTZ.RN.STRONG.GPU [R28.64], R15 ;  /* 0x0000000f1c00798e */ /* 0x0007e2000c10e786 */
[C---:B------:R-:W-:Y:S02]  /*8080*/  IMAD.IADD R144, R146.reuse, 0x1, R144 ;  /* 0x0000000192907824 */ /* 0x040fe400078e0290 */
[----:B------:R-:W-:Y:S01]  /*8090*/  IMAD.IADD R142, R146, 0x1, R142 ;  /* 0x00000001928e7824 */ /* 0x000fe200078e028e */
[CC--:B-1----:R-:W-:Y:S01]  /*80a0*/  LEA R6, P1, R139.reuse, R32.reuse, 0x2 ;  /* 0x000000208b067211 */ /* 0x0c2fe200078210ff */
[----:B------:R-:W-:Y:S01]  /*80b0*/  IMAD.IADD R35, R140, 0x1, R35 ;  /* 0x000000018c237824 */ /* 0x000fe200078e0223 */
[-C--:B------:R-:W-:Y:S02]  /*80c0*/  LEA R10, P0, R144, R32.reuse, 0x2 ;  /* 0x00000020900a7211 */ /* 0x080fe400078010ff */
[-C--:B------:R-:W-:Y:S02]  /*80d0*/  LEA R8, P2, R142, R32.reuse, 0x2 ;  /* 0x000000208e087211 */ /* 0x080fe400078410ff */
[-C--:B------:R-:W-:Y:S02]  /*80e0*/  LEA.HI.X.SX32 R11, R144, R33.reuse, 0x2, P0 ;  /* 0x00000021900b7211 */ /* 0x080fe400000f16ff */
[-C--:B------:R-:W-:Y:S02]  /*80f0*/  LEA.HI.X.SX32 R9, R142, R33.reuse, 0x2, P2 ;  /* 0x000000218e097211 */ /* 0x080fe400010f16ff */
[-C--:B------:R-:W-:Y:S01]  /*8100*/  LEA.HI.X.SX32 R7, R139, R33.reuse, 0x2, P1 ;  /* 0x000000218b077211 */ /* 0x080fe200008f16ff */
[----:B------:R1:W-:Y:S01]  /*8110*/  RED.E.ADD.F32.FTZ.RN.STRONG.GPU [R10.64], R16 ;  /* 0x000000100a00798e */ /* 0x0003e2000c10e786 */
[CC--:B---3--:R-:W-:Y:S03]  /*8120*/  LEA R12, P4, R31.reuse, R32.reuse, 0x2 ;  /* 0x000000201f0c7211 */ /* 0x0c8fe600078810ff */
[----:B------:R3:W-:Y:S01]  /*8130*/  RED.E.ADD.F32.FTZ.RN.STRONG.GPU [R8.64], R17 ;  /* 0x000000110800798e */ /* 0x0007e2000c10e786 */
[-C--:B------:R-:W-:Y:S02]  /*8140*/  LEA R4, P0, R138, R32.reuse, 0x2 ;  /* 0x000000208a047211 */ /* 0x080fe400078010ff */
[-C--:B------:R-:W-:Y:S01]  /*8150*/  LEA R14, P5, R134, R32.reuse, 0x2 ;  /* 0x00000020860e7211 */ /* 0x080fe200078a10ff */
[----:B------:R-:W-:Y:S01]  /*8160*/  RED.E.ADD.F32.FTZ.RN.STRONG.GPU [R6.64], R18 ;  /* 0x000000120600798e */ /* 0x000fe2000c10e786 */
[-C--:B------:R-:W-:Y:S02]  /*8170*/  LEA.HI.X.SX32 R5, R138, R33.reuse, 0x2, P0 ;  /* 0x000000218a057211 */ /* 0x080fe400000f16ff */
[-C--:B------:R-:W-:Y:S01]  /*8180*/  LEA.HI.X.SX32 R13, R31, R33.reuse, 0x2, P4 ;  /* 0x000000211f0d7211 */ /* 0x080fe200020f16ff */
[----:B------:R-:W-:Y:S01]  /*8190*/  LDSM.16.MT88.4 R136, [R2+0x12800] ;  /* 0x012800000288783b */ /* 0x000fe20000004200 */
[-C--:B------:R-:W-:Y:S03]  /*81a0*/  LEA.HI.X.SX32 R15, R134, R33.reuse, 0x2, P5 ;  /* 0x00000021860f7211 */ /* 0x080fe600028f16ff */
[----:B------:R4:W-:Y:S04]  /*81b0*/  RED.E.ADD.F32.FTZ.RN.STRONG.GPU [R4.64], R19 ;  /* 0x000000130400798e */ /* 0x0009e8000c10e786 */
[----:B------:R-:W-:Y:S04]  /*81c0*/  RED.E.ADD.F32.FTZ.RN.STRONG.GPU [R32.64+0x100], R20 ;  /* 0x000100142000798e */ /* 0x000fe8000c10e786 */
[----:B------:R-:W-:Y:S01]  /*81d0*/  RED.E.ADD.F32.FTZ.RN.STRONG.GPU [R132.64+0x100], R21 ;  /* 0x000100158400798e */ /* 0x000fe2000c10e786 */
[CC--:B-1----:R-:W-:Y:S03]  /*81e0*/  LEA R10, P3, R30.reuse, R32.reuse, 0x2 ;  /* 0x000000201e0a7211 */ /* 0x0c2fe600078610ff */
[----:B------:R-:W-:Y:S01]  /*81f0*/  RED.E.ADD.F32.FTZ.RN.STRONG.GPU [R14.64], R22 ;  /* 0x000000160e00798e */ /* 0x000fe2000c10e786 */
[CC--:B---3--:R-:W-:Y:S03]  /*8200*/  LEA R8, P2, R35.reuse, R32.reuse, 0x2 ;  /* 0x0000002023087211 */ /* 0x0c8fe600078410ff */
[----:B------:R-:W-:Y:S01]  /*8210*/  RED.E.ADD.F32.FTZ.RN.STRONG.GPU [R12.64], R23 ;  /* 0x000000170c00798e */ /* 0x000fe2000c10e786 */
[-C--:B------:R-:W-:Y:S02]  /*8220*/  LEA.HI.X.SX32 R11, R30, R33.reuse, 0x2, P3 ;  /* 0x000000211e0b7211 */ /* 0x080fe400018f16ff */
[-C--:B------:R-:W-:Y:S01]  /*8230*/  LEA.HI.X.SX32 R9, R35, R33.reuse, 0x2, P2 ;  /* 0x0000002123097211 */ /* 0x080fe200010f16ff */
[----:B------:R-:W-:Y:S04]  /*8240*/  LDSM.16.MT88.4 R12, [R2+0x11000] ;  /* 0x01100000020c783b */ /* 0x000fe80000004200 */
        /* <DEDUP_REMOVED lines=9> */
[----:B------:R-:W-:Y:S02]  /*82e0*/  PLOP3.LUT P0, PT, PT, PT, UP2, 0x80, 0x0 ;  /* 0x000000000000781c */ /* 0x000fe40003f0f028 */
[C---:B------:R-:W-:Y:S02]  /*82f0*/  IADD3 R0, R3.reuse, -0x3000, RZ ;  /* 0xffffd00003007810 */ /* 0x040fe40007ffe0ff */
[C---:B--2---:R-:W-:Y:S04]  /*8300*/  LEA R6, P1, R34.reuse, R32, 0x2 ;  /* 0x0000002022067211 */ /* 0x044fe800078210ff */
        /* <DEDUP_REMOVED lines=27> */
[-C--:B------:R-:W-:Y:S08]  /*84c0*/  HMMA.16816.F32 R84, R32, R20.reuse, R84 ;  /* 0x000000142054723c */ /* 0x080ff00000001854 */
[C---:B------:R-:W-:Y:S08]  /*84d0*/  HMMA.16816.F32 R88, R132.reuse, R20, R88 ;  /* 0x000000148458723c */ /* 0x040ff00000001858 */
[-C--:B------:R-:W-:Y:S08]  /*84e0*/  HMMA.16816.F32 R92, R132, R22.reuse, R92 ;  /* 0x00000016845c723c */ /* 0x080ff0000000185c */
[C---:B------:R-:W-:Y:S01]  /*84f0*/  HMMA.16816.F32 R96, R32.reuse, R22, R96 ;  /* 0x000000162060723c */ /* 0x040fe20000001860 */
[----:B------:R-:W3:Y:S07]  /*8500*/  LDSM.16.MT88.4 R20, [R3+0x2800] ;  /* 0x002800000314783b */ /* 0x000eee0000004200 */
[-C--:B--2---:R-:W-:Y:S08]  /*8510*/  HMMA.16816.F32 R100, R32, R24.reuse, R100 ;  /* 0x000000182064723c */ /* 0x084ff00000001864 */
        /* <DEDUP_REMOVED lines=9> */
[----:B------:R-:W2:Y:S04]  /*85b0*/  LDSM.16.MT88.4 R8, [R3+0x1c00] ;  /* 0x001c00000308783b */ /* 0x000ea80000004200 */
[----:B------:R4:W1:Y:S03]  /*85c0*/  LDSM.16.MT88.4 R32, [R3+0x2c00] ;  /* 0x002c00000320783b */ /* 0x0008660000004200 */
[-C--:B---3--:R-:W-:Y:S08]  /*85d0*/  HMMA.16816.F32 R84, R4, R12.reuse, R84 ;  /* 0x0000000c0454723c */ /* 0x088ff00000001854 */
[C---:B------:R-:W-:Y:S08]  /*85e0*/  HMMA.16816.F32 R88, R16.reuse, R12, R88 ;  /* 0x0000000c1058723c */ /* 0x040ff00000001858 */
[-C--:B------:R-:W-:Y:S04]  /*85f0*/  HMMA.16816.F32 R92, R16, R14.reuse, R92 ;  /* 0x0000000e105c723c */ /* 0x080fe8000000185c */
[----:B----4-:R-:W-:Y:S04]  /*8600*/  IMAD.MOV.U32 R3, RZ, RZ, R0 ;  /* 0x000000ffff037224 */ /* 0x010fe800078e0000 */
        /* <DEDUP_REMOVED lines=190> */
.L_x_237:
        /* <DEDUP_REMOVED lines=19> */
.L_x_238:
        /* <DEDUP_REMOVED lines=55> */
.L_x_240:
[----:B------:R-:W-:Y:S05]  /*9690*/  BSYNC B0 ;  /* 0x0000000000007941 */ /* 0x000fea0003800000 */
.L_x_239:
        /* <DEDUP_REMOVED lines=20> */
.L_x_242:
[----:B------:R-:W-:Y:S05]  /*97e0*/  BSYNC B0 ;  /* 0x0000000000007941 */ /* 0x000fea0003800000 */
.L_x_241:
        /* <DEDUP_REMOVED lines=31> */
.L_x_244:
[----:B------:R-:W-:Y:S05]  /*99e0*/  BSYNC B0 ;  /* 0x0000000000007941 */ /* 0x000fea0003800000 */
.L_x_243:
        /* <DEDUP_REMOVED lines=16> */
.L_x_218:
[----:B------:R-:W-:Y:S05]  /*9af0*/  BSYNC B1 ;  /* 0x0000000000017941 */ /* 0x000fea0003800000 */
.L_x_204:
        /* <DEDUP_REMOVED lines=11> */
.L_x_245:
[----:B------:R-:W-:Y:S05]  /*9bb0*/  EXIT ;  /* 0x000000000000794d */ /* 0x000fea0003800000 */
.L_x_247:
        /* <DEDUP_REMOVED lines=12> */
.L_x_1280:


//--------------------- .text._ZN5flash27flash_bwd_convert_dq_kernelI23Flash_bwd_kernel_traitsILi96ELi64ELi128ELi8ELi2ELi4ELi4ELb1ELb0EN7cutlass6half_tE19Flash_kernel_traitsILi96ELi64ELi128ELi8ES3_EEEEvNS_16Flash_bwd_paramsEi --------------------------
	.section	.text._ZN5flash27flash_bwd_convert_dq_kernelI23Flash_bwd_kernel_traitsILi96ELi64ELi128ELi8ELi2ELi4ELi4ELb1ELb0EN7cutlass6half_tE19Flash_kernel_traitsILi96ELi64ELi128ELi8ES3_EEEEvNS_16Flash_bwd_paramsEi,"ax",@progbits
	.sectioninfo	@"SHI_REGISTERS=64"
	.align	128
        .global         _ZN5flash27flash_bwd_convert_dq_kernelI23Flash_bwd_kernel_traitsILi96ELi64ELi128ELi8ELi2ELi4ELi4ELb1ELb0EN7cutlass6half_tE19Flash_kernel_traitsILi96ELi64ELi128ELi8ES3_EEEEvNS_16Flash_bwd_paramsEi
        .type           _ZN5flash27flash_bwd_convert_dq_kernelI23Flash_bwd_kernel_traitsILi96ELi64ELi128ELi8ELi2ELi4ELi4ELb1ELb0EN7cutlass6half_tE19Flash_kernel_traitsILi96ELi64ELi128ELi8ES3_EEEEvNS_16Flash_bwd_paramsEi,@function
        .size           _ZN5flash27flash_bwd_convert_dq_kernelI23Flash_bwd_kernel_traitsILi96ELi64ELi128ELi8ELi2ELi4ELi4ELb1ELb0EN7cutlass6half_tE19Flash_kernel_traitsILi96ELi64ELi128ELi8ES3_EEEEvNS_16Flash_bwd_paramsEi,(.L_x_1281 - _ZN5flash27flash_bwd_convert_dq_kernelI23Flash_bwd_kernel_traitsILi96ELi64ELi128ELi8ELi2ELi4ELi4ELb1ELb0EN7cutlass6half_tE19Flash_kernel_traitsILi96ELi64ELi128ELi8ES3_EEEEvNS_16Flash_bwd_paramsEi)
        .other          _ZN5flash27flash_bwd_convert_dq_kernelI23Flash_bwd_kernel_traitsILi96ELi64ELi128ELi8ELi2ELi4ELi4ELb1ELb0EN7cutlass6half_tE19Flash_kernel_traitsILi96ELi64ELi128ELi8ES3_EEEEvNS_16Flash_bwd_paramsEi,@"STO_CUDA_ENTRY STV_DEFAULT"
_ZN5flash27flash_bwd_convert_dq_kernelI23Flash_bwd_kernel_traitsILi96ELi64ELi128ELi8ELi2ELi4ELi4ELb1ELb0EN7cutlass6half_tE19Flash_kernel_traitsILi96ELi64ELi128ELi8ES3_EEEEvNS_16Flash_bwd_paramsEi:
.text._ZN5flash27flash_bwd_convert_dq_kernelI23Flash_bwd_kernel_traitsILi96ELi64ELi128ELi8ELi2ELi4ELi4ELb1ELb0EN7cutlass6half_tE19Flash_kernel_traitsILi96ELi64ELi128ELi8ES3_EEEEvNS_16Flash_bwd_paramsEi:
[----:B------:R-:W-:Y:S02]  /*0000*/  IMAD.MOV.U32 R1, RZ, RZ, c[0x0][0x28] ;  /* 0x00000a00ff017624 */ /* 0x000fe400078e00ff */
[----:B------:R-:W0:Y:S01]  /*0010*/  S2UR UR14, SR_CTAID.Y ;  /* 0x00000000000e79c3 */ /* 0x000e220000002600 */
[----:B------:R-:W-:Y:S02]  /*0020*/  ULDC.64 UR4, c[0x0][0x240] ;  /* 0x0000900000047ab9 */ /* 0x000fe40000000a00 */
[----:B------:R-:W-:Y:S02]  /*0030*/  UISETP.NE.U32.AND UP0, UPT, URZ, UR4, UPT ;  /* 0x000000043f00728c */ /* 0x000fe4000bf05070 */
[----:B------:R-:W-:Y:S02]  /*0040*/  UMOV UR6, 0x4 ;  /* 0x0000000400067882 */ /* 0x000fe40000000000 */
[----:B------:R-:W-:Y:S02]  /*0050*/  UISETP.NE.AND.EX UP0, UPT, URZ, UR5, UPT, UP0 ;  /* 0x000000053f00728c */ /* 0x000fe4000bf05300 */
[----:B------:R-:W-:Y:S02]  /*0060*/  ULDC.64 UR22, c[0x0][0x118] ;  /* 0x0000460000167ab9 */ /* 0x000fe40000000a00 */
[----:B------:R-:W-:-:S02]  /*0070*/  ULDC.64 UR4, c[0x0][0x240] ;  /* 0x0000900000047ab9 */ /* 0x000fc40000000a00 */
[----:B------:R-:W-:Y:S01]  /*0080*/  PLOP3.LUT P0, PT, PT, PT, UP0, 0x80, 0x0 ;  /* 0x000000000000781c */ /* 0x000fe20003f0f008 */
[----:B0-----:R-:W-:-:S06]  /*0090*/  UIMAD.WIDE UR4, UR14, UR6, UR4 ;  /* 0x000000060e0472a5 */ /* 0x001fcc000f8e0204 */
[----:B------:R-:W-:Y:S02]  /*00a0*/  IMAD.U32 R2, RZ, RZ, UR4 ;  /* 0x00000004ff027e24 */ /* 0x000fe4000f8e00ff */
[----:B------:R-:W-:-:S05]  /*00b0*/  IMAD.U32 R3, RZ, RZ, UR5 ;  /* 0x00000005ff037e24 */ /* 0x000fca000f8e00ff */
[----:B------:R-:W2:Y:S04]  /*00c0*/  @P0 LDG.E R4, [R2.64] ;  /* 0x0000001602040981 */ /* 0x000ea8000c1e1900 */
[----:B------:R-:W3:Y:S01]  /*00d0*/  @P0 LDG.E R0, [R2.64+0x4] ;  /* 0x0000041602000981 */ /* 0x000ee2000c1e1900 */
[----:B------:R-:W-:Y:S01]  /*00e0*/  UMOV UR4, 0xffffffff ;  /* 0xffffffff00047882 */ /* 0x000fe20000000000 */
[----:B------:R-:W0:Y:S02]  /*00f0*/  S2UR UR6, SR_CTAID.X ;  /* 0x00000000000679c3 */ /* 0x000e240000002500 */
[----:B0-----:R-:W-:-:S06]  /*0100*/  USHF.L.U32 UR6, UR6, 0x6, URZ ;  /* 0x0000000606067899 */ /* 0x001fcc000800063f */
[----:B--2---:R-:W0:Y:S08]  /*0110*/  @P0 R2UR UR4, R4 ;  /* 0x00000000040403c2 */ /* 0x004e3000000e0000 */
[----:B---3--:R-:W0:Y:S02]  /*0120*/  @P0 R2UR UR7, R0 ;  /* 0x00000000000703c2 */ /* 0x008e2400000e0000 */
[----:B0-----:R-:W-:-:S07]  /*0130*/  @UP0 UIADD3 UR7, UR7, -UR4, URZ ;  /* 0x8000000407070290 */ /* 0x001fce000fffe03f */
[----:B------:R-:W-:Y:S02]  /*0140*/  @!UP0 ULDC UR7, c[0x0][0x214] ;  /* 0x0000850000078ab9 */ /* 0x000fe40000000800 */
[----:B------:R-:W-:-:S06]  /*0150*/  UISETP.GT.AND UP1, UPT, UR7, UR6, UPT ;  /* 0x000000060700728c */ /* 0x000fcc000bf24270 */
[----:B------:R-:W-:-:S13]  /*0160*/  PLOP3.LUT P0, PT, PT, PT, UP1, 0x80, 0x0 ;  /* 0x000000000000781c */ /* 0x000fda0003f0f018 */
[----:B------:R-:W-:Y:S05]  /*0170*/  @!P0 EXIT ;  /* 0x000000000000894d */ /* 0x000fea0003800000 */
[----:B------:R-:W0:Y:S01]  /*0180*/  S2R R22, SR_TID.X ;  /* 0x0000000000167919 */ /* 0x000e220000002100 */
[----:B------:R-:W-:Y:S01]  /*0190*/  UISETP.NE.AND UP1, UPT, UR4, -0x1, UPT ;  /* 0xffffffff0400788c */ /* 0x000fe2000bf25270 */
[----:B------:R-:W-:Y:S01]  /*01a0*/  MOV R0, c[0x0][0x3e0] ;  /* 0x0000f80000007a02 */ /* 0x000fe20000000f00 */
[----:B------:R-:W-:Y:S01]  /*01b0*/  ULDC.64 UR8, c[0x0][0x398] ;  /* 0x0000e60000087ab9 */ /* 0x000fe20000000a00 */
[----:B------:R-:W1:Y:S01]  /*01c0*/  S2UR UR26, SR_CTAID.Z ;  /* 0x00000000001a79c3 */ /* 0x000e620000002700 */
[----:B------:R-:W-:Y:S01]  /*01d0*/  ULDC.64 UR12, c[0x0][0x380] ;  /* 0x0000e000000c7ab9 */ /* 0x000fe20000000a00 */
[----:B------:R-:W-:Y:S01]  /*01e0*/  ISETP.GE.AND P0, PT, R0, 0x1, PT ;  /* 0x000000010000780c */ /* 0x000fe20003f06270 */
[----:B------:R-:W-:Y:S01]  /*01f0*/  USHF.R.S32.HI UR27, URZ, 0x1f, UR6 ;  /* 0x0000001f3f1b7899 */ /* 0x000fe20008011406 */
[----:B------:R-:W-:Y:S01]  /*0200*/  HFMA2.MMA R40, -RZ, RZ, 0, 0 ;  /* 0x00000000ff287435 */ /* 0x000fe200000001ff */
[----:B------:R-:W-:Y:S01]  /*0210*/  CS2R R14, SRZ ;  /* 0x00000000000e7805 */ /* 0x000fe2000001ff00 */
[----:B------:R-:W-:Y:S01]  /*0220*/  CS2R R16, SRZ ;  /* 0x0000000000107805 */ /* 0x000fe2000001ff00 */
[----:B------:R-:W-:Y:S01]  /*0230*/  IMAD.MOV.U32 R18, RZ, RZ, RZ ;  /* 0x000000ffff127224 */ /* 0x000fe200078e00ff */
[----:B------:R-:W-:Y:S01]  /*0240*/  @UP1 UIMAD.WIDE.U32 UR10, UR4, UR8, URZ ;  /* 0x00000008040a12a5 */ /* 0x000fe2000f8e003f */
[----:B------:R-:W-:Y:S01]  /*0250*/  CS2R R54, SRZ ;  /* 0x0000000000367805 */ /* 0x000fe2000001ff00 */
[----:B------:R-:W-:Y:S01]  /*0260*/  @!UP1 USHF.R.S32.HI UR8, URZ, 0x1f, UR14 ;  /* 0x0000001f3f089899 */ /* 0x000fe2000801140e */
[----:B------:R-:W-:Y:S01]  /*0270*/  CS2R R56, SRZ ;  /* 0x0000000000387805 */ /* 0x000fe2000001ff00 */
[----:B------:R-:W-:Y:S01]  /*0280*/  @UP1 UIMAD UR5, UR4, UR9, UR11 ;  /* 0x00000009040512a4 */ /* 0x000fe2000f8e020b */
[----:B------:R-:W-:Y:S01]  /*0290*/  CS2R R20, SRZ ;  /* 0x0000000000147805 */ /* 0x000fe2000001ff00 */
[----:B------:R-:W-:Y:S01]  /*02a0*/  @!UP1 UIMAD UR11, UR8, UR12, URZ ;  /* 0x0000000c080b92a4 */ /* 0x000fe2000f8e023f */
[----:B------:R-:W-:Y:S01]  /*02b0*/  IMAD.MOV.U32 R9, RZ, RZ, RZ ;  /* 0x000000ffff097224 */ /* 0x000fe200078e00ff */
[----:B------:R-:W-:Y:S01]  /*02c0*/  @!UP1 UIMAD.WIDE.U32 UR8, UR14, UR12, URZ ;  /* 0x0000000c0e0892a5 */ /* 0x000fe2000f8e003f */
[----:B------:R-:W-:Y:S01]  /*02d0*/  CS2R R10, SRZ ;  /* 0x00000000000a7805 */ /* 0x000fe2000001ff00 */
[----:B------:R-:W-:Y:S01]  /*02e0*/  @!UP1 UIMAD UR11, UR14, UR13, UR11 ;  /* 0x0000000d0e0b92a4 */ /* 0x000fe2000f8e020b */
[----:B------:R-:W-:Y:S01]  /*02f0*/  CS2R R12, SRZ ;  /* 0x00000000000c7805 */ /* 0x000fe2000001ff00 */
[----:B0-----:R-:W-:Y:S01]  /*0300*/  SHF.R.S32.HI R47, RZ, 0x1f, R22 ;  /* 0x0000001fff2f7819 */ /* 0x001fe20000011416 */
[----:B------:R-:W-:Y:S01]  /*0310*/  CS2R R2, SRZ ;  /* 0x0000000000027805 */ /* 0x000fe2000001ff00 */
[----:B------:R-:W-:Y:S01]  /*0320*/  @!UP1 UIADD3 UR5, UR9, UR11, URZ ;  /* 0x0000000b09059290 */ /* 0x000fe2000fffe03f */
[----:B------:R-:W-:Y:S01]  /*0330*/  CS2R R4, SRZ ;  /* 0x0000000000047805 */ /* 0x000fe2000001ff00 */
[CC--:B------:R-:W-:Y:S01]  /*0340*/  LEA.HI R41, R47.reuse, R22.reuse, RZ, 0x2 ;  /* 0x000000162f297211 */ /* 0x0c0fe200078f10ff */
[----:B------:R-:W-:Y:S01]  /*0350*/  @!UP1 UMOV UR10, UR8 ;  /* 0x00000008000a9c82 */ /* 0x000fe20008000000 */
[-C--:B------:R-:W-:Y:S01]  /*0360*/  LEA.HI R8, R47, R22.reuse, RZ, 0x5 ;  /* 0x000000162f087211 */ /* 0x080fe200078f28ff */
[----:B------:R-:W-:Y:S01]  /*0370*/  CS2R R6, SRZ ;  /* 0x0000000000067805 */ /* 0x000fe2000001ff00 */
[----:B------:R-:W-:Y:S01]  /*0380*/  LOP3.LUT R49, R41, 0xfffffffc, RZ, 0xc0, !PT ;  /* 0xfffffffc29317812 */ /* 0x000fe200078ec0ff */
[----:B------:R-:W-:Y:S01]  /*0390*/  IMAD.MOV.U32 R0, RZ, RZ, RZ ;  /* 0x000000ffff007224 */ /* 0x000fe200078e00ff */
[----:B------:R-:W-:-:S02]  /*03a0*/  LEA.HI R46, R47, R22, RZ, 0x3 ;  /* 0x000000162f2e7211 */ /* 0x000fc400078f18ff */
[----:B------:R-:W-:Y:S01]  /*03b0*/  LEA.HI R47, R47, R22, RZ, 0x7 ;  /* 0x000000162f2f7211 */ /* 0x000fe200078f38ff */
[----:B------:R-:W-:Y:S01]  /*03c0*/  IMAD.IADD R49, R22, 0x1, -R49 ;  /* 0x0000000116317824 */ /* 0x000fe200078e0a31 */
[----:B------:R-:W-:Y:S02]  /*03d0*/  SHF.R.S32.HI R48, RZ, 0x5, R8 ;  /* 0x00000005ff307819 */ /* 0x000fe40000011408 */
[----:B------:R-:W-:Y:S01]  /*03e0*/  SHF.R.S32.HI R50, RZ, 0x2, R41 ;  /* 0x00000002ff327819 */ /* 0x000fe20000011429 */
[----:B------:R-:W-:Y:S05]  /*03f0*/  @!P0 BRA `(.L_x_248) ;  /* 0x00000b7000008947 */ /* 0x000fea0003800000 */
[----:B-1----:R-:W-:Y:S01]  /*0400*/  UIMAD.WIDE UR8, UR14, 0x80, URZ ;  /* 0x000000800e0878a5 */ /* 0x002fe2000f8e023f */
[----:B------:R-:W-:Y:S01]  /*0410*/  LOP3.LUT R8, R8, 0xffffffe0, RZ, 0xc0, !PT ;  /* 0xffffffe008087812 */ /* 0x000fe200078ec0ff */
[----:B------:R-:W-:Y:S02]  /*0420*/  ULDC UR15, c[0x0][0x224] ;  /* 0x00008900000f7ab9 */ /* 0x000fe40000000800 */
[----:B------:R-:W-:Y:S01]  /*0430*/  UIMAD.WIDE UR14, UR14, UR15, URZ ;  /* 0x0000000f0e0e72a5 */ /* 0x000fe2000f8e023f */
[----:B------:R-:W-:Y:S01]  /*0440*/  IADD3 R15, -R8, R22, RZ ;  /* 0x00000016080f7210 */ /* 0x000fe20007ffe1ff */
[----:B------:R-:W-:-:S02]  /*0450*/  USEL UR18, UR8, URZ, UP0 ;  /* 0x0000003f08127287 */ /* 0x000fc40008000000 */
[----:B------:R-:W-:Y:S02]  /*0460*/  ULDC UR12, c[0x0][0x1c0] ;  /* 0x00007000000c7ab9 */ /* 0x000fe40000000800 */
[----:B------:R-:W-:Y:S02]  /*0470*/  USHF.R.S32.HI UR20, URZ, 0x1f, UR12 ;  /* 0x0000001f3f147899 */ /* 0x000fe4000801140c */
[----:B------:R-:W-:Y:S02]  /*0480*/  USEL UR21, UR9, URZ, UP0 ;  /* 0x0000003f09157287 */ /* 0x000fe40008000000 */
[----:B------:R-:W-:Y:S02]  /*0490*/  UIMAD UR15, UR15, UR12, URZ ;  /* 0x0000000c0f0f72a4 */ /* 0x000fe4000f8e023f */
[----:B------:R-:W-:Y:S02]  /*04a0*/  ULDC UR35, c[0x0][0x22c] ;  /* 0x00008b0000237ab9 */ /* 0x000fe40000000800 */
[----:B------:R-:W-:-:S02]  /*04b0*/  UIADD3 UR18, UP0, UR6, UR18, URZ ;  /* 0x0000001206127290 */ /* 0x000fc4000ff1e03f */
[----:B------:R-:W-:Y:S02]  /*04c0*/  UIMAD.WIDE UR8, UR12, UR35, URZ ;  /* 0x000000230c0872a5 */ /* 0x000fe4000f8e023f */
[----:B------:R-:W-:Y:S02]  /*04d0*/  UIMAD UR30, UR35, UR12, URZ ;  /* 0x0000000c231e72a4 */ /* 0x000fe4000f8e023f */
[----:B------:R-:W-:Y:S02]  /*04e0*/  UIMAD.WIDE.U32 UR12, UR14, UR12, URZ ;  /* 0x0000000c0e0c72a5 */ /* 0x000fe4000f8e003f */
[----:B------:R-:W-:Y:S02]  /*04f0*/  UIMAD UR25, UR14, UR20, UR15 ;  /* 0x000000140e1972a4 */ /* 0x000fe4000f8e020f */
[----:B------:R-:W-:Y:S01]  /*0500*/  UIADD3.X UR21, UR27, UR21, URZ, UP0, !UPT ;  /* 0x000000151b157290 */ /* 0x000fe200087fe43f */
[----:B------:R-:W-:Y:S01]  /*0510*/  IMAD R15, R48, UR30, R15 ;  /* 0x0000001e300f7c24 */ /* 0x000fe2000f8e020f */
[----:B------:R-:W-:Y:S01]  /*0520*/  ULDC UR32, c[0x0][0x1c0] ;  /* 0x0000700000207ab9 */ /* 0x000fe20000000800 */
[----:B------:R-:W-:Y:S01]  /*0530*/  MOV R35, UR30 ;  /* 0x0000001e00237c02 */ /* 0x000fe20008000f00 */
[----:B------:R-:W-:-:S02]  /*0540*/  UIADD3 UR25, UR13, UR25, URZ ;  /* 0x000000190d197290 */ /* 0x000fc4000fffe03f */
[----:B------:R-:W-:Y:S01]  /*0550*/  UIMAD UR13, UR21, UR32, URZ ;  /* 0x00000020150d72a4 */ /* 0x000fe2000f8e023f */
[----:B------:R-:W-:Y:S01]  /*0560*/  SHF.R.S32.HI R8, RZ, 0x1f, R15 ;  /* 0x0000001fff087819 */ /* 0x000fe2000001140f */
[----:B------:R-:W-:Y:S02]  /*0570*/  UIMAD.WIDE.U32 UR14, UR18, UR32, URZ ;  /* 0x00000020120e72a5 */ /* 0x000fe4000f8e003f */
[----:B------:R-:W-:Y:S02]  /*0580*/  UIMAD UR13, UR20, UR18, UR13 ;  /* 0x00000012140d72a4 */ /* 0x000fe4000f8e020d */
[----:B------:R-:W-:Y:S02]  /*0590*/  ULDC UR37, c[0x0][0x22c] ;  /* 0x00008b0000257ab9 */ /* 0x000fe40000000800 */
[----:B------:R-:W-:Y:S02]  /*05a0*/  UIADD3 UR13, UR15, UR13, URZ ;  /* 0x0000000d0f0d7290 */ /* 0x000fe4000fffe03f */
[----:B------:R-:W-:-:S02]  /*05b0*/  @UP1 UMOV UR16, UR4 ;  /* 0x0000000400101c82 */ /* 0x000fc40008000000 */
[----:B------:R-:W-:Y:S02]  /*05c0*/  USHF.R.S32.HI UR19, URZ, 0x1f, UR35 ;  /* 0x0000001f3f137899 */ /* 0x000fe40008011423 */
[----:B------:R-:W-:Y:S02]  /*05d0*/  UIMAD UR13, UR13, UR37, URZ ;  /* 0x000000250d0d72a4 */ /* 0x000fe4000f8e023f */
[----:B------:R-:W-:Y:S02]  /*05e0*/  @!UP1 UMOV UR16, 0xffffffff ;  /* 0xffffffff00109882 */ /* 0x000fe40000000000 */
[----:B------:R-:W-:Y:S02]  /*05f0*/  UIMAD UR24, UR9, UR16, URZ ;  /* 0x00000010091872a4 */ /* 0x000fe4000f8e023f */
[----:B------:R-:W-:Y:S02]  /*0600*/  UIMAD UR25, UR25, UR35, URZ ;  /* 0x00000023191972a4 */ /* 0x000fe4000f8e023f */
[----:B------:R-:W-:-:S02]  /*0610*/  UIMAD.WIDE.U32 UR32, UR14, UR37, URZ ;  /* 0x000000250e2072a5 */ /* 0x000fc4000f8e003f */
[----:B------:R-:W-:Y:S02]  /*0620*/  UIMAD UR13, UR19, UR14, UR13 ;  /* 0x0000000e130d72a4 */ /* 0x000fe4000f8e020d */
[----:B------:R-:W-:Y:S02]  /*0630*/  UMOV UR4, URZ ;  /* 0x0000003f00047c82 */ /* 0x000fe40008000000 */
[----:B------:R-:W-:Y:S02]  /*0640*/  UIMAD.WIDE.U32 UR16, UR8, UR16, URZ ;  /* 0x00000010081072a5 */ /* 0x000fe4000f8e003f */
[----:B------:R-:W-:Y:S02]  /*0650*/  UIMAD.WIDE.U32 UR28, UR12, UR35, URZ ;  /* 0x000000230c1c72a5 */ /* 0x000fe4000f8e003f */
[----:B------:R-:W-:Y:S02]  /*0660*/  USHF.L.U32 UR31, UR30, 0x3, URZ ;  /* 0x000000031e1f7899 */ /* 0x000fe4000800063f */
[----:B------:R-:W-:-:S02]  /*0670*/  UIMAD UR4, UR8, UR4, UR24 ;  /* 0x00000004080472a4 */ /* 0x000fc4000f8e0218 */
[----:B------:R-:W-:Y:S02]  /*0680*/  UIMAD UR25, UR19, UR12, UR25 ;  /* 0x0000000c131972a4 */ /* 0x000fe4000f8e0219 */
[----:B------:R-:W-:Y:S02]  /*0690*/  UIADD3 UR12, UR33, UR13, URZ ;  /* 0x0000000d210c7290 */ /* 0x000fe4000fffe03f */
[----:B------:R-:W-:Y:S02]  /*06a0*/  UIMAD UR11, UR26, UR35, URZ ;  /* 0x000000231a0b72a4 */ /* 0x000fe4000f8e023f */
[----:B------:R-:W-:Y:S02]  /*06b0*/  USEL UR24, UR28, UR16, !UP1 ;  /* 0x000000101c187287 */ /* 0x000fe4000c800000 */
[----:B------:R-:W-:Y:S02]  /*06c0*/  UIADD3 UR36, UR31, 0x20, UR31 ;  /* 0x000000201f247890 */ /* 0x000fe4000fffe01f */
[----:B------:R-:W-:-:S02]  /*06d0*/  UIADD3 UR4, UR17, UR4, URZ ;  /* 0x0000000411047290 */ /* 0x000fc4000fffe03f */
[----:B------:R-:W-:Y:S02]  /*06e0*/  USHF.L.U32 UR16, UR32, 0x2, URZ ;  /* 0x0000000220107899 */ /* 0x000fe4000800063f */
[----:B------:R-:W-:Y:S02]  /*06f0*/  USHF.L.U64.HI UR17, UR32, 0x2, UR12 ;  /* 0x0000000220117899 */ /* 0x000fe4000801020c */
[----:B------:R-:W-:Y:S02]  /*0700*/  UIMAD UR34, UR21, UR8, URZ ;  /* 0x00000008152272a4 */ /* 0x000fe4000f8e023f */
[----:B------:R-:W-:Y:S02]  /*0710*/  UIADD3 UR20, UP0, UR11, UR24, URZ ;  /* 0x000000180b147290 */ /* 0x000fe4000ff1e03f */
[----:B------:R-:W-:Y:S02]  /*0720*/  @!UP1 UIADD3 UR4, UR29, UR25, URZ ;  /* 0x000000191d049290 */ /* 0x000fe4000fffe03f */
[----:B------:R-:W-:-:S02]  /*0730*/  UIADD3 UR15, UR31, UR36, URZ ;  /* 0x000000241f0f7290 */ /* 0x000fc4000fffe03f */
[----:B------:R-:W-:Y:S02]  /*0740*/  UIMAD.WIDE UR12, UR31, 0x4, UR16 ;  /* 0x000000041f0c78a5 */ /* 0x000fe4000f8e0210 */
[----:B------:R-:W-:Y:S02]  /*0750*/  ULEA.HI.X.SX32 UR21, UR11, UR4, 0x1, UP0 ;  /* 0x000000040b157291 */ /* 0x000fe400080f0e3f */
[----:B------:R-:W-:Y:S01]  /*0760*/  UIMAD UR34, UR9, UR18, UR34 ;  /* 0x00000012092272a4 */ /* 0x000fe2000f8e0222 */
[----:B------:R-:W-:Y:S01]  /*0770*/  IMAD.U32 R31, RZ, RZ, UR15 ;  /* 0x0000000fff1f7e24 */ /* 0x000fe2000f8e00ff */
[----:B------:R-:W-:Y:S02]  /*0780*/  UIADD3 UR9, UR31, UR15, URZ ;  /* 0x0000000f1f097290 */ /* 0x000fe4000fffe03f */
[----:B------:R-:W-:Y:S02]  /*0790*/  UIMAD.WIDE UR12, UR11, 0x4, UR12 ;  /* 0x000000040b0c78a5 */ /* 0x000fe4000f8e020c */
[----:B------:R-:W-:Y:S01]  /*07a0*/  UIMAD.WIDE.U32 UR20, UR8, UR18, UR20 ;  /* 0x00000012081472a5 */ /* 0x000fe2000f8e0014 */
[----:B------:R-:W-:Y:S01]  /*07b0*/  IMAD.U32 R23, RZ, RZ, UR34 ;  /* 0x00000022ff177e24 */ /* 0x000fe2000f8e00ff */
[----:B------:R-:W-:Y:S01]  /*07c0*/  UIMAD.WIDE UR16, UR11, 0x4, UR16 ;  /* 0x000000040b1078a5 */ /* 0x000fe2000f8e0210 */
[----:B------:R-:W-:Y:S01]  /*07d0*/  IMAD.U32 R29, RZ, RZ, UR9 ;  /* 0x00000009ff1d7e24 */ /* 0x000fe2000f8e00ff */
[----:B------:R-:W-:Y:S01]  /*07e0*/  UIADD3 UR11, UR31, UR9, URZ ;  /* 0x000000091f0b7290 */ /* 0x000fe2000fffe03f */
[----:B------:R-:W-:Y:S01]  /*07f0*/  IMAD.U32 R36, RZ, RZ, UR12 ;  /* 0x0000000cff247e24 */ /* 0x000fe2000f8e00ff */
[----:B------:R-:W-:Y:S01]  /*0800*/  IADD3 R19, P0, R15, UR20, RZ ;  /* 0x000000140f137c10 */ /* 0x000fe2000ff1e0ff */
[----:B------:R-:W-:Y:S01]  /*0810*/  IMAD.U32 R37, RZ, RZ, UR13 ;  /* 0x0000000dff257e24 */ /* 0x000fe2000f8e00ff */
[----:B------:R-:W-:Y:S01]  /*0820*/  UIADD3 UR12, UR31, UR11, URZ ;  /* 0x0000000b1f0c7290 */ /* 0x000fe2000fffe03f */
[----:B------:R-:W-:Y:S01]  /*0830*/  MOV R39, UR17 ;  /* 0x0000001100277c02 */ /* 0x000fe20008000f00 */
[----:B------:R-:W-:Y:S01]  /*0840*/  IMAD.U32 R38, RZ, RZ, UR16 ;  /* 0x00000010ff267e24 */ /* 0x000fe2000f8e00ff */
[----:B------:R-:W-:Y:S01]  /*0850*/  IADD3.X R8, R8, UR21, R23, P0, !PT ;  /* 0x0000001508087c10 */ /* 0x000fe200087fe417 */
[----:B------:R-:W-:Y:S01]  /*0860*/  UIADD3 UR13, UR31, UR12, URZ ;  /* 0x0000000c1f0d7290 */ /* 0x000fe2000fffe03f */
[----:B------:R-:W-:Y:S01]  /*0870*/  SHF.L.U32 R32, R19, 0x2, RZ ;  /* 0x0000000213207819 */ /* 0x000fe200000006ff */
[----:B------:R-:W-:Y:S01]  /*0880*/  IMAD.WIDE R38, R15, 0x4, R38 ;  /* 0x000000040f267825 */ /* 0x000fe200078e0226 */
[----:B------:R-:W-:Y:S01]  /*0890*/  SHF.L.U64.HI R33, R19, 0x2, R8 ;  /* 0x0000000213217819 */ /* 0x000fe20000010208 */
[----:B------:R-:W-:Y:S01]  /*08a0*/  USHF.L.U32 UR14, UR24, 0x2, URZ ;  /* 0x00000002180e7899 */ /* 0x000fe2000800063f */
[----:B------:R-:W-:Y:S01]  /*08b0*/  MOV R25, UR12 ;  /* 0x0000000c00197c02 */ /* 0x000fe20008000f00 */
[----:B------:R-:W-:Y:S01]  /*08c0*/  IMAD.WIDE R36, R15, 0x4, R36 ;  /* 0x000000040f247825 */ /* 0x000fe200078e0224 */
[----:B------:R-:W-:-:S02]  /*08d0*/  USHF.L.U64.HI UR4, UR24, 0x2, UR4 ;  /* 0x0000000218047899 */ /* 0x000fc40008010204 */
[----:B------:R-:W-:Y:S01]  /*08e0*/  UMOV UR8, 0x2 ;  /* 0x0000000200087882 */ /* 0x000fe20000000000 */
[----:B------:R-:W-:Y:S01]  /*08f0*/  IMAD.U32 R23, RZ, RZ, UR13 ;  /* 0x0000000dff177e24 */ /* 0x000fe2000f8e00ff */
[----:B------:R-:W-:Y:S01]  /*0900*/  IADD3 R51, P0, R38, UR14, RZ ;  /* 0x0000000e26337c10 */ /* 0x000fe2000ff1e0ff */
[----:B------:R-:W-:Y:S01]  /*0910*/  IMAD.U32 R27, RZ, RZ, UR11 ;  /* 0x0000000bff1b7e24 */ /* 0x000fe2000f8e00ff */
[----:B------:R-:W-:Y:S01]  /*0920*/  IADD3 R52, P1, R36, UR14, RZ ;  /* 0x0000000e24347c10 */ /* 0x000fe2000ff3e0ff */
[----:B------:R-:W-:Y:S01]  /*0930*/  IMAD.U32 R15, RZ, RZ, UR36 ;  /* 0x00000024ff0f7e24 */ /* 0x000fe2000f8e00ff */
[----:B------:R-:W-:Y:S01]  /*0940*/  ULDC.64 UR16, c[0x0][0x3d8] ;  /* 0x0000f60000107ab9 */ /* 0x000fe20000000a00 */
[--C-:B------:R-:W-:Y:S01]  /*0950*/  IMAD.WIDE R34, R35, 0x20, R32.reuse ;  /* 0x0000002023227825 */ /* 0x100fe200078e0220 */
[----:B------:R-:W-:Y:S01]  /*0960*/  IADD3.X R53, R39, UR4, RZ, P0, !PT ;  /* 0x0000000427357c10 */ /* 0x000fe200087fe4ff */
[----:B------:R-:W-:Y:S01]  /*0970*/  USHF.L.U64.HI UR8, UR16, UR8, UR17 ;  /* 0x0000000810087299 */ /* 0x000fe20008010211 */
[----:B------:R-:W-:Y:S01]  /*0980*/  IADD3.X R8, R37, UR4, RZ, P1, !PT ;  /* 0x0000000425087c10 */ /* 0x000fe20008ffe4ff */
[----:B------:R-:W-:Y:S01]  /*0990*/  IMAD.WIDE R22, R23, 0x4, R32 ;  /* 0x0000000417167825 */ /* 0x000fe200078e0220 */
[----:B------:R-:W-:-:S02]  /*09a0*/  UMOV UR4, URZ ;  /* 0x0000003f00047c82 */ /* 0x000fc40008000000 */
[----:B------:R-:W-:Y:S01]  /*09b0*/  ULDC.64 UR12, c[0x0][0x350] ;  /* 0x0000d400000c7ab9 */ /* 0x000fe20000000a00 */
[----:B------:R-:W-:-:S04]  /*09c0*/  IMAD.WIDE R24, R25, 0x4, R32 ;  /* 0x0000000419187825 */ /* 0x000fc800078e0220 */
[----:B------:R-:W-:-:S04]  /*09d0*/  IMAD.WIDE R26, R27, 0x4, R32 ;  /* 0x000000041b1a7825 */ /* 0x000fc800078e0220 */
[----:B------:R-:W-:-:S04]  /*09e0*/  IMAD.WIDE R28, R29, 0x4, R32 ;  /* 0x000000041d1c7825 */ /* 0x000fc800078e0220 */
[----:B------:R-:W-:-:S04]  /*09f0*/  IMAD.WIDE R30, R31, 0x4, R32 ;  /* 0x000000041f1e7825 */ /* 0x000fc800078e0220 */
[----:B------:R-:W-:-:S04]  /*0a00*/  IMAD.WIDE R32, R15, 0x4, R32 ;  /* 0x000000040f207825 */ /* 0x000fc800078e0220 */
[----:B------:R-:W-:-:S04]  /*0a10*/  IMAD.U32 R15, RZ, RZ, UR31 ;  /* 0x0000001fff0f7e24 */ /* 0x000fc8000f8e00ff */
[----:B------:R-:W-:Y:S01]  /*0a20*/  IMAD.WIDE R34, R15, 0x4, R34 ;  /* 0x000000040f227825 */ /* 0x000fe200078e0222 */
[----:B------:R-:W-:-:S04]  /*0a30*/  MOV R15, RZ ;  /* 0x000000ff000f7202 */ /* 0x000fc80000000f00 */
.L_x_249:
[----:B------:R-:W-:Y:S01]  /*0a40*/  IADD3 R44, P0, R34, UR12, RZ ;  /* 0x0000000c222c7c10 */ /* 0x000fe2000ff1e0ff */
[----:B------:R-:W-:Y:S01]  /*0a50*/  IMAD.U32 R43, RZ, RZ, UR30 ;  /* 0x0000001eff2b7e24 */ /* 0x000fe2000f8e00ff */
[----:B------:R-:W-:Y:S01]  /*0a60*/  MOV R39, UR30 ;  /* 0x0000001e00277c02 */ /* 0x000fe20008000f00 */
[----:B------:R-:W-:Y:S01]  /*0a70*/  IMAD.U32 R61, RZ, RZ, UR30 ;  /* 0x0000001eff3d7e24 */ /* 0x000fe2000f8e00ff */
[----:B------:R-:W-:-:S05]  /*0a80*/  IADD3.X R45, R35, UR13, RZ, P0, !PT ;  /* 0x0000000d232d7c10 */ /* 0x000fca00087fe4ff */
[----:B------:R-:W-:Y:S02]  /*0a90*/  IMAD.WIDE R42, R43, 0x20, R44 ;  /* 0x000000202b2a7825 */ /* 0x000fe400078e022c */
[----:B------:R0:W2:Y:S04]  /*0aa0*/  LDG.E R44, [R44.64] ;  /* 0x000000162c2c7981 */ /* 0x0000a8000c1e1900 */
[----:B------:R-:W-:-:S04]  /*0ab0*/  IMAD.WIDE R60, R61, 0x20, R42 ;  /* 0x000000203d3c7825 */ /* 0x000fc800078e022a */
[----:B------:R-:W-:Y:S01]  /*0ac0*/  IMAD.U32 R37, RZ, RZ, UR30 ;  /* 0x0000001eff257e24 */ /* 0x000fe2000f8e00ff */
[----:B------:R1:W3:Y:S01]  /*0ad0*/  LDG.E R58, [R60.64] ;  /* 0x000000163c3a7981 */ /* 0x0002e2000c1e1900 */
[----:B------:R-:W-:-:S03]  /*0ae0*/  IMAD.WIDE R38, R39, 0x20, R60 ;  /* 0x0000002027267825 */ /* 0x000fc600078e023c */
[----:B0-----:R0:W4:Y:S01]  /*0af0*/  LDG.E R45, [R42.64] ;  /* 0x000000162a2d7981 */ /* 0x001122000c1e1900 */
[----:B------:R-:W-:Y:S02]  /*0b00*/  IMAD.U32 R59, RZ, RZ, UR30 ;  /* 0x0000001eff3b7e24 */ /* 0x000fe4000f8e00ff */
[----:B------:R-:W-:Y:S01]  /*0b10*/  IMAD.WIDE R36, R37, 0x20, R38 ;  /* 0x0000002025247825 */ /* 0x000fe200078e0226 */
[----:B------:R5:W3:Y:S05]  /*0b20*/  LDG.E R19, [R38.64] ;  /* 0x0000001626137981 */ /* 0x000aea000c1e1900 */
[----:B-----5:R-:W-:Y:S02]  /*0b30*/  IMAD.WIDE R38, R59, 0x20, R36 ;  /* 0x000000203b267825 */ /* 0x020fe400078e0224 */
[----:B------:R-:W5:Y:S01]  /*0b40*/  LDG.E R36, [R36.64] ;  /* 0x0000001624247981 */ /* 0x000f62000c1e1900 */
[----:B0-----:R-:W-:-:S03]  /*0b50*/  IADD3 R42, P0, R51, UR12, RZ ;  /* 0x0000000c332a7c10 */ /* 0x001fc6000ff1e0ff */
[----:B------:R0:W5:Y:S01]  /*0b60*/  LDG.E R39, [R38.64] ;  /* 0x0000001626277981 */ /* 0x000162000c1e1900 */
[----:B------:R-:W-:-:S05]  /*0b70*/  IADD3.X R43, R53, UR13, RZ, P0, !PT ;  /* 0x0000000d352b7c10 */ /* 0x000fca00087fe4ff */
[----:B-1----:R1:W5:Y:S04]  /*0b80*/  LDG.E R60, [R42.64+0x80] ;  /* 0x000080162a3c7981 */ /* 0x002368000c1e1900 */
[----:B------:R1:W5:Y:S04]  /*0b90*/  LDG.E R61, [R42.64+0x100] ;  /* 0x000100162a3d7981 */ /* 0x000368000c1e1900 */
[----:B------:R1:W5:Y:S01]  /*0ba0*/  LDG.E R59, [R42.64] ;  /* 0x000000162a3b7981 */ /* 0x000362000c1e1900 */
[----:B--2---:R-:W-:Y:S01]  /*0bb0*/  FADD.FTZ R7, R44, R7 ;  /* 0x000000072c077221 */ /* 0x004fe20000010000 */
[----:B------:R-:W-:Y:S01]  /*0bc0*/  IADD3 R44, P0, R52, UR12, RZ ;  /* 0x0000000c342c7c10 */ /* 0x000fe2000ff1e0ff */
[----:B----4-:R-:W-:-:S03]  /*0bd0*/  FADD.FTZ R6, R45, R6 ;  /* 0x000000062d067221 */ /* 0x010fc60000010000 */
[----:B------:R-:W-:Y:S01]  /*0be0*/  IADD3.X R45, R8, UR13, RZ, P0, !PT ;  /* 0x0000000d082d7c10 */ /* 0x000fe200087fe4ff */
[----:B---3--:R-:W-:-:S04]  /*0bf0*/  FADD.FTZ R5, R58, R5 ;  /* 0x000000053a057221 */ /* 0x008fc80000010000 */
[----:B------:R2:W3:Y:S04]  /*0c00*/  LDG.E R58, [R44.64] ;  /* 0x000000162c3a7981 */ /* 0x0004e8000c1e1900 */
[----:B0-----:R2:W4:Y:S01]  /*0c10*/  LDG.E R38, [R44.64+0x80] ;  /* 0x000080162c267981 */ /* 0x001522000c1e1900 */
[----:B-----5:R-:W-:Y:S01]  /*0c20*/  FADD.FTZ R3, R36, R3 ;  /* 0x0000000324037221 */ /* 0x020fe20000010000 */
[----:B------:R-:W-:Y:S01]  /*0c30*/  IADD3 R36, P0, R32, UR12, RZ ;  /* 0x0000000c20247c10 */ /* 0x000fe2000ff1e0ff */
[----:B------:R-:W-:Y:S01]  /*0c40*/  FADD.FTZ R4, R19, R4 ;  /* 0x0000000413047221 */ /* 0x000fe20000010000 */
[----:B--2---:R0:W2:Y:S02]  /*0c50*/  LDG.E R44, [R44.64+0x100] ;  /* 0x000100162c2c7981 */ /* 0x0040a4000c1e1900 */
[----:B------:R-:W-:-:S05]  /*0c60*/  IADD3.X R37, R33, UR13, RZ, P0, !PT ;  /* 0x0000000d21257c10 */ /* 0x000fca00087fe4ff */
[----:B------:R5:W2:Y:S04]  /*0c70*/  LDG.E R19, [R36.64] ;  /* 0x0000001624137981 */ /* 0x000aa8000c1e1900 */
[----:B-----5:R5:W2:Y:S01]  /*0c80*/  LDG.E R37, [R36.64+0x80] ;  /* 0x0000801624257981 */ /* 0x020aa2000c1e1900 */
[----:B-1----:R-:W-:Y:S01]  /*0c90*/  IADD3 R42, P0, R30, UR12, RZ ;  /* 0x0000000c1e2a7c10 */ /* 0x002fe2000ff1e0ff */
[----:B------:R-:W-:-:S03]  /*0ca0*/  FADD.FTZ R55, R60, R55 ;  /* 0x000000373c377221 */ /* 0x000fc60000010000 */
[----:B------:R-:W-:Y:S02]  /*0cb0*/  IADD3.X R43, R31, UR13, RZ, P0, !PT ;  /* 0x0000000d1f2b7c10 */ /* 0x000fe400087fe4ff */
[----:B------:R-:W-:Y:S01]  /*0cc0*/  IADD3 R60, P0, R28, UR12, RZ ;  /* 0x0000000c1c3c7c10 */ /* 0x000fe2000ff1e0ff */
[----:B------:R-:W-:Y:S02]  /*0cd0*/  FADD.FTZ R20, R61, R20 ;  /* 0x000000143d147221 */ /* 0x000fe40000010000 */
[----:B------:R-:W-:Y:S01]  /*0ce0*/  FADD.FTZ R2, R39, R2 ;  /* 0x0000000227027221 */ /* 0x000fe20000010000 */
[----:B------:R-:W-:Y:S01]  /*0cf0*/  IADD3.X R61, R29, UR13, RZ, P0, !PT ;  /* 0x0000000d1d3d7c10 */ /* 0x000fe200087fe4ff */
[----:B------:R-:W-:Y:S01]  /*0d00*/  FADD.FTZ R0, R59, R0 ;  /* 0x000000003b007221 */ /* 0x000fe20000010000 */
[----:B------:R1:W2:Y:S04]  /*0d10*/  LDG.E R39, [R42.64] ;  /* 0x000000162a277981 */ /* 0x0002a8000c1e1900 */
[----:B0-----:R1:W2:Y:S04]  /*0d20*/  LDG.E R45, [R42.64+0x80] ;  /* 0x000080162a2d7981 */ /* 0x0012a8000c1e1900 */
[----:B-----5:R0:W5:Y:S04]  /*0d30*/  LDG.E R36, [R60.64] ;  /* 0x000000163c247981 */ /* 0x020168000c1e1900 */
[----:B0-----:R0:W5:Y:S01]  /*0d40*/  LDG.E R61, [R60.64+0x80] ;  /* 0x000080163c3d7981 */ /* 0x001162000c1e1900 */
[----:B---3--:R-:W-:Y:S01]  /*0d50*/  FADD.FTZ R21, R58, R21 ;  /* 0x000000153a157221 */ /* 0x008fe20000010000 */
[----:B------:R-:W-:-:S04]  /*0d60*/  IADD3 R58, P0, R26, UR12, RZ ;  /* 0x0000000c1a3a7c10 */ /* 0x000fc8000ff1e0ff */
[----:B------:R-:W-:Y:S02]  /*0d70*/  IADD3.X R59, R27, UR13, RZ, P0, !PT ;  /* 0x0000000d1b3b7c10 */ /* 0x000fe400087fe4ff */
[----:B-1----:R-:W-:Y:S01]  /*0d80*/  IADD3 R42, P0, R24, UR12, RZ ;  /* 0x0000000c182a7c10 */ /* 0x002fe2000ff1e0ff */
[----:B----4-:R-:W-:Y:S02]  /*0d90*/  FADD.FTZ R40, R38, R40 ;  /* 0x0000002826287221 */ /* 0x010fe40000010000 */
[----:B------:R1:W3:Y:S01]  /*0da0*/  LDG.E R38, [R58.64] ;  /* 0x000000163a267981 */ /* 0x0002e2000c1e1900 */
[----:B------:R-:W-:-:S03]  /*0db0*/  IADD3.X R43, R25, UR13, RZ, P0, !PT ;  /* 0x0000000d192b7c10 */ /* 0x000fc600087fe4ff */
[----:B0-----:R1:W4:Y:S01]  /*0dc0*/  LDG.E R60, [R58.64+0x80] ;  /* 0x000080163a3c7981 */ /* 0x001322000c1e1900 */
[----:B--2---:R-:W-:Y:S01]  /*0dd0*/  FADD.FTZ R57, R44, R57 ;  /* 0x000000392c397221 */ /* 0x004fe20000010000 */
[----:B-1----:R-:W-:Y:S01]  /*0de0*/  IADD3 R58, P0, R22, UR12, RZ ;  /* 0x0000000c163a7c10 */ /* 0x002fe2000ff1e0ff */
[----:B------:R-:W-:Y:S02]  /*0df0*/  FADD.FTZ R14, R19, R14 ;  /* 0x0000000e130e7221 */ /* 0x000fe40000010000 */
[----:B------:R0:W2:Y:S01]  /*0e00*/  LDG.E R19, [R42.64] ;  /* 0x000000162a137981 */ /* 0x0000a2000c1e1900 */
[----:B------:R-:W-:Y:S01]  /*0e10*/  IADD3.X R59, R23, UR13, RZ, P0, !PT ;  /* 0x0000000d173b7c10 */ /* 0x000fe200087fe4ff */
[----:B------:R-:W-:-:S04]  /*0e20*/  FADD.FTZ R56, R37, R56 ;  /* 0x0000003825387221 */ /* 0x000fc80000010000 */
[----:B------:R-:W2:Y:S04]  /*0e30*/  LDG.E R44, [R58.64] ;  /* 0x000000163a2c7981 */ /* 0x000ea8000c1e1900 */
[----:B0-----:R-:W2:Y:S04]  /*0e40*/  LDG.E R43, [R42.64+0x80] ;  /* 0x000080162a2b7981 */ /* 0x001ea8000c1e1900 */
[----:B------:R-:W2:Y:S01]  /*0e50*/  LDG.E R37, [R58.64+0x80] ;  /* 0x000080163a257981 */ /* 0x000ea2000c1e1900 */
[----:B------:R-:W-:Y:S02]  /*0e60*/  UIADD3 UR4, UR4, 0x1, URZ ;  /* 0x0000000104047890 */ /* 0x000fe4000fffe03f */
[----:B------:R-:W-:-:S02]  /*0e70*/  ULDC UR9, c[0x0][0x3e0] ;  /* 0x0000f80000097ab9 */ /* 0x000fc40000000800 */
[----:B------:R-:W-:-:S06]  /*0e80*/  UISETP.GE.AND UP0, UPT, UR4, UR9, UPT ;  /* 0x000000090400728c */ /* 0x000fcc000bf06270 */
[----:B------:R-:W-:Y:S01]  /*0e90*/  PLOP3.LUT P0, PT, PT, PT, UP0, 0x80, 0x0 ;  /* 0x000000000000781c */ /* 0x000fe20003f0f008 */
[----:B------:R-:W-:Y:S01]  /*0ea0*/  ULEA UR12, UP1, UR16, UR12, 0x2 ;  /* 0x0000000c100c7291 */ /* 0x000fe2000f82103f */
[----:B------:R-:W-:-:S03]  /*0eb0*/  FADD.FTZ R13, R39, R13 ;  /* 0x0000000d270d7221 */ /* 0x000fc60000010000 */
[----:B------:R-:W-:Y:S01]  /*0ec0*/  UIADD3.X UR13, UR13, UR8, URZ, UP1, !UPT ;  /* 0x000000080d0d7290 */ /* 0x000fe20008ffe43f */
[----:B------:R-:W-:Y:S02]  /*0ed0*/  FADD.FTZ R54, R45, R54 ;  /* 0x000000362d367221 */ /* 0x000fe40000010000 */
[----:B-----5:R-:W-:Y:S02]  /*0ee0*/  FADD.FTZ R12, R36, R12 ;  /* 0x0000000c240c7221 */ /* 0x020fe40000010000 */
[----:B------:R-:W-:Y:S02]  /*0ef0*/  FADD.FTZ R18, R61, R18 ;  /* 0x000000123d127221 */ /* 0x000fe40000010000 */
[----:B---3--:R-:W-:Y:S02]  /*0f00*/  FADD.FTZ R11, R38, R11 ;  /* 0x0000000b260b7221 */ /* 0x008fe40000010000 */
[----:B----4-:R-:W-:Y:S02]  /*0f10*/  FADD.FTZ R17, R60, R17 ;  /* 0x000000113c117221 */ /* 0x010fe40000010000 */
[----:B--2---:R-:W-:-:S02]  /*0f20*/  FADD.FTZ R10, R19, R10 ;  /* 0x0000000a130a7221 */ /* 0x004fc40000010000 */
[----:B------:R-:W-:Y:S02]  /*0f30*/  FADD.FTZ R9, R44, R9 ;  /* 0x000000092c097221 */ /* 0x000fe40000010000 */
[----:B------:R-:W-:Y:S02]  /*0f40*/  FADD.FTZ R16, R43, R16 ;  /* 0x000000102b107221 */ /* 0x000fe40000010000 */
[----:B------:R-:W-:Y:S01]  /*0f50*/  FADD.FTZ R15, R37, R15 ;  /* 0x0000000f250f7221 */ /* 0x000fe20000010000 */
[----:B------:R-:W-:Y:S05]  /*0f60*/  @!P0 BRA `(.L_x_249) ;  /* 0xfffffad000008947 */ /* 0x000fea000383ffff */
.L_x_248:
[----:B-1----:R-:W-:Y:S01]  /*0f70*/  SHF.R.S32.HI R19, RZ, 0x1f, R48 ;  /* 0x0000001fff137819 */ /* 0x002fe20000011430 */
[----:B------:R-:W-:Y:S01]  /*0f80*/  FMUL.FTZ R6, R6, c[0x0][0x2e0] ;  /* 0x0000b80006067a20 */ /* 0x000fe20000410000 */
[----:B------:R-:W-:Y:S01]  /*0f90*/  LEA.HI R8, R41, R50, RZ, 0x1 ;  /* 0x0000003229087211 */ /* 0x000fe200078f08ff */
[----:B------:R-:W-:Y:S01]  /*0fa0*/  FMUL.FTZ R5, R5, c[0x0][0x2e0] ;  /* 0x0000b80005057a20 */ /* 0x000fe20000410000 */
[----:B------:R-:W-:Y:S01]  /*0fb0*/  SHF.R.S32.HI R46, RZ, 0x3, R46 ;  /* 0x00000003ff2e7819 */ /* 0x000fe2000001142e */
[----:B------:R-:W-:Y:S01]  /*0fc0*/  FMUL.FTZ R4, R4, c[0x0][0x2e0] ;  /* 0x0000b80004047a20 */ /* 0x000fe20000410000 */
[----:B------:R-:W-:Y:S01]  /*0fd0*/  SHF.R.S32.HI R41, RZ, 0x1f, R41 ;  /* 0x0000001fff297819 */ /* 0x000fe20000011429 */
[----:B------:R-:W-:Y:S01]  /*0fe0*/  FMUL.FTZ R0, R0, c[0x0][0x2e0] ;  /* 0x0000b80000007a20 */ /* 0x000fe20000410000 */
[----:B------:R-:W-:Y:S01]  /*0ff0*/  LEA.HI R19, R19, R48, RZ, 0x2 ;  /* 0x0000003013137211 */ /* 0x000fe200078f10ff */
[----:B------:R-:W-:Y:S01]  /*1000*/  FMUL.FTZ R21, R21, c[0x0][0x2e0] ;  /* 0x0000b80015157a20 */ /* 0x000fe20000410000 */
[----:B------:R-:W-:Y:S01]  /*1010*/  SHF.L.U32 R46, R46, 0x6, RZ ;  /* 0x000000062e2e7819 */ /* 0x000fe200000006ff */
[----:B------:R-:W-:Y:S01]  /*1020*/  FMUL.FTZ R3, R3, c[0x0][0x2e0] ;  /* 0x0000b80003037a20 */ /* 0x000fe20000410000 */
[----:B------:R-:W-:Y:S01]  /*1030*/  LEA.HI R41, R41, R50, RZ, 0x3 ;  /* 0x0000003229297211 */ /* 0x000fe200078f18ff */
[----:B------:R-:W-:Y:S01]  /*1040*/  FMUL.FTZ R55, R55, c[0x0][0x2e0] ;  /* 0x0000b80037377a20 */ /* 0x000fe20000410000 */
[----:B------:R-:W-:Y:S01]  /*1050*/  LOP3.LUT R25, R8, 0x7fffffe, RZ, 0xc0, !PT ;  /* 0x07fffffe08197812 */ /* 0x000fe200078ec0ff */
[----:B------:R-:W-:Y:S01]  /*1060*/  IMAD.SHL.U32 R8, R49, 0x8, RZ ;  /* 0x0000000831087824 */ /* 0x000fe200078e00ff */
[----:B------:R-:W-:Y:S01]  /*1070*/  LOP3.LUT R23, R19, 0x7ffffc, RZ, 0xc0, !PT ;  /* 0x007ffffc13177812 */ /* 0x000fe200078ec0ff */
[----:B------:R-:W-:Y:S01]  /*1080*/  FMUL.FTZ R40, R40, c[0x0][0x2e0] ;  /* 0x0000b80028287a20 */ /* 0x000fe20000410000 */
[----:B------:R-:W-:Y:S01]  /*1090*/  LOP3.LUT R19, R46, 0xc0, RZ, 0xc0, !PT ;  /* 0x000000c02e137812 */ /* 0x000fe200078ec0ff */
[----:B------:R-:W-:Y:S01]  /*10a0*/  FMUL.FTZ R14, R14, c[0x0][0x2e0] ;  /* 0x0000b8000e0e7a20 */ /* 0x000fe20000410000 */
[----:B------:R-:W-:Y:S01]  /*10b0*/  LOP3.LUT R41, R41, 0xfffffff8, RZ, 0xc0, !PT ;  /* 0xfffffff829297812 */ /* 0x000fe200078ec0ff */
[----:B------:R-:W-:Y:S01]  /*10c0*/  FMUL.FTZ R13, R13, c[0x0][0x2e0] ;  /* 0x0000b8000d0d7a20 */ /* 0x000fe20000410000 */
[----:B------:R-:W-:Y:S01]  /*10d0*/  IADD3 R22, R48, -R23, RZ ;  /* 0x8000001730167210 */ /* 0x000fe20007ffe0ff */
[----:B------:R-:W-:Y:S01]  /*10e0*/  FMUL.FTZ R12, R12, c[0x0][0x2e0] ;  /* 0x0000b8000c0c7a20 */ /* 0x000fe20000410000 */
[----:B------:R-:W-:Y:S01]  /*10f0*/  SHF.R.U32.HI R23, RZ, 0x3, R19 ;  /* 0x00000003ff177819 */ /* 0x000fe20000011613 */
[----:B------:R-:W-:Y:S01]  /*1100*/  IMAD.IADD R41, R50, 0x1, -R41 ;  /* 0x0000000132297824 */ /* 0x000fe200078e0a29 */
[----:B------:R-:W-:Y:S01]  /*1110*/  LOP3.LUT R24, R19, 0x18, R8, 0xf8, !PT ;  /* 0x0000001813187812 */ /* 0x000fe200078ef808 */
[----:B------:R-:W-:Y:S01]  /*1120*/  FMUL.FTZ R19, R7, c[0x0][0x2e0] ;  /* 0x0000b80007137a20 */ /* 0x000fe20000410000 */
[----:B------:R-:W-:Y:S01]  /*1130*/  SHF.R.U32.HI R47, RZ, 0x4, R47 ;  /* 0x00000004ff2f7819 */ /* 0x000fe2000001162f */
[----:B------:R-:W-:Y:S01]  /*1140*/  FMUL.FTZ R11, R11, c[0x0][0x2e0] ;  /* 0x0000b8000b0b7a20 */ /* 0x000fe20000410000 */
[----:B------:R-:W-:Y:S01]  /*1150*/  LOP3.LUT R7, R24, R23, RZ, 0x3c, !PT ;  /* 0x0000001718077212 */ /* 0x000fe200078e3cff */
[----:B------:R-:W-:Y:S01]  /*1160*/  FMUL.FTZ R10, R10, c[0x0][0x2e0] ;  /* 0x0000b8000a0a7a20 */ /* 0x000fe20000410000 */
[----:B------:R-:W-:Y:S01]  /*1170*/  F2FP.PACK_AB R6, R6, R19 ;  /* 0x000000130606723e */ /* 0x000fe200000000ff */
[----:B------:R-:W-:Y:S01]  /*1180*/  FMUL.FTZ R9, R9, c[0x0][0x2e0] ;  /* 0x0000b80009097a20 */ /* 0x000fe20000410000 */
[----:B------:R-:W-:Y:S01]  /*1190*/  LEA.HI R19, R41, R41, RZ, 0x1 ;  /* 0x0000002929137211 */ /* 0x000fe200078f08ff */
[----:B------:R-:W-:Y:S01]  /*11a0*/  FMUL.FTZ R20, R20, c[0x0][0x2e0] ;  /* 0x0000b80014147a20 */ /* 0x000fe20000410000 */
[----:B------:R-:W-:Y:S01]  /*11b0*/  LEA R24, R22, R49, 0x8 ;  /* 0x0000003116187211 */ /* 0x000fe200078e40ff */
[----:B------:R-:W-:Y:S01]  /*11c0*/  FMUL.FTZ R22, R2, c[0x0][0x2e0] ;  /* 0x0000b80002167a20 */ /* 0x000fe20000410000 */
[----:B------:R-:W-:Y:S01]  /*11d0*/  F2FP.PACK_AB R2, R4, R5 ;  /* 0x000000050402723e */ /* 0x000fe200000000ff */
[----:B------:R-:W-:Y:S01]  /*11e0*/  FMUL.FTZ R57, R57, c[0x0][0x2e0] ;  /* 0x0000b80039397a20 */ /* 0x000fe20000410000 */
[----:B------:R-:W-:Y:S01]  /*11f0*/  LOP3.LUT R4, R19, 0x3fffffe, RZ, 0xc0, !PT ;  /* 0x03fffffe13047812 */ /* 0x000fe200078ec0ff */
[----:B------:R-:W-:Y:S01]  /*1200*/  FMUL.FTZ R56, R56, c[0x0][0x2e0] ;  /* 0x0000b80038387a20 */ /* 0x000fe20000410000 */
[----:B------:R-:W-:Y:S01]  /*1210*/  SHF.R.S32.HI R19, RZ, 0x1, R19 ;  /* 0x00000001ff137819 */ /* 0x000fe20000011413 */
[----:B------:R-:W-:Y:S01]  /*1220*/  FMUL.FTZ R5, R54, c[0x0][0x2e0] ;  /* 0x0000b80036057a20 */ /* 0x000fe20000410000 */
[----:B------:R-:W-:Y:S01]  /*1230*/  F2FP.PACK_AB R0, R21, R0 ;  /* 0x000000001500723e */ /* 0x000fe200000000ff */
[----:B------:R-:W-:Y:S01]  /*1240*/  IMAD.IADD R41, R41, 0x1, -R4 ;  /* 0x0000000129297824 */ /* 0x000fe200078e0a04 */
[C---:B------:R-:W-:Y:S01]  /*1250*/  LOP3.LUT P0, RZ, R19.reuse, 0x2, RZ, 0xc0, !PT ;  /* 0x0000000213ff7812 */ /* 0x040fe2000780c0ff */
[----:B------:R-:W-:Y:S01]  /*1260*/  IMAD.SHL.U32 R4, R19, 0x40, RZ ;  /* 0x0000004013047824 */ /* 0x000fe200078e00ff */
[----:B------:R-:W-:Y:S01]  /*1270*/  F2FP.PACK_AB R3, R22, R3 ;  /* 0x000000031603723e */ /* 0x000fe200000000ff */
[----:B------:R-:W-:Y:S01]  /*1280*/  FMUL.FTZ R18, R18, c[0x0][0x2e0] ;  /* 0x0000b80012127a20 */ /* 0x000fe20000410000 */
[----:B------:R-:W-:Y:S01]  /*1290*/  LEA R41, R41, R24, 0x4 ;  /* 0x0000001829297211 */ /* 0x000fe200078e20ff */
[----:B------:R-:W-:Y:S01]  /*12a0*/  FMUL.FTZ R17, R17, c[0x0][0x2e0] ;  /* 0x0000b80011117a20 */ /* 0x000fe20000410000 */
[----:B------:R-:W-:Y:S01]  /*12b0*/  LOP3.LUT R4, R4, 0xc0, RZ, 0xc0, !PT ;  /* 0x000000c004047812 */ /* 0x000fe200078ec0ff */
[----:B------:R-:W-:Y:S01]  /*12c0*/  FMUL.FTZ R16, R16, c[0x0][0x2e0] ;  /* 0x0000b80010107a20 */ /* 0x000fe20000410000 */
[----:B------:R-:W-:Y:S01]  /*12d0*/  F2FP.PACK_AB R40, R40, R55 ;  /* 0x000000372828723e */ /* 0x000fe200000000ff */
[----:B------:R-:W-:Y:S01]  /*12e0*/  FMUL.FTZ R15, R15, c[0x0][0x2e0] ;  /* 0x0000b8000f0f7a20 */ /* 0x000fe20000410000 */
[----:B------:R-:W-:Y:S01]  /*12f0*/  LOP3.LUT R47, R4, 0x8, R47, 0xf8, !PT ;  /* 0x00000008042f7812 */ /* 0x000fe200078ef82f */
[----:B------:R-:W-:Y:S01]  /*1300*/  UIADD3 UR7, -UR6, UR7, URZ ;  /* 0x0000000706077290 */ /* 0x000fe2000fffe13f */
[----:B------:R-:W-:Y:S01]  /*1310*/  SHF.R.U32.HI R4, RZ, 0x3, R4 ;  /* 0x00000003ff047819 */ /* 0x000fe20000011604 */
[----:B------:R-:W-:Y:S01]  /*1320*/  IMAD.IADD R25, R50, 0x1, -R25 ;  /* 0x0000000132197824 */ /* 0x000fe200078e0a19 */
[----:B------:R-:W-:-:S02]  /*1330*/  F2FP.PACK_AB R13, R13, R14 ;  /* 0x0000000e0d0d723e */ /* 0x000fc400000000ff */
[----:B------:R-:W-:Y:S01]  /*1340*/  LOP3.LUT R4, R47, R4, RZ, 0x3c, !PT ;  /* 0x000000042f047212 */ /* 0x000fe200078e3cff */
[----:B------:R-:W-:Y:S01]  /*1350*/  IMAD R48, R48, 0x8, R25 ;  /* 0x0000000830307824 */ /* 0x000fe200078e0219 */
[----:B------:R-:W-:Y:S02]  /*1360*/  F2FP.PACK_AB R11, R11, R12 ;  /* 0x0000000c0b0b723e */ /* 0x000fe400000000ff */
[----:B------:R-:W-:Y:S01]  /*1370*/  F2FP.PACK_AB R10, R9, R10 ;  /* 0x0000000a090a723e */ /* 0x000fe200000000ff */
[----:B------:R-:W-:Y:S01]  /*1380*/  IMAD.U32 R4, R41, 0x2, R4 ;  /* 0x0000000229047824 */ /* 0x000fe200078e0004 */
[----:B------:R-:W-:Y:S02]  /*1390*/  F2FP.PACK_AB R20, R57, R20 ;  /* 0x000000143914723e */ /* 0x000fe400000000ff */
[----:B------:R-:W-:Y:S01]  /*13a0*/  F2FP.PACK_AB R5, R5, R56 ;  /* 0x000000380505723e */ /* 0x000fe200000000ff */
[----:B------:R-:W-:Y:S01]  /*13b0*/  IMAD.SHL.U32 R19, R4, 0x2, RZ ;  /* 0x0000000204137824 */ /* 0x000fe200078e00ff */
[----:B------:R-:W-:-:S02]  /*13c0*/  F2FP.PACK_AB R17, R17, R18 ;  /* 0x000000121111723e */ /* 0x000fc400000000ff */
[----:B------:R-:W-:Y:S02]  /*13d0*/  F2FP.PACK_AB R15, R15, R16 ;  /* 0x000000100f0f723e */ /* 0x000fe400000000ff */
[C---:B------:R-:W-:Y:S01]  /*13e0*/  IADD3 R4, R19.reuse, 0x20, RZ ;  /* 0x0000002013047810 */ /* 0x040fe20007ffe0ff */
[----:B------:R0:W-:Y:S01]  /*13f0*/  STS [R19], R0 ;  /* 0x0000000013007388 */ /* 0x0001e20000000800 */
[----:B------:R-:W-:Y:S02]  /*1400*/  @P0 IADD3 R4, R19, -0x20, RZ ;  /* 0xffffffe013040810 */ /* 0x000fe40007ffe0ff */
[----:B------:R-:W-:Y:S01]  /*1410*/  ISETP.GE.AND P0, PT, R50, UR7, PT ;  /* 0x0000000732007c0c */ /* 0x000fe2000bf06270 */
[----:B------:R0:W-:Y:S01]  /*1420*/  STS [R19+0x200], R6 ;  /* 0x0002000613007388 */ /* 0x0001e20000000800 */
[----:B------:R-:W-:-:S03]  /*1430*/  SHF.R.S32.HI R9, RZ, 0x1f, R8 ;  /* 0x0000001fff097819 */ /* 0x000fc60000011408 */
[----:B------:R0:W-:Y:S04]  /*1440*/  STS [R4], R2 ;  /* 0x0000000204007388 */ /* 0x0001e80000000800 */
        /* <DEDUP_REMOVED lines=9> */
[----:B------:R-:W-:Y:S06]  /*14e0*/  BAR.SYNC.DEFER_BLOCKING 0x0 ;  /* 0x0000000000007b1d */ /* 0x000fec0000010000 */
[----:B------:R-:W-:Y:S05]  /*14f0*/  @P0 EXIT ;  /* 0x000000000000094d */ /* 0x000fea0003800000 */
[----:B0-----:R-:W-:Y:S01]  /*1500*/  ULDC.64 UR8, c[0x0][0x398] ;  /* 0x0000e60000087ab9 */ /* 0x001fe20000000a00 */
[----:B------:R-:W-:Y:S01]  /*1510*/  MOV R3, UR6 ;  /* 0x0000000600037c02 */ /* 0x000fe20008000f00 */
[----:B------:R-:W-:Y:S01]  /*1520*/  UIMAD UR4, UR27, UR8, URZ ;  /* 0x000000081b0472a4 */ /* 0x000fe2000f8e023f */
[----:B------:R-:W-:Y:S01]  /*1530*/  ISETP.GE.AND P0, PT, R8, c[0x0][0x220], PT ;  /* 0x0000880008007a0c */ /* 0x000fe20003f06270 */
[----:B------:R-:W-:-:S02]  /*1540*/  IMAD.U32 R7, R48, 0x20, R7 ;  /* 0x0000002030077824 */ /* 0x000fc400078e0007 */
[----:B------:R-:W-:Y:S01]  /*1550*/  UIMAD UR7, UR6, UR9, UR4 ;  /* 0x00000009060772a4 */ /* 0x000fe2000f8e0204 */
[----:B------:R-:W-:Y:S01]  /*1560*/  IMAD.WIDE.U32 R2, R3, c[0x0][0x398], R8 ;  /* 0x0000e60003027a25 */ /* 0x000fe200078e0008 */
[----:B------:R-:W-:Y:S02]  /*1570*/  USHF.R.S32.HI UR4, URZ, 0x1f, UR26 ;  /* 0x0000001f3f047899 */ /* 0x000fe4000801141a */
[----:B------:R-:W-:Y:S01]  /*1580*/  ULDC.64 UR8, c[0x0][0x3b0] ;  /* 0x0000ec0000087ab9 */ /* 0x000fe20000000a00 */
[----:B------:R-:W-:Y:S01]  /*1590*/  IMAD.SHL.U32 R0, R7, 0x2, RZ ;  /* 0x0000000207007824 */ /* 0x000fe200078e00ff */
[----:B------:R-:W-:Y:S01]  /*15a0*/  IADD3 R2, P1, R2, UR10, RZ ;  /* 0x0000000a02027c10 */ /* 0x000fe2000ff3e0ff */
[----:B------:R-:W-:Y:S01]  /*15b0*/  UIMAD UR4, UR4, UR8, URZ ;  /* 0x00000008040472a4 */ /* 0x000fe2000f8e023f */
[----:B------:R-:W-:Y:S02]  /*15c0*/  MOV R9, UR7 ;  /* 0x0000000700097c02 */ /* 0x000fe40008000f00 */
[----:B------:R-:W0:Y:S01]  /*15d0*/  LDS.128 R12, [R0+0x1000] ;  /* 0x00100000000c7984 */ /* 0x000e220000000c00 */
[----:B------:R-:W-:Y:S01]  /*15e0*/  UIMAD UR4, UR26, UR9, UR4 ;  /* 0x000000091a0472a4 */ /* 0x000fe2000f8e0204 */
[----:B------:R-:W-:Y:S01]  /*15f0*/  IADD3.X R3, R3, UR5, R9, P1, !PT ;  /* 0x0000000503037c10 */ /* 0x000fe20008ffe409 */
[----:B------:R-:W-:Y:S01]  /*1600*/  IMAD.U32 R9, RZ, RZ, UR26 ;  /* 0x0000001aff097e24 */ /* 0x000fe2000f8e00ff */
[----:B------:R-:W1:Y:S03]  /*1610*/  @!P0 LDS.128 R4, [R0] ;  /* 0x0000000000048984 */ /* 0x000e660000000c00 */
[----:B------:R-:W-:Y:S01]  /*1620*/  IMAD.WIDE.U32 R2, R9, c[0x0][0x3b0], R2 ;  /* 0x0000ec0009027a25 */ /* 0x000fe200078e0002 */
[----:B------:R-:W-:-:S04]  /*1630*/  SHF.R.S32.HI R9, RZ, 0x1f, R50 ;  /* 0x0000001fff097819 */ /* 0x000fc80000011432 */
[----:B------:R-:W-:Y:S01]  /*1640*/  IADD3 R3, R3, UR4, RZ ;  /* 0x0000000403037c10 */ /* 0x000fe2000fffe0ff */
[----:B------:R-:W-:-:S04]  /*1650*/  IMAD R9, R9, c[0x0][0x398], RZ ;  /* 0x0000e60009097a24 */ /* 0x000fc800078e02ff */
[C---:B------:R-:W-:Y:S02]  /*1660*/  IMAD R9, R50.reuse, c[0x0][0x39c], R9 ;  /* 0x0000e70032097a24 */ /* 0x040fe400078e0209 */
[----:B------:R-:W-:Y:S01]  /*1670*/  IMAD.WIDE.U32 R50, R50, c[0x0][0x398], R2 ;  /* 0x0000e60032327a25 */ /* 0x000fe200078e0002 */
[C---:B------:R-:W-:Y:S02]  /*1680*/  IADD3 R2, R8.reuse, 0x20, RZ ;  /* 0x0000002008027810 */ /* 0x040fe40007ffe0ff */
[----:B------:R-:W-:Y:S02]  /*1690*/  IADD3 R8, R8, 0x40, RZ ;  /* 0x0000004008087810 */ /* 0x000fe40007ffe0ff */
[----:B------:R-:W-:Y:S02]  /*16a0*/  ISETP.GE.AND P1, PT, R2, c[0x0][0x220], PT ;  /* 0x0000880002007a0c */ /* 0x000fe40003f26270 */
[----:B------:R-:W-:Y:S02]  /*16b0*/  IADD3 R3, R51, R9, RZ ;  /* 0x0000000933037210 */ /* 0x000fe40007ffe0ff */
[----:B------:R-:W-:-:S04]  /*16c0*/  LEA R2, P2, R50, c[0x0][0x338], 0x1 ;  /* 0x0000ce0032027a11 */ /* 0x000fc800078408ff */
[----:B------:R-:W-:Y:S02]  /*16d0*/  LEA.HI.X R3, R50, c[0x0][0x33c], R3, 0x1, P2 ;  /* 0x0000cf0032037a11 */ /* 0x000fe400010f0c03 */
[----:B------:R-:W-:-:S03]  /*16e0*/  ISETP.GE.AND P2, PT, R8, c[0x0][0x220], PT ;  /* 0x0000880008007a0c */ /* 0x000fc60003f46270 */
[----:B0-----:R0:W-:Y:S04]  /*16f0*/  @!P1 STG.E.128 [R2.64+0x40], R12 ;  /* 0x0000400c02009986 */ /* 0x0011e8000c101d16 */
[----:B-1----:R0:W-:Y:S06]  /*1700*/  @!P0 STG.E.128 [R2.64], R4 ;  /* 0x0000000402008986 */ /* 0x0021ec000c101d16 */
[----:B------:R-:W-:Y:S05]  /*1710*/  @P2 EXIT ;  /* 0x000000000000294d */ /* 0x000fea0003800000 */
[----:B0-----:R-:W0:Y:S04]  /*1720*/  LDS.128 R4, [R0+0x2000] ;  /* 0x0020000000047984 */ /* 0x001e280000000c00 */
[----:B0-----:R-:W-:Y:S01]  /*1730*/  STG.E.128 [R2.64+0x80], R4 ;  /* 0x0000800402007986 */ /* 0x001fe2000c101d16 */
[----:B------:R-:W-:Y:S05]  /*1740*/  EXIT ;  /* 0x000000000000794d */ /* 0x000fea0003800000 */
.L_x_250:
        /* <DEDUP_REMOVED lines=11> */
.L_x_1281:


//--------------------- .text._ZN5flash44flash_bwd_dq_dk_dv_loop_seqk_parallel_kernelI23Flash_bwd_kernel_traitsILi96ELi64ELi128ELi8ELi2ELi4ELi4ELb1ELb0EN7cutlass6half_tE19Flash_kernel_traitsILi96ELi64ELi128ELi8ES3_EELb1ELb0ELb0ELb0ELb0ELb1ELb0EEEvNS_16Flash_bwd_paramsE --------------------------
	.section	.text._ZN5flash44flash_bwd_dq_dk_dv_loop_seqk_parallel_kernelI23Flash_bwd_kernel_traitsILi96ELi64ELi128ELi8ELi2ELi4ELi4ELb1ELb0EN7cutlass6half_tE19Flash_kernel_traitsILi96ELi64ELi128ELi8ES3_EELb1ELb0ELb0ELb0ELb0ELb1ELb0EEEvNS_16Flash_bwd_paramsE,"ax",@progbits
	.sectioninfo	@"SHI_REGISTERS=255"
	.align	128
        .global         _ZN5flash44flash_bwd_dq_dk_dv_loop_seqk_parallel_kernelI23Flash_bwd_kernel_traitsILi96ELi64ELi128ELi8ELi2ELi4ELi4ELb1ELb0EN7cutlass6half_tE19Flash_kernel_traitsILi96ELi64ELi128ELi8ES3_EELb1ELb0ELb0ELb0ELb0ELb1ELb0EEEvNS_16Flash_bwd_paramsE
        .type           _ZN5flash44flash_bwd_dq_dk_dv_loop_seqk_parallel_kernelI23Flash_bwd_kernel_traitsILi96ELi64ELi128ELi8ELi2ELi4ELi4ELb1ELb0EN7cutlass6half_tE19Flash_kernel_traitsILi96ELi64ELi128ELi8ES3_EELb1ELb0ELb0ELb0ELb0ELb1ELb0EEEvNS_16Flash_bwd_paramsE,@function
        .size           _ZN5flash44flash_bwd_dq_dk_dv_loop_seqk_parallel_kernelI23Flash_bwd_kernel_traitsILi96ELi64ELi128ELi8ELi2ELi4ELi4ELb1ELb0EN7cutlass6half_tE19Flash_kernel_traitsILi96ELi64ELi128ELi8ES3_EELb1ELb0ELb0ELb0ELb0ELb1ELb0EEEvNS_16Flash_bwd_paramsE,(.L_x_1282 - _ZN5flash44flash_bwd_dq_dk_dv_loop_seqk_parallel_kernelI23Flash_bwd_kernel_traitsILi96ELi64ELi128ELi8ELi2ELi4ELi4ELb1ELb0EN7cutlass6half_tE19Flash_kernel_traitsILi96ELi64ELi128ELi8ES3_EELb1ELb0ELb0ELb0ELb0ELb1ELb0EEEvNS_16Flash_bwd_paramsE)
        .other          _ZN5flash44flash_bwd_dq_dk_dv_loop_seqk_parallel_kernelI23Flash_bwd_kernel_traitsILi96ELi64ELi128ELi8ELi2ELi4ELi4ELb1ELb0EN7cutlass6half_tE19Flash_kernel_traitsILi96ELi64ELi128ELi8ES3_EELb1ELb0ELb0ELb0ELb0ELb1ELb0EEEvNS_16Flash_bwd_paramsE,@"STO_CUDA_ENTRY STV_DEFAULT"
_ZN5flash44flash_bwd_dq_dk_dv_loop_seqk_parallel_kernelI23Flash_bwd_kernel_traitsILi96ELi64ELi128ELi8ELi2ELi4ELi4ELb1ELb0EN7cutlass6half_tE19Flash_kernel_traitsILi96ELi64ELi128ELi8ES3_EELb1ELb0ELb0ELb0ELb0ELb1ELb0EEEvNS_16Flash_bwd_paramsE:
.text._ZN5flash44flash_bwd_dq_dk_dv_loop_seqk_parallel_kernelI23Flash_bwd_kernel_traitsILi96ELi64ELi128ELi8ELi2ELi4ELi4ELb1ELb0EN7cutlass6half_tE19Flash_kernel_traitsILi96ELi64ELi128ELi8ES3_EELb1ELb0ELb0ELb0ELb0ELb1ELb0EEEvNS_16Flash_bwd_paramsE:
        /* <DEDUP_REMOVED lines=15> */
[----:B------:R-:W-:Y:S01]  /*00f0*/  ULDC.U8 UR7, c[0x0][0x328] ;  /* 0x0000ca0000077ab9 */ /* 0x000fe20000000000 */
[----:B------:R-:W-:Y:S01]  /*0100*/  IMAD.MOV.U32 R238, RZ, RZ, -0x10 ;  /* 0xfffffff0ffee7424 */ /* 0x000fe200078e00ff */
[----:B------:R-:W-:Y:S01]  /*0110*/  UISETP.NE.AND UP2, UPT, UR7, URZ, UPT ;  /* 0x0000003f0700728c */ /* 0x000fe2000bf45270 */
[----:B------:R-:W-:Y:S01]  /*0120*/  IMAD.MOV.U32 R227, RZ, RZ, 0x40 ;  /* 0x00000040ffe37424 */ /* 0x000fe200078e00ff */
[----:B------:R-:W-:Y:S01]  /*0130*/  ULDC UR46, c[0x0][0x22c] ;  /* 0x00008b00002e7ab9 */ /* 0x000fe20000000800 */
[----:B------:R-:W3:Y:S01]  /*0140*/  S2UR UR30, SR_CTAID.Y ;  /* 0x00000000001e79c3 */ /* 0x000ee20000002600 */
[----:B------:R-:W-:-:S02]  /*0150*/  ULDC UR34, c[0x0][0x1c0] ;  /* 0x0000700000227ab9 */ /* 0x000fc40000000800 */
[----:B------:R-:W-:Y:S02]  /*0160*/  UMOV UR5, 0x80 ;  /* 0x0000008000057882 */ /* 0x000fe40000000000 */
[----:B------:R-:W-:Y:S02]  /*0170*/  ULDC UR4, c[0x0][0x210] ;  /* 0x0000840000047ab9 */ /* 0x000fe40000000800 */
[----:B------:R-:W-:Y:S02]  /*0180*/  ULDC UR56, c[0x0][0x234] ;  /* 0x00008d0000387ab9 */ /* 0x000fe40000000800 */
[----:B------:R-:W-:Y:S02]  /*0190*/  ULDC UR10, c[0x0][0x1c0] ;  /* 0x00007000000a7ab9 */ /* 0x000fe40000000800 */
[----:B------:R-:W-:Y:S02]  /*01a0*/  ULDC UR11, c[0x0][0x1c0] ;  /* 0x00007000000b7ab9 */ /* 0x000fe40000000800 */
[----:B------:R-:W-:Y:S01]  /*01b0*/  UIMAD.WIDE UR34, UR46, UR34, URZ ;  /* 0x000000222e2272a5 */ /* 0x000fe2000f8e023f */
[----:B-1----:R-:W-:Y:S01]  /*01c0*/  SHF.R.S32.HI R0, RZ, 0x1f, R8 ;  /* 0x0000001fff007819 */ /* 0x002fe20000011408 */
[----:B--2---:R-:W-:-:S02]  /*01d0*/  USHF.R.S32.HI UR6, URZ, 0x1f, UR36 ;  /* 0x0000001f3f067899 */ /* 0x004fc40008011424 */
[----:B------:R-:W-:Y:S01]  /*01e0*/  UIMAD UR47, UR36, UR46, URZ ;  /* 0x0000002e242f72a4 */ /* 0x000fe2000f8e023f */
[CC--:B------:R-:W-:Y:S01]  /*01f0*/  LEA.HI R2, R0.reuse, R8.reuse, RZ, 0x5 ;  /* 0x0000000800027211 */ /* 0x0c0fe200078f28ff */
[----:B------:R-:W-:Y:S01]  /*0200*/  UIMAD UR56, UR5, UR4, UR56 ;  /* 0x00000004053872a4 */ /* 0x000fe2000f8e0238 */
[CC--:B------:R-:W-:Y:S01]  /*0210*/  LEA.HI R4, R0.reuse, R8.reuse, RZ, 0x4 ;  /* 0x0000000800047211 */ /* 0x0c0fe200078f20ff */
[----:B------:R-:W-:Y:S01]  /*0220*/  UIMAD UR46, UR46, UR10, URZ ;  /* 0x0000000a2e2e72a4 */ /* 0x000fe2000f8e023f */
[CC--:B------:R-:W-:Y:S01]  /*0230*/  LEA.HI R7, R0.reuse, R8.reuse, RZ, 0x2 ;  /* 0x0000000800077211 */ /* 0x0c0fe200078f10ff */
[----:B---3--:R-:W-:Y:S01]  /*0240*/  UIMAD.WIDE.U32 UR42, UR30, UR13, URZ ;  /* 0x0000000d1e2a72a5 */ /* 0x008fe2000f8e003f */
[CC--:B------:R-:W-:Y:S01]  /*0250*/  LEA.HI R12, R0.reuse, R8.reuse, RZ, 0x3 ;  /* 0x00000008000c7211 */ /* 0x0c0fe200078f18ff */
[----:B------:R-:W-:Y:S01]  /*0260*/  UIMAD UR4, UR30, UR11, UR36 ;  /* 0x0000000b1e0472a4 */ /* 0x000fe2000f8e0224 */
[CC--:B------:R-:W-:Y:S01]  /*0270*/  LEA.HI R14, R0.reuse, R8.reuse, RZ, 0x6 ;  /* 0x00000008000e7211 */ /* 0x0c0fe200078f30ff */
[----:B------:R-:W-:Y:S01]  /*0280*/  ULDC UR12, c[0x0][0x1c0] ;  /* 0x00007000000c7ab9 */ /* 0x000fe20000000800 */
[----:B------:R-:W-:Y:S01]  /*0290*/  LEA.HI R18, R0, R8, RZ, 0x7 ;  /* 0x0000000800127211 */ /* 0x000fe200078f38ff */
[----:B------:R-:W-:Y:S01]  /*02a0*/  ULDC UR9, c[0x0][0x1c0] ;  /* 0x0000700000097ab9 */ /* 0x000fe20000000800 */
[----:B------:R-:W-:Y:S01]  /*02b0*/  LOP3.LUT R0, R2, 0xffffffe0, RZ, 0xc0, !PT ;  /* 0xffffffe002007812 */ /* 0x000fe200078ec0ff */
[----:B------:R-:W-:Y:S01]  /*02c0*/  UIMAD UR5, UR30, UR9, UR36 ;  /* 0x000000091e0572a4 */ /* 0x000fe2000f8e0224 */
[----:B------:R-:W-:Y:S01]  /*02d0*/  SHF.R.S32.HI R3, RZ, 0x4, R4 ;  /* 0x00000004ff037819 */ /* 0x000fe20000011404 */
[----:B------:R-:W-:Y:S01]  /*02e0*/  USHF.L.U32 UR45, UR46, 0x6, URZ ;  /* 0x000000062e2d7899 */ /* 0x000fe2000800063f */
[----:B------:R-:W-:Y:S01]  /*02f0*/  LOP3.LUT R6, R12, 0xfffffff8, RZ, 0xc0, !PT ;  /* 0xfffffff80c067812 */ /* 0x000fe200078ec0ff */
[----:B------:R-:W-:Y:S01]  /*0300*/  IMAD.IADD R0, R8, 0x1, -R0 ;  /* 0x0000000108007824 */ /* 0x000fe200078e0a00 */
[C---:B------:R-:W-:Y:S01]  /*0310*/  LOP3.LUT R5, R4.reuse, 0xfffffff0, RZ, 0xc0, !PT ;  /* 0xfffffff004057812 */ /* 0x040fe200078ec0ff */
[----:B------:R-:W-:Y:S01]  /*0320*/  USHF.L.U32 UR44, UR4, 0x5, URZ ;  /* 0x00000005042c7899 */ /* 0x000fe2000800063f */
[----:B------:R-:W-:Y:S01]  /*0330*/  LEA.HI R4, R4, R3, RZ, 0x1 ;  /* 0x0000000304047211 */ /* 0x000fe200078f08ff */
[C---:B------:R-:W-:Y:S01]  /*0340*/  IMAD.IADD R10, R8.reuse, 0x1, -R6 ;  /* 0x00000001080a7824 */ /* 0x040fe200078e0a06 */
[----:B------:R-:W-:Y:S01]  /*0350*/  SHF.R.S32.HI R15, RZ, 0x2, R7 ;  /* 0x00000002ff0f7819 */ /* 0x000fe20000011407 */
[----:B------:R-:W-:Y:S01]  /*0360*/  IMAD.IADD R6, R8, 0x1, -R5 ;  /* 0x0000000108067824 */ /* 0x000fe200078e0a05 */
[----:B------:R-:W-:Y:S01]  /*0370*/  LOP3.LUT R4, R4, 0xfffffffe, RZ, 0xc0, !PT ;  /* 0xfffffffe04047812 */ /* 0x000fe200078ec0ff */
[----:B------:R-:W-:Y:S01]  /*0380*/  ULDC UR50, c[0x0][0x214] ;  /* 0x0000850000327ab9 */ /* 0x000fe20000000800 */
[----:B------:R-:W-:Y:S01]  /*0390*/  SHF.R.S32.HI R5, RZ, 0x1f, R0 ;  /* 0x0000001fff057819 */ /* 0x000fe20000011400 */
[----:B------:R-:W-:Y:S01]  /*03a0*/  ULDC UR57, c[0x0][0x1c8] ;  /* 0x0000720000397ab9 */ /* 0x000fe20000000800 */
[----:B------:R-:W-:Y:S01]  /*03b0*/  LOP3.LUT R9, R7, 0xfffffffc, RZ, 0xc0, !PT ;  /* 0xfffffffc07097812 */ /* 0x000fe200078ec0ff */
[----:B------:R-:W-:Y:S01]  /*03c0*/  IMAD.IADD R13, R3, 0x1, -R4 ;  /* 0x00000001030d7824 */ /* 0x000fe200078e0a04 */
[----:B------:R-:W-:Y:S01]  /*03d0*/  LEA.HI R19, R5, R0, RZ, 0x2 ;  /* 0x0000000005137211 */ /* 0x000fe200078f10ff */
[----:B------:R-:W-:Y:S01]  /*03e0*/  ULDC.U8 UR8, c[0x0][0x3d0] ;  /* 0x0000f40000087ab9 */ /* 0x000fe20000000000 */
[--C-:B------:R-:W-:Y:S01]  /*03f0*/  SHF.R.S32.HI R0, RZ, 0x5, R2.reuse ;  /* 0x00000005ff007819 */ /* 0x100fe20000011402 */
[----:B------:R-:W-:Y:S01]  /*0400*/  IMAD.IADD R16, R8, 0x1, -R9 ;  /* 0x0000000108107824 */ /* 0x000fe200078e0a09 */
[----:B------:R-:W-:Y:S01]  /*0410*/  SHF.R.S32.HI R3, RZ, 0x1f, R2 ;  /* 0x0000001fff037819 */ /* 0x000fe20000011402 */
[----:B------:R-:W-:Y:S01]  /*0420*/  ULDC UR51, c[0x0][0x224] ;  /* 0x0000890000337ab9 */ /* 0x000fe20000000800 */
[----:B------:R-:W-:Y:S01]  /*0430*/  LEA.HI R5, R7, R15, RZ, 0x1 ;  /* 0x0000000f07057211 */ /* 0x000fe200078f08ff */
[----:B------:R-:W-:Y:S01]  /*0440*/  IMAD.SHL.U32 R22, R16, 0x8, RZ ;  /* 0x0000000810167824 */ /* 0x000fe200078e00ff */
[-C--:B------:R-:W-:Y:S01]  /*0450*/  LEA.HI R4, R2, R0.reuse, RZ, 0x1 ;  /* 0x0000000002047211 */ /* 0x080fe200078f08ff */
[----:B------:R-:W-:Y:S01]  /*0460*/  @UP2 UIMAD UR55, UR30, UR50, URZ ;  /* 0x000000321e3722a4 */ /* 0x000fe2000f8e023f */
[----:B------:R-:W-:Y:S01]  /*0470*/  LEA.HI R2, R3, R0, RZ, 0x2 ;  /* 0x0000000003027211 */ /* 0x000fe200078f10ff */
[----:B------:R-:W-:Y:S01]  /*0480*/  ULDC.64 UR14, c[0x0][0x118] ;  /* 0x00004600000e7ab9 */ /* 0x000fe20000000a00 */
[----:B------:R-:W-:Y:S01]  /*0490*/  LOP3.LUT R3, R5, 0x7fffffe, RZ, 0xc0, !PT ;  /* 0x07fffffe05037812 */ /* 0x000fe200078ec0ff */
[----:B------:R-:W-:Y:S01]  /*04a0*/  ULOP3.LUT UR57, UR36, UR57, URZ, 0x3c, !UPT ;  /* 0x0000003924397292 */ /* 0x000fe2000f8e3c3f */
[----:B------:R-:W-:Y:S01]  /*04b0*/  LOP3.LUT R4, R4, 0xfffffffe, RZ, 0xc0, !PT ;  /* 0xfffffffe04047812 */ /* 0x000fe200078ec0ff */
[----:B------:R-:W-:Y:S01]  /*04c0*/  UISETP.NE.AND UP3, UPT, UR8, URZ, UPT ;  /* 0x0000003f0800728c */ /* 0x000fe2000bf65270 */
[----:B------:R-:W-:Y:S01]  /*04d0*/  LOP3.LUT R2, R2, 0xfffffffc, RZ, 0xc0, !PT ;  /* 0xfffffffc02027812 */ /* 0x000fe200078ec0ff */
[----:B------:R-:W-:Y:S01]  /*04e0*/  IMAD.IADD R3, R15, 0x1, -R3 ;  /* 0x000000010f037824 */ /* 0x000fe200078e0a03 */
[----:B------:R-:W-:Y:S01]  /*04f0*/  SHF.R.S32.HI R8, RZ, 0x3, R12 ;  /* 0x00000003ff087819 */ /* 0x000fe2000001140c */
[C---:B------:R-:W-:Y:S01]  /*0500*/  IMAD.IADD R20, R0.reuse, 0x1, -R4 ;  /* 0x0000000100147824 */ /* 0x040fe200078e0a04 */
[----:B------:R-:W-:Y:S01]  /*0510*/  SHF.R.S32.HI R21, RZ, 0x6, R14 ;  /* 0x00000006ff157819 */ /* 0x000fe2000001140e */
[C---:B------:R-:W-:Y:S01]  /*0520*/  IMAD.IADD R11, R0.reuse, 0x1, -R2 ;  /* 0x00000001000b7824 */ /* 0x040fe200078e0a02 */
[----:B------:R-:W-:Y:S01]  /*0530*/  USHF.R.S32.HI UR61, URZ, 0x1f, UR30 ;  /* 0x0000001f3f3d7899 */ /* 0x000fe2000801141e */
[----:B------:R-:W-:Y:S01]  /*0540*/  IMAD R5, R0, 0x8, R3 ;  /* 0x0000000800057824 */ /* 0x000fe200078e0203 */
[----:B------:R-:W-:Y:S01]  /*0550*/  STL [R1+0x30], R20 ;  /* 0x0000301401007387 */ /* 0x000fe20000100800 */
[----:B------:R-:W-:Y:S01]  /*0560*/  IMAD.SHL.U32 R0, R8, 0x40, RZ ;  /* 0x0000004008007824 */ /* 0x000fe200078e00ff */
[----:B------:R-:W-:Y:S01]  /*0570*/  LEA.HI R8, R10, R10, RZ, 0x1 ;  /* 0x0000000a0a087211 */ /* 0x000fe200078f08ff */
[----:B------:R-:W-:Y:S01]  /*0580*/  USHF.R.S32.HI UR60, URZ, 0x1f, UR36 ;  /* 0x0000001f3f3c7899 */ /* 0x000fe20008011424 */
[----:B------:R-:W-:Y:S01]  /*0590*/  STL [R1+0x38], R22 ;  /* 0x0000381601007387 */ /* 0x000fe20000100800 */
[----:B------:R-:W-:Y:S01]  /*05a0*/  USHF.R.S32.HI UR59, URZ, 0x1f, UR30 ;  /* 0x0000001f3f3b7899 */ /* 0x000fe2000801141e */
[----:B------:R-:W-:Y:S01]  /*05b0*/  LOP3.LUT R0, R0, 0xc0, RZ, 0xc0, !PT ;  /* 0x000000c000007812 */ /* 0x000fe200078ec0ff */
[----:B------:R-:W-:Y:S01]  /*05c0*/  USHF.R.S32.HI UR58, URZ, 0x1f, UR36 ;  /* 0x0000001f3f3a7899 */ /* 0x000fe20008011424 */
[----:B------:R-:W-:Y:S01]  /*05d0*/  LOP3.LUT R2, R8, 0x7fffffe, RZ, 0xc0, !PT ;  /* 0x07fffffe08027812 */ /* 0x000fe200078ec0ff */
[----:B------:R-:W-:Y:S01]  /*05e0*/  UIMAD.WIDE.U32 UR40, UR34, UR42, URZ ;  /* 0x0000002a222872a5 */ /* 0x000fe2000f8e003f */
[----:B------:R-:W-:Y:S01]  /*05f0*/  SHF.R.U32.HI R4, RZ, 0x3, R0 ;  /* 0x00000003ff047819 */ /* 0x000fe20000011600 */
[----:B------:R-:W-:Y:S01]  /*0600*/  UIMAD UR52, UR35, UR42, URZ ;  /* 0x0000002a233472a4 */ /* 0x000fe2000f8e023f */
[----:B------:R-:W-:Y:S01]  /*0610*/  LOP3.LUT R3, R0, 0x18, R22, 0xf8, !PT ;  /* 0x0000001800037812 */ /* 0x000fe200078ef816 */
[----:B------:R-:W-:Y:S01]  /*0620*/  IMAD.IADD R2, R10, 0x1, -R2 ;  /* 0x000000010a027824 */ /* 0x000fe200078e0a02 */
[----:B------:R-:W-:Y:S01]  /*0630*/  USHF.R.S32.HI UR54, URZ, 0x1f, UR47 ;  /* 0x0000001f3f367899 */ /* 0x000fe2000801142f */
[----:B------:R-:W-:Y:S01]  /*0640*/  IMAD R0, R21, 0x4, R13 ;  /* 0x0000000415007824 */ /* 0x000fe200078e020d */
[----:B------:R-:W-:Y:S01]  /*0650*/  LOP3.LUT R3, R3, R4, RZ, 0x3c, !PT ;  /* 0x0000000403037212 */ /* 0x000fe200078e3cff */
[----:B------:R-:W-:-:S02]  /*0660*/  UIMAD UR51, UR5, UR51, URZ ;  /* 0x00000033053372a4 */ /* 0x000fc4000f8e023f */
[----:B------:R-:W-:Y:S01]  /*0670*/  IMAD R17, R0, 0x8, R2 ;  /* 0x0000000800117824 */ /* 0x000fe200078e0202 */
[----:B------:R-:W-:Y:S01]  /*0680*/  USHF.R.S32.HI UR49, URZ, 0x1f, UR45 ;  /* 0x0000001f3f317899 */ /* 0x000fe2000801142d */
[----:B------:R-:W-:Y:S01]  /*0690*/  IMAD.U32 R0, R5, 0x20, R3 ;  /* 0x0000002005007824 */ /* 0x000fe200078e0003 */
[----:B------:R-:W-:Y:S01]  /*06a0*/  SHF.R.S32.HI R3, RZ, 0x1f, R6 ;  /* 0x0000001fff037819 */ /* 0x000fe20000011406 */
[----:B------:R-:W-:Y:S02]  /*06b0*/  USHF.R.S32.HI UR48, URZ, 0x1f, UR44 ;  /* 0x0000001f3f307899 */ /* 0x000fe4000801142c */
[----:B------:R-:W-:Y:S01]  /*06c0*/  UMOV UR39, 0xffffd000 ;  /* 0xffffd00000277882 */ /* 0x000fe20000000000 */
[----:B------:R1:W-:Y:S01]  /*06d0*/  STL [R1+0x28], R0 ;  /* 0x0000280001007387 */ /* 0x0003e20000100800 */
[----:B------:R-:W-:Y:S02]  /*06e0*/  LEA.HI R9, R3, R6, RZ, 0x3 ;  /* 0x0000000603097211 */ /* 0x000fe400078f18ff */
[----:B-1----:R-:W-:-:S04]  /*06f0*/  SHF.R.S32.HI R0, RZ, 0x1f, R7 ;  /* 0x0000001fff007819 */ /* 0x002fc80000011407 */
[----:B------:R-:W-:Y:S02]  /*0700*/  LEA.HI R2, R0, R15, RZ, 0x3 ;  /* 0x0000000f00027211 */ /* 0x000fe400078f18ff */
[----:B------:R-:W-:Y:S02]  /*0710*/  LEA.HI R0, R6, R6, RZ, 0x1 ;  /* 0x0000000606007211 */ /* 0x000fe400078f08ff */
[----:B------:R-:W-:Y:S02]  /*0720*/  LOP3.LUT R3, R2, 0xfffffff8, RZ, 0xc0, !PT ;  /* 0xfffffff802037812 */ /* 0x000fe400078ec0ff */
[----:B------:R-:W-:Y:S02]  /*0730*/  LOP3.LUT R4, R0, 0x7fffffe, RZ, 0xc0, !PT ;  /* 0x07fffffe00047812 */ /* 0x000fe400078ec0ff */
[----:B------:R-:W-:Y:S01]  /*0740*/  LOP3.LUT R2, R9, 0xfffffff8, RZ, 0xc0, !PT ;  /* 0xfffffff809027812 */ /* 0x000fe200078ec0ff */
[----:B------:R-:W-:Y:S02]  /*0750*/  IMAD.IADD R5, R15, 0x1, -R3 ;  /* 0x000000010f057824 */ /* 0x000fe400078e0a03 */
[C---:B------:R-:W-:Y:S01]  /*0760*/  IMAD.IADD R15, R6.reuse, 0x1, -R4 ;  /* 0x00000001060f7824 */ /* 0x040fe200078e0a04 */
[----:B------:R-:W-:Y:S01]  /*0770*/  SHF.R.S32.HI R4, RZ, 0x1, R0 ;  /* 0x00000001ff047819 */ /* 0x000fe20000011400 */
[----:B------:R-:W-:Y:S01]  /*0780*/  IMAD.IADD R14, R6, 0x1, -R2 ;  /* 0x00000001060e7824 */ /* 0x000fe200078e0a02 */
[----:B------:R-:W-:Y:S01]  /*0790*/  LOP3.LUT R2, R5, 0x1, RZ, 0xc0, !PT ;  /* 0x0000000105027812 */ /* 0x000fe200078ec0ff */
[----:B------:R-:W-:Y:S01]  /*07a0*/  IMAD.SHL.U32 R3, R10, 0x40, RZ ;  /* 0x000000400a037824 */ /* 0x000fe200078e00ff */
[----:B------:R-:W-:-:S02]  /*07b0*/  SHF.R.S32.HI R0, RZ, 0x1f, R0 ;  /* 0x0000001fff007819 */ /* 0x000fc40000011400 */
[----:B------:R-:W-:Y:S02]  /*07c0*/  ISETP.NE.U32.AND P5, PT, R2, 0x1, PT ;  /* 0x000000010200780c */ /* 0x000fe40003fa5070 */
[----:B------:R-:W-:Y:S02]  /*07d0*/  LEA.HI R2, R0, R4, RZ, 0x2 ;  /* 0x0000000400027211 */ /* 0x000fe400078f10ff */
[----:B------:R-:W-:Y:S02]  /*07e0*/  SHF.R.S32.HI R0, RZ, 0x1, R8 ;  /* 0x00000001ff007819 */ /* 0x000fe40000011408 */
[----:B------:R-:W-:Y:S02]  /*07f0*/  LOP3.LUT R6, R3, 0x1c0, RZ, 0xc0, !PT ;  /* 0x000001c003067812 */ /* 0x000fe400078ec0ff */
[C---:B------:R-:W-:Y:S01]  /*0800*/  LOP3.LUT P6, RZ, R0.reuse, 0x2, RZ, 0xc0, !PT ;  /* 0x0000000200ff7812 */ /* 0x040fe200078cc0ff */
[----:B------:R-:W-:Y:S01]  /*0810*/  IMAD.SHL.U32 R0, R0, 0x40, RZ ;  /* 0x0000004000007824 */ /* 0x000fe200078e00ff */
[----:B------:R-:W-:Y:S01]  /*0820*/  LOP3.LUT R3, R2, 0xfffffffc, RZ, 0xc0, !PT ;  /* 0xfffffffc02037812 */ /* 0x000fe200078ec0ff */
[----:B------:R-:W-:Y:S01]  /*0830*/  IMAD.SHL.U32 R2, R11, 0x10, RZ ;  /* 0x000000100b027824 */ /* 0x000fe200078e00ff */
[----:B------:R-:W-:-:S02]  /*0840*/  LEA.HI R7, R5, R5, RZ, 0x1 ;  /* 0x0000000505077211 */ /* 0x000fc400078f08ff */
[----:B------:R-:W-:Y:S01]  /*0850*/  LOP3.LUT R0, R0, 0xc0, RZ, 0xc0, !PT ;  /* 0x000000c000007812 */ /* 0x000fe200078ec0ff */
[----:B------:R-:W-:Y:S01]  /*0860*/  IMAD.IADD R10, R4, 0x1, -R3 ;  /* 0x00000001040a7824 */ /* 0x000fe200078e0a03 */
[----:B------:R-:W-:Y:S02]  /*0870*/  LOP3.LUT R2, R6, 0x30, R2, 0xf8, !PT ;  /* 0x0000003006027812 */ /* 0x000fe400078ef802 */
[----:B------:R-:W-:Y:S02]  /*0880*/  LOP3.LUT R3, R0, 0x8, R12, 0xf8, !PT ;  /* 0x0000000800037812 */ /* 0x000fe400078ef80c */
[----:B------:R-:W-:Y:S02]  /*0890*/  SHF.R.U32.HI R0, RZ, 0x3, R0 ;  /* 0x00000003ff007819 */ /* 0x000fe40000011600 */
[----:B------:R-:W-:Y:S02]  /*08a0*/  LOP3.LUT R4, R2, 0x8, R12, 0xf8, !PT ;  /* 0x0000000802047812 */ /* 0x000fe400078ef80c */
[----:B------:R-:W-:Y:S01]  /*08b0*/  LOP3.LUT R221, R3, R0, RZ, 0x3c, !PT ;  /* 0x0000000003dd7212 */ /* 0x000fe200078e3cff */
[----:B------:R-:W-:Y:S01]  /*08c0*/  IMAD.SHL.U32 R3, R21, 0x20, RZ ;  /* 0x0000002015037824 */ /* 0x000fe200078e00ff */
[----:B------:R-:W-:-:S02]  /*08d0*/  LOP3.LUT R0, R7, 0x3fffffe, RZ, 0xc0, !PT ;  /* 0x03fffffe07007812 */ /* 0x000fc400078ec0ff */
[----:B------:R-:W-:Y:S01]  /*08e0*/  SHF.R.U32.HI R2, RZ, 0x3, R6 ;  /* 0x00000003ff027819 */ /* 0x000fe20000011606 */
[----:B------:R-:W-:Y:S01]  /*08f0*/  IMAD.U32 R6, RZ, RZ, UR6 ;  /* 0x00000006ff067e24 */ /* 0x000fe2000f8e00ff */
[----:B------:R-:W-:Y:S01]  /*0900*/  USHF.R.S32.HI UR6, URZ, 0x1f, UR13 ;  /* 0x0000001f3f067899 */ /* 0x000fe2000801140d */
[C---:B------:R-:W-:Y:S01]  /*0910*/  IMAD.IADD R6, R5.reuse, 0x1, -R0 ;  /* 0x0000000105067824 */ /* 0x040fe200078e0a00 */
[----:B------:R-:W-:Y:S01]  /*0920*/  LOP3.LUT R12, R4, R2, RZ, 0x3c, !PT ;  /* 0x00000002040c7212 */ /* 0x000fe200078e3cff */
[C---:B------:R-:W-:Y:S01]  /*0930*/  IMAD.SHL.U32 R0, R5.reuse, 0x40, RZ ;  /* 0x0000004005007824 */ /* 0x040fe200078e00ff */
[----:B------:R-:W-:Y:S01]  /*0940*/  SHF.R.S32.HI R2, RZ, 0x3, R9 ;  /* 0x00000003ff027819 */ /* 0x000fe20000011409 */
[----:B------:R-:W-:Y:S01]  /*0950*/  IMAD.SHL.U32 R4, R16, 0x2, RZ ;  /* 0x0000000210047824 */ /* 0x000fe200078e00ff */
[----:B------:R-:W-:Y:S01]  /*0960*/  USHF.L.U32 UR13, UR30, 0x7, URZ ;  /* 0x000000071e0d7899 */ /* 0x000fe2000800063f */
[----:B------:R-:W-:Y:S01]  /*0970*/  LOP3.LUT P4, RZ, R5, 0x2, RZ, 0xc0, !PT ;  /* 0x0000000205ff7812 */ /* 0x000fe2000788c0ff */
[----:B------:R-:W-:Y:S01]  /*0980*/  IMAD.U32 R221, R17, 0x20, R221 ;  /* 0x0000002011dd7824 */ /* 0x000fe200078e00dd */
[----:B------:R-:W-:Y:S01]  /*0990*/  LOP3.LUT R0, R0, 0x1c0, RZ, 0xc0, !PT ;  /* 0x000001c000007812 */ /* 0x000fe200078ec0ff */
[----:B------:R-:W-:Y:S01]  /*09a0*/  IMAD R15, R2, 0x8, R15 ;  /* 0x00000008020f7824 */ /* 0x000fe200078e020f */
[----:B------:R-:W-:Y:S01]  /*09b0*/  SEL R238, R238, 0x10, !P5 ;  /* 0x00000010eeee7807 */ /* 0x000fe20006800000 */
[C---:B------:R-:W-:Y:S01]  /*09c0*/  IMAD R225, R11.reuse, 0x2, R2 ;  /* 0x000000020be17824 */ /* 0x040fe200078e0202 */
[----:B------:R-:W-:Y:S01]  /*09d0*/  LOP3.LUT R3, R0, 0x20, R3, 0xf8, !PT ;  /* 0x0000002000037812 */ /* 0x000fe200078ef803 */
[----:B------:R-:W-:Y:S01]  /*09e0*/  IMAD R2, R11, 0x200, R4 ;  /* 0x000002000b027824 */ /* 0x000fe200078e0204 */
[----:B------:R-:W-:Y:S01]  /*09f0*/  SHF.R.U32.HI R0, RZ, 0x3, R0 ;  /* 0x00000003ff007819 */ /* 0x000fe20000011600 */
[----:B------:R-:W-:Y:S01]  /*0a00*/  IMAD.SHL.U32 R221, R221, 0x2, RZ ;  /* 0x00000002dddd7824 */ /* 0x000fe200078e00ff */
[----:B------:R-:W-:Y:S01]  /*0a10*/  SEL R222, R230, 0xffffffe0, !P6 ;  /* 0xffffffe0e6de7807 */ /* 0x000fe20007000000 */
[----:B------:R-:W-:Y:S01]  /*0a20*/  IMAD R9, R6, 0x20, R2 ;  /* 0x0000002006097824 */ /* 0x000fe200078e0202 */
[----:B------:R-:W-:Y:S01]  /*0a30*/  LOP3.LUT R6, R3, R0, RZ, 0x3c, !PT ;  /* 0x0000000003067212 */ /* 0x000fe200078e3cff */
[----:B------:R-:W-:Y:S01]  /*0a40*/  IMAD.U32 R0, RZ, RZ, UR13 ;  /* 0x0000000dff007e24 */ /* 0x000fe2000f8e00ff */
[----:B------:R-:W-:Y:S01]  /*0a50*/  SHF.R.S32.HI R0, RZ, 0x1, R7 ;  /* 0x00000001ff007819 */ /* 0x000fe20000011407 */
[----:B------:R-:W-:Y:S01]  /*0a60*/  UIMAD UR53, UR6, UR30, URZ ;  /* 0x0000001e063572a4 */ /* 0x000fe2000f8e023f */
[----:B------:R-:W-:Y:S01]  /*0a70*/  SHF.R.S32.HI R2, RZ, 0x7, R18 ;  /* 0x00000007ff027819 */ /* 0x000fe20000011412 */
[----:B------:R-:W-:Y:S01]  /*0a80*/  @!UP2 UIMAD UR6, UR30, UR12, UR36 ;  /* 0x0000000c1e06a2a4 */ /* 0x000fe2000f8e0224 */
[C---:B------:R-:W-:Y:S01]  /*0a90*/  LOP3.LUT P3, RZ, R0.reuse, 0x2, RZ, 0xc0, !PT ;  /* 0x0000000200ff7812 */ /* 0x040fe2000786c0ff */
[----:B------:R-:W-:-:S02]  /*0aa0*/  IMAD.SHL.U32 R0, R0, 0x40, RZ ;  /* 0x0000004000007824 */ /* 0x000fc400078e00ff */
[----:B------:R-:W-:Y:S01]  /*0ab0*/  IMAD R3, R2, 0x1000, R4 ;  /* 0x0000100002037824 */ /* 0x000fe200078e0204 */
[----:B------:R-:W-:Y:S01]  /*0ac0*/  R2P PR, R14, 0x6 ;  /* 0x000000060e007804 */ /* 0x000fe20000000000 */
[----:B------:R-:W-:Y:S01]  /*0ad0*/  IMAD.SHL.U32 R2, R2, 0x8, RZ ;  /* 0x0000000802027824 */ /* 0x000fe200078e00ff */
[----:B------:R-:W-:Y:S01]  /*0ae0*/  LOP3.LUT R0, R0, 0xc0, RZ, 0xc0, !PT ;  /* 0x000000c000007812 */ /* 0x000fe200078ec0ff */
[----:B------:R-:W-:Y:S01]  /*0af0*/  IMAD R5, R20, 0x400, R3 ;  /* 0x0000040014057824 */ /* 0x000fe200078e0203 */
[----:B------:R-:W-:Y:S01]  /*0b00*/  LOP3.LUT P0, RZ, R10, 0x2, RZ, 0xc0, !PT ;  /* 0x000000020aff7812 */ /* 0x000fe2000780c0ff */
[C---:B------:R-:W-:Y:S01]  /*0b10*/  IMAD.SHL.U32 R4, R13.reuse, 0x10, RZ ;  /* 0x000000100d047824 */ /* 0x040fe200078e00ff */
[----:B------:R-:W-:Y:S01]  /*0b20*/  LOP3.LUT R2, R2, 0x8, RZ, 0xc0, !PT ;  /* 0x0000000802027812 */ /* 0x000fe200078ec0ff */
        /* <DEDUP_REMOVED lines=15> */
[----:B------:R-:W-:Y:S01]  /*0c20*/  SHF.R.U32.HI R6, RZ, 0x3, R0 ;  /* 0x00000003ff067819 */ /* 0x000fe20000011600 */
[----:B------:R-:W-:Y:S01]  /*0c30*/  IMAD.IADD R222, R221, 0x1, R222 ;  /* 0x00000001ddde7824 */ /* 0x000fe200078e02de */
[----:B------:R-:W-:Y:S01]  /*0c40*/  SHF.R.U32.HI R4, RZ, 0x3, R2 ;  /* 0x00000003ff047819 */ /* 0x000fe20000011602 */
[----:B------:R-:W-:Y:S01]  /*0c50*/  @!UP2 UIMAD UR50, UR6, UR50, URZ ;  /* 0x000000320632a2a4 */ /* 0x000fe2000f8e023f */
[--C-:B------:R-:W-:Y:S01]  /*0c60*/  LOP3.LUT R6, R6, R0, R5.reuse, 0x1e, !PT ;  /* 0x0000000006067212 */ /* 0x100fe200078e1e05 */
[----:B------:R-:W-:Y:S01]  /*0c70*/  IMAD.SHL.U32 R0, R15, 0x20, RZ ;  /* 0x000000200f007824 */ /* 0x000fe200078e00ff */
[----:B------:R-:W-:-:S02]  /*0c80*/  LOP3.LUT R5, R4, R2, R5, 0x1e, !PT ;  /* 0x0000000204057212 */ /* 0x000fc400078e1e05 */
[----:B------:R-:W-:Y:S01]  /*0c90*/  LOP3.LUT R2, R4, R7, R2, 0x1e, !PT ;  /* 0x0000000704027212 */ /* 0x000fe200078e1e02 */
[----:B------:R-:W-:Y:S01]  /*0ca0*/  IMAD R231, R20, 0x200, R0 ;  /* 0x0000020014e77824 */ /* 0x000fe200078e0200 */
[----:B------:R-:W-:Y:S01]  /*0cb0*/  LEA R4, R8, 0x9000, 0x1 ;  /* 0x0000900008047811 */ /* 0x000fe200078e08ff */
[----:B------:R-:W-:Y:S01]  /*0cc0*/  IMAD.U32 R225, R225, 0x200, R6 ;  /* 0x00000200e1e17824 */ /* 0x000fe200078e0006 */
[----:B------:R-:W-:Y:S01]  /*0cd0*/  SEL R227, R227, 0xffffffc0, !P2 ;  /* 0xffffffc0e3e37807 */ /* 0x000fe20005000000 */
[----:B------:R-:W-:Y:S01]  /*0ce0*/  IMAD.IADD R229, R0, 0x1, R2 ;  /* 0x0000000100e57824 */ /* 0x000fe200078e0202 */
[----:B------:R-:W-:Y:S01]  /*0cf0*/  SHF.R.S32.HI R0, RZ, 0x2, R19 ;  /* 0x00000002ff007819 */ /* 0x000fe20000011413 */
[----:B------:R-:W-:Y:S01]  /*0d00*/  IMAD.IADD R231, R231, 0x1, R5 ;  /* 0x00000001e7e77824 */ /* 0x000fe200078e0205 */
[----:B------:R-:W-:Y:S01]  /*0d10*/  LEA R225, R225, 0xf000, 0x1 ;  /* 0x0000f000e1e17811 */ /* 0x000fe200078e08ff */
[----:B------:R-:W-:Y:S01]  /*0d20*/  IMAD.SHL.U32 R2, R3, 0x2, RZ ;  /* 0x0000000203027824 */ /* 0x000fe200078e00ff */
[C---:B------:R-:W-:Y:S01]  /*0d30*/  IADD3 R239, R241.reuse, 0x20, RZ ;  /* 0x00000020f1ef7810 */ /* 0x040fe20007ffe0ff */
[----:B------:R-:W-:Y:S01]  /*0d40*/  IMAD R0, R20, 0x10, R0 ;  /* 0x0000001014007824 */ /* 0x000fe200078e0200 */
[----:B------:R-:W-:Y:S01]  /*0d50*/  @P4 IADD3 R239, R241, -0x20, RZ ;  /* 0xffffffe0f1ef4810 */ /* 0x000fe20007ffe0ff */
[C---:B------:R-:W-:Y:S01]  /*0d60*/  IMAD.IADD R226, R225.reuse, 0x1, R226 ;  /* 0x00000001e1e27824 */ /* 0x040fe200078e02e2 */
[----:B------:R-:W-:Y:S01]  /*0d70*/  SEL R230, R230, 0xffffffe0, !P0 ;  /* 0xffffffe0e6e67807 */ /* 0x000fe20004000000 */
[----:B------:R-:W-:Y:S01]  /*0d80*/  IMAD.IADD R228, R225, 0x1, R227 ;  /* 0x00000001e1e47824 */ /* 0x000fe200078e02e3 */
[----:B------:R1:W-:Y:S01]  /*0d90*/  STL [R1], R0 ;  /* 0x0000000001007387 */ /* 0x0003e20000100800 */
[----:B------:R-:W-:-:S02]  /*0da0*/  IMAD.IADD R238, R238, 0x1, R239 ;  /* 0x00000001eeee7824 */ /* 0x000fc400078e02ef */
[----:B------:R-:W-:Y:S01]  /*0db0*/  IMAD.IADD R227, R226, 0x1, R227 ;  /* 0x00000001e2e37824 */ /* 0x000fe200078e02e3 */
[----:B------:R2:W-:Y:S01]  /*0dc0*/  STL [R1+0x20], R4 ;  /* 0x0000200401007387 */ /* 0x0005e20000100800 */
[C---:B-1----:R-:W-:Y:S02]  /*0dd0*/  IADD3 R0, R4.reuse, 0x20, RZ ;  /* 0x0000002004007810 */ /* 0x042fe40007ffe0ff */
[----:B------:R-:W-:-:S05]  /*0de0*/  @P3 IADD3 R0, R4, -0x20, RZ ;  /* 0xffffffe004003810 */ /* 0x000fca0007ffe0ff */
[----:B------:R2:W-:Y:S02]  /*0df0*/  STL [R1+0x24], R0 ;  /* 0x0000240001007387 */ /* 0x0005e40000100800 */
.L_x_279:
        /* <DEDUP_REMOVED lines=53> */
.L_x_251:
        /* <DEDUP_REMOVED lines=21> */
[----:B-1----:R-:W-:Y:S02]  /*12a0*/  UISETP.NE.AND UP0, UPT, UR22, -0x1, UPT ;  /* 0xffffffff1600788c */ /* 0x002fe4000bf05270 */
[----:B------:R-:W-:Y:S02]  /*12b0*/  UIADD3 UR10, UR26, 0x3f, URZ ;  /* 0x0000003f1a0a7890 */ /* 0x000fe4000fffe03f */
[----:B------:R-:W-:Y:S02]  /*12c0*/  ULDC.64 UR6, c[0x0][0x190] ;  /* 0x0000640000067ab9 */ /* 0x000fe40000000a00 */
[----:B------:R-:W-:Y:S01]  /*12d0*/  UISETP.NE.AND UP1, UPT, UR12, -0x1, UPT ;  /* 0xffffffff0c00788c */ /* 0x000fe2000bf25270 */
[----:B------:R-:W-:Y:S01]  /*12e0*/  PLOP3.LUT P0, PT, PT, PT, UP0, 0x80, 0x0 ;  /* 0x000000000000781c */ /* 0x000fe20003f0f008 */
[----:B------:R-:W-:Y:S02]  /*12f0*/  ULDC.64 UR8, c[0x0][0x178] ;  /* 0x00005e0000087ab9 */ /* 0x000fe40000000a00 */
[----:B------:R-:W-:-:S02]  /*1300*/  UIMAD.WIDE.U32 UR4, UR12, UR6, URZ ;  /* 0x000000060c0472a5 */ /* 0x000fc4000f8e003f */
[----:B------:R-:W-:Y:S02]  /*1310*/  UIMAD UR16, UR12, UR7, URZ ;  /* 0x000000070c1072a4 */ /* 0x000fe4000f8e023f */
[----:B------:R-:W-:Y:S02]  /*1320*/  UIMAD UR11, UR37, UR8, URZ ;  /* 0x00000008250b72a4 */ /* 0x000fe4000f8e023f */
[----:B------:R-:W-:Y:S02]  /*1330*/  USHF.R.S32.HI UR13, URZ, 0x1f, UR10 ;  /* 0x0000001f3f0d7899 */ /* 0x000fe4000801140a */
[----:B------:R-:W-:Y:S02]  /*1340*/  UIMAD.WIDE.U32 UR6, UR30, UR8, URZ ;  /* 0x000000081e0672a5 */ /* 0x000fe4000f8e003f */
[----:B------:R-:W-:Y:S02]  /*1350*/  UIMAD UR9, UR30, UR9, UR11 ;  /* 0x000000091e0972a4 */ /* 0x000fe4000f8e020b */
[----:B------:R-:W-:-:S02]  /*1360*/  ULEA.HI UR31, UR13, UR10, URZ, 0x6 ;  /* 0x0000000a0d1f7291 */ /* 0x000fc4000f8f303f */
[----:B------:R-:W-:Y:S02]  /*1370*/  USEL UR38, UR6, UR4, !UP1 ;  /* 0x0000000406267287 */ /* 0x000fe4000c800000 */
[----:B------:R-:W-:Y:S02]  /*1380*/  @UP0 UIADD3 UR6, UR19, UR22, URZ ;  /* 0x0000001613060290 */ /* 0x000fe4000fffe03f */
[----:B------:R-:W-:Y:S02]  /*1390*/  ULDC.64 UR10, c[0x0][0x198] ;  /* 0x00006600000a7ab9 */ /* 0x000fe40000000a00 */
[----:B------:R-:W-:Y:S02]  /*13a0*/  UIADD3 UR33, UR7, UR9, URZ ;  /* 0x0000000907217290 */ /* 0x000fe4000fffe03f */
[----:B------:R-:W-:Y:S02]  /*13b0*/  @UP1 UIADD3 UR33, UR5, UR16, URZ ;  /* 0x0000001005211290 */ /* 0x000fe4000fffe03f */
[----:B------:R-:W-:-:S02]  /*13c0*/  ULOP3.LUT UR7, UR31, 0xffffffc0, URZ, 0xc0, !UPT ;  /* 0xffffffc01f077892 */ /* 0x000fc4000f8ec03f */
[----:B------:R-:W-:Y:S02]  /*13d0*/  @UP0 UIMAD.WIDE.U32 UR4, UR6, UR10, URZ ;  /* 0x0000000a060402a5 */ /* 0x000fe4000f8e003f */
[----:B------:R-:W-:Y:S02]  /*13e0*/  UIADD3 UR13, UR7, -0x40, URZ ;  /* 0xffffffc0070d7890 */ /* 0x000fe4000fffe03f */
[----:B------:R-:W-:Y:S02]  /*13f0*/  @UP0 UIMAD UR32, UR6, UR11, UR5 ;  /* 0x0000000b062002a4 */ /* 0x000fe4000f8e0205 */
[----:B------:R-:W-:Y:S02]  /*1400*/  USHF.R.S32.HI UR25, URZ, 0x1f, UR13 ;  /* 0x0000001f3f197899 */ /* 0x000fe4000801140d */
[----:B------:R-:W-:Y:S01]  /*1410*/  @UP0 UMOV UR29, UR4 ;  /* 0x00000004001d0c82 */ /* 0x000fe20008000000 */
[----:B------:R-:W-:Y:S05]  /*1420*/  @P0 BRA `(.L_x_253) ;  /* 0x000000c000000947 */ /* 0x000fea0003800000 */
[----:B------:R-:W-:Y:S02]  /*1430*/  USHF.R.S32.HI UR4, URZ, 0x1f, UR19 ;  /* 0x0000001f3f047899 */ /* 0x000fe40008011413 */
[----:B------:R-:W-:-:S02]  /*1440*/  ULDC.64 UR6, c[0x0][0x198] ;  /* 0x0000660000067ab9 */ /* 0x000fc40000000a00 */
[----:B------:R-:W-:Y:S02]  /*1450*/  UIMAD UR8, UR4, UR6, URZ ;  /* 0x00000006040872a4 */ /* 0x000fe4000f8e023f */
[----:B------:R-:W-:Y:S02]  /*1460*/  UIMAD.WIDE.U32 UR4, UR19, UR6, URZ ;  /* 0x00000006130472a5 */ /* 0x000fe4000f8e003f */
[----:B------:R-:W-:-:S04]  /*1470*/  UIMAD UR7, UR19, UR7, UR8 ;  /* 0x00000007130772a4 */ /* 0x000fc8000f8e0208 */
[----:B------:R-:W-:-:S03]  /*1480*/  UIADD3 UR5, UR5, UR7, URZ ;  /* 0x0000000705057290 */ /* 0x000fc6000fffe03f */
[----:B------:R-:W-:Y:S02]  /*1490*/  ULDC.64 UR6, c[0x0][0x180] ;  /* 0x0000600000067ab9 */ /* 0x000fe40000000a00 */
[----:B------:R-:W-:Y:S02]  /*14a0*/  UIMAD.WIDE.U32 UR4, UR30, UR6, UR4 ;  /* 0x000000061e0472a5 */ /* 0x000fe4000f8e0004 */
[----:B------:R-:W-:-:S04]  /*14b0*/  UIMAD UR6, UR37, UR6, URZ ;  /* 0x00000006250672a4 */ /* 0x000fc8000f8e023f */
[----:B------:R-:W-:Y:S02]  /*14c0*/  UIMAD UR6, UR30, UR7, UR6 ;  /* 0x000000071e0672a4 */ /* 0x000fe4000f8e0206 */
[----:B------:R-:W-:Y:S02]  /*14d0*/  UMOV UR29, UR4 ;  /* 0x00000004001d7c82 */ /* 0x000fe40008000000 */
[----:B------:R-:W-:Y:S02]  /*14e0*/  UIADD3 UR32, UR5, UR6, URZ ;  /* 0x0000000605207290 */ /* 0x000fe4000fffe03f */
.L_x_253:
        /* <DEDUP_REMOVED lines=11> */
[----:B------:R-:W-:-:S04]  /*15a0*/  UIMAD UR4, UR37, UR8, URZ ;  /* 0x00000008250472a4 */ /* 0x000fc8000f8e023f */
[----:B------:R-:W-:Y:S02]  /*15b0*/  UIMAD UR9, UR30, UR9, UR4 ;  /* 0x000000091e0972a4 */ /* 0x000fe4000f8e0204 */
[----:B------:R-:W-:-:S04]  /*15c0*/  UIMAD.WIDE.U32 UR4, UR19, UR6, URZ ;  /* 0x00000006130472a5 */ /* 0x000fc8000f8e003f */
[----:B------:R-:W-:-:S04]  /*15d0*/  UIADD3 UR5, UR5, UR7, URZ ;  /* 0x0000000705057290 */ /* 0x000fc8000fffe03f */
[----:B------:R-:W-:-:S04]  /*15e0*/  UIMAD.WIDE.U32 UR4, UR30, UR8, UR4 ;  /* 0x000000081e0472a5 */ /* 0x000fc8000f8e0004 */
[----:B------:R-:W-:-:S03]  /*15f0*/  UIADD3 UR28, UR5, UR9, URZ ;  /* 0x00000009051c7290 */ /* 0x000fc6000fffe03f */
[----:B------:R-:W-:Y:S02]  /*1600*/  UMOV UR27, UR4 ;  /* 0x00000004001b7c82 */ /* 0x000fe40008000000 */
.L_x_254:
        /* <DEDUP_REMOVED lines=11> */
[----:B------:R-:W-:-:S04]  /*16c0*/  @!UP1 UIMAD UR6, UR37, UR4, URZ ;  /* 0x00000004250692a4 */ /* 0x000fc8000f8e023f */
[----:B------:R-:W-:Y:S01]  /*16d0*/  @!UP1 UIMAD UR6, UR30, UR5, UR6 ;  /* 0x000000051e0692a4 */ /* 0x000fe2000f8e0206 */
[----:B-1----:R-:W1:Y:S01]  /*16e0*/  MUFU.RCP R4, R4 ;  /* 0x0000000400047308 */ /* 0x002e620000001000 */
[----:B------:R-:W-:-:S04]  /*16f0*/  @!UP1 UIMAD.WIDE.U32 UR4, UR30, UR4, URZ ;  /* 0x000000041e0492a5 */ /* 0x000fc8000f8e003f */
[----:B------:R-:W-:Y:S02]  /*1700*/  @!UP1 UIADD3 UR24, UR5, UR6, URZ ;  /* 0x0000000605189290 */ /* 0x000fe4000fffe03f */
[----:B------:R-:W-:Y:S02]  /*1710*/  UIMAD UR6, UR35, UR12, URZ ;  /* 0x0000000c230672a4 */ /* 0x000fe4000f8e023f */
[----:B------:R-:W-:Y:S02]  /*1720*/  @!UP1 UMOV UR21, UR4 ;  /* 0x0000000400159c82 */ /* 0x000fe40008000000 */
[----:B------:R-:W-:Y:S01]  /*1730*/  UIMAD UR4, UR37, UR8, UR53 ;  /* 0x00000008250472a4 */ /* 0x000fe2000f8e0235 */
[----:B------:R-:W2:Y:S03]  /*1740*/  S2UR UR8, SR_CTAID.X ;  /* 0x00000000000879c3 */ /* 0x000ea60000002500 */
[----:B------:R-:W-:Y:S01]  /*1750*/  UIADD3 UR4, UR43, UR4, URZ ;  /* 0x000000042b047290 */ /* 0x000fe2000fffe03f */
[----:B-1----:R-:W-:-:S03]  /*1760*/  IADD3 R4, R4, 0xffffffe, RZ ;  /* 0x0ffffffe04047810 */ /* 0x002fc60007ffe0ff */
[----:B------:R-:W-:Y:S01]  /*1770*/  UIMAD UR4, UR34, UR4, UR52 ;  /* 0x00000004220472a4 */ /* 0x000fe2000f8e0234 */
[----:B------:R-:W1:Y:S03]  /*1780*/  F2I.FTZ.U32.TRUNC.NTZ R5, R4 ;  /* 0x0000000400057305 */ /* 0x000e66000021f000 */
[----:B------:R-:W-:Y:S02]  /*1790*/  UIADD3 UR9, UR41, UR4, URZ ;  /* 0x0000000429097290 */ /* 0x000fe4000fffe03f */
[----:B------:R-:W-:-:S04]  /*17a0*/  UIMAD.WIDE.U32 UR4, UR34, UR12, URZ ;  /* 0x0000000c220472a5 */ /* 0x000fc8000f8e003f */
[----:B------:R-:W-:Y:S02]  /*17b0*/  @UP1 UIADD3 UR9, UR5, UR6, URZ ;  /* 0x0000000605091290 */ /* 0x000fe4000fffe03f */
[----:B------:R-:W-:Y:S02]  /*17c0*/  USEL UR20, UR40, UR4, !UP1 ;  /* 0x0000000428147287 */ /* 0x000fe4000c800000 */
[----:B------:R-:W-:Y:S01]  /*17d0*/  ULDC.64 UR6, c[0x0][0x3d8] ;  /* 0x0000f60000067ab9 */ /* 0x000fe20000000a00 */
[----:B-1----:R-:W-:Y:S01]  /*17e0*/  IMAD.MOV R0, RZ, RZ, -R5 ;  /* 0x000000ffff007224 */ /* 0x002fe200078e0a05 */
[----:B--2---:R-:W-:Y:S01]  /*17f0*/  UIMAD.WIDE.U32 UR4, UR8, UR6, URZ ;  /* 0x00000006080472a5 */ /* 0x004fe2000f8e003f */
[----:B------:R-:W-:Y:S02]  /*1800*/  IMAD.MOV.U32 R4, RZ, RZ, RZ ;  /* 0x000000ffff047224 */ /* 0x000fe400078e00ff */
[----:B------:R-:W-:Y:S01]  /*1810*/  IMAD R0, R0, R6, RZ ;  /* 0x0000000600007224 */ /* 0x000fe200078e02ff */
[----:B------:R-:W-:-:S02]  /*1820*/  USEL UR11, UR4, URZ, UP3 ;  /* 0x0000003f040b7287 */ /* 0x000fc40009800000 */
[----:B------:R-:W-:Y:S01]  /*1830*/  UIMAD UR7, UR8, UR7, UR5 ;  /* 0x00000007080772a4 */ /* 0x000fe2000f8e0205 */
[----:B------:R-:W-:Y:S01]  /*1840*/  IMAD.HI.U32 R0, R5, R0, R4 ;  /* 0x0000000005007227 */ /* 0x000fe200078e0004 */
[----:B------:R-:W-:Y:S02]  /*1850*/  USHF.L.U64.HI UR4, UR30, 0x7, UR37 ;  /* 0x000000071e047899 */ /* 0x000fe40008010225 */
[----:B------:R-:W-:Y:S02]  /*1860*/  USHF.L.U32 UR8, UR30, 0x7, URZ ;  /* 0x000000071e087899 */ /* 0x000fe4000800063f */
[----:B------:R-:W-:Y:S01]  /*1870*/  USEL UR5, UR4, URZ, UP6 ;  /* 0x0000003f04057287 */ /* 0x000fe2000b000000 */
[----:B------:R-:W-:Y:S01]  /*1880*/  IMAD.HI.U32 R0, R0, R3, RZ ;  /* 0x0000000300007227 */ /* 0x000fe200078e00ff */
[----:B------:R-:W-:-:S03]  /*1890*/  USEL UR4, UR8, URZ, UP6 ;  /* 0x0000003f08047287 */ /* 0x000fc6000b000000 */
[----:B------:R-:W-:Y:S01]  /*18a0*/  IMAD.MOV R4, RZ, RZ, -R0 ;  /* 0x000000ffff047224 */ /* 0x000fe200078e0a00 */
[----:B------:R-:W-:Y:S02]  /*18b0*/  UIADD3 UR4, UP0, UR13, UR4, URZ ;  /* 0x000000040d047290 */ /* 0x000fe4000ff1e03f */
[----:B------:R-:W-:Y:S01]  /*18c0*/  ULDC UR8, c[0x0][0x234] ;  /* 0x00008d0000087ab9 */ /* 0x000fe20000000800 */
[C---:B------:R-:W-:Y:S01]  /*18d0*/  IMAD R3, R6.reuse, R4, R3 ;  /* 0x0000000406037224 */ /* 0x040fe200078e0203 */
[----:B------:R-:W-:Y:S02]  /*18e0*/  UIADD3.X UR6, UR25, UR5, URZ, UP0, !UPT ;  /* 0x0000000519067290 */ /* 0x000fe400087fe43f */
[----:B------:R-:W-:Y:S02]  /*18f0*/  UIMAD UR5, UR35, UR4, URZ ;  /* 0x00000004230572a4 */ /* 0x000fe4000f8e023f */
[----:B------:R-:W-:Y:S02]  /*1900*/  ISETP.GT.U32.AND P0, PT, R6, R3, PT ;  /* 0x000000030600720c */ /* 0x000fe40003f04070 */
[----:B------:R-:W-:-:S02]  /*1910*/  UIMAD UR6, UR34, UR6, UR5 ;  /* 0x00000006220672a4 */ /* 0x000fc4000f8e0205 */
[----:B------:R-:W-:-:S04]  /*1920*/  @UP2 USEL UR5, UR55, UR12, !UP1 ;  /* 0x0000000c37052287 */ /* 0x000fc8000c800000 */
[----:B------:R-:W-:Y:S02]  /*1930*/  @UP2 UIMAD UR10, UR36, UR8, UR5 ;  /* 0x00000008240a22a4 */ /* 0x000fe4000f8e0205 */
[----:B------:R-:W-:Y:S02]  /*1940*/  UIMAD.WIDE.U32 UR4, UR34, UR4, URZ ;  /* 0x00000004220472a5 */ /* 0x000fe4000f8e003f */
[----:B------:R-:W-:Y:S01]  /*1950*/  USEL UR8, UR7, URZ, UP3 ;  /* 0x0000003f07087287 */ /* 0x000fe20009800000 */
[----:B------:R-:W-:Y:S01]  /*1960*/  @!P0 IMAD.IADD R3, R3, 0x1, -R6 ;  /* 0x0000000103038824 */ /* 0x000fe200078e0a06 */
[----:B------:R-:W-:Y:S01]  /*1970*/  @!P0 IADD3 R0, R0, 0x1, RZ ;  /* 0x0000000100008810 */ /* 0x000fe20007ffe0ff */
[----:B------:R-:W-:Y:S01]  /*1980*/  @!UP2 UMOV UR10, UR50 ;  /* 0x00000032000aac82 */ /* 0x000fe20008000000 */
[----:B------:R-:W-:Y:S01]  /*1990*/  ISETP.LE.AND P0, PT, RZ, UR57, PT ;  /* 0x00000039ff007c0c */ /* 0x000fe2000bf03270 */
[----:B------:R-:W-:Y:S01]  /*19a0*/  UIADD3 UR7, UR5, UR6, URZ ;  /* 0x0000000605077290 */ /* 0x000fe2000fffe03f */
        /* <DEDUP_REMOVED lines=12> */
.L_x_255:
[----:B------:R-:W-:Y:S02]  /*1a70*/  UMOV UR6, UR51 ;  /* 0x0000003300067c82 */ /* 0x000fe40008000000 */
.L_x_256:
[----:B------:R-:W2:Y:S04]  /*1a80*/  LDL.64 R4, [R1+0x38] ;  /* 0x0000380001047983 */ /* 0x000ea80000100a00 */
[----:B------:R1:W3:Y:S01]  /*1a90*/  LDL.64 R14, [R1+0x38] ;  /* 0x00003800010e7983 */ /* 0x0002e20000100a00 */
[----:B------:R-:W-:Y:S01]  /*1aa0*/  UIADD3 UR4, UP5, UP4, UR4, UR45, UR47 ;  /* 0x0000002d04047290 */ /* 0x000fe2000fcbe02f */
[----:B------:R-:W-:Y:S01]  /*1ab0*/  IMAD.U32 R8, RZ, RZ, UR36 ;  /* 0x00000024ff087e24 */ /* 0x000fe2000f8e00ff */
[----:B------:R-:W-:Y:S01]  /*1ac0*/  USHF.R.S32.HI UR12, URZ, 0x1f, UR36 ;  /* 0x0000001f3f0c7899 */ /* 0x000fe20008011424 */
[----:B------:R-:W4:Y:S01]  /*1ad0*/  S2R R24, SR_TID.X ;  /* 0x0000000000187919 */ /* 0x000f220000002100 */
[----:B------:R-:W-:Y:S01]  /*1ae0*/  UIADD3 UR20, UP1, UP0, UR11, UR4, UR20 ;  /* 0x000000040b147290 */ /* 0x000fe2000f83e014 */
[----:B------:R-:W-:Y:S01]  /*1af0*/  BSSY B1, `(.L_x_252) ;  /* 0x000079a000017945 */ /* 0x000fe20003800000 */
[----:B------:R-:W-:Y:S01]  /*1b00*/  UIADD3.X UR4, UR7, UR49, UR54, UP5, UP4 ;  /* 0x0000003107047290 */ /* 0x000fe2000afe8436 */
[----:B------:R-:W5:Y:S01]  /*1b10*/  S2R R25, SR_TID.X ;  /* 0x0000000000197919 */ /* 0x000f620000002100 */
[----:B------:R-:W-:-:S02]  /*1b20*/  UMOV UR37, 0x4 ;  /* 0x0000000400257882 */ /* 0x000fc40000000000 */
[----:B------:R-:W-:Y:S01]  /*1b30*/  UIADD3.X UR11, UR8, UR4, UR9, UP1, UP0 ;  /* 0x00000004080b7290 */ /* 0x000fe20008fe0409 */
[----:B------:R-:W1:Y:S01]  /*1b40*/  S2R R21, SR_TID.X ;  /* 0x0000000000157919 */ /* 0x000e620000002100 */
[----:B------:R-:W-:Y:S02]  /*1b50*/  UISETP.GE.AND UP0, UPT, UR26, 0x1, UPT ;  /* 0x000000011a00788c */ /* 0x000fe4000bf06270 */
[----:B------:R-:W-:Y:S02]  /*1b60*/  ULDC.64 UR4, c[0x0][0x1a8] ;  /* 0x00006a0000047ab9 */ /* 0x000fe40000000a00 */
[----:B------:R-:W-:Y:S02]  /*1b70*/  UIMAD UR4, UR12, UR4, URZ ;  /* 0x000000040c0472a4 */ /* 0x000fe4000f8e023f */
[----:B------:R-:W-:Y:S02]  /*1b80*/  UIADD3 UR6, UR13, UR6, URZ ;  /* 0x000000060d067290 */ /* 0x000fe4000fffe03f */
[----:B------:R-:W-:-:S02]  /*1b90*/  UIMAD UR8, UR36, UR5, UR4 ;  /* 0x00000005240872a4 */ /* 0x000fc4000f8e0204 */
[----:B------:R-:W-:Y:S02]  /*1ba0*/  ULEA.HI.SX32 UR9, UR31, 0xffffffff, 0x1a ;  /* 0xffffffff1f097891 */ /* 0x000fe4000f8fd23f */
[----:B------:R-:W-:Y:S02]  /*1bb0*/  ULDC.64 UR4, c[0x0][0x378] ;  /* 0x0000de0000047ab9 */ /* 0x000fe40000000a00 */
[----:B------:R-:W-:Y:S01]  /*1bc0*/  UIMAD UR4, UR12, UR4, URZ ;  /* 0x000000040c0472a4 */ /* 0x000fe2000f8e023f */
[----:B----4-:R-:W-:-:S03]  /*1bd0*/  SHF.R.S32.HI R24, RZ, 0x1f, R24 ;  /* 0x0000001fff187819 */ /* 0x010fc60000011418 */
[----:B------:R-:W-:Y:S01]  /*1be0*/  UIMAD UR7, UR36, UR5, UR4 ;  /* 0x00000005240772a4 */ /* 0x000fe2000f8e0204 */
[----:B-----5:R-:W-:Y:S02]  /*1bf0*/  LEA.HI R24, R24, R25, RZ, 0x2 ;  /* 0x0000001918187211 */ /* 0x020fe400078f10ff */
[----:B------:R-:W-:Y:S02]  /*1c00*/  ULDC.64 UR4, c[0x0][0x370] ;  /* 0x0000dc0000047ab9 */ /* 0x000fe40000000a00 */
[----:B------:R-:W-:Y:S01]  /*1c10*/  SHF.R.S32.HI R24, RZ, 0x2, R24 ;  /* 0x00000002ff187819 */ /* 0x000fe20000011418 */
[----:B------:R-:W-:-:S03]  /*1c20*/  UIMAD UR4, UR25, UR4, URZ ;  /* 0x00000004190472a4 */ /* 0x000fc6000f8e023f */
[----:B------:R-:W-:Y:S01]  /*1c30*/  SHF.R.S32.HI R12, RZ, 0x1f, R24 ;  /* 0x0000001fff0c7819 */ /* 0x000fe20000011418 */
[----:B------:R-:W-:Y:S01]  /*1c40*/  UIMAD UR4, UR13, UR5, UR4 ;  /* 0x000000050d0472a4 */ /* 0x000fe2000f8e0204 */
[----:B------:R-:W-:Y:S01]  /*1c50*/  IADD3 R3, P1, R24, UR13, RZ ;  /* 0x0000000d18037c10 */ /* 0x000fe2000ff3e0ff */
[----:B------:R-:W-:-:S03]  /*1c60*/  UIADD3 UR5, UR13, UR10, URZ ;  /* 0x0000000a0d057290 */ /* 0x000fc6000fffe03f */
[----:B--2---:R-:W-:Y:S01]  /*1c70*/  IADD3.X R5, R12, UR25, RZ, P1, !PT ;  /* 0x000000190c057c10 */ /* 0x004fe20008ffe4ff */
[----:B---3--:R-:W-:-:S04]  /*1c80*/  IMAD.MOV.U32 R14, RZ, RZ, R4 ;  /* 0x000000ffff0e7224 */ /* 0x008fc800078e0004 */
[----:B------:R-:W-:Y:S01]  /*1c90*/  IMAD R5, R5, c[0x0][0x190], RZ ;  /* 0x0000640005057a24 */ /* 0x000fe200078e02ff */
[----:B------:R-:W-:Y:S02]  /*1ca0*/  SHF.R.S32.HI R15, RZ, 0x1f, R14 ;  /* 0x0000001fff0f7819 */ /* 0x000fe4000001140e */
[----:B------:R-:W-:-:S03]  /*1cb0*/  IADD3 R4, P0, R14, UR21, RZ ;  /* 0x000000150e047c10 */ /* 0x000fc6000ff1e0ff */
[C---:B------:R-:W-:Y:S01]  /*1cc0*/  IMAD.WIDE.U32 R6, R3.reuse, c[0x0][0x190], R14 ;  /* 0x0000640003067a25 */ /* 0x040fe200078e000e */
[----:B------:R2:W-:Y:S03]  /*1cd0*/  STL [R1+0x3c], R15 ;  /* 0x00003c0f01007387 */ /* 0x0005e60000100800 */
[----:B------:R-:W-:Y:S01]  /*1ce0*/  IMAD R3, R3, c[0x0][0x194], R5 ;  /* 0x0000650003037a24 */ /* 0x000fe200078e0205 */
[----:B------:R-:W-:Y:S02]  /*1cf0*/  IADD3 R6, P1, R6, UR38, RZ ;  /* 0x0000002606067c10 */ /* 0x000fe4000ff3e0ff */
[----:B------:R-:W-:Y:S01]  /*1d00*/  IADD3.X R5, R15, UR24, RZ, P0, !PT ;  /* 0x000000180f057c10 */ /* 0x000fe200087fe4ff */
[----:B------:R-:W-:Y:S01]  /*1d10*/  ULDC.64 UR24, c[0x0][0x200] ;  /* 0x0000800000187ab9 */ /* 0x000fe20000000a00 */
[----:B------:R-:W-:Y:S01]  /*1d20*/  IADD3.X R7, R7, UR33, R3, P1, !PT ;  /* 0x0000002107077c10 */ /* 0x000fe20008ffe403 */
[----:B------:R-:W-:Y:S01]  /*1d30*/  IMAD.U32 R3, RZ, RZ, UR13 ;  /* 0x0000000dff037e24 */ /* 0x000fe2000f8e00ff */
[----:B------:R-:W-:-:S03]  /*1d40*/  UIMAD.WIDE UR12, UR5, UR37, UR24 ;  /* 0x00000025050c72a5 */ /* 0x000fc6000f8e0218 */
[----:B------:R-:W-:Y:S01]  /*1d50*/  IMAD.WIDE.U32 R4, R3, c[0x0][0x370], R4 ;  /* 0x0000dc0003047a25 */ /* 0x000fe200078e0004 */
[----:B------:R-:W-:-:S03]  /*1d60*/  ULDC.64 UR24, c[0x0][0x3c8] ;  /* 0x0000f20000187ab9 */ /* 0x000fc60000000a00 */
[----:B------:R-:W-:Y:S01]  /*1d70*/  IMAD.U32 R3, RZ, RZ, UR36 ;  /* 0x00000024ff037e24 */ /* 0x000fe2000f8e00ff */
[----:B------:R-:W-:Y:S01]  /*1d80*/  IADD3 R5, R5, UR4, RZ ;  /* 0x0000000405057c10 */ /* 0x000fe2000fffe0ff */
[----:B------:R-:W-:-:S04]  /*1d90*/  IMAD.WIDE.U32 R6, R8, c[0x0][0x1a8], R6 ;  /* 0x00006a0008067a25 */ /* 0x000fc800078e0006 */
[----:B------:R-:W-:Y:S01]  /*1da0*/  IMAD.WIDE.U32 R4, R3, c[0x0][0x378], R4 ;  /* 0x0000de0003047a25 */ /* 0x000fe200078e0004 */
[----:B-1----:R-:W-:Y:S02]  /*1db0*/  SHF.R.S32.HI R3, RZ, 0x1f, R21 ;  /* 0x0000001fff037819 */ /* 0x002fe40000011415 */
[----:B------:R-:W-:Y:S01]  /*1dc0*/  LEA R244, P0, R6, c[0x0][0x160], 0x1 ;  /* 0x0000580006f47a11 */ /* 0x000fe200078008ff */
[----:B------:R-:W-:Y:S01]  /*1dd0*/  IMAD R8, R12, c[0x0][0x370], RZ ;  /* 0x0000dc000c087a24 */ /* 0x000fe200078e02ff */
[----:B------:R-:W-:Y:S02]  /*1de0*/  LEA.HI R3, R3, R21, RZ, 0x5 ;  /* 0x0000001503037211 */ /* 0x000fe400078f28ff */
[----:B------:R-:W-:Y:S01]  /*1df0*/  IADD3 R5, R5, UR7, RZ ;  /* 0x0000000705057c10 */ /* 0x000fe2000fffe0ff */
[C---:B------:R-:W-:Y:S01]  /*1e00*/  IMAD R8, R24.reuse, c[0x0][0x374], R8 ;  /* 0x0000dd0018087a24 */ /* 0x040fe200078e0208 */
[----:B------:R-:W-:Y:S02]  /*1e10*/  LOP3.LUT R9, R3, 0xffffffe0, RZ, 0xc0, !PT ;  /* 0xffffffe003097812 */ /* 0x000fe400078ec0ff */
[----:B------:R-:W-:Y:S01]  /*1e20*/  SHF.R.S32.HI R3, RZ, 0x5, R3 ;  /* 0x00000005ff037819 */ /* 0x000fe20000011403 */
[----:B------:R-:W-:-:S04]  /*1e30*/  IMAD.WIDE.U32 R4, R24, c[0x0][0x370], R4 ;  /* 0x0000dc0018047a25 */ /* 0x000fc800078e0004 */
[----:B------:R-:W-:Y:S01]  /*1e40*/  IMAD.IADD R21, R21, 0x1, -R9 ;  /* 0x0000000115157824 */ /* 0x000fe200078e0a09 */
[----:B------:R-:W-:Y:S01]  /*1e50*/  IADD3 R9, R7, UR8, RZ ;  /* 0x0000000807097c10 */ /* 0x000fe2000fffe0ff */
[----:B------:R-:W-:Y:S01]  /*1e60*/  IMAD.IADD R5, R5, 0x1, R8 ;  /* 0x0000000105057824 */ /* 0x000fe200078e0208 */
[----:B------:R-:W-:Y:S01]  /*1e70*/  LEA R242, P3, R4, c[0x0][0x330], 0x1 ;  /* 0x0000cc0004f27a11 */ /* 0x000fe200078608ff */
[----:B------:R-:W-:Y:S01]  /*1e80*/  IMAD R7, R3, UR46, R21 ;  /* 0x0000002e03077c24 */ /* 0x000fe2000f8e0215 */
[----:B------:R-:W-:Y:S02]  /*1e90*/  LEA.HI.X R245, R6, c[0x0][0x164], R9, 0x1, P0 ;  /* 0x0000590006f57a11 */ /* 0x000fe400000f0c09 */
[----:B------:R-:W-:Y:S02]  /*1ea0*/  PLOP3.LUT P0, PT, PT, PT, UP0, 0x80, 0x0 ;  /* 0x000000000000781c */ /* 0x000fe40003f0f008 */
[----:B------:R-:W-:Y:S01]  /*1eb0*/  IADD3 R3, P2, R7, UR20, RZ ;  /* 0x0000001407037c10 */ /* 0x000fe2000ff5e0ff */
[----:B------:R-:W-:Y:S01]  /*1ec0*/  UIMAD.WIDE UR20, UR6, UR37, UR24 ;  /* 0x00000025061472a5 */ /* 0x000fe2000f8e0218 */
[----:B------:R-:W-:-:S02]  /*1ed0*/  LEA.HI.X R243, R4, c[0x0][0x334], R5, 0x1, P3 ;  /* 0x0000cd0004f37a11 */ /* 0x000fc400018f0c05 */
[----:B------:R-:W-:Y:S02]  /*1ee0*/  LEA R247, P1, R3, c[0x0][0x350], 0x2 ;  /* 0x0000d40003f77a11 */ /* 0x000fe400078210ff */
[----:B------:R-:W-:-:S04]  /*1ef0*/  LEA.HI.X.SX32 R7, R7, UR11, 0x1, P2 ;  /* 0x0000000b07077c11 */ /* 0x000fc800090f0eff */
[----:B------:R-:W-:Y:S01]  /*1f00*/  LEA.HI.X R246, R3, c[0x0][0x354], R7, 0x2, P1 ;  /* 0x0000d50003f67a11 */ /* 0x000fe200008f1407 */
[----:B------:R-:W-:Y:S05]  /*1f10*/  @!P0 BRA `(.L_x_257) ;  /* 0x00006d1000008947 */ /* 0x000fea0003800000 */
[----:B--2---:R-:W2:Y:S01]  /*1f20*/  LDL R23, [R1+0x28] ;  /* 0x0000280001177983 */ /* 0x004ea20000100800 */
[----:B------:R-:W-:Y:S01]  /*1f30*/  ULDC.64 UR4, c[0x0][0x198] ;  /* 0x0000660000047ab9 */ /* 0x000fe20000000a00 */
[----:B------:R-:W-:Y:S01]  /*1f40*/  IADD3 R8, R24, 0x40, RZ ;  /* 0x0000004018087810 */ /* 0x000fe20007ffe0ff */
[----:B------:R-:W-:Y:S01]  /*1f50*/  UIMAD UR4, UR16, UR4, URZ ;  /* 0x00000004100472a4 */ /* 0x000fe2000f8e023f */
[----:B------:R-:W3:Y:S01]  /*1f60*/  LDL R22, [R1] ;  /* 0x0000000001167983 */ /* 0x000ee20000100800 */
[----:B------:R-:W-:Y:S01]  /*1f70*/  ULDC.64 UR6, c[0x0][0x1a0] ;  /* 0x0000680000067ab9 */ /* 0x000fe20000000a00 */
[----:B------:R-:W-:Y:S01]  /*1f80*/  IMAD.U32 R3, RZ, RZ, UR23 ;  /* 0x00000017ff037e24 */ /* 0x000fe2000f8e00ff */
[----:B------:R-:W-:Y:S02]  /*1f90*/  UIMAD UR5, UR23, UR5, UR4 ;  /* 0x00000005170572a4 */ /* 0x000fe4000f8e0204 */
[----:B------:R-:W-:Y:S01]  /*1fa0*/  UIMAD UR4, UR18, -0x80, UR17 ;  /* 0xffffff80120478a4 */ /* 0x000fe2000f8e0211 */
[----:B------:R-:W-:Y:S01]  /*1fb0*/  IMAD.WIDE.U32 R6, R3, c[0x0][0x1a0], R14 ;  /* 0x0000680003067a25 */ /* 0x000fe200078e000e */
[----:B------:R-:W-:-:S03]  /*1fc0*/  UIMAD UR6, UR16, UR6, URZ ;  /* 0x00000006100672a4 */ /* 0x000fc6000f8e023f */
[----:B------:R-:W-:Y:S01]  /*1fd0*/  IMAD.WIDE.U32 R4, R3, c[0x0][0x198], R14 ;  /* 0x0000660003047a25 */ /* 0x000fe200078e000e */
[----:B------:R-:W-:Y:S01]  /*1fe0*/  ISETP.GE.AND P1, PT, R8, UR4, PT ;  /* 0x0000000408007c0c */ /* 0x000fe2000bf26270 */
[----:B------:R-:W-:Y:S01]  /*1ff0*/  UIMAD UR7, UR23, UR7, UR6 ;  /* 0x00000007170772a4 */ /* 0x000fe2000f8e0206 */
[----:B------:R-:W-:Y:S01]  /*2000*/  IADD3 R6, P2, R6, UR27, RZ ;  /* 0x0000001b06067c10 */ /* 0x000fe2000ff5e0ff */
[----:B------:R-:W-:Y:S01]  /*2010*/  IMAD.U32 R3, RZ, RZ, UR5 ;  /* 0x00000005ff037e24 */ /* 0x000fe2000f8e00ff */
[----:B------:R-:W-:-:S03]  /*2020*/  IADD3 R4, P0, R4, UR29, RZ ;  /* 0x0000001d04047c10 */ /* 0x000fc6000ff1e0ff */
[----:B------:R-:W-:Y:S01]  /*2030*/  IMAD.U32 R9, RZ, RZ, UR7 ;  /* 0x00000007ff097e24 */ /* 0x000fe2000f8e00ff */
[----:B------:R-:W-:Y:S01]  /*2040*/  IADD3.X R5, R5, UR32, R3, P0, !PT ;  /* 0x0000002005057c10 */ /* 0x000fe200087fe403 */
[C---:B------:R-:W-:Y:S02]  /*2050*/  IMAD R8, R10.reuse, c[0x0][0x1b8], RZ ;  /* 0x00006e000a087a24 */ /* 0x040fe400078e02ff */
[----:B------:R-:W-:Y:S01]  /*2060*/  IMAD R3, R10, c[0x0][0x1b0], RZ ;  /* 0x00006c000a037a24 */ /* 0x000fe200078e02ff */
[----:B------:R-:W-:Y:S02]  /*2070*/  IADD3.X R7, R7, UR28, R9, P2, !PT ;  /* 0x0000001c07077c10 */ /* 0x000fe400097fe409 */
[----:B------:R-:W-:Y:S01]  /*2080*/  @!P1 IADD3 R16, P0, R24, 0x40, RZ ;  /* 0x0000004018109810 */ /* 0x000fe20007f1e0ff */
[C---:B------:R-:W-:Y:S02]  /*2090*/  IMAD R8, R0.reuse, c[0x0][0x1bc], R8 ;  /* 0x00006f0000087a24 */ /* 0x040fe400078e0208 */
[----:B------:R-:W-:-:S04]  /*20a0*/  IMAD.WIDE.U32 R6, R0, c[0x0][0x1b8], R6 ;  /* 0x00006e0000067a25 */ /* 0x000fc800078e0006 */
[C---:B------:R-:W-:Y:S02]  /*20b0*/  IMAD R3, R0.reuse, c[0x0][0x1b4], R3 ;  /* 0x00006d0000037a24 */ /* 0x040fe400078e0203 */
[----:B------:R-:W-:-:S04]  /*20c0*/  IMAD.WIDE.U32 R4, R0, c[0x0][0x1b0], R4 ;  /* 0x00006c0000047a25 */ /* 0x000fc800078e0004 */
[----:B------:R-:W-:Y:S01]  /*20d0*/  @!P1 IMAD.X R0, RZ, RZ, R12, P0 ;  /* 0x000000ffff009224 */ /* 0x000fe200000e060c */
[C---:B------:R-:W-:Y:S01]  /*20e0*/  @!P1 IADD3 R14, P0, R24.reuse, 0x40, RZ ;  /* 0x00000040180e9810 */ /* 0x040fe20007f1e0ff */
[----:B------:R-:W-:Y:S01]  /*20f0*/  IMAD.IADD R5, R5, 0x1, R3 ;  /* 0x0000000105057824 */ /* 0x000fe200078e0203 */
[----:B------:R-:W-:-:S03]  /*2100*/  ISETP.GE.AND P2, PT, R24, UR4, PT ;  /* 0x0000000418007c0c */ /* 0x000fc6000bf46270 */
[----:B------:R-:W-:Y:S01]  /*2110*/  @!P1 IMAD.X R3, RZ, RZ, R12, P0 ;  /* 0x000000ffff039224 */ /* 0x000fe200000e060c */
[----:B------:R-:W-:Y:S01]  /*2120*/  PLOP3.LUT P0, PT, PT, PT, UP3, 0x80, 0x0 ;  /* 0x000000000000781c */ /* 0x000fe20003f0f038 */
[----:B------:R-:W-:Y:S01]  /*2130*/  @!P1 IMAD R0, R0, c[0x0][0x1a0], RZ ;  /* 0x0000680000009a24 */ /* 0x000fe200078e02ff */
[----:B------:R-:W-:Y:S02]  /*2140*/  IADD3 R7, R7, R8, RZ ;  /* 0x0000000807077210 */ /* 0x000fe40007ffe0ff */
[----:B------:R-:W-:Y:S01]  /*2150*/  @!P1 MOV R8, R6 ;  /* 0x0000000600089202 */ /* 0x000fe20000000f00 */
[----:B------:R-:W-:Y:S02]  /*2160*/  @!P1 IMAD R11, R16, c[0x0][0x1a4], R0 ;  /* 0x00006900100b9a24 */ /* 0x000fe400078e0200 */
[----:B------:R-:W-:Y:S02]  /*2170*/  @!P1 IMAD.MOV.U32 R9, RZ, RZ, R7 ;  /* 0x000000ffff099224 */ /* 0x000fe400078e0007 */
[----:B------:R-:W-:-:S02]  /*2180*/  @!P2 IMAD R10, R12, c[0x0][0x1a0], RZ ;  /* 0x000068000c0aaa24 */ /* 0x000fc400078e02ff */
[----:B------:R-:W-:Y:S01]  /*2190*/  @!P2 IMAD R0, R12, c[0x0][0x198], RZ ;  /* 0x000066000c00aa24 */ /* 0x000fe200078e02ff */
[----:B------:R-:W-:Y:S01]  /*21a0*/  UMOV UR8, UR9 ;  /* 0x0000000900087c82 */ /* 0x000fe20008000000 */
[----:B------:R-:W-:Y:S01]  /*21b0*/  @!P1 IMAD R3, R3, c[0x0][0x198], RZ ;  /* 0x0000660003039a24 */ /* 0x000fe200078e02ff */
[----:B------:R-:W-:Y:S01]  /*21c0*/  @!P1 MOV R19, R5 ;  /* 0x0000000500139202 */ /* 0x000fe20000000f00 */
[----:B------:R-:W-:Y:S01]  /*21d0*/  @!P1 IMAD.MOV.U32 R18, RZ, RZ, R4 ;  /* 0x000000ffff129224 */ /* 0x000fe200078e0004 */
[----:B------:R-:W-:Y:S01]  /*21e0*/  ULEA.HI UR5, UR8, UR8, URZ, 0x1 ;  /* 0x0000000808057291 */ /* 0x000fe2000f8f083f */
[----:B------:R-:W-:-:S04]  /*21f0*/  @!P1 IMAD.WIDE.U32 R16, R16, c[0x0][0x1a0], R8 ;  /* 0x0000680010109a25 */ /* 0x000fc800078e0008 */
[C---:B------:R-:W-:Y:S02]  /*2200*/  @!P2 IMAD R10, R24.reuse, c[0x0][0x1a4], R10 ;  /* 0x00006900180aaa24 */ /* 0x040fe400078e020a */
[----:B------:R-:W-:-:S04]  /*2210*/  @!P2 IMAD.WIDE.U32 R12, R24, c[0x0][0x1a0], R6 ;  /* 0x00006800180caa25 */ /* 0x000fc800078e0006 */
[C---:B------:R-:W-:Y:S02]  /*2220*/  @!P2 IMAD R0, R24.reuse, c[0x0][0x19c], R0 ;  /* 0x000067001800aa24 */ /* 0x040fe400078e0200 */
[----:B------:R-:W-:Y:S01]  /*2230*/  @!P2 IMAD.WIDE.U32 R4, R24, c[0x0][0x198], R4 ;  /* 0x000066001804aa25 */ /* 0x000fe200078e0004 */
[----:B------:R-:W-:Y:S01]  /*2240*/  @!P1 IADD3 R7, R17, R11, RZ ;  /* 0x0000000b11079210 */ /* 0x000fe20007ffe0ff */
[----:B------:R-:W-:Y:S02]  /*2250*/  ULOP3.LUT UR5, UR5, 0xfffffffe, URZ, 0xc0, !UPT ;  /* 0xfffffffe05057892 */ /* 0x000fe4000f8ec03f */
[----:B------:R-:W-:Y:S01]  /*2260*/  @!P1 IMAD R20, R14, c[0x0][0x19c], R3 ;  /* 0x000067000e149a24 */ /* 0x000fe200078e0203 */
[----:B------:R-:W-:Y:S01]  /*2270*/  @!P1 LEA R8, P4, R16, c[0x0][0x170], 0x1 ;  /* 0x00005c0010089a11 */ /* 0x000fe200078808ff */
[----:B------:R-:W-:Y:S01]  /*2280*/  @!P2 IMAD.IADD R3, R13, 0x1, R10 ;  /* 0x000000010d03a824 */ /* 0x000fe200078e020a */
[----:B------:R-:W-:Y:S01]  /*2290*/  @!P2 LEA R10, P5, R12, c[0x0][0x170], 0x1 ;  /* 0x00005c000c0aaa11 */ /* 0x000fe200078a08ff */
[----:B------:R-:W-:Y:S01]  /*22a0*/  @!P2 IMAD.IADD R0, R5, 0x1, R0 ;  /* 0x000000010500a824 */ /* 0x000fe200078e0200 */
[----:B------:R-:W-:Y:S01]  /*22b0*/  @!P2 LEA R6, P3, R4, c[0x0][0x168], 0x1 ;  /* 0x00005a000406aa11 */ /* 0x000fe200078608ff */
[----:B------:R-:W-:Y:S01]  /*22c0*/  @!P1 IMAD.WIDE.U32 R14, R14, c[0x0][0x198], R18 ;  /* 0x000066000e0e9a25 */ /* 0x000fe200078e0012 */
[----:B------:R-:W-:Y:S01]  /*22d0*/  @!P2 LEA.HI.X R11, R12, c[0x0][0x174], R3, 0x1, P5 ;  /* 0x00005d000c0baa11 */ /* 0x000fe200028f0c03 */
[----:B------:R-:W-:Y:S01]  /*22e0*/  UIADD3 UR5, UR8, -UR5, URZ ;  /* 0x8000000508057290 */ /* 0x000fe2000fffe03f */
[----:B------:R-:W-:Y:S01]  /*22f0*/  @!P1 LEA.HI.X R9, R16, c[0x0][0x174], R7, 0x1, P4 ;  /* 0x00005d0010099a11 */ /* 0x000fe200020f0c07 */
[----:B------:R-:W-:Y:S01]  /*2300*/  @!P1 IMAD.IADD R3, R15, 0x1, R20 ;  /* 0x000000010f039824 */ /* 0x000fe200078e0214 */
[----:B------:R-:W-:Y:S01]  /*2310*/  @!P2 LEA.HI.X R7, R4, c[0x0][0x16c], R0, 0x1, P3 ;  /* 0x00005b000407aa11 */ /* 0x000fe200018f0c00 */
[----:B------:R-:W-:Y:S01]  /*2320*/  UIMAD UR4, UR8, -0x40, UR26 ;  /* 0xffffffc0080478a4 */ /* 0x000fe2000f8e021a */
[C---:B------:R-:W-:Y:S01]  /*2330*/  @!P1 LEA R4, P3, R14.reuse, c[0x0][0x168], 0x1 ;  /* 0x00005a000e049a11 */ /* 0x040fe200078608ff */
[----:B------:R-:W-:Y:S01]  /*2340*/  UISETP.NE.AND UP0, UPT, UR5, 0x1, UPT ;  /* 0x000000010500788c */ /* 0x000fe2000bf05270 */
[----:B------:R-:W-:Y:S02]  /*2350*/  @P0 BAR.SYNC.DEFER_BLOCKING 0x0 ;  /* 0x0000000000000b1d */ /* 0x000fe40000010000 */
[----:B------:R-:W-:-:S02]  /*2360*/  @!P1 LEA.HI.X R5, R14, c[0x0][0x16c], R3, 0x1, P3 ;  /* 0x00005b000e059a11 */ /* 0x000fc400018f0c03 */
[----:B------:R-:W-:Y:S02]  /*2370*/  ISETP.GE.AND P3, PT, R24, UR4, PT ;  /* 0x0000000418007c0c */ /* 0x000fe4000bf66270 */
[----:B------:R-:W-:Y:S01]  /*2380*/  PLOP3.LUT P0, PT, PT, PT, UP0, 0x80, 0x0 ;  /* 0x000000000000781c */ /* 0x000fe20003f0f008 */
[----:B------:R-:W-:Y:S01]  /*2390*/  IMAD.MOV.U32 R252, RZ, RZ, 0x7f800000 ;  /* 0x7f800000fffc7424 */ /* 0x000fe200078e00ff */
[----:B------:R-:W-:Y:S01]  /*23a0*/  MOV R251, 0x7f800000 ;  /* 0x7f80000000fb7802 */ /* 0x000fe20000000f00 */
[----:B------:R-:W-:Y:S01]  /*23b0*/  IMAD.MOV.U32 R250, RZ, RZ, 0x7f800000 ;  /* 0x7f800000fffa7424 */ /* 0x000fe200078e00ff */
[----:B------:R-:W-:Y:S02]  /*23c0*/  MOV R249, 0x7f800000 ;  /* 0x7f80000000f97802 */ /* 0x000fe40000000f00 */
[C---:B--2---:R-:W-:Y:S02]  /*23d0*/  SHF.L.U32 R0, R23.reuse, 0x1, RZ ;  /* 0x0000000117007819 */ /* 0x044fe400000006ff */
[----:B------:R-:W-:-:S03]  /*23e0*/  IADD3 R3, R23, 0x1800, RZ ;  /* 0x0000180017037810 */ /* 0x000fc60007ffe0ff */
[----:B------:R-:W-:Y:S01]  /*23f0*/  @P2 STS [R0+0xf000], RZ ;  /* 0x00f000ff00002388 */ /* 0x000fe20000000800 */
[----:B------:R-:W-:-:S03]  /*2400*/  SEL R3, R3, R23, !P0 ;  /* 0x0000001703037207 */ /* 0x000fc60004000000 */
        /* <DEDUP_REMOVED lines=12> */
[----:B------:R-:W-:Y:S01]  /*24d0*/  @P1 STS.128 [R0+0x14000], RZ ;  /* 0x014000ff00001388 */ /* 0x000fe20000000c00 */
[----:B------:R-:W-:-:S03]  /*24e0*/  IMAD.SHL.U32 R248, R3, 0x2, RZ ;  /* 0x0000000203f87824 */ /* 0x000fc600078e00ff */
        /* <DEDUP_REMOVED lines=55> */
[----:B---3--:R-:W-:-:S03]  /*2860*/  IADD3 R3, R22, 0x28, RZ ;  /* 0x0000002816037810 */ /* 0x008fc60007ffe0ff */
[----:B------:R4:W-:Y:S04]  /*2870*/  @!P1 LDGSTS.E.BYPASS.LTC128B.128 [R0+0xe000], [R4.64+0x80] ;  /* 0x0e00008004009fae */ /* 0x0009e8000b901d4e */
[----:B------:R-:W0:Y:S01]  /*2880*/  LDGDEPBAR ;  /* 0x00000000000079af */ /* 0x000e220000000000 */
[----:B------:R-:W-:Y:S02]  /*2890*/  ISETP.GE.AND P1, PT, R3, UR4, PT ;  /* 0x0000000403007c0c */ /* 0x000fe4000bf26270 */
[C---:B--2---:R-:W-:Y:S02]  /*28a0*/  IADD3 R9, R22.reuse, 0x8, RZ ;  /* 0x0000000816097810 */ /* 0x044fe40007ffe0ff */
[C---:B------:R-:W-:Y:S02]  /*28b0*/  IADD3 R8, R22.reuse, 0x20, RZ ;  /* 0x0000002016087810 */ /* 0x040fe40007ffe0ff */
[----:B------:R-:W-:-:S02]  /*28c0*/  ISETP.GE.AND P4, PT, R22, UR4, PT ;  /* 0x0000000416007c0c */ /* 0x000fc4000bf86270 */
[----:B------:R-:W-:Y:S02]  /*28d0*/  ISETP.GE.AND P3, PT, R9, UR4, PT ;  /* 0x0000000409007c0c */ /* 0x000fe4000bf66270 */
[----:B------:R-:W-:Y:S01]  /*28e0*/  ISETP.GE.AND P2, PT, R8, UR4, PT ;  /* 0x0000000408007c0c */ /* 0x000fe2000bf46270 */
[----:B-1----:R-:W-:-:S04]  /*28f0*/  IMAD.MOV.U32 R6, RZ, RZ, 0x4 ;  /* 0x00000004ff067424 */ /* 0x002fc800078e00ff */
[----:B------:R-:W-:-:S05]  /*2900*/  @!P1 IMAD.WIDE R6, R3, R6, UR12 ;  /* 0x0000000c03069e25 */ /* 0x000fca000f8e0206 */
[----:B------:R1:W5:Y:S01]  /*2910*/  @!P1 LDG.E R250, [R6.64] ;  /* 0x0000000e06fa9981 */ /* 0x000362000c1e1900 */
[----:B----4-:R-:W-:Y:S01]  /*2920*/  IMAD.MOV.U32 R4, RZ, RZ, 0x4 ;  /* 0x00000004ff047424 */ /* 0x010fe200078e00ff */
[----:B------:R-:W-:-:S04]  /*2930*/  DEPBAR.LE SB0, 0x1 ;  /* 0x000080400000791a */ /* 0x000fc80000000000 */
[----:B------:R-:W-:-:S05]  /*2940*/  IMAD.WIDE R4, R22, R4, UR12 ;  /* 0x0000000c16047e25 */ /* 0x000fca000f8e0204 */
[----:B------:R2:W5:Y:S04]  /*2950*/  @!P4 LDG.E R251, [R4.64] ;  /* 0x0000000e04fbc981 */ /* 0x000568000c1e1900 */
[----:B------:R2:W5:Y:S04]  /*2960*/  @!P3 LDG.E R252, [R4.64+0x20] ;  /* 0x0000200e04fcb981 */ /* 0x000568000c1e1900 */
[----:B------:R2:W5:Y:S04]  /*2970*/  @!P2 LDG.E R249, [R4.64+0x80] ;  /* 0x0000800e04f9a981 */ /* 0x000568000c1e1900 */
[----:B------:R-:W-:Y:S01]  /*2980*/  BAR.SYNC.DEFER_BLOCKING 0x0 ;  /* 0x0000000000007b1d */ /* 0x000fe20000010000 */
[----:B-1----:R-:W-:Y:S01]  /*2990*/  IMAD.MOV.U32 R6, RZ, RZ, c[0x0][0x308] ;  /* 0x0000c200ff067624 */ /* 0x002fe200078e00ff */
[----:B------:R-:W-:-:S05]  /*29a0*/  MOV R7, c[0x0][0x30c] ;  /* 0x0000c30000077a02 */ /* 0x000fca0000000f00 */
[----:B--2---:R1:W2:Y:S01]  /*29b0*/  LDG.E.64 R4, [R6.64+0x8] ;  /* 0x0000080e06047981 */ /* 0x0042a2000c1e1b00 */
[----:B------:R-:W-:-:S03]  /*29c0*/  SHF.R.S32.HI R0, RZ, 0x1f, R21 ;  /* 0x0000001fff007819 */ /* 0x000fc60000011415 */
[----:B------:R-:W3:Y:S01]  /*29d0*/  S2R R8, SR_TID.X ;  /* 0x0000000000087919 */ /* 0x000ee20000002100 */
[----:B------:R-:W-:-:S03]  /*29e0*/  IADD3 R3, R231, 0x1800, RZ ;  /* 0x00001800e7037810 */ /* 0x000fc60007ffe0ff */
[----:B------:R-:W4:Y:S04]  /*29f0*/  LDSM.16.M88.4 R172, [R221+0xf000] ;  /* 0x00f00000ddac783b */ /* 0x000f280000000200 */
[----:B------:R-:W2:Y:S04]  /*2a00*/  LDSM.16.M88.4 R176, [R221+0xf400] ;  /* 0x00f40000ddb0783b */ /* 0x000ea80000000200 */
[----:B------:R-:W2:Y:S04]  /*2a10*/  LDSM.16.M88.4 R180, [R222+0xf000] ;  /* 0x00f00000deb4783b */ /* 0x000ea80000000200 */
[----:B------:R-:W2:Y:S04]  /*2a20*/  LDSM.16.M88.4 R184, [R222+0xf400] ;  /* 0x00f40000deb8783b */ /* 0x000ea80000000200 */
[----:B------:R-:W2:Y:S04]  /*2a30*/  LDSM.16.M88.4 R188, [R221+0x11000] ;  /* 0x01100000ddbc783b */ /* 0x000ea80000000200 */
[----:B-1----:R-:W3:Y:S01]  /*2a40*/  LDG.E.64 R6, [R6.64] ;  /* 0x0000000e06067981 */ /* 0x002ee2000c1e1b00 */
[----:B------:R-:W-:-:S03]  /*2a50*/  SEL R3, R3, R231, !P0 ;  /* 0x000000e703037207 */ /* 0x000fc60004000000 */
[----:B------:R-:W1:Y:S02]  /*2a60*/  LDSM.16.M88.4 R192, [R221+0x11400] ;  /* 0x01140000ddc0783b */ /* 0x000e640000000200 */
[----:B------:R-:W-:Y:S02]  /*2a70*/  IMAD.SHL.U32 R220, R3, 0x2, RZ ;  /* 0x0000000203dc7824 */ /* 0x000fe400078e00ff */
[----:B------:R-:W1:Y:S04]  /*2a80*/  LDSM.16.M88.4 R196, [R222+0x11000] ;  /* 0x01100000dec4783b */ /* 0x000e680000000200 */
[----:B------:R-:W1:Y:S04]  /*2a90*/  LDSM.16.M88.4 R200, [R222+0x11400] ;  /* 0x01140000dec8783b */ /* 0x000e680000000200 */
[----:B------:R-:W1:Y:S04]  /*2aa0*/  LDSM.16.M88.4 R204, [R221+0x13000] ;  /* 0x01300000ddcc783b */ /* 0x000e680000000200 */
[----:B------:R-:W1:Y:S04]  /*2ab0*/  LDSM.16.M88.4 R208, [R221+0x13400] ;  /* 0x01340000ddd0783b */ /* 0x000e680000000200 */
[----:B------:R-:W1:Y:S04]  /*2ac0*/  LDSM.16.M88.4 R212, [R222+0x13000] ;  /* 0x01300000ded4783b */ /* 0x000e680000000200 */
[----:B------:R-:W1:Y:S01]  /*2ad0*/  LDSM.16.M88.4 R216, [R222+0x13400] ;  /* 0x01340000ded8783b */ /* 0x000e620000000200 */
[----:B------:R-:W-:Y:S01]  /*2ae0*/  IMAD.SHL.U32 R223, R231, 0x2, RZ ;  /* 0x00000002e7df7824 */ /* 0x000fe200078e00ff */
[----:B------:R-:W-:Y:S01]  /*2af0*/  UIADD3 UR4, UR23, 0x80, URZ ;  /* 0x0000008017047890 */ /* 0x000fe2000fffe03f */
        /* <DEDUP_REMOVED lines=49> */
[----:B------:R-:W-:-:S02]  /*2e10*/  UMOV UR16, UR20 ;  /* 0x0000001400107c82 */ /* 0x000fc40008000000 */
[----:B------:R-:W-:Y:S02]  /*2e20*/  UISETP.GE.AND UP0, UPT, UR4, UR17, UPT ;  /* 0x000000110400728c */ /* 0x000fe4000bf06270 */
[----:B------:R-:W-:Y:S01]  /*2e30*/  UMOV UR11, UR21 ;  /* 0x00000015000b7c82 */ /* 0x000fe20008000000 */
[----:B--2---:R-:W-:-:S04]  /*2e40*/  IADD3 R21, P2, P1, R4, UR44, R21 ;  /* 0x0000002c04157c10 */ /* 0x004fc8000f95e015 */
[----:B------:R-:W-:-:S05]  /*2e50*/  IADD3.X R0, R5, UR48, R0, P2, P1 ;  /* 0x0000003005007c10 */ /* 0x000fca00097e2400 */
[----:B------:R2:W-:Y:S01]  /*2e60*/  STL [R1+0x2c], R0 ;  /* 0x00002c0001007387 */ /* 0x0005e20000100800 */
[----:B---3--:R3:W1:Y:S01]  /*2e70*/  R2UR UR9, R7 ;  /* 0x00000000070973c2 */ /* 0x00866200000e0000 */
[----:B--2---:R-:W-:Y:S02]  /*2e80*/  IADD3 R0, R229, 0x1800, RZ ;  /* 0x00001800e5007810 */ /* 0x004fe40007ffe0ff */
[----:B---3--:R-:W2:Y:S02]  /*2e90*/  S2R R7, SR_TID.X ;  /* 0x0000000000077919 */ /* 0x008ea40000002100 */
[----:B------:R-:W-:-:S05]  /*2ea0*/  SEL R0, R0, R229, !P0 ;  /* 0x000000e500007207 */ /* 0x000fca0004000000 */
[----:B------:R-:W-:Y:S01]  /*2eb0*/  IMAD.SHL.U32 R3, R0, 0x2, RZ ;  /* 0x0000000200037824 */ /* 0x000fe200078e00ff */
[----:B------:R-:W-:Y:S01]  /*2ec0*/  MOV R0, c[0x0][0x22c] ;  /* 0x00008b0000007a02 */ /* 0x000fe20000000f00 */
[----:B------:R3:W1:Y:S04]  /*2ed0*/  R2UR UR10, R6 ;  /* 0x00000000060a73c2 */ /* 0x00066800000e0000 */
[----:B------:R-:W-:Y:S01]  /*2ee0*/  IMAD R0, R0, c[0x0][0x1c0], RZ ;  /* 0x0000700000007a24 */ /* 0x000fe200078e02ff */
[----:B--2---:R-:W-:-:S04]  /*2ef0*/  SHF.R.S32.HI R7, RZ, 0x1f, R7 ;  /* 0x0000001fff077819 */ /* 0x004fc80000011407 */
[----:B------:R-:W-:-:S04]  /*2f00*/  LEA.HI R7, R7, R8, RZ, 0x6 ;  /* 0x0000000807077211 */ /* 0x000fc800078f30ff */
[----:B------:R-:W-:Y:S01]  /*2f10*/  SHF.R.S32.HI R7, RZ, 0x6, R7 ;  /* 0x00000006ff077819 */ /* 0x000fe20000011407 */
[C---:B---3--:R-:W-:Y:S01]  /*2f20*/  IMAD.SHL.U32 R6, R0.reuse, 0x10, RZ ;  /* 0x0000001000067824 */ /* 0x048fe200078e00ff */
[----:B------:R-:W-:-:S03]  /*2f30*/  SHF.L.U32 R4, R0, 0x3, RZ ;  /* 0x0000000300047819 */ /* 0x000fc600000006ff */
[----:B------:R-:W-:Y:S01]  /*2f40*/  IMAD.SHL.U32 R7, R7, 0x20, RZ ;  /* 0x0000002007077824 */ /* 0x000fe200078e00ff */
[C---:B------:R-:W-:Y:S02]  /*2f50*/  IADD3 R5, R6.reuse, 0x20, RZ ;  /* 0x0000002006057810 */ /* 0x040fe40007ffe0ff */
[----:B------:R-:W-:Y:S02]  /*2f60*/  IADD3 R0, R6, 0x40, RZ ;  /* 0x0000004006007810 */ /* 0x000fe40007ffe0ff */
[----:B------:R2:W-:Y:S01]  /*2f70*/  STL [R1+0x40], R7 ;  /* 0x0000400701007387 */ /* 0x0005e20000100800 */
[C---:B------:R-:W-:Y:S01]  /*2f80*/  IMAD.IADD R5, R4.reuse, 0x1, R5 ;  /* 0x0000000104057824 */ /* 0x040fe200078e0205 */
[----:B------:R-:W-:Y:S01]  /*2f90*/  IADD3 R0, R4, R0, RZ ;  /* 0x0000000004007210 */ /* 0x000fe20007ffe0ff */
[----:B--2---:R-:W-:-:S05]  /*2fa0*/  IMAD.WIDE.U32 R6, R21, -0x2daee0ad, RZ ;  /* 0xd2511f5315067825 */ /* 0x004fca00078e00ff */
[----:B------:R2:W-:Y:S02]  /*2fb0*/  STL.64 [R1+0x10], R6 ;  /* 0x0000100601007387 */ /* 0x0005e40000100a00 */
[C---:B--2---:R-:W-:Y:S01]  /*2fc0*/  IMAD.IADD R6, R4.reuse, 0x1, R5 ;  /* 0x0000000104067824 */ /* 0x044fe200078e0205 */
[----:B------:R-:W-:-:S03]  /*2fd0*/  IADD3 R5, R4, R0, RZ ;  /* 0x0000000004057210 */ /* 0x000fc60007ffe0ff */
[C---:B------:R-:W-:Y:S02]  /*2fe0*/  IMAD.IADD R6, R4.reuse, 0x1, R6 ;  /* 0x0000000104067824 */ /* 0x040fe400078e0206 */
[----:B------:R-:W-:-:S03]  /*2ff0*/  IMAD.IADD R5, R4, 0x1, R5 ;  /* 0x0000000104057824 */ /* 0x000fc600078e0205 */
[C---:B------:R-:W-:Y:S01]  /*3000*/  IADD3 R6, R4.reuse, R6, RZ ;  /* 0x0000000604067210 */ /* 0x040fe20007ffe0ff */
[----:B------:R-:W-:-:S04]  /*3010*/  IMAD.IADD R5, R4, 0x1, R5 ;  /* 0x0000000104057824 */ /* 0x000fc800078e0205 */
[----:B------:R2:W-:Y:S01]  /*3020*/  STL [R1+0x8], R6 ;  /* 0x0000080601007387 */ /* 0x0005e20000100800 */
[----:B------:R-:W-:-:S03]  /*3030*/  IADD3 R0, R4, R5, RZ ;  /* 0x0000000504007210 */ /* 0x000fc60007ffe0ff */
[----:B------:R3:W-:Y:S01]  /*3040*/  STL [R1+0x4], R5 ;  /* 0x0000040501007387 */ /* 0x0007e20000100800 */
[----:B--2---:R-:W-:-:S05]  /*3050*/  IMAD.IADD R6, R4, 0x1, R6 ;  /* 0x0000000104067824 */ /* 0x004fca00078e0206 */
[----:B------:R3:W-:Y:S04]  /*3060*/  STL [R1+0x1c], R6 ;  /* 0x00001c0601007387 */ /* 0x0007e80000100800 */
[----:B-1--4-:R3:W-:Y:S02]  /*3070*/  STL [R1+0x18], R0 ;  /* 0x0000180001007387 */ /* 0x0127e40000100800 */
.L_x_260:
[----:B------:R-:W0:Y:S01]  /*3080*/  LDGDEPBAR ;  /* 0x00000000000079af */ /* 0x000e220000000000 */
[----:B---3--:R-:W-:Y:S01]  /*3090*/  IMAD.IADD R0, R230, 0x1, R220 ;  /* 0x00000001e6007824 */ /* 0x008fe200078e02dc */
[----:B------:R-:W-:Y:S01]  /*30a0*/  PLOP3.LUT P0, PT, PT, PT, UP0, 0x80, 0x0 ;  /* 0x000000000000781c */ /* 0x000fe20003f0f008 */
[----:B------:R-:W-:Y:S01]  /*30b0*/  UIADD3 UR4, UR10, -0x61c88647, URZ ;  /* 0x9e3779b90a047890 */ /* 0x000fe2000fffe03f */
[----:B------:R-:W-:Y:S01]  /*30c0*/  PLOP3.LUT P2, PT, PT, PT, UP0, 0x80, 0x0 ;  /* 0x000000000000781c */ /* 0x000fe20003f4f008 */
[----:B------:R-:W-:Y:S01]  /*30d0*/  UIADD3 UR5, UR10, 0x3c6ef372, URZ ;  /* 0x3c6ef3720a057890 */ /* 0x000fe2000fffe03f */
[----:B------:R-:W-:Y:S01]  /*30e0*/  PLOP3.LUT P1, PT, PT, PT, UP0, 0x80, 0x0 ;  /* 0x000000000000781c */ /* 0x000fe20003f2f008 */
[----:B------:R-:W-:Y:S01]  /*30f0*/  UIADD3 UR7, UR9, -0x126145ec, URZ ;  /* 0xed9eba1409077890 */ /* 0x000fe2000fffe03f */
[----:B------:R-:W2:Y:S01]  /*3100*/  LDL R236, [R1+0x40] ;  /* 0x0000400001ec7983 */ /* 0x000ea20000100800 */
[----:B------:R-:W-:Y:S01]  /*3110*/  PLOP3.LUT P6, PT, PT, PT, UP0, 0x80, 0x0 ;  /* 0x000000000000781c */ /* 0x000fe20003fcf008 */
[----:B------:R-:W-:Y:S01]  /*3120*/  UIADD3 UR6, UR10, 0x1715609d, URZ ;  /* 0x1715609d0a067890 */ /* 0x000fe2000fffe03f */
[----:B------:R-:W-:Y:S01]  /*3130*/  PLOP3.LUT P4, PT, PT, PT, UP0, 0x80, 0x0 ;  /* 0x000000000000781c */ /* 0x000fe20003f8f008 */
[----:B------:R-:W3:Y:S01]  /*3140*/  LDL.64 R232, [R1+0x10] ;  /* 0x0000100001e87983 */ /* 0x000ee20000100a00 */
[----:B-----5:R-:W-:Y:S01]  /*3150*/  FSETP.NEU.FTZ.AND P3, PT, R251, -INF , PT ;  /* 0xff800000fb00780b */ /* 0x020fe20003f7d000 */
[----:B------:R-:W-:Y:S01]  /*3160*/  UISETP.GE.AND UP5, UPT, UR8, 0x1, UPT ;  /* 0x000000010800788c */ /* 0x000fe2000bfa6270 */
[----:B------:R-:W-:Y:S03]  /*3170*/  PLOP3.LUT P5, PT, PT, PT, UP0, 0x80, 0x0 ;  /* 0x000000000000781c */ /* 0x000fe60003faf008 */
[----:B------:R-:W4:Y:S04]  /*3180*/  LDL R235, [R1+0x30] ;  /* 0x0000300001eb7983 */ /* 0x000f280000100800 */
[----:B------:R-:W2:Y:S04]  /*3190*/  LDL R234, [R1+0x2c] ;  /* 0x00002c0001ea7983 */ /* 0x000ea80000100800 */
[----:B------:R-:W1:Y:S01]  /*31a0*/  S2R R237, SR_TID.X ;  /* 0x0000000000ed7919 */ /* 0x000e620000002100 */
[----:B------:R-:W-:Y:S07]  /*31b0*/  DEPBAR.LE SB0, 0x0 ;  /* 0x000080000000791a */ /* 0x000fee0000000000 */
        /* <DEDUP_REMOVED lines=10> */
[----:B------:R-:W1:Y:S02]  /*3260*/  LDSM.16.M88.4 R148, [R222+0x9400] ;  /* 0x00940000de94783b */ /* 0x000e640000000200 */
        /* <DEDUP_REMOVED lines=8> */
[-C--:B------:R-:W-:Y:S06]  /*32f0*/  HMMA.16816.F32 R28, R28, R134.reuse, RZ ;  /* 0x000000861c1c723c */ /* 0x080fec00000018ff */
[----:B------:R-:W-:Y:S02]  /*3300*/  LDSM.16.M88.4 R168, [R220+0x2800] ;  /* 0x00280000dca8783b */ /* 0x000fe40000000200 */
[----:B------:R-:W-:Y:S06]  /*3310*/  HMMA.16816.F32 R32, R32, R134, RZ ;  /* 0x000000862020723c */ /* 0x000fec00000018ff */
[----:B------:R-:W1:Y:S02]  /*3320*/  LDSM.16.M88.4 R132, [R221+0xb400] ;  /* 0x00b40000dd84783b */ /* 0x000e640000000200 */
        /* <DEDUP_REMOVED lines=16> */
[----:B------:R-:W2:Y:S07]  /*3430*/  LDSM.16.M88.4 R156, [R221+0xd000] ;  /* 0x00d00000dd9c783b */ /* 0x000eae0000000200 */
[-C--:B------:R-:W-:Y:S08]  /*3440*/  HMMA.16816.F32 R20, R152, R132.reuse, R20 ;  /* 0x000000849814723c */ /* 0x080ff00000001814 */
[C---:B------:R-:W-:Y:S08]  /*3450*/  HMMA.16816.F32 R24, R160.reuse, R132, R24 ;  /* 0x00000084a018723c */ /* 0x040ff00000001818 */
[-C--:B------:R-:W-:Y:S08]  /*3460*/  HMMA.16816.F32 R28, R160, R134.reuse, R28 ;  /* 0x00000086a01c723c */ /* 0x080ff0000000181c */
[----:B------:R-:W-:Y:S01]  /*3470*/  HMMA.16816.F32 R32, R152, R134, R32 ;  /* 0x000000869820723c */ /* 0x000fe20000001820 */
[----:B------:R-:W2:Y:S01]  /*3480*/  @P0 S2R R152, SR_TID.X ;  /* 0x0000000000980919 */ /* 0x000ea20000002100 */
[----:B------:R-:W-:Y:S06]  /*3490*/  PLOP3.LUT P0, PT, PT, PT, UP0, 0x80, 0x0 ;  /* 0x000000000000781c */ /* 0x000fec0003f0f008 */
[-C--:B-1----:R-:W-:Y:S01]  /*34a0*/  HMMA.16816.F32 R4, R140, R164.reuse, R4 ;  /* 0x000000a48c04723c */ /* 0x082fe20000001804 */
[----:B------:R-:W1:Y:S07]  /*34b0*/  LDSM.16.M88.4 R132, [R221+0xd400] ;  /* 0x00d40000dd84783b */ /* 0x000e6e0000000200 */
        /* <DEDUP_REMOVED lines=8> */
[----:B------:R1:W-:Y:S07]  /*3540*/  LDSM.16.M88.4 R136, [R0+0x2000] ;  /* 0x002000000088783b */ /* 0x0003ee0000000200 */
[-C--:B--2---:R-:W-:Y:S01]  /*3550*/  HMMA.16816.F32 R4, R148, R156.reuse, R4 ;  /* 0x0000009c9404723c */ /* 0x084fe20000001804 */
[----:B------:R-:W2:Y:S07]  /*3560*/  LDSM.16.M88.4 R140, [R222+0xd000] ;  /* 0x00d00000de8c783b */ /* 0x000eae0000000200 */
[C---:B------:R-:W-:Y:S01]  /*3570*/  HMMA.16816.F32 R8, R168.reuse, R156, R8 ;  /* 0x0000009ca808723c */ /* 0x040fe20000001808 */
[----:B-1----:R-:W-:Y:S01]  /*3580*/  @P2 IMAD.SHL.U32 R0, R152, 0x2, RZ ;  /* 0x0000000298002824 */ /* 0x002fe200078e00ff */
[----:B------:R-:W-:Y:S06]  /*3590*/  PLOP3.LUT P2, PT, PT, PT, UP0, 0x80, 0x0 ;  /* 0x000000000000781c */ /* 0x000fec0003f4f008 */
[-C--:B------:R-:W-:Y:S01]  /*35a0*/  HMMA.16816.F32 R12, R168, R158.reuse, R12 ;  /* 0x0000009ea80c723c */ /* 0x080fe2000000180c */
[----:B------:R-:W-:Y:S03]  /*35b0*/  IMAD.U32 R152, RZ, RZ, UR18 ;  /* 0x00000012ff987e24 */ /* 0x000fe6000f8e00ff */
[----:B------:R-:W-:Y:S02]  /*35c0*/  @P1 LOP3.LUT R0, R236, 0x6, R0, 0xf8, !PT ;  /* 0x00000006ec001812 */ /* 0x000fe400078ef800 */
[----:B------:R-:W-:Y:S01]  /*35d0*/  PLOP3.LUT P1, PT, PT, PT, UP0, 0x80, 0x0 ;  /* 0x000000000000781c */ /* 0x000fe20003f2f008 */
[----:B------:R-:W1:Y:S01]  /*35e0*/  S2R R236, SR_TID.X ;  /* 0x0000000000ec7919 */ /* 0x000e620000002100 */
[C---:B------:R-:W-:Y:S01]  /*35f0*/  HMMA.16816.F32 R16, R148.reuse, R158, R16 ;  /* 0x0000009e9410723c */ /* 0x040fe20000001810 */
[----:B------:R-:W-:Y:S01]  /*3600*/  @P0 IMAD R152, R152, 0x80, R0 ;  /* 0x0000008098980824 */ /* 0x000fe200078e0200 */
[----:B------:R-:W-:Y:S02]  /*3610*/  PLOP3.LUT P0, PT, PT, PT, UP0, 0x80, 0x0 ;  /* 0x000000000000781c */ /* 0x000fe40003f0f008 */
[----:B------:R-:W-:Y:S02]  /*3620*/  IMAD.U32 R0, RZ, RZ, UR8 ;  /* 0x00000008ff007e24 */ /* 0x000fe4000f8e00ff */
[----:B------:R-:W-:Y:S02]  /*3630*/  @P6 ISETP.GE.AND P6, PT, R152, UR17, PT ;  /* 0x0000001198006c0c */ /* 0x000fe4000bfc6270 */
[-C--:B------:R-:W-:Y:S01]  /*3640*/  HMMA.16816.F32 R20, R148, R132.reuse, R20 ;  /* 0x000000849414723c */ /* 0x080fe20000001814 */
[----:B----4-:R-:W-:Y:S07]  /*3650*/  IMAD R0, R0, 0x4, R235 ;  /* 0x0000000400007824 */ /* 0x010fee00078e02eb */
[C---:B------:R-:W-:Y:S01]  /*3660*/  HMMA.16816.F32 R24, R168.reuse, R132, R24 ;  /* 0x00000084a818723c */ /* 0x040fe20000001818 */
[----:B-1----:R-:W-:Y:S06]  /*3670*/  SHF.R.S32.HI R236, RZ, 0x1f, R236 ;  /* 0x0000001fffec7819 */ /* 0x002fec00000114ec */
[----:B------:R-:W-:Y:S01]  /*3680*/  IMAD.U32 R132, RZ, RZ, UR18 ;  /* 0x00000012ff847e24 */ /* 0x000fe2000f8e00ff */
[-C--:B------:R-:W-:Y:S01]  /*3690*/  HMMA.16816.F32 R28, R168, R134.reuse, R28 ;  /* 0x00000086a81c723c */ /* 0x080fe2000000181c */
[----:B------:R-:W-:Y:S04]  /*36a0*/  LEA.HI R236, R236, R237, RZ, 0x6 ;  /* 0x000000edecec7211 */ /* 0x000fe800078f30ff */
[----:B------:R-:W-:Y:S03]  /*36b0*/  SHF.R.S32.HI R236, RZ, 0x6, R236 ;  /* 0x00000006ffec7819 */ /* 0x000fe600000114ec */
[----:B------:R-:W-:Y:S04]  /*36c0*/  HMMA.16816.F32 R32, R148, R134, R32 ;  /* 0x000000869420723c */ /* 0x000fe80000001820 */
[----:B------:R-:W-:Y:S03]  /*36d0*/  IMAD R132, R132, 0x4, R236 ;  /* 0x0000000484847824 */ /* 0x000fe600078e02ec */
[----:B------:R-:W-:Y:S01]  /*36e0*/  IADD3 R148, R0, 0x2, RZ ;  /* 0x0000000200947810 */ /* 0x000fe20007ffe0ff */
[-C--:B--2---:R-:W-:Y:S01]  /*36f0*/  HMMA.16816.F32 R4, R136, R140.reuse, R4 ;  /* 0x0000008c8804723c */ /* 0x084fe20000001804 */
[----:B---3--:R-:W-:Y:S03]  /*3700*/  LOP3.LUT R132, R233, UR9, R132, 0x96, !PT ;  /* 0x00000009e9847c12 */ /* 0x008fe6000f8e9684 */
[----:B------:R-:W-:Y:S01]  /*3710*/  LOP3.LUT R150, R234, UR10, RZ, 0x3c, !PT ;  /* 0x0000000aea967c12 */ /* 0x000fe2000f8e3cff */
[----:B------:R-:W-:Y:S01]  /*3720*/  IMAD.WIDE.U32 R134, R0, -0x326172a9, RZ ;  /* 0xcd9e8d5700867825 */ /* 0x000fe200078e00ff */
[----:B------:R-:W-:Y:S02]  /*3730*/  @P0 IADD3 R0, R152, 0x1, RZ ;  /* 0x0000000198000810 */ /* 0x000fe40007ffe0ff */
[----:B------:R-:W-:Y:S01]  /*3740*/  PLOP3.LUT P0, PT, PT, PT, UP0, 0x80, 0x0 ;  /* 0x000000000000781c */ /* 0x000fe20003f0f008 */
[----:B------:R-:W-:Y:S01]  /*3750*/  IMAD.WIDE.U32 R132, R132, -0x326172a9, RZ ;  /* 0xcd9e8d5784847825 */ /* 0x000fe200078e00ff */
[----:B------:R-:W-:Y:S01]  /*3760*/  @P4 ISETP.GE.AND P4, PT, R0, UR17, PT ;  /* 0x0000001100004c0c */ /* 0x000fe2000bf86270 */
[C---:B------:R-:W-:Y:S01]  /*3770*/  HMMA.16816.F32 R8, R144.reuse, R140, R8 ;  /* 0x0000008c9008723c */ /* 0x040fe20000001808 */
[-C--:B------:R-:W-:Y:S01]  /*3780*/  LOP3.LUT R151, R135, R150.reuse, RZ, 0x3c, !PT ;  /* 0x0000009687977212 */ /* 0x080fe200078e3cff */
[----:B------:R-:W-:Y:S01]  /*3790*/  FMUL.FTZ R0, R250, 1.4426950216293334961 ;  /* 0x3fb8aa3bfa007820 */ /* 0x000fe20000410000 */
[C---:B------:R-:W-:Y:S01]  /*37a0*/  LOP3.LUT R154, R133.reuse, UR4, R134, 0x96, !PT ;  /* 0x00000004859a7c12 */ /* 0x040fe2000f8e9686 */
[----:B------:R-:W-:Y:S01]  /*37b0*/  IMAD.WIDE.U32 R148, R148, -0x326172a9, RZ ;  /* 0xcd9e8d5794947825 */ /* 0x000fe200078e00ff */
[----:B------:R-:W-:Y:S02]  /*37c0*/  @P2 IADD3 R134, R152, 0x8, RZ ;  /* 0x0000000898862810 */ /* 0x000fe40007ffe0ff */
[----:B------:R-:W-:Y:S01]  /*37d0*/  FSETP.NEU.FTZ.AND P2, PT, R252, -INF , PT ;  /* 0xff800000fc00780b */ /* 0x000fe20003f5d000 */
[-C--:B------:R-:W-:Y:S01]  /*37e0*/  HMMA.16816.F32 R12, R144, R142.reuse, R12 ;  /* 0x0000008e900c723c */ /* 0x080fe2000000180c */
[----:B------:R-:W-:Y:S03]  /*37f0*/  @P1 ISETP.GE.AND P1, PT, R134, UR17, PT ;  /* 0x0000001186001c0c */ /* 0x000fe6000bf26270 */
[----:B------:R-:W-:Y:S01]  /*3800*/  LOP3.LUT R148, R133, UR4, R148, 0x96, !PT ;  /* 0x0000000485947c12 */ /* 0x000fe2000f8e9694 */
[----:B------:R-:W-:Y:S01]  /*3810*/  FMUL.FTZ R134, R251, 1.4426950216293334961 ;  /* 0x3fb8aa3bfb867820 */ /* 0x000fe20000410000 */
[----:B------:R-:W-:Y:S01]  /*3820*/  @P0 FSEL R4, R4, -INF , !P6 ;  /* 0xff80000004040808 */ /* 0x000fe20007000000 */
[----:B------:R-:W-:Y:S01]  /*3830*/  UIADD3 UR4, UR9, 0x76cf5d0a, URZ ;  /* 0x76cf5d0a09047890 */ /* 0x000fe2000fffe03f */
[----:B------:R-:W-:Y:S01]  /*3840*/  PLOP3.LUT P0, PT, PT, PT, UP0, 0x80, 0x0 ;  /* 0x000000000000781c */ /* 0x000fe20003f0f008 */
[C---:B------:R-:W-:Y:S03]  /*3850*/  HMMA.16816.F32 R16, R136.reuse, R142, R16 ;  /* 0x0000008e8810723c */ /* 0x040fe60000001810 */
[----:B------:R-:W-:Y:S01]  /*3860*/  FSEL R134, R134, RZ, P3 ;  /* 0x000000ff86867208 */ /* 0x000fe20001800000 */
[----:B------:R-:W-:Y:S01]  /*3870*/  FMUL.FTZ R133, R252, 1.4426950216293334961 ;  /* 0x3fb8aa3bfc857820 */ /* 0x000fe20000410000 */
[----:B------:R-:W-:Y:S01]  /*3880*/  PLOP3.LUT P3, PT, PT, PT, UP0, 0x80, 0x0 ;  /* 0x000000000000781c */ /* 0x000fe20003f6f008 */
[----:B------:R-:W-:Y:S01]  /*3890*/  IMAD.WIDE.U32 R140, R151, -0x2daee0ad, RZ ;  /* 0xd2511f53978c7825 */ /* 0x000fe200078e00ff */
[----:B------:R-:W-:Y:S02]  /*38a0*/  @P5 FSEL R5, R5, -INF , !P4 ;  /* 0xff80000005055808 */ /* 0x000fe40006000000 */
[----:B------:R-:W-:Y:S02]  /*38b0*/  FSEL R133, R133, RZ, P2 ;  /* 0x000000ff85857208 */ /* 0x000fe40001000000 */
[----:B------:R-:W-:Y:S01]  /*38c0*/  PLOP3.LUT P2, PT, PT, PT, UP0, 0x80, 0x0 ;  /* 0x000000000000781c */ /* 0x000fe20003f4f008 */
[--C-:B------:R-:W-:Y:S01]  /*38d0*/  FFMA.FTZ R4, R4, c[0x0][0x23c], -R134.reuse ;  /* 0x00008f0004047a23 */ /* 0x100fe20000010886 */
[----:B------:R-:W-:Y:S01]  /*38e0*/  PLOP3.LUT P5, PT, PT, PT, UP0, 0x80, 0x0 ;  /* 0x000000000000781c */ /* 0x000fe20003faf008 */
[----:B------:R-:W-:Y:S01]  /*38f0*/  FFMA.FTZ R5, R5, c[0x0][0x23c], -R134 ;  /* 0x00008f0005057a23 */ /* 0x000fe20000010886 */
[----:B------:R-:W-:Y:S01]  /*3900*/  @P0 FSEL R8, R8, -INF , !P6 ;  /* 0xff80000008080808 */ /* 0x000fe20007000000 */
[----:B------:R-:W-:Y:S01]  /*3910*/  MUFU.EX2 R166, R4 ;  /* 0x0000000400a67308 */ /* 0x000fe20000000800 */
[----:B------:R-:W-:Y:S01]  /*3920*/  LOP3.LUT R153, R132, UR5, RZ, 0x3c, !PT ;  /* 0x0000000584997c12 */ /* 0x000fe2000f8e3cff */
[C---:B------:R-:W-:Y:S01]  /*3930*/  FMUL.FTZ R132, R249.reuse, 1.4426950216293334961 ;  /* 0x3fb8aa3bf9847820 */ /* 0x040fe20000410000 */
[----:B------:R-:W-:Y:S01]  /*3940*/  @P3 FSEL R6, R6, -INF , !P6 ;  /* 0xff80000006063808 */ /* 0x000fe20007000000 */
[----:B------:R-:W-:Y:S01]  /*3950*/  UIADD3 UR5, UR9, -0x4498517b, URZ ;  /* 0xbb67ae8509057890 */ /* 0x000fe2000fffe03f */
[----:B------:R-:W-:Y:S01]  /*3960*/  PLOP3.LUT P3, PT, PT, PT, UP0, 0x80, 0x0 ;  /* 0x000000000000781c */ /* 0x000fe20003f6f008 */
[----:B------:R-:W-:Y:S01]  /*3970*/  IMAD.WIDE.U32 R154, R154, -0x2daee0ad, RZ ;  /* 0xd2511f539a9a7825 */ /* 0x000fe200078e00ff */
[----:B------:R-:W-:Y:S02]  /*3980*/  FSETP.NEU.FTZ.AND P0, PT, R249, -INF , PT ;  /* 0xff800000f900780b */ /* 0x000fe40003f1d000 */
[----:B------:R-:W-:Y:S01]  /*3990*/  @P2 FSEL R7, R7, -INF , !P4 ;  /* 0xff80000007072808 */ /* 0x000fe20006000000 */
[--C-:B------:R-:W-:Y:S01]  /*39a0*/  FFMA.FTZ R6, R6, c[0x0][0x23c], -R133.reuse ;  /* 0x00008f0006067a23 */ /* 0x100fe20000010885 */
[----:B------:R-:W-:Y:S01]  /*39b0*/  PLOP3.LUT P2, PT, PT, PT, UP0, 0x80, 0x0 ;  /* 0x000000000000781c */ /* 0x000fe20003f4f008 */
[----:B------:R1:W2:Y:S01]  /*39c0*/  MUFU.EX2 R165, R5 ;  /* 0x0000000500a57308 */ /* 0x0002a20000000800 */
[----:B------:R-:W-:Y:S01]  /*39d0*/  @P5 FSEL R10, R10, -INF , !P6 ;  /* 0xff8000000a0a5808 */ /* 0x000fe20007000000 */
[--C-:B------:R-:W-:Y:S01]  /*39e0*/  FFMA.FTZ R171, R7, c[0x0][0x23c], -R133.reuse ;  /* 0x00008f0007ab7a23 */ /* 0x100fe20000010885 */
[----:B------:R-:W-:Y:S02]  /*39f0*/  PLOP3.LUT P6, PT, PT, PT, UP0, 0x80, 0x0 ;  /* 0x000000000000781c */ /* 0x000fe40003fcf008 */
[----:B------:R-:W-:Y:S02]  /*3a00*/  FSEL R132, R132, RZ, P0 ;  /* 0x000000ff84847208 */ /* 0x000fe40000000000 */
[----:B------:R-:W-:Y:S02]  /*3a10*/  @P3 FSEL R9, R9, -INF , !P4 ;  /* 0xff80000009093808 */ /* 0x000fe40006000000 */
[----:B------:R-:W-:Y:S01]  /*3a20*/  PLOP3.LUT P3, PT, PT, PT, UP0, 0x80, 0x0 ;  /* 0x000000000000781c */ /* 0x000fe20003f6f008 */
[----:B------:R3:W-:Y:S01]  /*3a30*/  MUFU.EX2 R164, R6 ;  /* 0x0000000600a47308 */ /* 0x0007e20000000800 */
[----:B------:R-:W-:Y:S01]  /*3a40*/  PLOP3.LUT P0, PT, PT, PT, UP0, 0x80, 0x0 ;  /* 0x000000000000781c */ /* 0x000fe20003f0f008 */
[--C-:B------:R-:W-:Y:S01]  /*3a50*/  FFMA.FTZ R8, R8, c[0x0][0x23c], -R132.reuse ;  /* 0x00008f0008087a23 */ /* 0x100fe20000010884 */
[----:B------:R-:W-:Y:S01]  /*3a60*/  @P2 FSEL R11, R11, -INF , !P4 ;  /* 0xff8000000b0b2808 */ /* 0x000fe20006000000 */
[----:B------:R-:W-:Y:S01]  /*3a70*/  FFMA.FTZ R9, R9, c[0x0][0x23c], -R132 ;  /* 0x00008f0009097a23 */ /* 0x000fe20000010884 */
[----:B------:R-:W-:Y:S02]  /*3a80*/  PLOP3.LUT P2, PT, PT, PT, UP0, 0x80, 0x0 ;  /* 0x000000000000781c */ /* 0x000fe40003f4f008 */
[----:B------:R-:W-:Y:S02]  /*3a90*/  PLOP3.LUT P4, PT, PT, PT, UP0, 0x80, 0x0 ;  /* 0x000000000000781c */ /* 0x000fe40003f8f008 */
[----:B------:R-:W-:Y:S01]  /*3aa0*/  LOP3.LUT R149, R149, R150, RZ, 0x3c, !PT ;  /* 0x0000009695957212 */ /* 0x000fe200078e3cff */
[----:B------:R4:W-:Y:S01]  /*3ab0*/  MUFU.EX2 R233, R8 ;  /* 0x0000000800e97308 */ /* 0x0009e20000000800 */
[----:B------:R-:W-:Y:S01]  /*3ac0*/  LOP3.LUT R135, R232, UR5, RZ, 0x3c, !PT ;  /* 0x00000005e8877c12 */ /* 0x000fe2000f8e3cff */
[----:B------:R-:W-:Y:S01]  /*3ad0*/  UIADD3 UR5, UR10, -0x255992d5, URZ ;  /* 0xdaa66d2b0a057890 */ /* 0x000fe2000fffe03f */
[----:B------:R-:W-:Y:S01]  /*3ae0*/  LOP3.LUT R150, R155, UR4, R140, 0x96, !PT ;  /* 0x000000049b967c12 */ /* 0x000fe2000f8e968c */
[----:B-1----:R-:W-:Y:S01]  /*3af0*/  IMAD.WIDE.U32 R4, R149, -0x2daee0ad, RZ ;  /* 0xd2511f5395047825 */ /* 0x002fe200078e00ff */
[----:B------:R-:W-:Y:S02]  /*3b00*/  @P3 IADD3 R7, R152, 0x10, RZ ;  /* 0x0000001098073810 */ /* 0x000fe40007ffe0ff */
[----:B------:R-:W-:Y:S01]  /*3b10*/  PLOP3.LUT P3, PT, PT, PT, UP0, 0x80, 0x0 ;  /* 0x000000000000781c */ /* 0x000fe20003f6f008 */
[----:B------:R-:W-:Y:S01]  /*3b20*/  IMAD.WIDE.U32 R148, R148, -0x2daee0ad, RZ ;  /* 0xd2511f5394947825 */ /* 0x000fe200078e00ff */
[C---:B------:R-:W-:Y:S01]  /*3b30*/  @P2 IADD3 R140, R152.reuse, 0x11, RZ ;  /* 0x00000011988c2810 */ /* 0x040fe20007ffe0ff */
[----:B------:R-:W-:Y:S01]  /*3b40*/  MUFU.EX2 R171, R171 ;  /* 0x000000ab00ab7308 */ /* 0x000fe20000000800 */
[----:B------:R-:W-:Y:S02]  /*3b50*/  PLOP3.LUT P2, PT, PT, PT, UP0, 0x80, 0x0 ;  /* 0x000000000000781c */ /* 0x000fe40003f4f008 */
[C---:B------:R-:W-:Y:S02]  /*3b60*/  LOP3.LUT R151, R135.reuse, R141, RZ, 0x3c, !PT ;  /* 0x0000008d87977212 */ /* 0x040fe400078e3cff */
[C---:B---3--:R-:W-:Y:S02]  /*3b70*/  @P6 IADD3 R6, R152.reuse, 0x9, RZ ;  /* 0x0000000998066810 */ /* 0x048fe40007ffe0ff */
[----:B------:R-:W-:Y:S02]  /*3b80*/  PLOP3.LUT P6, PT, PT, PT, UP0, 0x80, 0x0 ;  /* 0x000000000000781c */ /* 0x000fe40003fcf008 */
[----:B------:R-:W-:Y:S01]  /*3b90*/  LOP3.LUT R142, R135, R5, RZ, 0x3c, !PT ;  /* 0x00000005878e7212 */ /* 0x000fe200078e3cff */
[----:B------:R1:W-:Y:S01]  /*3ba0*/  MUFU.EX2 R232, R9 ;  /* 0x0000000900e87308 */ /* 0x0003e20000000800 */
[----:B------:R-:W-:Y:S01]  /*3bb0*/  LOP3.LUT R135, R149, UR4, R4, 0x96, !PT ;  /* 0x0000000495877c12 */ /* 0x000fe2000f8e9604 */
[----:B------:R-:W-:Y:S01]  /*3bc0*/  IMAD.WIDE.U32 R4, R151, -0x326172a9, RZ ;  /* 0xcd9e8d5797047825 */ /* 0x000fe200078e00ff */
[C---:B------:R-:W-:Y:S01]  /*3bd0*/  @P4 IADD3 R141, R152.reuse, 0x18, RZ ;  /* 0x00000018988d4810 */ /* 0x040fe20007ffe0ff */
[----:B------:R-:W-:Y:S01]  /*3be0*/  UIADD3 UR4, UR9, 0x32370b8f, URZ ;  /* 0x32370b8f09047890 */ /* 0x000fe2000fffe03f */
[----:B------:R-:W-:Y:S01]  /*3bf0*/  @P0 IADD3 R152, R152, 0x19, RZ ;  /* 0x0000001998980810 */ /* 0x000fe20007ffe0ff */
[----:B------:R-:W-:Y:S01]  /*3c00*/  IMAD.WIDE.U32 R150, R150, -0x326172a9, RZ ;  /* 0xcd9e8d5796967825 */ /* 0x000fe200078e00ff */
[----:B------:R-:W-:Y:S02]  /*3c10*/  @P3 ISETP.GE.AND P3, PT, R6, UR17, PT ;  /* 0x0000001106003c0c */ /* 0x000fe4000bf66270 */
[----:B------:R-:W-:Y:S01]  /*3c20*/  @P2 ISETP.GE.AND P2, PT, R7, UR17, PT ;  /* 0x0000001107002c0c */ /* 0x000fe2000bf46270 */
[----:B------:R-:W-:Y:S01]  /*3c30*/  IMAD.WIDE.U32 R142, R142, -0x326172a9, RZ ;  /* 0xcd9e8d578e8e7825 */ /* 0x000fe200078e00ff */
[----:B------:R-:W-:Y:S02]  /*3c40*/  @P6 FSEL R14, R14, -INF , !P1 ;  /* 0xff8000000e0e6808 */ /* 0x000fe40004800000 */
[----:B------:R-:W-:Y:S02]  /*3c50*/  PLOP3.LUT P6, PT, PT, PT, UP0, 0x80, 0x0 ;  /* 0x000000000000781c */ /* 0x000fe40003fcf008 */
[----:B----4-:R-:W-:Y:S02]  /*3c60*/  LOP3.LUT R8, R153, R5, RZ, 0x3c, !PT ;  /* 0x0000000599087212 */ /* 0x010fe400078e3cff */
[----:B------:R-:W-:Y:S02]  /*3c70*/  PLOP3.LUT P0, PT, PT, PT, UP0, 0x80, 0x0 ;  /* 0x000000000000781c */ /* 0x000fe40003f0f008 */
[----:B------:R-:W-:Y:S02]  /*3c80*/  FSETP.NEU.FTZ.AND P5, PT, R250, -INF , PT ;  /* 0xff800000fa00780b */ /* 0x000fe40003fbd000 */
[----:B------:R-:W-:Y:S02]  /*3c90*/  PLOP3.LUT P4, PT, PT, PT, UP0, 0x80, 0x0 ;  /* 0x000000000000781c */ /* 0x000fe40003f8f008 */
[----:B------:R-:W-:Y:S01]  /*3ca0*/  FSEL R0, R0, RZ, P5 ;  /* 0x000000ff00007208 */ /* 0x000fe20002800000 */
[----:B-1----:R-:W-:Y:S01]  /*3cb0*/  IMAD.WIDE.U32 R8, R8, -0x2daee0ad, RZ ;  /* 0xd2511f5308087825 */ /* 0x002fe200078e00ff */
[----:B------:R-:W-:Y:S02]  /*3cc0*/  PLOP3.LUT P5, PT, PT, PT, UP0, 0x80, 0x0 ;  /* 0x000000000000781c */ /* 0x000fe40003faf008 */
[----:B------:R-:W-:Y:S01]  /*3cd0*/  @P6 ISETP.GE.AND P6, PT, R152, UR17, PT ;  /* 0x0000001198006c0c */ /* 0x000fe2000bfc6270 */
[----:B------:R-:W-:Y:S01]  /*3ce0*/  FFMA.FTZ R10, R10, c[0x0][0x23c], -R0 ;  /* 0x00008f000a0a7a23 */ /* 0x000fe20000010800 */
[----:B------:R-:W-:Y:S01]  /*3cf0*/  LOP3.LUT R152, R151, UR5, R4, 0x96, !PT ;  /* 0x0000000597987c12 */ /* 0x000fe2000f8e9604 */
[--C-:B------:R-:W-:Y:S01]  /*3d00*/  FFMA.FTZ R234, R11, c[0x0][0x23c], -R0.reuse ;  /* 0x00008f000bea7a23 */ /* 0x100fe20000010800 */
[----:B------:R-:W-:Y:S01]  /*3d10*/  @P0 FSEL R16, R16, -INF , !P1 ;  /* 0xff80000010100808 */ /* 0x000fe20004800000 */
[----:B------:R-:W1:Y:S01]  /*3d20*/  LDSM.16.M88.4 R4, [R222+0xd400] ;  /* 0x00d40000de04783b */ /* 0x000e620000000200 */
[----:B------:R-:W-:Y:S01]  /*3d30*/  PLOP3.LUT P0, PT, PT, PT, UP0, 0x80, 0x0 ;  /* 0x000000000000781c */ /* 0x000fe20003f0f008 */
[----:B------:R-:W-:Y:S01]  /*3d40*/  FFMA.FTZ R14, R14, c[0x0][0x23c], -R0 ;  /* 0x00008f000e0e7a23 */ /* 0x000fe20000010800 */
[----:B------:R-:W-:Y:S01]  /*3d50*/  @P4 ISETP.GE.AND P4, PT, R140, UR17, PT ;  /* 0x000000118c004c0c */ /* 0x000fe2000bf86270 */
[----:B------:R-:W-:Y:S01]  /*3d60*/  FFMA.FTZ R16, R16, c[0x0][0x23c], -R134 ;  /* 0x00008f0010107a23 */ /* 0x000fe20000010886 */
[----:B------:R-:W-:Y:S01]  /*3d70*/  LOP3.LUT R140, R153, R143, RZ, 0x3c, !PT ;  /* 0x0000008f998c7212 */ /* 0x000fe200078e3cff */
[----:B------:R3:W-:Y:S01]  /*3d80*/  MUFU.EX2 R235, R10 ;  /* 0x0000000a00eb7308 */ /* 0x0007e20000000800 */
[----:B------:R-:W-:Y:S01]  /*3d90*/  @P5 FSEL R12, R12, -INF , !P1 ;  /* 0xff8000000c0c5808 */ /* 0x000fe20004800000 */
[----:B------:R-:W-:Y:S01]  /*3da0*/  IMAD.WIDE.U32 R152, R152, -0x2daee0ad, RZ ;  /* 0xd2511f5398987825 */ /* 0x000fe200078e00ff */
[----:B------:R-:W-:Y:S02]  /*3db0*/  PLOP3.LUT P5, PT, PT, PT, UP0, 0x80, 0x0 ;  /* 0x000000000000781c */ /* 0x000fe40003faf008 */
[----:B------:R-:W-:Y:S01]  /*3dc0*/  LOP3.LUT R9, R9, UR4, R154, 0x96, !PT ;  /* 0x0000000409097c12 */ /* 0x000fe2000f8e969a */
[----:B------:R-:W-:Y:S01]  /*3dd0*/  FFMA.FTZ R12, R12, c[0x0][0x23c], -R132 ;  /* 0x00008f000c0c7a23 */ /* 0x000fe20000010884 */
[----:B------:R-:W-:Y:S02]  /*3de0*/  LOP3.LUT R154, R153, UR7, R8, 0x96, !PT ;  /* 0x00000007999a7c12 */ /* 0x000fe4000f8e9608 */
[----:B------:R-:W-:Y:S01]  /*3df0*/  @P0 FSEL R18, R18, -INF , !P1 ;  /* 0xff80000012120808 */ /* 0x000fe20004800000 */
[----:B------:R4:W-:Y:S01]  /*3e00*/  MUFU.EX2 R170, R12 ;  /* 0x0000000c00aa7308 */ /* 0x0009e20000000800 */
[----:B------:R-:W-:Y:S01]  /*3e10*/  PLOP3.LUT P0, PT, PT, PT, UP0, 0x80, 0x0 ;  /* 0x000000000000781c */ /* 0x000fe20003f0f008 */
[----:B------:R-:W-:Y:S01]  /*3e20*/  IMAD.WIDE.U32 R8, R9, -0x326172a9, RZ ;  /* 0xcd9e8d5709087825 */ /* 0x000fe200078e00ff */
[----:B------:R-:W-:Y:S03]  /*3e30*/  PLOP3.LUT P1, PT, PT, PT, UP0, 0x80, 0x0 ;  /* 0x000000000000781c */ /* 0x000fe60003f2f008 */
[----:B------:R-:W-:Y:S01]  /*3e40*/  @P5 ISETP.GE.AND P5, PT, R141, UR17, PT ;  /* 0x000000118d005c0c */ /* 0x000fe2000bfa6270 */
[--C-:B------:R-:W-:Y:S02]  /*3e50*/  FFMA.FTZ R18, R18, c[0x0][0x23c], -R133.reuse ;  /* 0x00008f0012127a23 */ /* 0x100fe40000010885 */
[----:B------:R-:W-:Y:S01]  /*3e60*/  IMAD.WIDE.U32 R140, R140, -0x2daee0ad, RZ ;  /* 0xd2511f538c8c7825 */ /* 0x000fe200078e00ff */
[----:B------:R-:W-:Y:S03]  /*3e70*/  MUFU.EX2 R163, R16 ;  /* 0x0000001000a37308 */ /* 0x000fe60000000800 */
[----:B------:R-:W-:Y:S01]  /*3e80*/  IMAD.WIDE.U32 R154, R154, -0x326172a9, RZ ;  /* 0xcd9e8d579a9a7825 */ /* 0x000fe200078e00ff */
[----:B------:R-:W-:Y:S02]  /*3e90*/  @P0 FSEL R13, R13, -INF , !P3 ;  /* 0xff8000000d0d0808 */ /* 0x000fe40005800000 */
[----:B------:R-:W-:Y:S01]  /*3ea0*/  PLOP3.LUT P0, PT, PT, PT, UP0, 0x80, 0x0 ;  /* 0x000000000000781c */ /* 0x000fe20003f0f008 */
[----:B---3--:R-:W-:Y:S01]  /*3eb0*/  IMAD.WIDE.U32 R10, R135, -0x326172a9, RZ ;  /* 0xcd9e8d57870a7825 */ /* 0x008fe200078e00ff */
[----:B------:R-:W-:Y:S02]  /*3ec0*/  @P1 FSEL R15, R15, -INF , !P3 ;  /* 0xff8000000f0f1808 */ /* 0x000fe40005800000 */
[----:B------:R-:W-:Y:S01]  /*3ed0*/  PLOP3.LUT P1, PT, PT, PT, UP0, 0x80, 0x0 ;  /* 0x000000000000781c */ /* 0x000fe20003f2f008 */
[----:B------:R-:W-:Y:S01]  /*3ee0*/  FFMA.FTZ R13, R13, c[0x0][0x23c], -R132 ;  /* 0x00008f000d0d7a23 */ /* 0x000fe20000010884 */
[----:B------:R-:W-:Y:S01]  /*3ef0*/  LOP3.LUT R149, R11, UR5, R142, 0x96, !PT ;  /* 0x000000050b957c12 */ /* 0x000fe2000f8e968e */
[----:B------:R-:W-:Y:S01]  /*3f00*/  FFMA.FTZ R15, R15, c[0x0][0x23c], -R0 ;  /* 0x00008f000f0f7a23 */ /* 0x000fe20000010800 */
[----:B------:R-:W-:Y:S01]  /*3f10*/  LOP3.LUT R142, R141, UR4, R148, 0x96, !PT ;  /* 0x000000048d8e7c12 */ /* 0x000fe2000f8e9694 */
[-C--:B-1----:R-:W-:Y:S01]  /*3f20*/  HMMA.16816.F32 R20, R136, R4.reuse, R20 ;  /* 0x000000048814723c */ /* 0x082fe20000001814 */
[----:B------:R-:W-:Y:S01]  /*3f30*/  UIADD3 UR4, UR10, 0x78dde6e4, URZ ;  /* 0x78dde6e40a047890 */ /* 0x000fe2000fffe03f */
[----:B------:R-:W-:Y:S01]  /*3f40*/  IMAD.WIDE.U32 R148, R149, -0x2daee0ad, RZ ;  /* 0xd2511f5395947825 */ /* 0x000fe200078e00ff */
[----:B------:R1:W-:Y:S01]  /*3f50*/  MUFU.EX2 R167, R13 ;  /* 0x0000000d00a77308 */ /* 0x0003e20000000800 */
[----:B------:R-:W-:Y:S01]  /*3f60*/  @P0 FSEL R17, R17, -INF , !P3 ;  /* 0xff80000011110808 */ /* 0x000fe20005800000 */
[----:B------:R-:W-:Y:S01]  /*3f70*/  UIADD3 UR5, UR9, -0x56f99767, URZ ;  /* 0xa906689909057890 */ /* 0x000fe2000fffe03f */
[----:B------:R-:W-:Y:S01]  /*3f80*/  PLOP3.LUT P0, PT, PT, PT, UP0, 0x80, 0x0 ;  /* 0x000000000000781c */ /* 0x000fe20003f0f008 */
[----:B------:R-:W-:Y:S01]  /*3f90*/  IMAD.WIDE.U32 R142, R142, -0x326172a9, RZ ;  /* 0xcd9e8d578e8e7825 */ /* 0x000fe200078e00ff */
[----:B------:R-:W-:Y:S01]  /*3fa0*/  @P1 FSEL R19, R19, -INF , !P3 ;  /* 0xff80000013131808 */ /* 0x000fe20005800000 */
[C---:B------:R-:W-:Y:S01]  /*3fb0*/  HMMA.16816.F32 R24, R144.reuse, R4, R24 ;  /* 0x000000049018723c */ /* 0x040fe20000001818 */
[----:B------:R-:W-:Y:S02]  /*3fc0*/  PLOP3.LUT P1, PT, PT, PT, UP0, 0x80, 0x0 ;  /* 0x000000000000781c */ /* 0x000fe40003f2f008 */
[----:B----4-:R-:W-:Y:S01]  /*3fd0*/  LOP3.LUT R12, R143, UR4, R10, 0x96, !PT ;  /* 0x000000048f0c7c12 */ /* 0x010fe2000f8e960a */
[----:B------:R-:W-:Y:S01]  /*3fe0*/  FFMA.FTZ R17, R17, c[0x0][0x23c], -R134 ;  /* 0x00008f0011117a23 */ /* 0x000fe20000010886 */
[----:B------:R-:W-:Y:S01]  /*3ff0*/  PLOP3.LUT P3, PT, PT, PT, UP0, 0x80, 0x0 ;  /* 0x000000000000781c */ /* 0x000fe20003f6f008 */
[--C-:B------:R-:W-:Y:S01]  /*4000*/  FFMA.FTZ R19, R19, c[0x0][0x23c], -R133.reuse ;  /* 0x00008f0013137a23 */ /* 0x100fe20000010885 */
[----:B------:R-:W-:Y:S01]  /*4010*/  LOP3.LUT R10, R155, UR6, R8, 0x96, !PT ;  /* 0x000000069b0a7c12 */ /* 0x000fe2000f8e9608 */
[-C--:B------:R-:W-:Y:S01]  /*4020*/  HMMA.16816.F32 R28, R144, R6.reuse, R28 ;  /* 0x00000006901c723c */ /* 0x080fe2000000181c */
[----:B------:R-:W-:Y:S01]  /*4030*/  LOP3.LUT R140, R149, UR7, R140, 0x96, !PT ;  /* 0x00000007958c7c12 */ /* 0x000fe2000f8e968c */
[----:B------:R-:W-:Y:S02]  /*4040*/  MUFU.EX2 R162, R17 ;  /* 0x0000001100a27308 */ /* 0x000fe40000000800 */
[----:B------:R-:W-:Y:S01]  /*4050*/  LOP3.LUT R9, R9, UR4, R150, 0x96, !PT ;  /* 0x0000000409097c12 */ /* 0x000fe2000f8e9696 */
[----:B------:R-:W-:Y:S01]  /*4060*/  IMAD.WIDE.U32 R10, R10, -0x2daee0ad, RZ ;  /* 0xd2511f530a0a7825 */ /* 0x000fe200078e00ff */
[----:B------:R-:W-:Y:S01]  /*4070*/  UIADD3 UR4, UR9, 0x646e171e, URZ ;  /* 0x646e171e09047890 */ /* 0x000fe2000fffe03f */
[----:B------:R-:W-:Y:S01]  /*4080*/  @P0 FSEL R20, R20, -INF , !P2 ;  /* 0xff80000014140808 */ /* 0x000fe20005000000 */
[----:B------:R-:W-:Y:S01]  /*4090*/  HMMA.16816.F32 R32, R136, R6, R32 ;  /* 0x000000068820723c */ /* 0x000fe20000001820 */
[----:B------:R-:W-:Y:S03]  /*40a0*/  PLOP3.LUT P0, PT, PT, PT, UP0, 0x80, 0x0 ;  /* 0x000000000000781c */ /* 0x000fe60003f0f008 */
[----:B------:R-:W-:Y:S01]  /*40b0*/  SHF.R.U32.HI R237, RZ, 0x10, R10 ;  /* 0x00000010ffed7819 */ /* 0x000fe2000001160a */
[----:B------:R-:W-:Y:S01]  /*40c0*/  FFMA.FTZ R20, R20, c[0x0][0x23c], -R134 ;  /* 0x00008f0014147a23 */ /* 0x000fe20000010886 */
[----:B------:R-:W-:Y:S01]  /*40d0*/  @P3 FSEL R22, R22, -INF , !P2 ;  /* 0xff80000016163808 */ /* 0x000fe20005000000 */
[----:B------:R-:W-:Y:S01]  /*40e0*/  IMAD.WIDE.U32 R140, R140, -0x326172a9, RZ ;  /* 0xcd9e8d578c8c7825 */ /* 0x000fe200078e00ff */
[----:B------:R-:W-:Y:S01]  /*40f0*/  @P1 FSEL R24, R24, -INF , !P2 ;  /* 0xff80000018181808 */ /* 0x000fe20005000000 */
[----:B------:R3:W-:Y:S01]  /*4100*/  MUFU.EX2 R161, R18 ;  /* 0x0000001200a17308 */ /* 0x0007e20000000800 */
[----:B------:R-:W-:Y:S02]  /*4110*/  PLOP3.LUT P1, PT, PT, PT, UP0, 0x80, 0x0 ;  /* 0x000000000000781c */ /* 0x000fe40003f2f008 */
[----:B------:R-:W-:Y:S01]  /*4120*/  LOP3.LUT R142, R141, UR6, R142, 0x96, !PT ;  /* 0x000000068d8e7c12 */ /* 0x000fe2000f8e968e */
[--C-:B------:R-:W-:Y:S01]  /*4130*/  FFMA.FTZ R22, R22, c[0x0][0x23c], -R133.reuse ;  /* 0x00008f0016167a23 */ /* 0x100fe20000010885 */
[----:B------:R-:W-:Y:S01]  /*4140*/  @P0 FSEL R26, R26, -INF , !P2 ;  /* 0xff8000001a1a0808 */ /* 0x000fe20005000000 */
[----:B------:R-:W-:Y:S01]  /*4150*/  FFMA.FTZ R24, R24, c[0x0][0x23c], -R132 ;  /* 0x00008f0018187a23 */ /* 0x000fe20000010884 */
[----:B------:R-:W-:Y:S01]  /*4160*/  PLOP3.LUT P0, PT, PT, PT, UP0, 0x80, 0x0 ;  /* 0x000000000000781c */ /* 0x000fe20003f0f008 */
[----:B------:R-:W-:Y:S01]  /*4170*/  IMAD.WIDE.U32 R8, R9, -0x2daee0ad, RZ ;  /* 0xd2511f5309087825 */ /* 0x000fe200078e00ff */
[----:B------:R-:W-:Y:S01]  /*4180*/  PLOP3.LUT P2, PT, PT, PT, UP0, 0x80, 0x0 ;  /* 0x000000000000781c */ /* 0x000fe20003f4f008 */
[----:B------:R4:W-:Y:S01]  /*4190*/  MUFU.EX2 R160, R19 ;  /* 0x0000001300a07308 */ /* 0x0009e20000000800 */
[----:B------:R-:W-:Y:S01]  /*41a0*/  PLOP3.LUT P3, PT, PT, PT, UP0, 0x80, 0x0 ;  /* 0x000000000000781c */ /* 0x000fe20003f6f008 */
[----:B-1----:R-:W-:Y:S01]  /*41b0*/  IMAD.WIDE.U32 R12, R12, -0x2daee0ad, RZ ;  /* 0xd2511f530c0c7825 */ /* 0x002fe200078e00ff */
[----:B------:R-:W-:Y:S02]  /*41c0*/  LOP3.LUT R152, R9, UR5, R152, 0x96, !PT ;  /* 0x0000000509987c12 */ /* 0x000fe4000f8e9698 */
[----:B------:R-:W-:Y:S01]  /*41d0*/  @P1 FSEL R23, R23, -INF , !P4 ;  /* 0xff80000017171808 */ /* 0x000fe20006000000 */
[----:B------:R-:W-:Y:S01]  /*41e0*/  FFMA.FTZ R26, R26, c[0x0][0x23c], -R0 ;  /* 0x00008f001a1a7a23 */ /* 0x000fe20000010800 */
[----:B------:R-:W-:Y:S01]  /*41f0*/  PLOP3.LUT P1, PT, PT, PT, UP0, 0x80, 0x0 ;  /* 0x000000000000781c */ /* 0x000fe20003f2f008 */
[----:B------:R-:W-:Y:S01]  /*4200*/  IMAD.WIDE.U32 R4, R152, -0x326172a9, RZ ;  /* 0xcd9e8d5798047825 */ /* 0x000fe200078e00ff */
[----:B------:R-:W-:Y:S01]  /*4210*/  LOP3.LUT R148, R13, UR5, R148, 0x96, !PT ;  /* 0x000000050d947c12 */ /* 0x000fe2000f8e9694 */
[----:B------:R-:W-:Y:S01]  /*4220*/  MUFU.EX2 R169, R14 ;  /* 0x0000000e00a97308 */ /* 0x000fe20000000800 */
[----:B------:R-:W-:Y:S01]  /*4230*/  @P0 FSEL R27, R27, -INF , !P4 ;  /* 0xff8000001b1b0808 */ /* 0x000fe20006000000 */
[----:B------:R-:W-:Y:S01]  /*4240*/  UIADD3 UR5, UR10, -0x4ab325aa, URZ ;  /* 0xb54cda560a057890 */ /* 0x000fe2000fffe03f */
[----:B------:R-:W-:Y:S01]  /*4250*/  PLOP3.LUT P0, PT, PT, PT, UP0, 0x80, 0x0 ;  /* 0x000000000000781c */ /* 0x000fe20003f0f008 */
[--C-:B------:R-:W-:Y:S01]  /*4260*/  FFMA.FTZ R23, R23, c[0x0][0x23c], -R133.reuse ;  /* 0x00008f0017177a23 */ /* 0x100fe20000010885 */
[----:B------:R-:W-:Y:S01]  /*4270*/  @P2 FSEL R25, R25, -INF , !P4 ;  /* 0xff80000019192808 */ /* 0x000fe20006000000 */
[----:B------:R-:W-:Y:S01]  /*4280*/  FFMA.FTZ R27, R27, c[0x0][0x23c], -R0 ;  /* 0x00008f001b1b7a23 */ /* 0x000fe20000010800 */
[----:B------:R-:W-:Y:S02]  /*4290*/  PLOP3.LUT P2, PT, PT, PT, UP0, 0x80, 0x0 ;  /* 0x000000000000781c */ /* 0x000fe40003f4f008 */
[----:B------:R-:W-:Y:S01]  /*42a0*/  LOP3.LUT R13, R11, UR4, R8, 0x96, !PT ;  /* 0x000000040b0d7c12 */ /* 0x000fe2000f8e9608 */
[----:B------:R1:W-:Y:S01]  /*42b0*/  MUFU.EX2 R168, R15 ;  /* 0x0000000f00a87308 */ /* 0x0003e20000000800 */
[----:B------:R-:W-:Y:S01]  /*42c0*/  @P1 FSEL R30, R30, -INF , !P5 ;  /* 0xff8000001e1e1808 */ /* 0x000fe20006800000 */
[----:B------:R-:W-:Y:S01]  /*42d0*/  IMAD.WIDE.U32 R8, R142, -0x2daee0ad, RZ ;  /* 0xd2511f538e087825 */ /* 0x000fe200078e00ff */
[----:B------:R-:W-:Y:S02]  /*42e0*/  PLOP3.LUT P1, PT, PT, PT, UP0, 0x80, 0x0 ;  /* 0x000000000000781c */ /* 0x000fe40003f2f008 */
[----:B------:R-:W-:Y:S01]  /*42f0*/  @P3 FSEL R21, R21, -INF , !P4 ;  /* 0xff80000015153808 */ /* 0x000fe20006000000 */
[----:B------:R-:W-:Y:S01]  /*4300*/  FFMA.FTZ R30, R30, c[0x0][0x23c], -R0 ;  /* 0x00008f001e1e7a23 */ /* 0x000fe20000010800 */
[----:B------:R-:W-:Y:S01]  /*4310*/  PLOP3.LUT P3, PT, PT, PT, UP0, 0x80, 0x0 ;  /* 0x000000000000781c */ /* 0x000fe20003f6f008 */
[----:B------:R-:W-:Y:S01]  /*4320*/  FFMA.FTZ R25, R25, c[0x0][0x23c], -R132 ;  /* 0x00008f0019197a23 */ /* 0x000fe20000010884 */
[C---:B------:R-:W-:Y:S01]  /*4330*/  LOP3.LUT R135, R8.reuse, 0xff, RZ, 0xc0, !PT ;  /* 0x000000ff08877812 */ /* 0x040fe200078ec0ff */
[----:B------:R-:W-:Y:S01]  /*4340*/  MUFU.EX2 R234, R234 ;  /* 0x000000ea00ea7308 */ /* 0x000fe20000000800 */
[----:B------:R-:W-:Y:S01]  /*4350*/  SHF.R.U32.HI R141, RZ, 0x18, R8 ;  /* 0x00000018ff8d7819 */ /* 0x000fe20000011608 */
[----:B------:R-:W-:Y:S01]  /*4360*/  FFMA.FTZ R21, R21, c[0x0][0x23c], -R134 ;  /* 0x00008f0015157a23 */ /* 0x000fe20000010886 */
[----:B------:R-:W-:Y:S02]  /*4370*/  LOP3.LUT R143, R8, 0xffff, RZ, 0xc0, !PT ;  /* 0x0000ffff088f7812 */ /* 0x000fe400078ec0ff */
[----:B------:R-:W-:Y:S02]  /*4380*/  SHF.R.U32.HI R236, RZ, 0x10, R8 ;  /* 0x00000010ffec7819 */ /* 0x000fe40000011608 */
[----:B------:R-:W-:Y:S02]  /*4390*/  LOP3.LUT R8, R5, UR5, R154, 0x96, !PT ;  /* 0x0000000505087c12 */ /* 0x000fe4000f8e969a */
[----:B------:R-:W-:Y:S01]  /*43a0*/  @P0 FSEL R34, R34, -INF , !P5 ;  /* 0xff80000022220808 */ /* 0x000fe20006800000 */
[----:B------:R-:W-:Y:S01]  /*43b0*/  MUFU.EX2 R159, R20 ;  /* 0x00000014009f7308 */ /* 0x000fe20000000800 */
[----:B------:R-:W-:Y:S02]  /*43c0*/  PLOP3.LUT P0, PT, PT, PT, UP0, 0x80, 0x0 ;  /* 0x000000000000781c */ /* 0x000fe40003f0f008 */
[----:B------:R-:W-:Y:S01]  /*43d0*/  LOP3.LUT R16, R4, 0xffff, RZ, 0xc0, !PT ;  /* 0x0000ffff04107812 */ /* 0x000fe200078ec0ff */
[----:B------:R-:W-:Y:S01]  /*43e0*/  FFMA.FTZ R34, R34, c[0x0][0x23c], -R133 ;  /* 0x00008f0022227a23 */ /* 0x000fe20000010885 */
[----:B---3--:R-:W-:Y:S02]  /*43f0*/  LOP3.LUT R18, R4, 0xff, RZ, 0xc0, !PT ;  /* 0x000000ff04127812 */ /* 0x008fe400078ec0ff */
[--C-:B----4-:R-:W-:Y:S02]  /*4400*/  SHF.R.U32.HI R19, RZ, 0x18, R4.reuse ;  /* 0x00000018ff137819 */ /* 0x110fe40000011604 */
[----:B------:R-:W-:Y:S01]  /*4410*/  SHF.R.U32.HI R17, RZ, 0x10, R4 ;  /* 0x00000010ff117819 */ /* 0x000fe20000011604 */
[----:B------:R-:W-:Y:S01]  /*4420*/  IMAD.WIDE.U32 R4, R148, -0x326172a9, RZ ;  /* 0xcd9e8d5794047825 */ /* 0x000fe200078e00ff */
[----:B------:R-:W-:Y:S01]  /*4430*/  LOP3.LUT R12, R9, UR4, R12, 0x96, !PT ;  /* 0x00000004090c7c12 */ /* 0x000fe2000f8e960c */
[----:B------:R-:W-:Y:S01]  /*4440*/  ULDC.U8 UR4, c[0x0][0x2d8] ;  /* 0x0000b60000047ab9 */ /* 0x000fe20000000000 */
[----:B------:R-:W-:Y:S01]  /*4450*/  LOP3.LUT R9, R8, 0xffff, RZ, 0xc0, !PT ;  /* 0x0000ffff08097812 */ /* 0x000fe200078ec0ff */
[----:B------:R-:W-:Y:S01]  /*4460*/  MUFU.EX2 R158, R21 ;  /* 0x00000015009e7308 */ /* 0x000fe20000000800 */
[----:B-1----:R-:W-:Y:S02]  /*4470*/  LOP3.LUT R15, R10, 0xff, RZ, 0xc0, !PT ;  /* 0x000000ff0a0f7812 */ /* 0x002fe400078ec0ff */
[----:B------:R-:W-:Y:S02]  /*4480*/  SHF.R.U32.HI R14, RZ, 0x18, R10 ;  /* 0x00000018ff0e7819 */ /* 0x000fe4000001160a */
[----:B------:R-:W-:Y:S02]  /*4490*/  @P1 FSEL R29, R29, -INF , !P6 ;  /* 0xff8000001d1d1808 */ /* 0x000fe40007000000 */
[----:B------:R-:W-:Y:S02]  /*44a0*/  @P2 FSEL R32, R32, -INF , !P5 ;  /* 0xff80000020202808 */ /* 0x000fe40006800000 */
[----:B------:R-:W-:Y:S01]  /*44b0*/  PLOP3.LUT P2, PT, PT, PT, UP0, 0x80, 0x0 ;  /* 0x000000000000781c */ /* 0x000fe20003f4f008 */
[----:B------:R-:W-:Y:S01]  /*44c0*/  MUFU.EX2 R157, R22 ;  /* 0x00000016009d7308 */ /* 0x000fe20000000800 */
[----:B------:R-:W-:Y:S01]  /*44d0*/  PLOP3.LUT P1, PT, PT, PT, UP0, 0x80, 0x0 ;  /* 0x000000000000781c */ /* 0x000fe20003f2f008 */
[----:B------:R-:W-:Y:S01]  /*44e0*/  FFMA.FTZ R32, R32, c[0x0][0x23c], -R134 ;  /* 0x00008f0020207a23 */ /* 0x000fe20000010886 */
[----:B------:R-:W-:Y:S02]  /*44f0*/  LOP3.LUT R142, R10, 0xffff, RZ, 0xc0, !PT ;  /* 0x0000ffff0a8e7812 */ /* 0x000fe400078ec0ff */
[----:B------:R-:W-:Y:S02]  /*4500*/  @P3 FSEL R28, R28, -INF , !P5 ;  /* 0xff8000001c1c3808 */ /* 0x000fe40006800000 */
[----:B------:R-:W-:Y:S02]  /*4510*/  ISETP.LE.U32.AND P4, PT, R15, UR4, PT ;  /* 0x000000040f007c0c */ /* 0x000fe4000bf83070 */
[----:B------:R-:W-:Y:S01]  /*4520*/  ISETP.LE.U32.AND P3, PT, R14, UR4, PT ;  /* 0x000000040e007c0c */ /* 0x000fe2000bf63070 */
[----:B------:R-:W-:Y:S01]  /*4530*/  MUFU.EX2 R155, R24 ;  /* 0x00000018009b7308 */ /* 0x000fe20000000800 */
[----:B------:R-:W-:Y:S01]  /*4540*/  LOP3.LUT R10, R4, 0xffff, RZ, 0xc0, !PT ;  /* 0x0000ffff040a7812 */ /* 0x000fe200078ec0ff */
[--C-:B------:R-:W-:Y:S01]  /*4550*/  FFMA.FTZ R28, R28, c[0x0][0x23c], -R132.reuse ;  /* 0x00008f001c1c7a23 */ /* 0x100fe20000010884 */
[----:B------:R-:W-:Y:S01]  /*4560*/  LOP3.LUT R15, R4, 0xff, RZ, 0xc0, !PT ;  /* 0x000000ff040f7812 */ /* 0x000fe200078ec0ff */
[----:B------:R-:W-:Y:S01]  /*4570*/  FFMA.FTZ R132, R29, c[0x0][0x23c], -R132 ;  /* 0x00008f001d847a23 */ /* 0x000fe20000010884 */
[--C-:B------:R-:W-:Y:S02]  /*4580*/  SHF.R.U32.HI R14, RZ, 0x10, R4.reuse ;  /* 0x00000010ff0e7819 */ /* 0x100fe40000011604 */
[----:B------:R-:W-:Y:S02]  /*4590*/  SHF.R.U32.HI R11, RZ, 0x18, R4 ;  /* 0x00000018ff0b7819 */ /* 0x000fe40000011604 */
[----:B------:R-:W-:Y:S01]  /*45a0*/  SHF.R.U32.HI R4, RZ, 0x8, R9 ;  /* 0x00000008ff047819 */ /* 0x000fe20000011609 */
[----:B------:R-:W-:Y:S01]  /*45b0*/  MUFU.EX2 R153, R26 ;  /* 0x0000001a00997308 */ /* 0x000fe20000000800 */
[----:B------:R-:W-:Y:S01]  /*45c0*/  LOP3.LUT R6, R5, UR5, R140, 0x96, !PT ;  /* 0x0000000505067c12 */ /* 0x000fe2000f8e968c */
[----:B------:R-:W-:Y:S01]  /*45d0*/  IMAD.U32 R140, RZ, RZ, UR16 ;  /* 0x00000010ff8c7e24 */ /* 0x000fe2000f8e00ff */
[----:B------:R-:W-:Y:S02]  /*45e0*/  LOP3.LUT R7, R8, 0xff, RZ, 0xc0, !PT ;  /* 0x000000ff08077812 */ /* 0x000fe400078ec0ff */
[--C-:B------:R-:W-:Y:S02]  /*45f0*/  SHF.R.U32.HI R5, RZ, 0x18, R8.reuse ;  /* 0x00000018ff057819 */ /* 0x100fe40000011608 */
[----:B------:R-:W-:Y:S02]  /*4600*/  SHF.R.U32.HI R8, RZ, 0x10, R8 ;  /* 0x00000010ff087819 */ /* 0x000fe40000011608 */
[----:B------:R-:W-:Y:S01]  /*4610*/  LOP3.LUT R4, R4, 0xffff, RZ, 0xc0, !PT ;  /* 0x0000ffff04047812 */ /* 0x000fe200078ec0ff */
[----:B------:R-:W1:Y:S01]  /*4620*/  MUFU.EX2 R149, R32 ;  /* 0x0000002000957308 */ /* 0x000e620000000800 */
[----:B------:R-:W-:Y:S02]  /*4630*/  @P0 FSEL R33, R33, -INF , !P6 ;  /* 0xff80000021210808 */ /* 0x000fe40007000000 */
[----:B------:R-:W-:Y:S02]  /*4640*/  ISETP.LE.U32.AND P0, PT, R4, UR4, PT ;  /* 0x0000000404007c0c */ /* 0x000fe4000bf03070 */
[----:B------:R-:W-:Y:S01]  /*4650*/  LOP3.LUT R8, R8, 0xff, RZ, 0xc0, !PT ;  /* 0x000000ff08087812 */ /* 0x000fe200078ec0ff */
[----:B------:R-:W-:Y:S01]  /*4660*/  FFMA.FTZ R134, R33, c[0x0][0x23c], -R134 ;  /* 0x00008f0021867a23 */ /* 0x000fe20000010886 */
[----:B------:R-:W-:Y:S02]  /*4670*/  LOP3.LUT R4, R6, 0xffff, RZ, 0xc0, !PT ;  /* 0x0000ffff06047812 */ /* 0x000fe400078ec0ff */
[----:B------:R-:W-:Y:S01]  /*4680*/  @P2 FSEL R31, R31, -INF , !P6 ;  /* 0xff8000001f1f2808 */ /* 0x000fe20007000000 */
[----:B------:R-:W-:Y:S01]  /*4690*/  MUFU.EX2 R148, R134 ;  /* 0x0000008600947308 */ /* 0x000fe20000000800 */
[----:B------:R-:W-:Y:S02]  /*46a0*/  @P1 FSEL R35, R35, -INF , !P6 ;  /* 0xff80000023231808 */ /* 0x000fe40007000000 */
[----:B------:R-:W-:Y:S01]  /*46b0*/  ISETP.LE.U32.AND P6, PT, R8, UR4, PT ;  /* 0x0000000408007c0c */ /* 0x000fe2000bfc3070 */
[----:B------:R-:W-:Y:S01]  /*46c0*/  FFMA.FTZ R0, R31, c[0x0][0x23c], -R0 ;  /* 0x00008f001f007a23 */ /* 0x000fe20000010800 */
[----:B------:R-:W-:Y:S01]  /*46d0*/  SHF.R.U32.HI R4, RZ, 0x8, R4 ;  /* 0x00000008ff047819 */ /* 0x000fe20000011604 */
[----:B--2---:R-:W-:Y:S01]  /*46e0*/  @!P0 FADD.FTZ R165, -R165, -RZ ;  /* 0x800000ffa5a58221 */ /* 0x004fe20000010100 */
[----:B------:R-:W-:Y:S01]  /*46f0*/  ISETP.LE.U32.AND P2, PT, R5, UR4, PT ;  /* 0x0000000405007c0c */ /* 0x000fe2000bf43070 */
[----:B------:R-:W-:Y:S01]  /*4700*/  FFMA.FTZ R133, R35, c[0x0][0x23c], -R133 ;  /* 0x00008f0023857a23 */ /* 0x000fe20000010885 */
[----:B------:R-:W-:Y:S01]  /*4710*/  ISETP.LE.U32.AND P5, PT, R7, UR4, PT ;  /* 0x0000000407007c0c */ /* 0x000fe2000bfa3070 */
[----:B------:R-:W-:Y:S01]  /*4720*/  MUFU.EX2 R144, R0 ;  /* 0x0000000000907308 */ /* 0x000fe20000000800 */
[----:B------:R-:W-:Y:S02]  /*4730*/  LOP3.LUT R4, R4, 0xffff, RZ, 0xc0, !PT ;  /* 0x0000ffff04047812 */ /* 0x000fe400078ec0ff */
[----:B------:R-:W-:Y:S01]  /*4740*/  LOP3.LUT R7, R6, 0xff, RZ, 0xc0, !PT ;  /* 0x000000ff06077812 */ /* 0x000fe200078ec0ff */
[----:B-1----:R-:W-:Y:S01]  /*4750*/  @!P4 FADD.FTZ R149, -R149, -RZ ;  /* 0x800000ff9595c221 */ /* 0x002fe20000010100 */
[----:B------:R-:W-:Y:S01]  /*4760*/  ISETP.LE.U32.AND P0, PT, R4, UR4, PT ;  /* 0x0000000404007c0c */ /* 0x000fe2000bf03070 */
[----:B------:R-:W-:Y:S01]  /*4770*/  @!P6 FADD.FTZ R164, -R164, -RZ ;  /* 0x800000ffa4a4e221 */ /* 0x000fe20000010100 */
[--C-:B------:R-:W-:Y:S02]  /*4780*/  SHF.R.U32.HI R5, RZ, 0x10, R6.reuse ;  /* 0x00000010ff057819 */ /* 0x100fe40000011606 */
[----:B------:R-:W-:Y:S01]  /*4790*/  SHF.R.U32.HI R6, RZ, 0x18, R6 ;  /* 0x00000018ff067819 */ /* 0x000fe20000011606 */
[----:B------:R-:W-:Y:S01]  /*47a0*/  @!P2 FADD.FTZ R171, -R171, -RZ ;  /* 0x800000ffababa221 */ /* 0x000fe20000010100 */
[----:B------:R-:W-:Y:S01]  /*47b0*/  ISETP.LE.U32.AND P1, PT, R7, UR4, PT ;  /* 0x0000000407007c0c */ /* 0x000fe2000bf23070 */
[----:B------:R-:W-:Y:S01]  /*47c0*/  @!P5 FADD.FTZ R166, -R166, -RZ ;  /* 0x800000ffa6a6d221 */ /* 0x000fe20000010100 */
[----:B------:R-:W-:Y:S01]  /*47d0*/  ISETP.LE.U32.AND P6, PT, R6, UR4, PT ;  /* 0x0000000406007c0c */ /* 0x000fe2000bfc3070 */
[----:B------:R-:W-:Y:S01]  /*47e0*/  MUFU.EX2 R156, R23 ;  /* 0x00000017009c7308 */ /* 0x000fe20000000800 */
[----:B------:R-:W-:Y:S02]  /*47f0*/  LOP3.LUT R5, R5, 0xff, RZ, 0xc0, !PT ;  /* 0x000000ff05057812 */ /* 0x000fe400078ec0ff */
[----:B------:R-:W-:Y:S01]  /*4800*/  ISETP.LE.U32.AND P2, PT, R15, UR4, PT ;  /* 0x000000040f007c0c */ /* 0x000fe2000bf43070 */
[----:B------:R-:W-:Y:S01]  /*4810*/  @!P0 FADD.FTZ R232, -R232, -RZ ;  /* 0x800000ffe8e88221 */ /* 0x000fe20000010100 */
[----:B------:R-:W-:Y:S02]  /*4820*/  ISETP.LE.U32.AND P5, PT, R5, UR4, PT ;  /* 0x0000000405007c0c */ /* 0x000fe4000bfa3070 */
[----:B------:R-:W-:Y:S02]  /*4830*/  LOP3.LUT R5, R14, 0xff, RZ, 0xc0, !PT ;  /* 0x000000ff0e057812 */ /* 0x000fe400078ec0ff */
[----:B------:R-:W-:Y:S01]  /*4840*/  SHF.R.U32.HI R4, RZ, 0x8, R10 ;  /* 0x00000008ff047819 */ /* 0x000fe2000001160a */
[----:B------:R-:W-:Y:S01]  /*4850*/  @!P1 FADD.FTZ R233, -R233, -RZ ;  /* 0x800000ffe9e99221 */ /* 0x000fe20000010100 */
[----:B------:R-:W-:Y:S01]  /*4860*/  ISETP.LE.U32.AND P0, PT, R5, UR4, PT ;  /* 0x0000000405007c0c */ /* 0x000fe2000bf03070 */
[----:B------:R-:W-:Y:S01]  /*4870*/  @!P6 FADD.FTZ R234, -R234, -RZ ;  /* 0x800000ffeaeae221 */ /* 0x000fe20000010100 */
[----:B------:R-:W-:Y:S01]  /*4880*/  LOP3.LUT R4, R4, 0xffff, RZ, 0xc0, !PT ;  /* 0x0000ffff04047812 */ /* 0x000fe200078ec0ff */
[----:B------:R-:W-:Y:S01]  /*4890*/  MUFU.EX2 R154, R25 ;  /* 0x00000019009a7308 */ /* 0x000fe20000000800 */
[----:B------:R-:W-:Y:S01]  /*48a0*/  ISETP.LE.U32.AND P6, PT, R11, UR4, PT ;  /* 0x000000040b007c0c */ /* 0x000fe2000bfc3070 */
[----:B------:R-:W-:Y:S01]  /*48b0*/  @!P2 FADD.FTZ R170, -R170, -RZ ;  /* 0x800000ffaaaaa221 */ /* 0x000fe20000010100 */
[----:B------:R-:W-:Y:S01]  /*48c0*/  ISETP.LE.U32.AND P1, PT, R4, UR4, PT ;  /* 0x0000000404007c0c */ /* 0x000fe2000bf23070 */
[----:B------:R-:W-:Y:S01]  /*48d0*/  @!P5 FADD.FTZ R235, -R235, -RZ ;  /* 0x800000ffebebd221 */ /* 0x000fe20000010100 */
[----:B------:R-:W-:Y:S02]  /*48e0*/  SHF.R.U32.HI R4, RZ, 0x8, R16 ;  /* 0x00000008ff047819 */ /* 0x000fe40000011610 */
[----:B------:R-:W-:Y:S02]  /*48f0*/  ISETP.LE.U32.AND P2, PT, R18, UR4, PT ;  /* 0x0000000412007c0c */ /* 0x000fe4000bf43070 */
[----:B------:R-:W-:Y:S01]  /*4900*/  LOP3.LUT R4, R4, 0xffff, RZ, 0xc0, !PT ;  /* 0x0000ffff04047812 */ /* 0x000fe200078ec0ff */
[----:B------:R-:W-:Y:S01]  /*4910*/  @!P0 FADD.FTZ R169, -R169, -RZ ;  /* 0x800000ffa9a98221 */ /* 0x000fe20000010100 */
[----:B------:R-:W-:Y:S01]  /*4920*/  LOP3.LUT R5, R17, 0xff, RZ, 0xc0, !PT ;  /* 0x000000ff11057812 */ /* 0x000fe200078ec0ff */
[----:B------:R-:W-:Y:S01]  /*4930*/  MUFU.EX2 R146, R34 ;  /* 0x0000002200927308 */ /* 0x000fe20000000800 */
[----:B------:R-:W-:Y:S01]  /*4940*/  ISETP.LE.U32.AND P0, PT, R4, UR4, PT ;  /* 0x0000000404007c0c */ /* 0x000fe2000bf03070 */
[----:B------:R-:W-:Y:S01]  /*4950*/  @!P6 FADD.FTZ R168, -R168, -RZ ;  /* 0x800000ffa8a8e221 */ /* 0x000fe20000010100 */
[----:B------:R-:W-:Y:S01]  /*4960*/  LOP3.LUT R4, R13, 0xffff, RZ, 0xc0, !PT ;  /* 0x0000ffff0d047812 */ /* 0x000fe200078ec0ff */
[----:B------:R-:W-:Y:S01]  /*4970*/  @!P1 FADD.FTZ R167, -R167, -RZ ;  /* 0x800000ffa7a79221 */ /* 0x000fe20000010100 */
[----:B------:R-:W-:Y:S02]  /*4980*/  ISETP.LE.U32.AND P6, PT, R5, UR4, PT ;  /* 0x0000000405007c0c */ /* 0x000fe4000bfc3070 */
[----:B------:R-:W-:Y:S01]  /*4990*/  LOP3.LUT R5, R13, 0xff, RZ, 0xc0, !PT ;  /* 0x000000ff0d057812 */ /* 0x000fe200078ec0ff */
[----:B------:R-:W-:Y:S01]  /*49a0*/  @!P2 FADD.FTZ R163, -R163, -RZ ;  /* 0x800000ffa3a3a221 */ /* 0x000fe20000010100 */
[----:B------:R-:W-:Y:S01]  /*49b0*/  SHF.R.U32.HI R4, RZ, 0x8, R4 ;  /* 0x00000008ff047819 */ /* 0x000fe20000011604 */
[----:B------:R-:W1:Y:S01]  /*49c0*/  MUFU.EX2 R145, R133 ;  /* 0x0000008500917308 */ /* 0x000e620000000800 */
[----:B------:R-:W-:Y:S02]  /*49d0*/  ISETP.LE.U32.AND P2, PT, R5, UR4, PT ;  /* 0x0000000405007c0c */ /* 0x000fe4000bf43070 */
[----:B------:R-:W-:Y:S01]  /*49e0*/  LOP3.LUT R4, R4, 0xffff, RZ, 0xc0, !PT ;  /* 0x0000ffff04047812 */ /* 0x000fe200078ec0ff */
[----:B------:R-:W-:Y:S01]  /*49f0*/  @!P0 FADD.FTZ R162, -R162, -RZ ;  /* 0x800000ffa2a28221 */ /* 0x000fe20000010100 */
[----:B------:R-:W-:Y:S02]  /*4a00*/  SHF.R.U32.HI R5, RZ, 0x10, R13 ;  /* 0x00000010ff057819 */ /* 0x000fe4000001160d */
[----:B------:R-:W-:Y:S01]  /*4a10*/  ISETP.LE.U32.AND P0, PT, R4, UR4, PT ;  /* 0x0000000404007c0c */ /* 0x000fe2000bf03070 */
[----:B------:R-:W-:Y:S01]  /*4a20*/  @!P6 FADD.FTZ R161, -R161, -RZ ;  /* 0x800000ffa1a1e221 */ /* 0x000fe20000010100 */
[----:B------:R-:W-:Y:S01]  /*4a30*/  LOP3.LUT R4, R5, 0xff, RZ, 0xc0, !PT ;  /* 0x000000ff05047812 */ /* 0x000fe200078ec0ff */
[----:B------:R-:W-:Y:S01]  /*4a40*/  MUFU.EX2 R152, R27 ;  /* 0x0000001b00987308 */ /* 0x000fe20000000800 */
[----:B------:R-:W-:Y:S02]  /*4a50*/  LOP3.LUT R5, R12, 0xffff, RZ, 0xc0, !PT ;  /* 0x0000ffff0c057812 */ /* 0x000fe400078ec0ff */
[----:B------:R-:W-:Y:S01]  /*4a60*/  ISETP.LE.U32.AND P6, PT, R4, UR4, PT ;  /* 0x0000000404007c0c */ /* 0x000fe2000bfc3070 */
[----:B------:R-:W-:Y:S01]  /*4a70*/  @!P2 FADD.FTZ R159, -R159, -RZ ;  /* 0x800000ff9f9fa221 */ /* 0x000fe20000010100 */
[----:B------:R-:W-:Y:S02]  /*4a80*/  SHF.R.U32.HI R4, RZ, 0x8, R5 ;  /* 0x00000008ff047819 */ /* 0x000fe40000011605 */
[----:B------:R-:W-:Y:S02]  /*4a90*/  LOP3.LUT R5, R12, 0xff, RZ, 0xc0, !PT ;  /* 0x000000ff0c057812 */ /* 0x000fe400078ec0ff */
[----:B------:R-:W-:Y:S01]  /*4aa0*/  LOP3.LUT R4, R4, 0xffff, RZ, 0xc0, !PT ;  /* 0x0000ffff04047812 */ /* 0x000fe200078ec0ff */
[----:B------:R-:W-:Y:S01]  /*4ab0*/  @!P0 FADD.FTZ R158, -R158, -RZ ;  /* 0x800000ff9e9e8221 */ /* 0x000fe20000010100 */
[----:B------:R-:W-:Y:S01]  /*4ac0*/  ISETP.LE.U32.AND P2, PT, R5, UR4, PT ;  /* 0x0000000405007c0c */ /* 0x000fe2000bf43070 */
[----:B------:R-:W-:Y:S01]  /*4ad0*/  MUFU.EX2 R151, R28 ;  /* 0x0000001c00977308 */ /* 0x000fe20000000800 */
[----:B------:R-:W-:Y:S01]  /*4ae0*/  SHF.R.U32.HI R5, RZ, 0x10, R12 ;  /* 0x00000010ff057819 */ /* 0x000fe2000001160c */
[----:B-1----:R-:W-:Y:S01]  /*4af0*/  @!P3 FADD.FTZ R145, -R145, -RZ ;  /* 0x800000ff9191b221 */ /* 0x002fe20000010100 */
[----:B------:R-:W-:Y:S01]  /*4b00*/  ISETP.LE.U32.AND P0, PT, R4, UR4, PT ;  /* 0x0000000404007c0c */ /* 0x000fe2000bf03070 */
[----:B------:R-:W-:Y:S01]  /*4b10*/  @!P6 FADD.FTZ R157, -R157, -RZ ;  /* 0x800000ff9d9de221 */ /* 0x000fe20000010100 */
[----:B------:R-:W-:Y:S02]  /*4b20*/  LOP3.LUT R4, R5, 0xff, RZ, 0xc0, !PT ;  /* 0x000000ff05047812 */ /* 0x000fe400078ec0ff */
[----:B------:R-:W-:Y:S02]  /*4b30*/  SHF.R.U32.HI R5, RZ, 0x8, R142 ;  /* 0x00000008ff057819 */ /* 0x000fe4000001168e */
[----:B------:R-:W-:Y:S01]  /*4b40*/  ISETP.LE.U32.AND P6, PT, R4, UR4, PT ;  /* 0x0000000404007c0c */ /* 0x000fe2000bfc3070 */
[----:B------:R-:W1:Y:S01]  /*4b50*/  MUFU.EX2 R150, R132 ;  /* 0x0000008400967308 */ /* 0x000e620000000800 */
[----:B------:R-:W-:Y:S01]  /*4b60*/  LOP3.LUT R4, R5, 0xffff, RZ, 0xc0, !PT ;  /* 0x0000ffff05047812 */ /* 0x000fe200078ec0ff */
[----:B------:R-:W-:Y:S01]  /*4b70*/  @!P2 FADD.FTZ R155, -R155, -RZ ;  /* 0x800000ff9b9ba221 */ /* 0x000fe20000010100 */
[----:B------:R-:W-:Y:S02]  /*4b80*/  ISETP.LE.U32.AND P1, PT, R19, UR4, PT ;  /* 0x0000000413007c0c */ /* 0x000fe4000bf23070 */
[----:B------:R-:W-:Y:S01]  /*4b90*/  ISETP.LE.U32.AND P2, PT, R4, UR4, PT ;  /* 0x0000000404007c0c */ /* 0x000fe2000bf43070 */
[----:B------:R-:W-:Y:S01]  /*4ba0*/  @!P0 FADD.FTZ R154, -R154, -RZ ;  /* 0x800000ff9a9a8221 */ /* 0x000fe20000010100 */
[----:B------:R-:W-:Y:S02]  /*4bb0*/  LOP3.LUT R4, R237, 0xff, RZ, 0xc0, !PT ;  /* 0x000000ffed047812 */ /* 0x000fe400078ec0ff */
[----:B------:R-:W2:Y:S01]  /*4bc0*/  LDL R237, [R1] ;  /* 0x0000000001ed7983 */ /* 0x000ea20000100800 */
[----:B------:R-:W-:Y:S01]  /*4bd0*/  SHF.R.U32.HI R5, RZ, 0x8, R143 ;  /* 0x00000008ff057819 */ /* 0x000fe2000001168f */
[----:B------:R-:W3:Y:S01]  /*4be0*/  MUFU.EX2 R147, R30 ;  /* 0x0000001e00937308 */ /* 0x000ee20000000800 */
[----:B------:R-:W-:Y:S01]  /*4bf0*/  @!P6 FADD.FTZ R153, -R153, -RZ ;  /* 0x800000ff9999e221 */ /* 0x000fe20000010100 */
[----:B------:R-:W-:Y:S02]  /*4c00*/  ISETP.LE.U32.AND P6, PT, R4, UR4, PT ;  /* 0x0000000404007c0c */ /* 0x000fe4000bfc3070 */
[----:B------:R-:W-:Y:S01]  /*4c10*/  F2FP.RELU.PACK_AB R4, R165, R166 ;  /* 0x000000a6a504723e */ /* 0x000fe200000008ff */
[----:B------:R-:W-:Y:S01]  /*4c20*/  @!P1 FADD.FTZ R160, -R160, -RZ ;  /* 0x800000ffa0a09221 */ /* 0x000fe20000010100 */
[----:B------:R-:W-:Y:S01]  /*4c30*/  F2FP.RELU.PACK_AB R7, R171, R164 ;  /* 0x000000a4ab07723e */ /* 0x000fe200000008ff */
[----:B------:R-:W-:Y:S01]  /*4c40*/  @!P2 FADD.FTZ R148, -R148, -RZ ;  /* 0x800000ff9494a221 */ /* 0x000fe20000010100 */
[----:B------:R-:W-:Y:S01]  /*4c50*/  LOP3.LUT R5, R5, 0xffff, RZ, 0xc0, !PT ;  /* 0x0000ffff05057812 */ /* 0x000fe200078ec0ff */
[----:B------:R4:W-:Y:S01]  /*4c60*/  STS [R241+0x13000], R4 ;  /* 0x01300004f1007388 */ /* 0x0009e20000000800 */
[----:B------:R-:W-:Y:S02]  /*4c70*/  LOP3.LUT R6, R236, 0xff, RZ, 0xc0, !PT ;  /* 0x000000ffec067812 */ /* 0x000fe400078ec0ff */
[----:B------:R-:W-:Y:S01]  /*4c80*/  ISETP.LE.U32.AND P2, PT, R5, UR4, PT ;  /* 0x0000000405007c0c */ /* 0x000fe2000bf43070 */
[----:B------:R4:W-:Y:S01]  /*4c90*/  STS [R241+0x13400], R7 ;  /* 0x01340007f1007388 */ /* 0x0009e20000000800 */
[----:B------:R-:W-:Y:S01]  /*4ca0*/  F2FP.RELU.PACK_AB R5, R162, R163 ;  /* 0x000000a3a205723e */ /* 0x000fe200000008ff */
[----:B------:R-:W-:Y:S01]  /*4cb0*/  @!P6 FADD.FTZ R146, -R146, -RZ ;  /* 0x800000ff9292e221 */ /* 0x000fe20000010100 */
[----:B------:R-:W-:Y:S02]  /*4cc0*/  ISETP.LE.U32.AND P4, PT, R6, UR4, PT ;  /* 0x0000000406007c0c */ /* 0x000fe4000bf83070 */
[----:B------:R-:W-:Y:S01]  /*4cd0*/  F2FP.RELU.PACK_AB R6, R232, R233 ;  /* 0x000000e9e806723e */ /* 0x000fe200000008ff */
[----:B------:R4:W-:Y:S01]  /*4ce0*/  STS [R240+0x13000], R5 ;  /* 0x01300005f0007388 */ /* 0x0009e20000000800 */
[----:B------:R-:W-:Y:S02]  /*4cf0*/  F2FP.RELU.PACK_AB R0, R234, R235 ;  /* 0x000000ebea00723e */ /* 0x000fe400000008ff */
[----:B------:R-:W-:Y:S02]  /*4d00*/  SHF.R.U32.HI R13, RZ, 0x18, R13 ;  /* 0x00000018ff0d7819 */ /* 0x000fe4000001160d */
[----:B------:R-:W-:Y:S01]  /*4d10*/  SHF.R.U32.HI R12, RZ, 0x18, R12 ;  /* 0x00000018ff0c7819 */ /* 0x000fe2000001160c */
[----:B-1----:R-:W-:Y:S01]  /*4d20*/  @!P2 FADD.FTZ R150, -R150, -RZ ;  /* 0x800000ff9696a221 */ /* 0x002fe20000010100 */
[----:B------:R-:W-:Y:S02]  /*4d30*/  ISETP.LE.U32.AND P1, PT, R13, UR4, PT ;  /* 0x000000040d007c0c */ /* 0x000fe4000bf23070 */
[----:B------:R-:W-:Y:S01]  /*4d40*/  ISETP.LE.U32.AND P0, PT, R12, UR4, PT ;  /* 0x000000040c007c0c */ /* 0x000fe2000bf03070 */
[----:B---3--:R-:W-:Y:S01]  /*4d50*/  @!P4 FADD.FTZ R147, -R147, -RZ ;  /* 0x800000ff9393c221 */ /* 0x008fe20000010100 */
[----:B------:R-:W-:Y:S02]  /*4d60*/  ISETP.LE.U32.AND P5, PT, R135, UR4, PT ;  /* 0x0000000487007c0c */ /* 0x000fe4000bfa3070 */
[----:B------:R-:W-:Y:S02]  /*4d70*/  FSETP.GE.FTZ.AND P2, PT, R166, RZ, PT ;  /* 0x000000ffa600720b */ /* 0x000fe40003f56000 */
[----:B----4-:R-:W-:Y:S02]  /*4d80*/  F2FP.RELU.PACK_AB R4, R160, R161 ;  /* 0x000000a1a004723e */ /* 0x010fe400000008ff */
[----:B------:R-:W-:Y:S02]  /*4d90*/  FSETP.GE.FTZ.AND P4, PT, R162, RZ, PT ;  /* 0x000000ffa200720b */ /* 0x000fe40003f96000 */
[----:B------:R-:W-:Y:S01]  /*4da0*/  F2FP.RELU.PACK_AB R7, R167, R170 ;  /* 0x000000aaa707723e */ /* 0x000fe200000008ff */
[----:B------:R1:W-:Y:S01]  /*4db0*/  STS [R240+0x13400], R4 ;  /* 0x01340004f0007388 */ /* 0x0003e20000000800 */
[----:B------:R-:W-:Y:S01]  /*4dc0*/  @!P1 FADD.FTZ R156, -R156, -RZ ;  /* 0x800000ff9c9c9221 */ /* 0x000fe20000010100 */
[----:B------:R-:W-:Y:S01]  /*4dd0*/  ISETP.LE.U32.AND P1, PT, R141, UR4, PT ;  /* 0x000000048d007c0c */ /* 0x000fe2000bf23070 */
[----:B------:R-:W-:Y:S01]  /*4de0*/  @!P0 FADD.FTZ R152, -R152, -RZ ;  /* 0x800000ff98988221 */ /* 0x000fe20000010100 */
[----:B------:R3:W-:Y:S01]  /*4df0*/  STS [R241+0x14000], R6 ;  /* 0x01400006f1007388 */ /* 0x0007e20000000800 */
[----:B------:R-:W-:Y:S01]  /*4e00*/  F2FP.RELU.PACK_AB R5, R158, R159 ;  /* 0x0000009f9e05723e */ /* 0x000fe200000008ff */
[----:B------:R-:W-:Y:S01]  /*4e10*/  @!P5 FADD.FTZ R151, -R151, -RZ ;  /* 0x800000ff9797d221 */ /* 0x000fe20000010100 */
[----:B------:R-:W-:Y:S01]  /*4e20*/  FSETP.GE.FTZ.AND P5, PT, R163, RZ, PT ;  /* 0x000000ffa300720b */ /* 0x000fe20003fb6000 */
[----:B------:R4:W-:Y:S01]  /*4e30*/  STS [R241+0x14400], R0 ;  /* 0x01440000f1007388 */ /* 0x0009e20000000800 */
[----:B------:R-:W-:Y:S01]  /*4e40*/  IMAD.U32 R141, RZ, RZ, UR11 ;  /* 0x0000000bff8d7e24 */ /* 0x000fe2000f8e00ff */
[----:B------:R-:W-:Y:S02]  /*4e50*/  FSETP.GE.FTZ.AND P3, PT, R159, RZ, PT ;  /* 0x000000ff9f00720b */ /* 0x000fe40003f76000 */
[----:B------:R4:W-:Y:S03]  /*4e60*/  STS [R240+0x14000], R7 ;  /* 0x01400007f0007388 */ /* 0x0009e60000000800 */
[----:B------:R-:W-:Y:S01]  /*4e70*/  @!P1 FADD.FTZ R144, -R144, -RZ ;  /* 0x800000ff90909221 */ /* 0x000fe20000010100 */
[----:B------:R-:W-:Y:S02]  /*4e80*/  FSETP.GE.FTZ.AND P1, PT, R165, RZ, PT ;  /* 0x000000ffa500720b */ /* 0x000fe40003f36000 */
[----:B-1----:R-:W-:Y:S02]  /*4e90*/  F2FP.RELU.PACK_AB R4, R156, R157 ;  /* 0x0000009d9c04723e */ /* 0x002fe400000008ff */
[----:B---3--:R-:W-:Y:S02]  /*4ea0*/  F2FP.RELU.PACK_AB R6, R168, R169 ;  /* 0x000000a9a806723e */ /* 0x008fe400000008ff */
[----:B----4-:R-:W-:Y:S03]  /*4eb0*/  F2FP.RELU.PACK_AB R0, R148, R149 ;  /* 0x000000959400723e */ /* 0x010fe600000008ff */
[----:B------:R1:W-:Y:S01]  /*4ec0*/  STS [R240+0x14400], R6 ;  /* 0x01440006f0007388 */ /* 0x0003e20000000800 */
[----:B------:R-:W-:Y:S03]  /*4ed0*/  F2FP.RELU.PACK_AB R7, R154, R155 ;  /* 0x0000009b9a07723e */ /* 0x000fe600000008ff */
[----:B------:R3:W-:Y:S04]  /*4ee0*/  STS [R239+0x13000], R5 ;  /* 0x01300005ef007388 */ /* 0x0007e80000000800 */
[----:B------:R4:W-:Y:S04]  /*4ef0*/  STS [R239+0x13400], R4 ;  /* 0x01340004ef007388 */ /* 0x0009e80000000800 */
[----:B------:R4:W-:Y:S01]  /*4f00*/  STS [R238+0x13000], R0 ;  /* 0x01300000ee007388 */ /* 0x0009e20000000800 */
[----:B-1----:R-:W-:Y:S02]  /*4f10*/  F2FP.RELU.PACK_AB R6, R152, R153 ;  /* 0x000000999806723e */ /* 0x002fe400000008ff */
[----:B---3--:R-:W-:Y:S02]  /*4f20*/  F2FP.RELU.PACK_AB R5, R145, R146 ;  /* 0x000000929105723e */ /* 0x008fe400000008ff */
[----:B----4-:R-:W-:Y:S03]  /*4f30*/  F2FP.RELU.PACK_AB R4, R150, R151 ;  /* 0x000000979604723e */ /* 0x010fe600000008ff */
[----:B------:R-:W-:Y:S01]  /*4f40*/  STS [R238+0x13400], R5 ;  /* 0x01340005ee007388 */ /* 0x000fe20000000800 */
[----:B------:R-:W-:Y:S03]  /*4f50*/  F2FP.RELU.PACK_AB R0, R144, R147 ;  /* 0x000000939000723e */ /* 0x000fe600000008ff */
[----:B------:R-:W-:Y:S04]  /*4f60*/  STS [R239+0x14000], R7 ;  /* 0x01400007ef007388 */ /* 0x000fe80000000800 */
[----:B------:R-:W-:Y:S04]  /*4f70*/  STS [R239+0x14400], R6 ;  /* 0x01440006ef007388 */ /* 0x000fe80000000800 */
        /* <DEDUP_REMOVED lines=15> */
[C---:B------:R-:W-:Y:S08]  /*5070*/  HMMA.16816.F32 R8, R136.reuse, R180, R8 ;  /* 0x000000b48808723c */ /* 0x040ff00000001808 */
[-C--:B------:R-:W-:Y:S08]  /*5080*/  HMMA.16816.F32 R12, R136, R182.reuse, R12 ;  /* 0x000000b6880c723c */ /* 0x080ff0000000180c */
[C---:B------:R-:W-:Y:S08]  /*5090*/  HMMA.16816.F32 R16, R132.reuse, R182, R16 ;  /* 0x000000b68410723c */ /* 0x040ff00000001810 */
[-C--:B------:R-:W-:Y:S08]  /*50a0*/  HMMA.16816.F32 R20, R132, R184.reuse, R20 ;  /* 0x000000b88414723c */ /* 0x080ff00000001814 */
[C---:B------:R-:W-:Y:S08]  /*50b0*/  HMMA.16816.F32 R24, R136.reuse, R184, R24 ;  /* 0x000000b88818723c */ /* 0x040ff00000001818 */
[-C--:B------:R-:W-:Y:S01]  /*50c0*/  HMMA.16816.F32 R28, R136, R186.reuse, R28 ;  /* 0x000000ba881c723c */ /* 0x080fe2000000181c */
[----:B------:R-:W1:Y:S07]  /*50d0*/  LDSM.16.M88.4 R136, [R223+0x7000] ;  /* 0x00700000df88783b */ /* 0x000e6e0000000200 */
[----:B------:R-:W-:Y:S01]  /*50e0*/  HMMA.16816.F32 R32, R132, R186, R32 ;  /* 0x000000ba8420723c */ /* 0x000fe20000001820 */
[----:B------:R-:W3:Y:S03]  /*50f0*/  LDSM.16.M88.4 R132, [R223+0x7800] ;  /* 0x00780000df84783b */ /* 0x000ee60000000200 */
[C---:B--2---:R-:W-:Y:S04]  /*5100*/  LEA R142, P0, R237.reuse, R140, 0x2 ;  /* 0x0000008ced8e7211 */ /* 0x044fe800078010ff */
[----:B------:R-:W-:Y:S02]  /*5110*/  LEA.HI.X.SX32 R143, R237, R141, 0x2, P0 ;  /* 0x0000008ded8f7211 */ /* 0x000fe400000f16ff */
[----:B------:R-:W-:Y:S03]  /*5120*/  FSETP.GE.FTZ.AND P0, PT, R164, RZ, PT ;  /* 0x000000ffa400720b */ /* 0x000fe60003f16000 */
[----:B------:R-:W2:Y:S04]  /*5130*/  LDG.E R141, [R142.64] ;  /* 0x0000000e8e8d7981 */ /* 0x000ea8000c1e1900 */
[----:B------:R-:W4:Y:S01]  /*5140*/  LDG.E R140, [R142.64+0x20] ;  /* 0x0000200e8e8c7981 */ /* 0x000f22000c1e1900 */
        /* <DEDUP_REMOVED lines=28> */
[----:B------:R-:W-:Y:S08]  /*5310*/  HMMA.16816.F32 R32, R136, R210, R32 ;  /* 0x000000d28820723c */ /* 0x000ff00000001820 */
[-C--:B-1----:R-:W-:Y:S11]  /*5320*/  HMMA.16816.F32 R4, R132, R212.reuse, R4 ;  /* 0x000000d48404723c */ /* 0x082ff60000001804 */
[----:B------:R-:W-:Y:S11]  /*5330*/  @!UPT UIADD3 URZ, URZ, URZ, URZ ;  /* 0x0000003f3f3ff290 */ /* 0x000ff6000fffe03f */
[----:B------:R-:W-:Y:S02]  /*5340*/  @!UPT UIADD3 URZ, URZ, URZ, URZ ;  /* 0x0000003f3f3ff290 */ /* 0x000fe4000fffe03f */
[C---:B--2---:R-:W-:Y:S02]  /*5350*/  FADD.FTZ R136, -R141.reuse, R4 ;  /* 0x000000048d887221 */ /* 0x044fe40000010100 */
[----:B------:R-:W-:Y:S02]  /*5360*/  FADD.FTZ R4, -R141, R5 ;  /* 0x000000058d047221 */ /* 0x000fe40000010100 */
[----:B----4-:R-:W-:Y:S01]  /*5370*/  FADD.FTZ R0, -R140, R6 ;  /* 0x000000068c007221 */ /* 0x010fe20000010100 */
[-C--:B------:R-:W-:Y:S01]  /*5380*/  FSEL R5, R136, R141.reuse, P2 ;  /* 0x0000008d88057208 */ /* 0x080fe20001000000 */
[----:B------:R-:W-:Y:S01]  /*5390*/  FADD.FTZ R7, -R140, R7 ;  /* 0x000000078c077221 */ /* 0x000fe20000010100 */
[----:B------:R-:W-:Y:S01]  /*53a0*/  FSEL R4, R4, R141, P1 ;  /* 0x0000008d04047208 */ /* 0x000fe20000800000 */
[----:B------:R-:W1:Y:S01]  /*53b0*/  LDSM.16.M88.4 R136, [R224+0x8800] ;  /* 0x00880000e088783b */ /* 0x000e620000000200 */
[----:B------:R-:W-:Y:S01]  /*53c0*/  FSEL R0, R0, R140, P0 ;  /* 0x0000008c00007208 */ /* 0x000fe20000000000 */
[----:B------:R-:W-:Y:S01]  /*53d0*/  FMUL.FTZ R166, R166, R5 ;  /* 0x00000005a6a67220 */ /* 0x000fe20000410000 */
[----:B------:R-:W-:Y:S01]  /*53e0*/  FSETP.GE.FTZ.AND P0, PT, R148, RZ, PT ;  /* 0x000000ff9400720b */ /* 0x000fe20003f16000 */
[----:B------:R-:W-:Y:S01]  /*53f0*/  FMUL.FTZ R165, R165, R4 ;  /* 0x00000004a5a57220 */ /* 0x000fe20000410000 */
[----:B------:R-:W-:Y:S01]  /*5400*/  FSETP.GE.FTZ.AND P1, PT, R149, RZ, PT ;  /* 0x000000ff9500720b */ /* 0x000fe20003f36000 */
[----:B------:R-:W-:Y:S01]  /*5410*/  FMUL.FTZ R164, R164, R0 ;  /* 0x00000000a4a47220 */ /* 0x000fe20000410000 */
[----:B------:R-:W-:Y:S01]  /*5420*/  FSETP.GE.FTZ.AND P2, PT, R158, RZ, PT ;  /* 0x000000ff9e00720b */ /* 0x000fe20003f56000 */
[----:B------:R-:W2:Y:S04]  /*5430*/  LDG.E R4, [R142.64+0x80] ;  /* 0x0000800e8e047981 */ /* 0x000ea8000c1e1900 */
[----:B------:R-:W3:Y:S01]  /*5440*/  LDG.E R0, [R142.64+0xa0] ;  /* 0x0000a00e8e007981 */ /* 0x000ee2000c1e1900 */
[C---:B-1----:R-:W-:Y:S08]  /*5450*/  HMMA.16816.F32 R8, R136.reuse, R212, R8 ;  /* 0x000000d48808723c */ /* 0x042ff00000001808 */
[-C--:B------:R-:W-:Y:S08]  /*5460*/  HMMA.16816.F32 R12, R136, R214.reuse, R12 ;  /* 0x000000d6880c723c */ /* 0x080ff0000000180c */
[C---:B------:R-:W-:Y:S08]  /*5470*/  HMMA.16816.F32 R16, R132.reuse, R214, R16 ;  /* 0x000000d68410723c */ /* 0x040ff00000001810 */
[-C--:B------:R-:W-:Y:S08]  /*5480*/  HMMA.16816.F32 R20, R132, R216.reuse, R20 ;  /* 0x000000d88414723c */ /* 0x080ff00000001814 */
[C---:B------:R-:W-:Y:S08]  /*5490*/  HMMA.16816.F32 R24, R136.reuse, R216, R24 ;  /* 0x000000d88818723c */ /* 0x040ff00000001818 */
[C---:B------:R-:W-:Y:S01]  /*54a0*/  FADD.FTZ R5, -R141.reuse, R16 ;  /* 0x000000108d057221 */ /* 0x040fe20000010100 */
[-C--:B------:R-:W-:Y:S03]  /*54b0*/  HMMA.16816.F32 R28, R136, R218.reuse, R28 ;  /* 0x000000da881c723c */ /* 0x080fe6000000181c */
[C---:B------:R-:W-:Y:S02]  /*54c0*/  FADD.FTZ R17, -R141.reuse, R17 ;  /* 0x000000118d117221 */ /* 0x040fe40000010100 */
[C---:B------:R-:W-:Y:S02]  /*54d0*/  FADD.FTZ R18, -R140.reuse, R18 ;  /* 0x000000128c127221 */ /* 0x040fe40000010100 */
[C---:B------:R-:W-:Y:S01]  /*54e0*/  FADD.FTZ R16, -R141.reuse, R20 ;  /* 0x000000148d107221 */ /* 0x040fe20000010100 */
[----:B------:R-:W-:Y:S01]  /*54f0*/  HMMA.16816.F32 R32, R132, R218, R32 ;  /* 0x000000da8420723c */ /* 0x000fe20000001820 */
[----:B------:R-:W-:Y:S03]  /*5500*/  FADD.FTZ R6, -R141, R21 ;  /* 0x000000158d067221 */ /* 0x000fe60000010100 */
[----:B------:R-:W-:Y:S01]  /*5510*/  FADD.FTZ R23, -R140, R23 ;  /* 0x000000178c177221 */ /* 0x000fe20000010100 */
[-C--:B------:R-:W-:Y:S02]  /*5520*/  FSEL R20, R5, R141.reuse, P5 ;  /* 0x0000008d05147208 */ /* 0x080fe40002800000 */
[-C--:B------:R-:W-:Y:S02]  /*5530*/  FSEL R6, R6, R141.reuse, P2 ;  /* 0x0000008d06067208 */ /* 0x080fe40001000000 */
[-C--:B------:R-:W-:Y:S02]  /*5540*/  FSEL R17, R17, R141.reuse, P4 ;  /* 0x0000008d11117208 */ /* 0x080fe40002000000 */
[----:B------:R-:W-:Y:S01]  /*5550*/  FSETP.GE.FTZ.AND P2, PT, R161, RZ, PT ;  /* 0x000000ffa100720b */ /* 0x000fe20003f56000 */
[----:B------:R-:W-:Y:S01]  /*5560*/  FMUL.FTZ R158, R158, R6 ;  /* 0x000000069e9e7220 */ /* 0x000fe20000410000 */
[----:B------:R-:W-:Y:S01]  /*5570*/  FSEL R16, R16, R141, P3 ;  /* 0x0000008d10107208 */ /* 0x000fe20001800000 */
[----:B------:R-:W-:Y:S01]  /*5580*/  FADD.FTZ R6, -R140, R19 ;  /* 0x000000138c067221 */ /* 0x000fe20000010100 */
[----:B------:R-:W-:Y:S01]  /*5590*/  FSETP.GE.FTZ.AND P4, PT, R156, RZ, PT ;  /* 0x000000ff9c00720b */ /* 0x000fe20003f96000 */
[----:B------:R-:W-:Y:S01]  /*55a0*/  FMUL.FTZ R20, R163, R20 ;  /* 0x00000014a3147220 */ /* 0x000fe20000410000 */
[----:B------:R-:W-:Y:S01]  /*55b0*/  FSETP.GE.FTZ.AND P3, PT, R146, RZ, PT ;  /* 0x000000ff9200720b */ /* 0x000fe20003f76000 */
[----:B------:R-:W-:Y:S02]  /*55c0*/  FMUL.FTZ R162, R162, R17 ;  /* 0x00000011a2a27220 */ /* 0x000fe40000410000 */
[----:B------:R-:W-:Y:S04]  /*55d0*/  FMUL.FTZ R159, R159, R16 ;  /* 0x000000109f9f7220 */ /* 0x000fe80000410000 */
[----:B------:R-:W-:Y:S05]  /*55e0*/  FADD.FTZ R5, -R141, R32 ;  /* 0x000000208d057221 */ /* 0x000fea0000010100 */
[----:B------:R-:W-:Y:S01]  /*55f0*/  FSEL R5, R5, R141, P1 ;  /* 0x0000008d05057208 */ /* 0x000fe20000800000 */
[----:B------:R-:W-:Y:S01]  /*5600*/  @P0 FADD.FTZ R141, -R141, R33 ;  /* 0x000000218d8d0221 */ /* 0x000fe20000010100 */
[----:B------:R-:W-:Y:S02]  /*5610*/  FSETP.GE.FTZ.AND P0, PT, R171, RZ, PT ;  /* 0x000000ffab00720b */ /* 0x000fe40003f16000 */
[----:B------:R-:W-:Y:S01]  /*5620*/  FSETP.GE.FTZ.AND P1, PT, R160, RZ, PT ;  /* 0x000000ffa000720b */ /* 0x000fe20003f36000 */
[----:B------:R-:W-:Y:S01]  /*5630*/  FMUL.FTZ R149, R149, R5 ;  /* 0x0000000595957220 */ /* 0x000fe20000410000 */
[-C--:B------:R-:W-:Y:S01]  /*5640*/  FSEL R7, R7, R140.reuse, P0 ;  /* 0x0000008c07077208 */ /* 0x080fe20000000000 */
[----:B------:R-:W-:Y:S01]  /*5650*/  FADD.FTZ R5, -R140, R22 ;  /* 0x000000168c057221 */ /* 0x000fe20000010100 */
[----:B------:R-:W-:Y:S01]  /*5660*/  FSETP.GE.FTZ.AND P0, PT, R157, RZ, PT ;  /* 0x000000ff9d00720b */ /* 0x000fe20003f16000 */
[----:B------:R-:W-:Y:S01]  /*5670*/  FMUL.FTZ R141, R148, R141 ;  /* 0x0000008d948d7220 */ /* 0x000fe20000410000 */
[-C--:B------:R-:W-:Y:S01]  /*5680*/  FSEL R6, R6, R140.reuse, P1 ;  /* 0x0000008c06067208 */ /* 0x080fe20000800000 */
[----:B------:R-:W-:Y:S01]  /*5690*/  FMUL.FTZ R171, R171, R7 ;  /* 0x00000007abab7220 */ /* 0x000fe20000410000 */
[-C--:B------:R-:W-:Y:S02]  /*56a0*/  FSEL R5, R5, R140.reuse, P0 ;  /* 0x0000008c05057208 */ /* 0x080fe40000000000 */
[----:B------:R-:W-:Y:S01]  /*56b0*/  FSEL R7, R18, R140, P2 ;  /* 0x0000008c12077208 */ /* 0x000fe20001000000 */
[----:B------:R-:W-:Y:S01]  /*56c0*/  FMUL.FTZ R160, R160, R6 ;  /* 0x00000006a0a07220 */ /* 0x000fe20000410000 */
[----:B------:R-:W-:Y:S01]  /*56d0*/  FSETP.GE.FTZ.AND P2, PT, R145, RZ, PT ;  /* 0x000000ff9100720b */ /* 0x000fe20003f56000 */
[----:B------:R-:W-:Y:S01]  /*56e0*/  FMUL.FTZ R157, R157, R5 ;  /* 0x000000059d9d7220 */ /* 0x000fe20000410000 */
[----:B------:R-:W-:Y:S01]  /*56f0*/  FSETP.GE.FTZ.AND P0, PT, R232, RZ, PT ;  /* 0x000000ffe800720b */ /* 0x000fe20003f16000 */
[----:B------:R-:W-:Y:S01]  /*5700*/  FMUL.FTZ R161, R161, R7 ;  /* 0x00000007a1a17220 */ /* 0x000fe20000410000 */
[----:B------:R-:W-:Y:S01]  /*5710*/  FSETP.GE.FTZ.AND P1, PT, R233, RZ, PT ;  /* 0x000000ffe900720b */ /* 0x000fe20003f36000 */
[----:B------:R-:W-:Y:S05]  /*5720*/  FADD.FTZ R7, -R140, R34 ;  /* 0x000000228c077221 */ /* 0x000fea0000010100 */
[-C--:B------:R-:W-:Y:S02]  /*5730*/  FSEL R7, R7, R140.reuse, P3 ;  /* 0x0000008c07077208 */ /* 0x080fe40001800000 */
[----:B------:R-:W-:Y:S03]  /*5740*/  FSETP.GE.FTZ.AND P3, PT, R167, RZ, PT ;  /* 0x000000ffa700720b */ /* 0x000fe60003f76000 */
[----:B------:R-:W-:Y:S02]  /*5750*/  FMUL.FTZ R146, R146, R7 ;  /* 0x0000000792927220 */ /* 0x000fe40000410000 */
[C---:B--2---:R-:W-:Y:S02]  /*5760*/  FADD.FTZ R5, -R4.reuse, R9 ;  /* 0x0000000904057221 */ /* 0x044fe40000010100 */
[C---:B------:R-:W-:Y:S01]  /*5770*/  FADD.FTZ R6, -R4.reuse, R8 ;  /* 0x0000000804067221 */ /* 0x040fe20000010100 */
[----:B------:R-:W-:Y:S01]  /*5780*/  FSEL R8, R23, R140, P4 ;  /* 0x0000008c17087208 */ /* 0x000fe20002000000 */
[C---:B------:R-:W-:Y:S01]  /*5790*/  FADD.FTZ R12, -R4.reuse, R12 ;  /* 0x0000000c040c7221 */ /* 0x040fe20000010100 */
[-C--:B------:R-:W-:Y:S01]  /*57a0*/  FSEL R5, R5, R4.reuse, P0 ;  /* 0x0000000405057208 */ /* 0x080fe20000000000 */
[----:B------:R-:W-:Y:S01]  /*57b0*/  FADD.FTZ R25, -R4, R25 ;  /* 0x0000001904197221 */ /* 0x000fe20000010100 */
[----:B------:R-:W-:Y:S01]  /*57c0*/  FSETP.GE.FTZ.AND P0, PT, R150, RZ, PT ;  /* 0x000000ff9600720b */ /* 0x000fe20003f16000 */
[----:B------:R-:W-:Y:S01]  /*57d0*/  FADD.FTZ R13, -R4, R13 ;  /* 0x0000000d040d7221 */ /* 0x000fe20000010100 */
[-C--:B------:R-:W-:Y:S01]  /*57e0*/  FSEL R6, R6, R4.reuse, P1 ;  /* 0x0000000406067208 */ /* 0x080fe20000800000 */
[----:B------:R-:W-:Y:S01]  /*57f0*/  FADD.FTZ R24, -R4, R24 ;  /* 0x0000001804187221 */ /* 0x000fe20000010100 */
[----:B------:R-:W-:Y:S01]  /*5800*/  FSETP.GE.FTZ.AND P1, PT, R170, RZ, PT ;  /* 0x000000ffaa00720b */ /* 0x000fe20003f36000 */
[----:B------:R-:W-:Y:S01]  /*5810*/  FADD.FTZ R28, -R4, R28 ;  /* 0x0000001c041c7221 */ /* 0x000fe20000010100 */
[-C--:B------:R-:W-:Y:S01]  /*5820*/  FSEL R13, R13, R4.reuse, P3 ;  /* 0x000000040d0d7208 */ /* 0x080fe20001800000 */
[----:B------:R-:W-:Y:S01]  /*5830*/  @P2 FADD.FTZ R140, -R140, R35 ;  /* 0x000000238c8c2221 */ /* 0x000fe20000010100 */
[----:B------:R-:W-:Y:S01]  /*5840*/  FSEL R12, R12, R4, P1 ;  /* 0x000000040c0c7208 */ /* 0x000fe20000800000 */
[----:B------:R-:W-:Y:S01]  /*5850*/  FMUL.FTZ R232, R232, R5 ;  /* 0x00000005e8e87220 */ /* 0x000fe20000410000 */
[----:B------:R-:W-:Y:S01]  /*5860*/  FSETP.GE.FTZ.AND P1, PT, R154, RZ, PT ;  /* 0x000000ff9a00720b */ /* 0x000fe20003f36000 */
[C---:B---3--:R-:W-:Y:S01]  /*5870*/  FADD.FTZ R5, -R0.reuse, R14 ;  /* 0x0000000e00057221 */ /* 0x048fe20000010100 */
[----:B------:R-:W-:Y:S01]  /*5880*/  FSETP.GE.FTZ.AND P2, PT, R155, RZ, PT ;  /* 0x000000ff9b00720b */ /* 0x000fe20003f56000 */
[----:B------:R-:W-:Y:S01]  /*5890*/  FMUL.FTZ R233, R233, R6 ;  /* 0x00000006e9e97220 */ /* 0x000fe20000410000 */
[-C--:B------:R-:W-:Y:S01]  /*58a0*/  FSEL R25, R25, R4.reuse, P1 ;  /* 0x0000000419197208 */ /* 0x080fe20000800000 */
[C---:B------:R-:W-:Y:S01]  /*58b0*/  FADD.FTZ R6, -R0.reuse, R11 ;  /* 0x0000000b00067221 */ /* 0x040fe20000010100 */
[----:B------:R-:W-:Y:S01]  /*58c0*/  FSETP.GE.FTZ.AND P1, PT, R151, RZ, PT ;  /* 0x000000ff9700720b */ /* 0x000fe20003f36000 */
[----:B------:R-:W-:Y:S01]  /*58d0*/  FADD.FTZ R7, -R0, R15 ;  /* 0x0000000f00077221 */ /* 0x000fe20000010100 */
[----:B------:R-:W-:Y:S01]  /*58e0*/  FSEL R24, R24, R4, P2 ;  /* 0x0000000418187208 */ /* 0x000fe20001000000 */
[----:B------:R-:W-:Y:S01]  /*58f0*/  FMUL.FTZ R156, R156, R8 ;  /* 0x000000089c9c7220 */ /* 0x000fe20000410000 */
[----:B------:R-:W-:Y:S01]  /*5900*/  FSEL R28, R28, R4, P1 ;  /* 0x000000041c1c7208 */ /* 0x000fe20000800000 */
[----:B------:R-:W-:Y:S01]  /*5910*/  @P0 FADD.FTZ R4, -R4, R29 ;  /* 0x0000001d04040221 */ /* 0x000fe20000010100 */
[----:B------:R-:W-:Y:S01]  /*5920*/  FSETP.GE.FTZ.AND P0, PT, R169, RZ, PT ;  /* 0x000000ffa900720b */ /* 0x000fe20003f16000 */
[----:B------:R-:W-:Y:S01]  /*5930*/  FADD.FTZ R8, -R0, R10 ;  /* 0x0000000a00087221 */ /* 0x000fe20000010100 */
[----:B------:R-:W-:Y:S01]  /*5940*/  FSETP.GE.FTZ.AND P1, PT, R234, RZ, PT ;  /* 0x000000ffea00720b */ /* 0x000fe20003f36000 */
[----:B------:R-:W-:Y:S01]  /*5950*/  FMUL.FTZ R167, R167, R13 ;  /* 0x0000000da7a77220 */ /* 0x000fe20000410000 */
[----:B------:R-:W-:Y:S01]  /*5960*/  FSEL R5, R5, R0, P0 ;  /* 0x0000000005057208 */ /* 0x000fe20000000000 */
[----:B------:R-:W-:Y:S01]  /*5970*/  FMUL.FTZ R18, R150, R4 ;  /* 0x0000000496127220 */ /* 0x000fe20000410000 */
[----:B------:R-:W-:Y:S01]  /*5980*/  FSETP.GE.FTZ.AND P0, PT, R168, RZ, PT ;  /* 0x000000ffa800720b */ /* 0x000fe20003f16000 */
[----:B------:R-:W-:Y:S01]  /*5990*/  FADD.FTZ R4, -R0, R30 ;  /* 0x0000001e00047221 */ /* 0x000fe20000010100 */
[-C--:B------:R-:W-:Y:S01]  /*59a0*/  FSEL R6, R6, R0.reuse, P1 ;  /* 0x0000000006067208 */ /* 0x080fe20000800000 */
[----:B------:R-:W-:Y:S01]  /*59b0*/  FMUL.FTZ R9, R169, R5 ;  /* 0x00000005a9097220 */ /* 0x000fe20000410000 */
[----:B------:R-:W-:Y:S01]  /*59c0*/  FSETP.GE.FTZ.AND P1, PT, R144, RZ, PT ;  /* 0x000000ff9000720b */ /* 0x000fe20003f36000 */
[----:B------:R-:W-:Y:S01]  /*59d0*/  FADD.FTZ R5, -R0, R27 ;  /* 0x0000001b00057221 */ /* 0x000fe20000010100 */
[----:B------:R-:W-:Y:S01]  /*59e0*/  FSEL R7, R7, R0, P0 ;  /* 0x0000000007077208 */ /* 0x000fe20000000000 */
[----:B------:R-:W-:Y:S01]  /*59f0*/  FMUL.FTZ R13, R234, R6 ;  /* 0x00000006ea0d7220 */ /* 0x000fe20000410000 */
[----:B------:R-:W-:Y:S01]  /*5a00*/  PLOP3.LUT P0, PT, PT, PT, UP5, 0x80, 0x0 ;  /* 0x000000000000781c */ /* 0x000fe20003f0f058 */
[----:B------:R-:W-:Y:S01]  /*5a10*/  FADD.FTZ R6, -R0, R26 ;  /* 0x0000001a00067221 */ /* 0x000fe20000010100 */
[----:B------:R-:W-:Y:S01]  /*5a20*/  FSETP.GE.FTZ.AND P2, PT, R235, RZ, PT ;  /* 0x000000ffeb00720b */ /* 0x000fe20003f56000 */
[----:B------:R-:W-:Y:S01]  /*5a30*/  FMUL.FTZ R140, R145, R140 ;  /* 0x0000008c918c7220 */ /* 0x000fe20000410000 */
[----:B------:R-:W-:Y:S01]  /*5a40*/  FSETP.GE.FTZ.AND P4, PT, R153, RZ, PT ;  /* 0x000000ff9900720b */ /* 0x000fe20003f96000 */
[----:B------:R-:W-:Y:S01]  /*5a50*/  FMUL.FTZ R170, R170, R12 ;  /* 0x0000000caaaa7220 */ /* 0x000fe20000410000 */
[----:B------:R-:W-:Y:S01]  /*5a60*/  FSEL R8, R8, R0, P2 ;  /* 0x0000000008087208 */ /* 0x000fe20001000000 */
[----:B------:R-:W-:Y:S01]  /*5a70*/  FMUL.FTZ R24, R155, R24 ;  /* 0x000000189b187220 */ /* 0x000fe20000410000 */
[----:B------:R-:W-:Y:S01]  /*5a80*/  FSETP.GE.FTZ.AND P3, PT, R152, RZ, PT ;  /* 0x000000ff9800720b */ /* 0x000fe20003f76000 */
[----:B------:R-:W-:Y:S01]  /*5a90*/  FMUL.FTZ R25, R154, R25 ;  /* 0x000000199a197220 */ /* 0x000fe20000410000 */
[----:B------:R-:W-:Y:S01]  /*5aa0*/  FSETP.GE.FTZ.AND P2, PT, R147, RZ, PT ;  /* 0x000000ff9300720b */ /* 0x000fe20003f56000 */
[----:B------:R-:W-:Y:S01]  /*5ab0*/  FMUL.FTZ R28, R151, R28 ;  /* 0x0000001c971c7220 */ /* 0x000fe20000410000 */
[----:B------:R-:W-:Y:S01]  /*5ac0*/  FSEL R6, R6, R0, P4 ;  /* 0x0000000006067208 */ /* 0x000fe20002000000 */
[----:B------:R-:W-:Y:S01]  /*5ad0*/  FMUL.FTZ R8, R235, R8 ;  /* 0x00000008eb087220 */ /* 0x000fe20000410000 */
[-C--:B------:R-:W-:Y:S01]  /*5ae0*/  FSEL R5, R5, R0.reuse, P3 ;  /* 0x0000000005057208 */ /* 0x080fe20001800000 */
[----:B------:R-:W-:Y:S01]  /*5af0*/  FMUL.FTZ R7, R168, R7 ;  /* 0x00000007a8077220 */ /* 0x000fe20000410000 */
[----:B------:R-:W-:Y:S01]  /*5b00*/  FSEL R4, R4, R0, P2 ;  /* 0x0000000004047208 */ /* 0x000fe20001000000 */
[----:B------:R-:W-:Y:S02]  /*5b10*/  @P1 FADD.FTZ R0, -R0, R31 ;  /* 0x0000001f00001221 */ /* 0x000fe40000010100 */
        /* <DEDUP_REMOVED lines=25> */
.L_x_258:
        /* <DEDUP_REMOVED lines=119> */
.L_x_259:
[----:B------:R-:W-:Y:S01]  /*6420*/  LDSM.16.M88.4 R24, [R225] ;  /* 0x00000000e118783b */ /* 0x000fe20000000200 */
[----:B------:R-:W-:Y:S01]  /*6430*/  IMAD.MOV.U32 R146, RZ, RZ, c[0x0][0x22c] ;  /* 0x00008b00ff927624 */ /* 0x000fe200078e00ff */
[----:B------:R-:W-:Y:S01]  /*6440*/  ULOP3.LUT UR4, UR8, 0x1, URZ, 0xc0, !UPT ;  /* 0x0000000108047892 */ /* 0x000fe2000f8ec03f */
[----:B------:R-:W-:Y:S01]  /*6450*/  IMAD.MOV.U32 R147, RZ, RZ, 0x4 ;  /* 0x00000004ff937424 */ /* 0x000fe200078e00ff */
[----:B------:R-:W-:Y:S01]  /*6460*/  @UP5 UIADD3 UR5, UP4, UR12, -0x100, URZ ;  /* 0xffffff000c055890 */ /* 0x000fe2000ff9e03f */
[----:B------:R-:W2:Y:S01]  /*6470*/  LDSM.16.MT88.4 R8, [R0+0x9000] ;  /* 0x009000000008783b */ /* 0x000ea20000004200 */
[----:B------:R-:W-:Y:S01]  /*6480*/  IMAD R146, R146, c[0x0][0x1c0], RZ ;  /* 0x0000700092927a24 */ /* 0x000fe200078e02ff */
[----:B------:R-:W-:Y:S01]  /*6490*/  UISETP.NE.U32.AND UP1, UPT, UR4, 0x1, UPT ;  /* 0x000000010400788c */ /* 0x000fe2000bf25070 */
[----:B------:R-:W-:Y:S01]  /*64a0*/  IMAD.MOV.U32 R150, RZ, RZ, c[0x0][0x22c] ;  /* 0x00008b00ff967624 */ /* 0x000fe200078e00ff */
[----:B------:R-:W-:Y:S01]  /*64b0*/  UIADD3 UR6, UR8, -0x1, URZ ;  /* 0xffffffff08067890 */ /* 0x000fe2000fffe03f */
[----:B------:R-:W3:Y:S01]  /*64c0*/  LDSM.16.MT88.4 R16, [R0+0xb000] ;  /* 0x00b000000010783b */ /* 0x000ee20000004200 */
[----:B------:R-:W-:Y:S01]  /*64d0*/  IMAD.U32 R146, R146, -0x40, RZ ;  /* 0xffffffc092927824 */ /* 0x000fe200078e00ff */
[----:B------:R-:W-:Y:S01]  /*64e0*/  @UP5 UIADD3.X UR4, UR13, -0x1, URZ, UP4, !UPT ;  /* 0xffffffff0d045890 */ /* 0x000fe2000a7fe43f */
[----:B------:R-:W-:Y:S02]  /*64f0*/  IMAD R150, R150, c[0x0][0x1c0], RZ ;  /* 0x0000700096967a24 */ /* 0x000fe400078e02ff */
[----:B------:R-:W4:Y:S01]  /*6500*/  LDSM.16.MT88.4 R28, [R0+0xd000] ;  /* 0x00d00000001c783b */ /* 0x000f220000004200 */
[----:B------:R-:W-:Y:S01]  /*6510*/  LEA R247, P1, R146, R144, 0x2 ;  /* 0x0000009092f77211 */ /* 0x000fe200078210ff */
[----:B------:R-:W-:Y:S02]  /*6520*/  IMAD R150, R150, 0x18, RZ ;  /* 0x0000001896967824 */ /* 0x000fe400078e02ff */
[----:B------:R-:W-:Y:S01]  /*6530*/  IMAD.MOV.U32 R149, RZ, RZ, c[0x0][0x22c] ;  /* 0x00008b00ff957624 */ /* 0x000fe200078e00ff */
[----:B------:R-:W-:Y:S01]  /*6540*/  LDSM.16.M88.4 R32, [R226] ;  /* 0x00000000e220783b */ /* 0x000fe20000000200 */
[----:B------:R-:W-:Y:S01]  /*6550*/  LEA.HI.X.SX32 R246, R146, R145, 0x2, P1 ;  /* 0x0000009192f67211 */ /* 0x000fe200008f16ff */
[----:B------:R-:W-:Y:S02]  /*6560*/  IMAD.MOV.U32 R146, RZ, RZ, c[0x0][0x22c] ;  /* 0x00008b00ff927624 */ /* 0x000fe400078e00ff */
[----:B------:R-:W-:Y:S01]  /*6570*/  IMAD R149, R149, c[0x0][0x1c0], RZ ;  /* 0x0000700095957a24 */ /* 0x000fe200078e02ff */
[----:B------:R-:W1:Y:S01]  /*6580*/  LDSM.16.MT88.4 R132, [R0+0x9400] ;  /* 0x009400000084783b */ /* 0x000e620000004200 */
[----:B------:R-:W-:Y:S02]  /*6590*/  IMAD R146, R146, c[0x0][0x1c0], RZ ;  /* 0x0000700092927a24 */ /* 0x000fe400078e02ff */
[----:B------:R-:W-:Y:S02]  /*65a0*/  IMAD.SHL.U32 R149, R149, 0x20, RZ ;  /* 0x0000002095957824 */ /* 0x000fe400078e00ff */
[----:B------:R-:W1:Y:S01]  /*65b0*/  LDSM.16.MT88.4 R136, [R0+0xb400] ;  /* 0x00b400000088783b */ /* 0x000e620000004200 */
[----:B------:R-:W-:Y:S02]  /*65c0*/  IMAD.SHL.U32 R146, R146, 0x8, RZ ;  /* 0x0000000892927824 */ /* 0x000fe400078e00ff */
[----:B------:R-:W-:Y:S02]  /*65d0*/  IMAD.MOV.U32 R151, RZ, RZ, c[0x0][0x22c] ;  /* 0x00008b00ff977624 */ /* 0x000fe400078e00ff */
[----:B------:R-:W1:Y:S02]  /*65e0*/  LDSM.16.MT88.4 R140, [R0+0xd400] ;  /* 0x00d40000008c783b */ /* 0x000e640000004200 */
[----:B------:R-:W-:Y:S04]  /*65f0*/  IMAD R151, R151, c[0x0][0x1c0], RZ ;  /* 0x0000700097977a24 */ /* 0x000fe800078e02ff */
[----:B------:R-:W-:Y:S01]  /*6600*/  IMAD.SHL.U32 R151, R151, 0x10, RZ ;  /* 0x0000001097977824 */ /* 0x000fe200078e00ff */
[C---:B-12---:R-:W-:Y:S08]  /*6610*/  HMMA.16816.F32 R4, R24.reuse, R8, RZ ;  /* 0x000000081804723c */ /* 0x046ff000000018ff */
[C---:B------:R-:W-:Y:S08]  /*6620*/  HMMA.16816.F32 R8, R24.reuse, R10, RZ ;  /* 0x0000000a1808723c */ /* 0x040ff000000018ff */
[C---:B---3--:R-:W-:Y:S08]  /*6630*/  HMMA.16816.F32 R12, R24.reuse, R16, RZ ;  /* 0x00000010180c723c */ /* 0x048ff000000018ff */
[C---:B------:R-:W-:Y:S08]  /*6640*/  HMMA.16816.F32 R16, R24.reuse, R18, RZ ;  /* 0x000000121810723c */ /* 0x040ff000000018ff */
[C---:B----4-:R-:W-:Y:S08]  /*6650*/  HMMA.16816.F32 R20, R24.reuse, R28, RZ ;  /* 0x0000001c1814723c */ /* 0x050ff000000018ff */
        /* <DEDUP_REMOVED lines=10> */
[----:B------:R-:W3:Y:S05]  /*6700*/  LDSM.16.MT88.4 R32, [R0+0xd800] ;  /* 0x00d800000020783b */ /* 0x000eea0000004200 */
[----:B------:R-:W-:Y:S02]  /*6710*/  LDSM.16.MT88.4 R140, [R0+0xbc00] ;  /* 0x00bc0000008c783b */ /* 0x000fe40000004200 */
        /* <DEDUP_REMOVED lines=8> */
[----:B------:R-:W2:Y:S05]  /*67a0*/  LDSM.16.MT88.4 R28, [R0+0xdc00] ;  /* 0x00dc0000001c783b */ /* 0x000eaa0000004200 */
[----:B------:R-:W-:Y:S02]  /*67b0*/  LDSM.16.M88.4 R32, [R225+0x2000] ;  /* 0x00200000e120783b */ /* 0x000fe40000000200 */
        /* <DEDUP_REMOVED lines=8> */
[----:B------:R-:W2:Y:S05]  /*6840*/  LDSM.16.MT88.4 R28, [R0+0xe000] ;  /* 0x00e00000001c783b */ /* 0x000eaa0000004200 */
[----:B------:R-:W-:Y:S02]  /*6850*/  LDSM.16.M88.4 R132, [R226+0x2000] ;  /* 0x00200000e284783b */ /* 0x000fe40000000200 */
        /* <DEDUP_REMOVED lines=29> */
[----:B------:R-:W-:Y:S01]  /*6a30*/  @P0 IADD3 R34, R237, -0x40, RZ ;  /* 0xffffffc0ed220810 */ /* 0x000fe20007ffe0ff */
[C---:B-1----:R-:W-:Y:S05]  /*6a40*/  HMMA.16816.F32 R4, R132.reuse, R136, R4 ;  /* 0x000000888404723c */ /* 0x042fea0000001804 */
[----:B------:R-:W-:Y:S01]  /*6a50*/  @P0 IMAD.WIDE R34, R34, R147, UR12 ;  /* 0x0000000c22220e25 */ /* 0x000fe2000f8e0293 */
[----:B------:R-:W-:Y:S02]  /*6a60*/  @UP5 UMOV UR12, UR5 ;  /* 0x00000005000c5c82 */ /* 0x000fe40008000000 */
[C---:B------:R-:W-:Y:S01]  /*6a70*/  HMMA.16816.F32 R8, R132.reuse, R138, R8 ;  /* 0x0000008a8408723c */ /* 0x040fe20000001808 */
[----:B------:R-:W4:Y:S01]  /*6a80*/  LDL R139, [R1+0x8] ;  /* 0x00000800018b7983 */ /* 0x000f220000100800 */
[----:B------:R-:W-:Y:S02]  /*6a90*/  @UP5 UMOV UR13, UR4 ;  /* 0x00000004000d5c82 */ /* 0x000fe40008000000 */
[----:B------:R-:W-:Y:S02]  /*6aa0*/  IMAD.MOV.U32 R147, RZ, RZ, c[0x0][0x22c] ;  /* 0x00008b00ff937624 */ /* 0x000fe400078e00ff */
[----:B------:R-:W4:Y:S01]  /*6ab0*/  LDL R138, [R1+0x1c] ;  /* 0x00001c00018a7983 */ /* 0x000f220000100800 */
[----:B--2---:R-:W-:Y:S01]  /*6ac0*/  IMAD.MOV.U32 R0, RZ, RZ, c[0x0][0x22c] ;  /* 0x00008b00ff007624 */ /* 0x004fe200078e00ff */
[C---:B---3--:R-:W-:Y:S03]  /*6ad0*/  HMMA.16816.F32 R12, R132.reuse, R140, R12 ;  /* 0x0000008c840c723c */ /* 0x048fe6000000180c */
[----:B------:R1:W5:Y:S01]  /*6ae0*/  @P0 LDG.E R251, [R34.64] ;  /* 0x0000000e22fb0981 */ /* 0x000362000c1e1900 */
[----:B------:R-:W-:Y:S02]  /*6af0*/  IMAD R0, R0, c[0x0][0x1c0], RZ ;  /* 0x0000700000007a24 */ /* 0x000fe400078e02ff */
[----:B------:R-:W-:Y:S02]  /*6b00*/  IMAD R147, R147, c[0x0][0x1c0], RZ ;  /* 0x0000700093937a24 */ /* 0x000fe400078e02ff */
[C---:B------:R-:W-:Y:S01]  /*6b10*/  HMMA.16816.F32 R16, R132.reuse, R142, R16 ;  /* 0x0000008e8410723c */ /* 0x040fe20000001810 */
[----:B------:R1:W5:Y:S03]  /*6b20*/  @P0 LDG.E R252, [R34.64+0x20] ;  /* 0x0000200e22fc0981 */ /* 0x000366000c1e1900 */
[----:B------:R-:W-:Y:S02]  /*6b30*/  IMAD R0, R0, 0x30, RZ ;  /* 0x0000003000007824 */ /* 0x000fe400078e02ff */
[----:B------:R1:W5:Y:S01]  /*6b40*/  @P0 LDG.E R249, [R34.64+0x80] ;  /* 0x0000800e22f90981 */ /* 0x000362000c1e1900 */
[----:B------:R-:W-:Y:S01]  /*6b50*/  IMAD.SHL.U32 R147, R147, 0x10, RZ ;  /* 0x0000001093937824 */ /* 0x000fe200078e00ff */
[C---:B------:R-:W-:Y:S01]  /*6b60*/  HMMA.16816.F32 R20, R132.reuse, R28, R20 ;  /* 0x0000001c8414723c */ /* 0x040fe20000001814 */
[----:B------:R-:W-:Y:S02]  /*6b70*/  IMAD.MOV.U32 R141, RZ, RZ, c[0x0][0x22c] ;  /* 0x00008b00ff8d7624 */ /* 0x000fe400078e00ff */
[----:B------:R1:W5:Y:S01]  /*6b80*/  @P0 LDG.E R250, [R34.64+0xa0] ;  /* 0x0000a00e22fa0981 */ /* 0x000362000c1e1900 */
[----:B------:R-:W-:Y:S02]  /*6b90*/  IMAD.MOV.U32 R140, RZ, RZ, c[0x0][0x22c] ;  /* 0x00008b00ff8c7624 */ /* 0x000fe400078e00ff */
[----:B------:R-:W-:Y:S02]  /*6ba0*/  IMAD R141, R141, c[0x0][0x1c0], RZ ;  /* 0x000070008d8d7a24 */ /* 0x000fe400078e02ff */
[----:B------:R-:W-:Y:S04]  /*6bb0*/  HMMA.16816.F32 R24, R132, R30, R24 ;  /* 0x0000001e8418723c */ /* 0x000fe80000001818 */
[----:B------:R-:W-:Y:S02]  /*6bc0*/  IMAD.MOV.U32 R28, RZ, RZ, R247 ;  /* 0x000000ffff1c7224 */ /* 0x000fe400078e00f7 */
[----:B------:R-:W-:Y:S01]  /*6bd0*/  IMAD.MOV.U32 R29, RZ, RZ, R246 ;  /* 0x000000ffff1d7224 */ /* 0x000fe200078e00f6 */
[----:B------:R-:W-:Y:S01]  /*6be0*/  IADD3 R134, R147, 0x40, RZ ;  /* 0x0000004093867810 */ /* 0x000fe20007ffe0ff */
[----:B------:R-:W-:Y:S01]  /*6bf0*/  IMAD R141, R141, 0x28, RZ ;  /* 0x000000288d8d7824 */ /* 0x000fe200078e02ff */
[-C--:B------:R-:W-:Y:S02]  /*6c00*/  LEA R32, P1, R146, R28.reuse, 0x2 ;  /* 0x0000001c92207211 */ /* 0x080fe400078210ff */
[----:B------:R2:W-:Y:S01]  /*6c10*/  RED.E.ADD.F32.FTZ.RN.STRONG.GPU [R28.64], R4 ;  /* 0x000000041c00798e */ /* 0x0005e2000c10e78e */
[CC--:B------:R-:W-:Y:S01]  /*6c20*/  LEA R136, P0, R147.reuse, R28.reuse, 0x2 ;  /* 0x0000001c93887211 */ /* 0x0c0fe200078010ff */
[----:B------:R-:W-:Y:S01]  /*6c30*/  IMAD R140, R140, c[0x0][0x1c0], RZ ;  /* 0x000070008c8c7a24 */ /* 0x000fe200078e02ff */
[-C--:B------:R-:W-:Y:S02]  /*6c40*/  LEA.HI.X.SX32 R33, R146, R29.reuse, 0x2, P1 ;  /* 0x0000001d92217211 */ /* 0x080fe400008f16ff */
[-C--:B------:R-:W-:Y:S01]  /*6c50*/  LEA.HI.X.SX32 R137, R147, R29.reuse, 0x2, P0 ;  /* 0x0000001d93897211 */ /* 0x080fe200000f16ff */
[----:B------:R-:W-:Y:S01]  /*6c60*/  IMAD R140, R140, 0x38, RZ ;  /* 0x000000388c8c7824 */ /* 0x000fe200078e02ff */
[CC--:B------:R-:W-:Y:S01]  /*6c70*/  LEA R132, P1, R150.reuse, R28.reuse, 0x2 ;  /* 0x0000001c96847211 */ /* 0x0c0fe200078210ff */
[----:B------:R3:W-:Y:S01]  /*6c80*/  RED.E.ADD.F32.FTZ.RN.STRONG.GPU [R32.64], R5 ;  /* 0x000000052000798e */ /* 0x0007e2000c10e78e */
[CC--:B-1----:R-:W-:Y:S02]  /*6c90*/  LEA R34, P0, R149.reuse, R28.reuse, 0x2 ;  /* 0x0000001c95227211 */ /* 0x0c2fe400078010ff */
[-C--:B------:R-:W-:Y:S01]  /*6ca0*/  LEA.HI.X.SX32 R133, R150, R29.reuse, 0x2, P1 ;  /* 0x0000001d96857211 */ /* 0x080fe200008f16ff */
[----:B------:R-:W-:Y:S01]  /*6cb0*/  IMAD.MOV.U32 R150, RZ, RZ, c[0x0][0x22c] ;  /* 0x00008b00ff967624 */ /* 0x000fe200078e00ff */
[----:B------:R1:W-:Y:S01]  /*6cc0*/  RED.E.ADD.F32.FTZ.RN.STRONG.GPU [R136.64], R6 ;  /* 0x000000068800798e */ /* 0x0003e2000c10e78e */
[-C--:B------:R-:W-:Y:S01]  /*6cd0*/  LEA.HI.X.SX32 R35, R149, R29.reuse, 0x2, P0 ;  /* 0x0000001d95237211 */ /* 0x080fe200000f16ff */
[----:B------:R-:W-:Y:S01]  /*6ce0*/  IMAD.MOV.U32 R149, RZ, RZ, c[0x0][0x22c] ;  /* 0x00008b00ff957624 */ /* 0x000fe200078e00ff */
[-C--:B------:R-:W-:Y:S01]  /*6cf0*/  LEA R30, P2, R141, R28.reuse, 0x2 ;  /* 0x0000001c8d1e7211 */ /* 0x080fe200078410ff */
[----:B------:R-:W-:Y:S01]  /*6d00*/  IMAD R150, R150, c[0x0][0x1c0], RZ ;  /* 0x0000700096967a24 */ /* 0x000fe200078e02ff */
[----:B------:R1:W-:Y:S01]  /*6d10*/  RED.E.ADD.F32.FTZ.RN.STRONG.GPU [R132.64], R7 ;  /* 0x000000078400798e */ /* 0x0003e2000c10e78e */
[----:B------:R-:W-:Y:S01]  /*6d20*/  IMAD R149, R149, c[0x0][0x1c0], RZ ;  /* 0x0000700095957a24 */ /* 0x000fe200078e02ff */
[-C--:B------:R-:W-:Y:S01]  /*6d30*/  LEA.HI.X.SX32 R31, R141, R29.reuse, 0x2, P2 ;  /* 0x0000001d8d1f7211 */ /* 0x080fe200010f16ff */
[----:B------:R-:W-:Y:S02]  /*6d40*/  IMAD.SHL.U32 R150, R150, 0x10, RZ ;  /* 0x0000001096967824 */ /* 0x000fe400078e00ff */
[----:B------:R1:W-:Y:S01]  /*6d50*/  RED.E.ADD.F32.FTZ.RN.STRONG.GPU [R34.64], R8 ;  /* 0x000000082200798e */ /* 0x0003e2000c10e78e */
[----:B------:R-:W-:Y:S02]  /*6d60*/  IMAD.SHL.U32 R149, R149, 0x8, RZ ;  /* 0x0000000895957824 */ /* 0x000fe400078e00ff */
[----:B------:R-:W-:Y:S02]  /*6d70*/  IADD3 R142, R150, 0x20, RZ ;  /* 0x00000020968e7810 */ /* 0x000fe40007ffe0ff */
[-C--:B--2---:R-:W-:Y:S01]  /*6d80*/  LEA R4, P1, R0, R28.reuse, 0x2 ;  /* 0x0000001c00047211 */ /* 0x084fe200078210ff */
[----:B------:R2:W-:Y:S01]  /*6d90*/  RED.E.ADD.F32.FTZ.RN.STRONG.GPU [R30.64], R9 ;  /* 0x000000091e00798e */ /* 0x0005e2000c10e78e */
[----:B------:R-:W-:Y:S01]  /*6da0*/  IADD3 R141, R150, 0x20, RZ ;  /* 0x00000020968d7810 */ /* 0x000fe20007ffe0ff */
[C---:B------:R-:W-:Y:S01]  /*6db0*/  IMAD.IADD R142, R149.reuse, 0x1, R142 ;  /* 0x00000001958e7824 */ /* 0x040fe200078e028e */
[-C--:B---3--:R-:W-:Y:S03]  /*6dc0*/  LEA.HI.X.SX32 R5, R0, R29.reuse, 0x2, P1 ;  /* 0x0000001d00057211 */ /* 0x088fe600008f16ff */
[C---:B------:R-:W-:Y:S01]  /*6dd0*/  IMAD.IADD R141, R149.reuse, 0x1, R141 ;  /* 0x00000001958d7824 */ /* 0x040fe200078e028d */
[----:B------:R-:W3:Y:S01]  /*6de0*/  LDL R0, [R1+0x18] ;  /* 0x0000180001007983 */ /* 0x000ee20000100800 */
[CC--:B-1----:R-:W-:Y:S02]  /*6df0*/  LEA R6, P0, R140.reuse, R28.reuse, 0x2 ;  /* 0x0000001c8c067211 */ /* 0x0c2fe400078010ff */
[----:B------:R-:W-:Y:S02]  /*6e00*/  IMAD.IADD R141, R149, 0x1, R141 ;  /* 0x00000001958d7824 */ /* 0x000fe400078e028d */
[----:B------:R1:W-:Y:S01]  /*6e10*/  RED.E.ADD.F32.FTZ.RN.STRONG.GPU [R4.64], R10 ;  /* 0x0000000a0400798e */ /* 0x0003e2000c10e78e */
[-C--:B------:R-:W-:Y:S04]  /*6e20*/  LEA.HI.X.SX32 R7, R140, R29.reuse, 0x2, P0 ;  /* 0x0000001d8c077211 */ /* 0x080fe800000f16ff */
[----:B------:R-:W3:Y:S01]  /*6e30*/  LDL R132, [R1+0x4] ;  /* 0x0000040001847983 */ /* 0x000ee20000100800 */
[----:B------:R-:W-:Y:S02]  /*6e40*/  IADD3 R140, R151, 0x20, RZ ;  /* 0x00000020978c7810 */ /* 0x000fe40007ffe0ff */
[C---:B------:R-:W-:Y:S02]  /*6e50*/  IADD3 R35, R147.reuse, 0x40, RZ ;  /* 0x0000004093237810 */ /* 0x040fe40007ffe0ff */
[----:B------:R1:W-:Y:S01]  /*6e60*/  RED.E.ADD.F32.FTZ.RN.STRONG.GPU [R6.64], R11 ;  /* 0x0000000b0600798e */ /* 0x0003e2000c10e78e */
[C---:B------:R-:W-:Y:S02]  /*6e70*/  IADD3 R34, R147.reuse, 0x40, RZ ;  /* 0x0000004093227810 */ /* 0x040fe40007ffe0ff */
[----:B------:R-:W-:Y:S01]  /*6e80*/  IADD3 R133, R147, 0x40, RZ ;  /* 0x0000004093857810 */ /* 0x000fe20007ffe0ff */
[----:B------:R-:W-:Y:S01]  /*6e90*/  IMAD.IADD R35, R146, 0x1, R35 ;  /* 0x0000000192237824 */ /* 0x000fe200078e0223 */
[----:B------:R1:W-:Y:S01]  /*6ea0*/  RED.E.ADD.F32.FTZ.RN.STRONG.GPU [R28.64+0x80], R12 ;  /* 0x0000800c1c00798e */ /* 0x0003e2000c10e78e */
[-C--:B--2---:R-:W-:Y:S01]  /*6eb0*/  LEA R30, P1, R142, R28.reuse, 0x2 ;  /* 0x0000001c8e1e7211 */ /* 0x084fe200078210ff */
[C---:B------:R-:W-:Y:S02]  /*6ec0*/  IMAD.IADD R34, R146.reuse, 0x1, R34 ;  /* 0x0000000192227824 */ /* 0x040fe400078e0222 */
[----:B------:R-:W-:Y:S01]  /*6ed0*/  IMAD.IADD R133, R146, 0x1, R133 ;  /* 0x0000000192857824 */ /* 0x000fe200078e0285 */
[----:B------:R2:W-:Y:S01]  /*6ee0*/  RED.E.ADD.F32.FTZ.RN.STRONG.GPU [R32.64+0x80], R13 ;  /* 0x0000800d2000798e */ /* 0x0005e2000c10e78e */
[-C--:B------:R-:W-:Y:S01]  /*6ef0*/  LEA.HI.X.SX32 R31, R142, R29.reuse, 0x2, P1 ;  /* 0x0000001d8e1f7211 */ /* 0x080fe200008f16ff */
[C---:B------:R-:W-:Y:S02]  /*6f00*/  IMAD.IADD R34, R146.reuse, 0x1, R34 ;  /* 0x0000000192227824 */ /* 0x040fe400078e0222 */
[----:B------:R-:W-:Y:S01]  /*6f10*/  IMAD.IADD R133, R146, 0x1, R133 ;  /* 0x0000000192857824 */ /* 0x000fe200078e0285 */
[-C--:B-1----:R-:W-:Y:S03]  /*6f20*/  LEA R4, P0, R140, R28.reuse, 0x2 ;  /* 0x0000001c8c047211 */ /* 0x082fe600078010ff */
[----:B------:R-:W-:Y:S01]  /*6f30*/  IMAD.IADD R133, R146, 0x1, R133 ;  /* 0x0000000192857824 */ /* 0x000fe200078e0285 */
[-C--:B------:R-:W-:Y:S02]  /*6f40*/  LEA.HI.X.SX32 R5, R140, R29.reuse, 0x2, P0 ;  /* 0x0000001d8c057211 */ /* 0x080fe400000f16ff */
[----:B------:R-:W-:Y:S02]  /*6f50*/  IADD3 R140, R150, 0x20, RZ ;  /* 0x00000020968c7810 */ /* 0x000fe40007ffe0ff */
[-C--:B------:R-:W-:Y:S01]  /*6f60*/  LEA R10, P0, R141, R28.reuse, 0x2 ;  /* 0x0000001c8d0a7211 */ /* 0x080fe200078010ff */
[----:B------:R1:W-:Y:S02]  /*6f70*/  RED.E.ADD.F32.FTZ.RN.STRONG.GPU [R4.64], R14 ;  /* 0x0000000e0400798e */ /* 0x0003e4000c10e78e */
[----:B------:R-:W-:Y:S01]  /*6f80*/  IMAD.IADD R140, R149, 0x1, R140 ;  /* 0x00000001958c7824 */ /* 0x000fe200078e028c */
[-C--:B------:R-:W-:Y:S02]  /*6f90*/  LEA.HI.X.SX32 R11, R141, R29.reuse, 0x2, P0 ;  /* 0x0000001d8d0b7211 */ /* 0x080fe400000f16ff */
[----:B------:R1:W-:Y:S01]  /*6fa0*/  RED.E.ADD.F32.FTZ.RN.STRONG.GPU [R30.64], R15 ;  /* 0x0000000f1e00798e */ /* 0x0003e2000c10e78e */
[----:B------:R-:W-:Y:S01]  /*6fb0*/  IMAD.IADD R140, R149, 0x1, R140 ;  /* 0x00000001958c7824 */ /* 0x000fe200078e028c */
[-C--:B------:R-:W-:Y:S03]  /*6fc0*/  LEA R12, P4, R35, R28.reuse, 0x2 ;  /* 0x0000001c230c7211 */ /* 0x080fe600078810ff */
[----:B------:R-:W-:Y:S01]  /*6fd0*/  IMAD.IADD R140, R149, 0x1, R140 ;  /* 0x00000001958c7824 */ /* 0x000fe200078e028c */
[----:B------:R1:W-:Y:S01]  /*6fe0*/  RED.E.ADD.F32.FTZ.RN.STRONG.GPU [R10.64], R16 ;  /* 0x000000100a00798e */ /* 0x0003e2000c10e78e */
[-C--:B--2---:R-:W-:Y:S03]  /*6ff0*/  LEA.HI.X.SX32 R13, R35, R29.reuse, 0x2, P4 ;  /* 0x0000001d230d7211 */ /* 0x084fe600020f16ff */
[CC--:B------:R-:W-:Y:S04]  /*7000*/  LEA R8, P2, R140.reuse, R28.reuse, 0x2 ;  /* 0x0000001c8c087211 */ /* 0x0c0fe800078410ff */
[-C--:B------:R-:W-:Y:S02]  /*7010*/  LEA.HI.X.SX32 R9, R140, R29.reuse, 0x2, P2 ;  /* 0x0000001d8c097211 */ /* 0x080fe400010f16ff */
[----:B------:R-:W-:Y:S05]  /*7020*/  LDSM.16.MT88.4 R140, [R3+0x1c00] ;  /* 0x001c0000038c783b */ /* 0x000fea0000004200 */
[----:B------:R2:W-:Y:S01]  /*7030*/  RED.E.ADD.F32.FTZ.RN.STRONG.GPU [R8.64], R17 ;  /* 0x000000110800798e */ /* 0x0005e2000c10e78e */
[CC--:B-1----:R-:W-:Y:S04]  /*7040*/  LEA R14, P5, R134.reuse, R28.reuse, 0x2 ;  /* 0x0000001c860e7211 */ /* 0x0c2fe800078a10ff */
[-C--:B------:R-:W-:Y:S02]  /*7050*/  LEA.HI.X.SX32 R15, R134, R29.reuse, 0x2, P5 ;  /* 0x0000001d860f7211 */ /* 0x080fe400028f16ff */
[CC--:B------:R-:W-:Y:S04]  /*7060*/  LEA R10, P3, R34.reuse, R28.reuse, 0x2 ;  /* 0x0000001c220a7211 */ /* 0x0c0fe800078610ff */
[-C--:B------:R-:W-:Y:S02]  /*7070*/  LEA.HI.X.SX32 R11, R34, R29.reuse, 0x2, P3 ;  /* 0x0000001d220b7211 */ /* 0x080fe400018f16ff */
[CC--:B--2---:R-:W-:Y:S04]  /*7080*/  LEA R8, P2, R133.reuse, R28.reuse, 0x2 ;  /* 0x0000001c85087211 */ /* 0x0c4fe800078410ff */
[-C--:B------:R-:W-:Y:S02]  /*7090*/  LEA.HI.X.SX32 R9, R133, R29.reuse, 0x2, P2 ;  /* 0x0000001d85097211 */ /* 0x080fe400010f16ff */
[CC--:B----4-:R-:W-:Y:S04]  /*70a0*/  LEA R6, P1, R139.reuse, R28.reuse, 0x2 ;  /* 0x0000001c8b067211 */ /* 0x0d0fe800078210ff */
[-C--:B------:R-:W-:Y:S02]  /*70b0*/  LEA.HI.X.SX32 R7, R139, R29.reuse, 0x2, P1 ;  /* 0x0000001d8b077211 */ /* 0x080fe400008f16ff */
[CC--:B------:R-:W-:Y:S03]  /*70c0*/  LEA R4, P0, R138.reuse, R28.reuse, 0x2 ;  /* 0x0000001c8a047211 */ /* 0x0c0fe600078010ff */
[----:B------:R-:W-:Y:S01]  /*70d0*/  RED.E.ADD.F32.FTZ.RN.STRONG.GPU [R6.64], R18 ;  /* 0x000000120600798e */ /* 0x000fe2000c10e78e */
[-C--:B------:R-:W-:Y:S04]  /*70e0*/  LEA.HI.X.SX32 R5, R138, R29.reuse, 0x2, P0 ;  /* 0x0000001d8a057211 */ /* 0x080fe800000f16ff */
[----:B------:R-:W-:Y:S05]  /*70f0*/  LDSM.16.MT88.4 R136, [R2+0x12800] ;  /* 0x012800000288783b */ /* 0x000fea0000004200 */
[----:B------:R3:W-:Y:S05]  /*7100*/  RED.E.ADD.F32.FTZ.RN.STRONG.GPU [R4.64], R19 ;  /* 0x000000130400798e */ /* 0x0007ea000c10e78e */
[----:B------:R-:W-:Y:S05]  /*7110*/  RED.E.ADD.F32.FTZ.RN.STRONG.GPU [R28.64+0x100], R20 ;  /* 0x000100141c00798e */ /* 0x000fea000c10e78e */
[----:B------:R-:W-:Y:S05]  /*7120*/  RED.E.ADD.F32.FTZ.RN.STRONG.GPU [R32.64+0x100], R21 ;  /* 0x000100152000798e */ /* 0x000fea000c10e78e */
[----:B------:R-:W-:Y:S05]  /*7130*/  RED.E.ADD.F32.FTZ.RN.STRONG.GPU [R14.64], R22 ;  /* 0x000000160e00798e */ /* 0x000fea000c10e78e */
[----:B------:R-:W-:Y:S05]  /*7140*/  RED.E.ADD.F32.FTZ.RN.STRONG.GPU [R12.64], R23 ;  /* 0x000000170c00798e */ /* 0x000fea000c10e78e */
[----:B------:R-:W-:Y:S05]  /*7150*/  RED.E.ADD.F32.FTZ.RN.STRONG.GPU [R10.64], R24 ;  /* 0x000000180a00798e */ /* 0x000fea000c10e78e */
[----:B------:R-:W-:Y:S05]  /*7160*/  RED.E.ADD.F32.FTZ.RN.STRONG.GPU [R8.64], R25 ;  /* 0x000000190800798e */ /* 0x000fea000c10e78e */
[----:B------:R-:W-:Y:S05]  /*7170*/  LDSM.16.MT88.4 R8, [R3] ;  /* 0x000000000308783b */ /* 0x000fea0000004200 */
[----:B------:R-:W-:Y:S05]  /*7180*/  LDSM.16.MT88.4 R12, [R2+0x11000] ;  /* 0x01100000020c783b */ /* 0x000fea0000004200 */
[----:B------:R-:W-:Y:S05]  /*7190*/  LDSM.16.MT88.4 R16, [R3+0x1000] ;  /* 0x001000000310783b */ /* 0x000fea0000004200 */
[----:B------:R-:W-:Y:S05]  /*71a0*/  LDSM.16.MT88.4 R32, [R2+0xf800] ;  /* 0x00f800000220783b */ /* 0x000fea0000004200 */
[----:B------:R-:W-:Y:S01]  /*71b0*/  LDSM.16.MT88.4 R20, [R3+0x400] ;  /* 0x000400000314783b */ /* 0x000fe20000004200 */
[CC--:B---3--:R-:W-:Y:S04]  /*71c0*/  LEA R4, P0, R0.reuse, R28.reuse, 0x2 ;  /* 0x0000001c00047211 */ /* 0x0c8fe800078010ff */
[-C--:B------:R-:W-:Y:S02]  /*71d0*/  LEA.HI.X.SX32 R5, R0, R29.reuse, 0x2, P0 ;  /* 0x0000001d00057211 */ /* 0x080fe400000f16ff */
[----:B------:R-:W-:Y:S01]  /*71e0*/  PLOP3.LUT P0, PT, PT, PT, UP1, 0x80, 0x0 ;  /* 0x000000000000781c */ /* 0x000fe20003f0f018 */
[----:B------:R-:W-:Y:S01]  /*71f0*/  @UP5 UIADD3 UR16, UP1, UR16, -0x100, URZ ;  /* 0xffffff0010105890 */ /* 0x000fe2000ff3e03f */
[C---:B------:R-:W-:Y:S02]  /*7200*/  IADD3 R0, R3.reuse, -0x3000, RZ ;  /* 0xffffd00003007810 */ /* 0x040fe40007ffe0ff */
[C---:B------:R-:W-:Y:S01]  /*7210*/  LEA R6, P1, R132.reuse, R28, 0x2 ;  /* 0x0000001c84067211 */ /* 0x040fe200078210ff */
[----:B------:R-:W-:Y:S03]  /*7220*/  @UP5 UIADD3.X UR11, UR11, -0x1, URZ, UP1, !UPT ;  /* 0xffffffff0b0b5890 */ /* 0x000fe60008ffe43f */
[----:B------:R-:W-:Y:S02]  /*7230*/  LEA.HI.X.SX32 R7, R132, R29, 0x2, P1 ;  /* 0x0000001d84077211 */ /* 0x000fe400008f16ff */
[----:B------:R-:W-:Y:S01]  /*7240*/  LDSM.16.MT88.4 R28, [R3+0x2000] ;  /* 0x00200000031c783b */ /* 0x000fe20000004200 */
[----:B------:R-:W-:Y:S01]  /*7250*/  ISETP.LT.AND P1, PT, RZ, UR8, PT ;  /* 0x00000008ff007c0c */ /* 0x000fe2000bf21270 */
[----:B------:R-:W-:Y:S01]  /*7260*/  UMOV UR8, UR6 ;  /* 0x0000000600087c82 */ /* 0x000fe20008000000 */
[----:B------:R-:W-:Y:S02]  /*7270*/  @P0 IADD3 R0, R3, 0x3000, RZ ;  /* 0x0000300003000810 */ /* 0x000fe40007ffe0ff */
[----:B------:R-:W-:Y:S05]  /*7280*/  RED.E.ADD.F32.FTZ.RN.STRONG.GPU [R6.64], R26 ;  /* 0x0000001a0600798e */ /* 0x000fea000c10e78e */
[----:B------:R-:W-:Y:S05]  /*7290*/  RED.E.ADD.F32.FTZ.RN.STRONG.GPU [R4.64], R27 ;  /* 0x0000001b0400798e */ /* 0x000fea000c10e78e */
[----:B------:R-:W1:Y:S05]  /*72a0*/  LDSM.16.MT88.4 R4, [R2+0xf000] ;  /* 0x00f000000204783b */ /* 0x000e6a0000004200 */
[----:B------:R-:W2:Y:S05]  /*72b0*/  LDSM.16.MT88.4 R132, [R2+0x11800] ;  /* 0x011800000284783b */ /* 0x000eaa0000004200 */
        /* <DEDUP_REMOVED lines=16> */
[----:B------:R-:W4:Y:S05]  /*73c0*/  LDSM.16.MT88.4 R4, [R2+0x10000] ;  /* 0x010000000204783b */ /* 0x000f2a0000004200 */
[----:B------:R-:W1:Y:S02]  /*73d0*/  LDSM.16.MT88.4 R28, [R3+0x1800] ;  /* 0x00180000031c783b */ /* 0x000e640000004200 */
        /* <DEDUP_REMOVED lines=45> */
[----:B------:R-:W-:Y:S01]  /*76b0*/  UISETP.NE.AND UP0, UPT, UR22, -0x1, UPT ;  /* 0xffffffff1600788c */ /* 0x000fe2000bf05270 */
[----:B------:R-:W-:Y:S01]  /*76c0*/  FMUL.FTZ R48, R46, c[0x0][0x2dc] ;  /* 0x0000b7002e307a20 */ /* 0x000fe20000410000 */
[----:B------:R-:W-:Y:S01]  /*76d0*/  ULDC.64 UR8, c[0x0][0x3a0] ;  /* 0x0000e80000087ab9 */ /* 0x000fe20000000a00 */
[----:B------:R-:W-:-:S02]  /*76e0*/  FMUL.FTZ R19, R45, c[0x0][0x2dc] ;  /* 0x0000b7002d137a20 */ /* 0x000fc40000410000 */
[----:B------:R-:W-:Y:S01]  /*76f0*/  FMUL.FTZ R84, R84, c[0x0][0x2e0] ;  /* 0x0000b80054547a20 */ /* 0x000fe20000410000 */
[----:B------:R-:W-:Y:S01]  /*7700*/  PLOP3.LUT P0, PT, PT, PT, UP0, 0x80, 0x0 ;  /* 0x000000000000781c */ /* 0x000fe20003f0f008 */
[----:B------:R-:W-:Y:S02]  /*7710*/  FMUL.FTZ R46, R85, c[0x0][0x2e0] ;  /* 0x0000b800552e7a20 */ /* 0x000fe40000410000 */
[----:B------:R-:W-:Y:S02]  /*7720*/  FMUL.FTZ R133, R42, c[0x0][0x2dc] ;  /* 0x0000b7002a857a20 */ /* 0x000fe40000410000 */
[----:B------:R-:W-:Y:S01]  /*7730*/  FMUL.FTZ R86, R86, c[0x0][0x2e0] ;  /* 0x0000b80056567a20 */ /* 0x000fe20000410000 */
[----:B------:R-:W-:Y:S01]  /*7740*/  F2FP.PACK_AB R46, R46, R84 ;  /* 0x000000542e2e723e */ /* 0x000fe200000000ff */
[----:B------:R-:W-:Y:S01]  /*7750*/  BAR.SYNC.DEFER_BLOCKING 0x0 ;  /* 0x0000000000007b1d */ /* 0x000fe20000010000 */
[----:B------:R-:W-:Y:S01]  /*7760*/  FMUL.FTZ R45, R87, c[0x0][0x2e0] ;  /* 0x0000b800572d7a20 */ /* 0x000fe20000410000 */
[----:B------:R-:W-:Y:S01]  /*7770*/  @UP0 UIADD3 UR6, UR19, UR22, URZ ;  /* 0x0000001613060290 */ /* 0x000fe2000fffe03f */
[----:B------:R-:W-:-:S02]  /*7780*/  FMUL.FTZ R23, R41, c[0x0][0x2dc] ;  /* 0x0000b70029177a20 */ /* 0x000fc40000410000 */
[----:B------:R-:W-:Y:S01]  /*7790*/  FMUL.FTZ R21, R49, c[0x0][0x2dc] ;  /* 0x0000b70031157a20 */ /* 0x000fe20000410000 */
[----:B------:R-:W-:Y:S01]  /*77a0*/  F2FP.PACK_AB R45, R45, R86 ;  /* 0x000000562d2d723e */ /* 0x000fe200000000ff */
[----:B------:R-:W-:Y:S01]  /*77b0*/  FMUL.FTZ R96, R96, c[0x0][0x2e0] ;  /* 0x0000b80060607a20 */ /* 0x000fe20000410000 */
[----:B------:R-:W-:Y:S01]  /*77c0*/  @UP0 UIMAD.WIDE.U32 UR4, UR6, UR8, URZ ;  /* 0x00000008060402a5 */ /* 0x000fe2000f8e003f */
[----:B------:R-:W-:Y:S01]  /*77d0*/  FMUL.FTZ R42, R97, c[0x0][0x2e0] ;  /* 0x0000b800612a7a20 */ /* 0x000fe20000410000 */
[----:B------:R-:W-:Y:S01]  /*77e0*/  F2FP.PACK_AB R21, R21, R132 ;  /* 0x000000841515723e */ /* 0x000fe200000000ff */
[----:B------:R-:W-:Y:S01]  /*77f0*/  FMUL.FTZ R49, R44, c[0x0][0x2dc] ;  /* 0x0000b7002c317a20 */ /* 0x000fe20000410000 */
[----:B------:R-:W-:Y:S01]  /*7800*/  @UP0 UIMAD UR12, UR6, UR9, UR5 ;  /* 0x00000009060c02a4 */ /* 0x000fe2000f8e0205 */
[----:B------:R-:W-:Y:S01]  /*7810*/  FMUL.FTZ R98, R98, c[0x0][0x2e0] ;  /* 0x0000b80062627a20 */ /* 0x000fe20000410000 */
[----:B------:R-:W-:Y:S01]  /*7820*/  F2FP.PACK_AB R42, R42, R96 ;  /* 0x000000602a2a723e */ /* 0x000fe200000000ff */
[----:B------:R-:W-:Y:S01]  /*7830*/  FMUL.FTZ R41, R99, c[0x0][0x2e0] ;  /* 0x0000b80063297a20 */ /* 0x000fe20000410000 */
[----:B------:R-:W-:Y:S01]  /*7840*/  F2FP.PACK_AB R19, R19, R49 ;  /* 0x000000311313723e */ /* 0x000fe200000000ff */
[----:B------:R-:W-:Y:S01]  /*7850*/  FMUL.FTZ R22, R43, c[0x0][0x2dc] ;  /* 0x0000b7002b167a20 */ /* 0x000fe20000410000 */
[----:B------:R-:W-:Y:S01]  /*7860*/  @UP0 UMOV UR11, UR4 ;  /* 0x00000004000b0c82 */ /* 0x000fe20008000000 */
[----:B------:R-:W-:Y:S01]  /*7870*/  FMUL.FTZ R88, R88, c[0x0][0x2e0] ;  /* 0x0000b80058587a20 */ /* 0x000fe20000410000 */
[----:B------:R-:W-:Y:S01]  /*7880*/  F2FP.PACK_AB R41, R41, R98 ;  /* 0x000000622929723e */ /* 0x000fe200000000ff */
[----:B------:R-:W-:Y:S01]  /*7890*/  FMUL.FTZ R44, R89, c[0x0][0x2e0] ;  /* 0x0000b800592c7a20 */ /* 0x000fe20000410000 */
[----:B------:R-:W-:Y:S01]  /*78a0*/  F2FP.PACK_AB R22, R22, R133 ;  /* 0x000000851616723e */ /* 0x000fe200000000ff */
[----:B------:R-:W-:-:S02]  /*78b0*/  FMUL.FTZ R134, R40, c[0x0][0x2dc] ;  /* 0x0000b70028867a20 */ /* 0x000fc40000410000 */
[----:B------:R-:W-:Y:S01]  /*78c0*/  FMUL.FTZ R90, R90, c[0x0][0x2e0] ;  /* 0x0000b8005a5a7a20 */ /* 0x000fe20000410000 */
[----:B------:R-:W-:Y:S01]  /*78d0*/  F2FP.PACK_AB R44, R44, R88 ;  /* 0x000000582c2c723e */ /* 0x000fe200000000ff */
[----:B------:R-:W-:Y:S01]  /*78e0*/  FMUL.FTZ R43, R91, c[0x0][0x2e0] ;  /* 0x0000b8005b2b7a20 */ /* 0x000fe20000410000 */
[----:B------:R-:W-:Y:S01]  /*78f0*/  F2FP.PACK_AB R23, R23, R134 ;  /* 0x000000861717723e */ /* 0x000fe200000000ff */
[----:B------:R-:W-:Y:S02]  /*7900*/  FMUL.FTZ R24, R39, c[0x0][0x2dc] ;  /* 0x0000b70027187a20 */ /* 0x000fe40000410000 */
[----:B------:R-:W-:Y:S01]  /*7910*/  FMUL.FTZ R92, R92, c[0x0][0x2e0] ;  /* 0x0000b8005c5c7a20 */ /* 0x000fe20000410000 */
[----:B------:R-:W-:Y:S01]  /*7920*/  F2FP.PACK_AB R43, R43, R90 ;  /* 0x0000005a2b2b723e */ /* 0x000fe200000000ff */
[----:B------:R-:W-:Y:S02]  /*7930*/  FMUL.FTZ R40, R93, c[0x0][0x2e0] ;  /* 0x0000b8005d287a20 */ /* 0x000fe40000410000 */
        /* <DEDUP_REMOVED lines=108> */
[----:B------:R-:W-:-:S04]  /*8000*/  F2FP.PACK_AB R3, R3, R76 ;  /* 0x0000004c0303723e */ /* 0x000fc800000000ff */
[----:B------:R-:W-:Y:S01]  /*8010*/  F2FP.PACK_AB R0, R0, R78 ;  /* 0x0000004e0000723e */ /* 0x000fe200000000ff */
        /* <DEDUP_REMOVED lines=53> */
[----:B------:R-:W-:-:S03]  /*8370*/  UIMAD UR7, UR19, UR7, UR8 ;  /* 0x00000007130772a4 */ /* 0x000fc6000f8e0208 */
[----:B------:R-:W-:Y:S02]  /*8380*/  ULDC.64 UR8, c[0x0][0x388] ;  /* 0x0000e20000087ab9 */ /* 0x000fe40000000a00 */
[----:B------:R-:W-:Y:S02]  /*8390*/  UIADD3 UR5, UR5, UR7, URZ ;  /* 0x0000000705057290 */ /* 0x000fe4000fffe03f */
[----:B------:R-:W-:Y:S02]  /*83a0*/  UIMAD UR6, UR61, UR8, URZ ;  /* 0x000000083d0672a4 */ /* 0x000fe4000f8e023f */
[----:B------:R-:W-:Y:S02]  /*83b0*/  UIMAD.WIDE.U32 UR4, UR30, UR8, UR4 ;  /* 0x000000081e0472a5 */ /* 0x000fe4000f8e0004 */
[----:B------:R-:W-:-:S04]  /*83c0*/  UIMAD UR6, UR30, UR9, UR6 ;  /* 0x000000091e0672a4 */ /* 0x000fc8000f8e0206 */
[----:B------:R-:W-:Y:S02]  /*83d0*/  UIADD3 UR12, UR5, UR6, URZ ;  /* 0x00000006050c7290 */ /* 0x000fe4000fffe03f */
[----:B------:R-:W-:Y:S02]  /*83e0*/  UMOV UR11, UR4 ;  /* 0x00000004000b7c82 */ /* 0x000fe40008000000 */
.L_x_261:
        /* <DEDUP_REMOVED lines=18> */
.L_x_262:
[----:B-1----:R-:W2:Y:S01]  /*8510*/  LDL.64 R4, [R1+0x38] ;  /* 0x0000380001047983 */ /* 0x002ea20000100a00 */
[----:B-----5:R-:W-:Y:S01]  /*8520*/  IMAD.SHL.U32 R0, R148, 0x2, RZ ;  /* 0x0000000294007824 */ /* 0x020fe200078e00ff */
[----:B------:R-:W-:Y:S01]  /*8530*/  USHF.L.U32 UR4, UR18, 0x7, URZ ;  /* 0x0000000712047899 */ /* 0x000fe2000800063f */
[----:B------:R-:W-:Y:S01]  /*8540*/  IMAD.U32 R8, RZ, RZ, UR36 ;  /* 0x00000024ff087e24 */ /* 0x000fe2000f8e00ff */
[----:B------:R-:W-:Y:S01]  /*8550*/  BAR.SYNC.DEFER_BLOCKING 0x0 ;  /* 0x0000000000007b1d */ /* 0x000fe20000010000 */
[----:B------:R-:W-:Y:S02]  /*8560*/  UIMAD UR17, UR18, -0x80, UR17 ;  /* 0xffffff80121178a4 */ /* 0x000fe4000f8e0211 */
[----:B------:R-:W-:Y:S01]  /*8570*/  USHF.R.S32.HI UR8, URZ, 0x1f, UR4 ;  /* 0x0000001f3f087899 */ /* 0x000fe20008011404 */
[----:B------:R-:W-:-:S02]  /*8580*/  IMAD.U32 R25, RZ, RZ, UR4 ;  /* 0x00000004ff197e24 */ /* 0x000fc4000f8e00ff */
[----:B------:R-:W1:Y:S01]  /*8590*/  S2R R27, SR_TID.X ;  /* 0x00000000001b7919 */ /* 0x000e620000002100 */
[----:B------:R-:W-:Y:S01]  /*85a0*/  ULDC.64 UR6, c[0x0][0x3a0] ;  /* 0x0000e80000067ab9 */ /* 0x000fe20000000a00 */
[----:B------:R-:W-:Y:S01]  /*85b0*/  BSSY B0, `(.L_x_263) ;  /* 0x000002c000007945 */ /* 0x000fe20003800000 */
[----:B------:R-:W-:Y:S01]  /*85c0*/  UIMAD UR5, UR8, UR6, URZ ;  /* 0x00000006080572a4 */ /* 0x000fe2000f8e023f */
[----:B------:R-:W3:Y:S03]  /*85d0*/  S2R R64, SR_TID.X ;  /* 0x0000000000407919 */ /* 0x000ee60000002100 */
[----:B------:R-:W-:-:S03]  /*85e0*/  UIMAD UR5, UR4, UR7, UR5 ;  /* 0x00000007040572a4 */ /* 0x000fc6000f8e0205 */
[----:B------:R-:W-:-:S03]  /*85f0*/  ULDC.64 UR6, c[0x0][0x3b8] ;  /* 0x0000ee0000067ab9 */ /* 0x000fc60000000a00 */
[----:B------:R-:W-:Y:S01]  /*8600*/  IMAD.U32 R3, RZ, RZ, UR5 ;  /* 0x00000005ff037e24 */ /* 0x000fe2000f8e00ff */
[----:B------:R-:W-:Y:S01]  /*8610*/  UIMAD UR5, UR60, UR6, URZ ;  /* 0x000000063c0572a4 */ /* 0x000fe2000f8e023f */
[----:B------:R4:W2:Y:S03]  /*8620*/  LDS.128 R36, [R0+0xa000] ;  /* 0x00a0000000247984 */ /* 0x0008a60000000c00 */
[----:B------:R-:W-:Y:S01]  /*8630*/  UIMAD UR5, UR36, UR7, UR5 ;  /* 0x00000007240572a4 */ /* 0x000fe2000f8e0205 */
[----:B------:R4:W2:Y:S01]  /*8640*/  LDS.128 R32, [R0+0xc000] ;  /* 0x00c0000000207984 */ /* 0x0008a20000000c00 */
[----:B-1----:R-:W-:-:S03]  /*8650*/  SHF.R.S32.HI R27, RZ, 0x1f, R27 ;  /* 0x0000001fff1b7819 */ /* 0x002fc6000001141b */
[----:B------:R4:W1:Y:S01]  /*8660*/  LDS.128 R28, [R0+0xe000] ;  /* 0x00e00000001c7984 */ /* 0x0008620000000c00 */
[----:B---3--:R-:W-:-:S03]  /*8670*/  LEA.HI R27, R27, R64, RZ, 0x2 ;  /* 0x000000401b1b7211 */ /* 0x008fc600078f10ff */
[----:B------:R4:W3:Y:S01]  /*8680*/  LDS.128 R48, [R0+0xf000] ;  /* 0x00f0000000307984 */ /* 0x0008e20000000c00 */
[----:B------:R-:W-:-:S03]  /*8690*/  SHF.R.S32.HI R27, RZ, 0x2, R27 ;  /* 0x00000002ff1b7819 */ /* 0x000fc6000001141b */
[----:B------:R4:W1:Y:S01]  /*86a0*/  LDS.128 R60, [R0+0x10000] ;  /* 0x01000000003c7984 */ /* 0x0008620000000c00 */
[----:B------:R-:W-:-:S03]  /*86b0*/  ISETP.GE.AND P2, PT, R27, UR17, PT ;  /* 0x000000111b007c0c */ /* 0x000fc6000bf46270 */
[----:B------:R4:W1:Y:S01]  /*86c0*/  LDS.128 R44, [R0+0x11000] ;  /* 0x01100000002c7984 */ /* 0x0008620000000c00 */
[----:B------:R-:W-:-:S03]  /*86d0*/  SHF.R.S32.HI R26, RZ, 0x1f, R27 ;  /* 0x0000001fff1a7819 */ /* 0x000fc6000001141b */
[----:B------:R4:W1:Y:S04]  /*86e0*/  LDS.128 R56, [R0+0x12000] ;  /* 0x0120000000387984 */ /* 0x0008680000000c00 */
[----:B------:R4:W1:Y:S04]  /*86f0*/  LDS.128 R40, [R0+0x13000] ;  /* 0x0130000000287984 */ /* 0x0008680000000c00 */
[----:B------:R4:W1:Y:S01]  /*8700*/  LDS.128 R52, [R0+0x14000] ;  /* 0x0140000000347984 */ /* 0x0008620000000c00 */
[--C-:B--2---:R-:W-:Y:S01]  /*8710*/  SHF.R.S32.HI R7, RZ, 0x1f, R4.reuse ;  /* 0x0000001fff077819 */ /* 0x104fe20000011404 */
[----:B------:R-:W-:-:S04]  /*8720*/  IMAD.MOV.U32 R6, RZ, RZ, R4 ;  /* 0x000000ffff067224 */ /* 0x000fc800078e0004 */
[----:B------:R-:W-:-:S05]  /*8730*/  IMAD.WIDE.U32 R4, R25, c[0x0][0x3a0], R6 ;  /* 0x0000e80019047a25 */ /* 0x000fca00078e0006 */
[----:B------:R-:W-:-:S04]  /*8740*/  IADD3 R4, P0, R4, UR11, RZ ;  /* 0x0000000b04047c10 */ /* 0x000fc8000ff1e0ff */
[----:B------:R-:W-:-:S05]  /*8750*/  IADD3.X R5, R5, UR12, R3, P0, !PT ;  /* 0x0000000c05057c10 */ /* 0x000fca00087fe403 */
[----:B------:R-:W-:-:S05]  /*8760*/  IMAD.WIDE.U32 R8, R8, c[0x0][0x3b8], R4 ;  /* 0x0000ee0008087a25 */ /* 0x000fca00078e0004 */
[----:B------:R-:W-:Y:S01]  /*8770*/  IADD3 R24, R9, UR5, RZ ;  /* 0x0000000509187c10 */ /* 0x000fe2000fffe0ff */
[----:B------:R-:W-:Y:S05]  /*8780*/  @P2 BRA `(.L_x_264) ;  /* 0x000000e000002947 */ /* 0x000fea0003800000 */
[----:B-1-34-:R-:W1:Y:S01]  /*8790*/  LDS.128 R20, [R0+0xb000] ;  /* 0x00b0000000147984 */ /* 0x01ae620000000c00 */
[----:B------:R-:W-:Y:S02]  /*87a0*/  MOV R4, R8 ;  /* 0x0000000800047202 */ /* 0x000fe40000000f00 */
[----:B------:R-:W-:Y:S01]  /*87b0*/  MOV R5, R24 ;  /* 0x0000001800057202 */ /* 0x000fe20000000f00 */
[----:B------:R-:W2:Y:S04]  /*87c0*/  LDS.128 R16, [R0+0x9000] ;  /* 0x0090000000107984 */ /* 0x000ea80000000c00 */
[----:B------:R3:W4:Y:S01]  /*87d0*/  LDS.128 R12, [R0+0xd000] ;  /* 0x00d00000000c7984 */ /* 0x0007220000000c00 */
[----:B------:R-:W-:-:S05]  /*87e0*/  IMAD.WIDE.U32 R10, R27, c[0x0][0x3a0], R4 ;  /* 0x0000e8001b0a7a25 */ /* 0x000fca00078e0004 */
[----:B------:R-:W-:Y:S01]  /*87f0*/  LEA R4, P0, R10, c[0x0][0x340], 0x1 ;  /* 0x0000d0000a047a11 */ /* 0x000fe200078008ff */
[----:B---3--:R-:W-:-:S04]  /*8800*/  IMAD R0, R26, c[0x0][0x3a0], RZ ;  /* 0x0000e8001a007a24 */ /* 0x008fc800078e02ff */
[----:B------:R-:W-:-:S05]  /*8810*/  IMAD R0, R27, c[0x0][0x3a4], R0 ;  /* 0x0000e9001b007a24 */ /* 0x000fca00078e0200 */
[----:B------:R-:W-:-:S04]  /*8820*/  IADD3 R0, R11, R0, RZ ;  /* 0x000000000b007210 */ /* 0x000fc80007ffe0ff */
[----:B------:R-:W-:-:S05]  /*8830*/  LEA.HI.X R5, R10, c[0x0][0x344], R0, 0x1, P0 ;  /* 0x0000d1000a057a11 */ /* 0x000fca00000f0c00 */
[----:B-1----:R1:W-:Y:S04]  /*8840*/  STG.E.128 [R4.64+0x40], R20 ;  /* 0x0000401404007986 */ /* 0x0023e8000c101d0e */
[----:B--2---:R1:W-:Y:S04]  /*8850*/  STG.E.128 [R4.64], R16 ;  /* 0x0000001004007986 */ /* 0x0043e8000c101d0e */
[----:B----4-:R1:W-:Y:S02]  /*8860*/  STG.E.128 [R4.64+0x80], R12 ;  /* 0x0000800c04007986 */ /* 0x0103e4000c101d0e */
.L_x_264:
[----:B-1-34-:R-:W-:Y:S05]  /*8870*/  BSYNC B0 ;  /* 0x0000000000007941 */ /* 0x01afea0003800000 */
.L_x_263:
[----:B------:R-:W-:Y:S01]  /*8880*/  IADD3 R0, R27, 0x40, RZ ;  /* 0x000000401b007810 */ /* 0x000fe20007ffe0ff */
        /* <DEDUP_REMOVED lines=16> */
.L_x_266:
[----:B------:R-:W-:Y:S05]  /*8990*/  BSYNC B0 ;  /* 0x0000000000007941 */ /* 0x000fea0003800000 */
.L_x_265:
        /* <DEDUP_REMOVED lines=23> */
[----:B------:R1:W-:Y:S04]  /*8b10*/  STG.E.128 [R4.64], R48 ;  /* 0x0000003004007986 */ /* 0x0003e8000c101d0e */
[----:B------:R1:W-:Y:S04]  /*8b20*/  STG.E.128 [R4.64+0x40], R44 ;  /* 0x0000402c04007986 */ /* 0x0003e8000c101d0e */
[----:B------:R1:W-:Y:S02]  /*8b30*/  STG.E.128 [R4.64+0x80], R40 ;  /* 0x0000802804007986 */ /* 0x0003e4000c101d0e */
.L_x_268:
[----:B------:R-:W-:Y:S05]  /*8b40*/  BSYNC B0 ;  /* 0x0000000000007941 */ /* 0x000fea0003800000 */
.L_x_267:
        /* <DEDUP_REMOVED lines=14> */
.L_x_257:
[----:B--2---:R-:W-:Y:S02]  /*8c30*/  UISETP.NE.AND UP0, UPT, UR22, -0x1, UPT ;  /* 0xffffffff1600788c */ /* 0x004fe4000bf05270 */
        /* <DEDUP_REMOVED lines=19> */
.L_x_270:
        /* <DEDUP_REMOVED lines=18> */
.L_x_271:
[----:B------:R-:W2:Y:S01]  /*8e90*/  LDL.64 R14, [R1+0x38] ;  /* 0x00003800010e7983 */ /* 0x000ea20000100a00 */
[----:B------:R-:W-:Y:S01]  /*8ea0*/  USHF.L.U32 UR4, UR18, 0x7, URZ ;  /* 0x0000000712047899 */ /* 0x000fe2000800063f */
[----:B------:R-:W-:Y:S01]  /*8eb0*/  BSSY B0, `(.L_x_272) ;  /* 0x0000024000007945 */ /* 0x000fe20003800000 */
[----:B------:R-:W-:Y:S01]  /*8ec0*/  ULDC.64 UR6, c[0x0][0x3a0] ;  /* 0x0000e80000067ab9 */ /* 0x000fe20000000a00 */
[----:B------:R-:W1:Y:S01]  /*8ed0*/  S2R R12, SR_TID.X ;  /* 0x00000000000c7919 */ /* 0x000e620000002100 */
[----:B------:R-:W-:Y:S02]  /*8ee0*/  USHF.R.S32.HI UR8, URZ, 0x1f, UR4 ;  /* 0x0000001f3f087899 */ /* 0x000fe40008011404 */
[----:B------:R-:W-:Y:S01]  /*8ef0*/  IMAD.U32 R10, RZ, RZ, UR4 ;  /* 0x00000004ff0a7e24 */ /* 0x000fe2000f8e00ff */
[----:B------:R-:W3:Y:S01]  /*8f00*/  S2R R13, SR_TID.X ;  /* 0x00000000000d7919 */ /* 0x000ee20000002100 */
[----:B------:R-:W-:-:S02]  /*8f10*/  UIMAD UR5, UR8, UR6, URZ ;  /* 0x00000006080572a4 */ /* 0x000fc4000f8e023f */
[----:B------:R-:W-:Y:S02]  /*8f20*/  UIMAD UR17, UR18, -0x80, UR17 ;  /* 0xffffff80121178a4 */ /* 0x000fe4000f8e0211 */
[----:B------:R-:W-:-:S03]  /*8f30*/  UIMAD UR5, UR4, UR7, UR5 ;  /* 0x00000007040572a4 */ /* 0x000fc6000f8e0205 */
[----:B------:R-:W-:-:S03]  /*8f40*/  ULDC.64 UR6, c[0x0][0x3b8] ;  /* 0x0000ee0000067ab9 */ /* 0x000fc60000000a00 */
[----:B------:R-:W-:Y:S01]  /*8f50*/  IMAD.U32 R0, RZ, RZ, UR5 ;  /* 0x00000005ff007e24 */ /* 0x000fe2000f8e00ff */
[----:B------:R-:W-:-:S04]  /*8f60*/  UIMAD UR5, UR58, UR6, URZ ;  /* 0x000000063a0572a4 */ /* 0x000fc8000f8e023f */
[----:B------:R-:W-:Y:S01]  /*8f70*/  UIMAD UR5, UR36, UR7, UR5 ;  /* 0x00000007240572a4 */ /* 0x000fe2000f8e0205 */
[----:B-1----:R-:W-:-:S04]  /*8f80*/  SHF.R.S32.HI R12, RZ, 0x1f, R12 ;  /* 0x0000001fff0c7819 */ /* 0x002fc8000001140c */
[----:B---3--:R-:W-:-:S04]  /*8f90*/  LEA.HI R12, R12, R13, RZ, 0x2 ;  /* 0x0000000d0c0c7211 */ /* 0x008fc800078f10ff */
[----:B------:R-:W-:-:S04]  /*8fa0*/  SHF.R.S32.HI R12, RZ, 0x2, R12 ;  /* 0x00000002ff0c7819 */ /* 0x000fc8000001140c */
[----:B------:R-:W-:Y:S02]  /*8fb0*/  ISETP.GE.AND P2, PT, R12, UR17, PT ;  /* 0x000000110c007c0c */ /* 0x000fe4000bf46270 */
[----:B------:R-:W-:Y:S01]  /*8fc0*/  SHF.R.S32.HI R11, RZ, 0x1f, R12 ;  /* 0x0000001fff0b7819 */ /* 0x000fe2000001140c */
[----:B--2---:R-:W-:-:S05]  /*8fd0*/  IMAD.WIDE.U32 R4, R10, c[0x0][0x3a0], R14 ;  /* 0x0000e8000a047a25 */ /* 0x004fca00078e000e */
[----:B------:R-:W-:-:S04]  /*8fe0*/  IADD3 R6, P0, R4, UR11, RZ ;  /* 0x0000000b04067c10 */ /* 0x000fc8000ff1e0ff */
[----:B------:R-:W-:Y:S01]  /*8ff0*/  IADD3.X R7, R5, UR12, R0, P0, !PT ;  /* 0x0000000c05077c10 */ /* 0x000fe200087fe400 */
[----:B------:R-:W-:-:S04]  /*9000*/  IMAD.U32 R0, RZ, RZ, UR36 ;  /* 0x00000024ff007e24 */ /* 0x000fc8000f8e00ff */
        /* <DEDUP_REMOVED lines=14> */
.L_x_273:
[----:B------:R-:W-:Y:S05]  /*90f0*/  BSYNC B0 ;  /* 0x0000000000007941 */ /* 0x000fea0003800000 */
.L_x_272:
        /* <DEDUP_REMOVED lines=16> */
.L_x_275:
[----:B------:R-:W-:Y:S05]  /*9200*/  BSYNC B0 ;  /* 0x0000000000007941 */ /* 0x000fea0003800000 */
.L_x_274:
        /* <DEDUP_REMOVED lines=26> */
.L_x_277:
[----:B------:R-:W-:Y:S05]  /*93b0*/  BSYNC B0 ;  /* 0x0000000000007941 */ /* 0x000fea0003800000 */
.L_x_276:
        /* <DEDUP_REMOVED lines=13> */
.L_x_269:
[----:B------:R-:W-:Y:S05]  /*9490*/  BSYNC B1 ;  /* 0x0000000000017941 */ /* 0x000fea0003800000 */
.L_x_252:
        /* <DEDUP_REMOVED lines=11> */
.L_x_278:
[----:B------:R-:W-:Y:S05]  /*9550*/  EXIT ;  /* 0x000000000000794d */ /* 0x000fea0003800000 */
.L_x_280:
        /* <DEDUP_REMOVED lines=10> */
.L_x_1282:


//--------------------- .text._ZN5flash44flash_bwd_dq_dk_dv_loop_seqk_parallel_kernelI23Flash_bwd_kernel_traitsILi96ELi64ELi128ELi8ELi2ELi4ELi4ELb1ELb0EN7cutlass6half_tE19Flash_kernel_traitsILi96ELi64ELi128ELi8ES3_EELb0ELb0ELb0ELb0ELb0ELb1ELb1EEEvNS_16Flash_bwd_paramsE --------------------------
	.section	.text._ZN5flash44flash_bwd_dq_dk_dv_loop_seqk_parallel_kernelI23Flash_bwd_kernel_traitsILi96ELi64ELi128ELi8ELi2ELi4ELi4ELb1ELb0EN7cutlass6half_tE19Flash_kernel_traitsILi96ELi64ELi128ELi8ES3_EELb0ELb0ELb0ELb0ELb0ELb1ELb1EEEvNS_16Flash_bwd_paramsE,"ax",@progbits
	.sectioninfo	@"SHI_REGISTERS=255"
	.align	128
        .global         _ZN5flash44flash_bwd_dq_dk_dv_loop_seqk_parallel_kernelI23Flash_bwd_kernel_traitsILi96ELi64ELi128ELi8ELi2ELi4ELi4ELb1ELb0EN7cutlass6half_tE19Flash_kernel_traitsILi96ELi64ELi128ELi8ES3_EELb0ELb0ELb0ELb0ELb0ELb1ELb1EEEvNS_16Flash_bwd_paramsE
        .type           _ZN5flash44flash_bwd_dq_dk_dv_loop_seqk_parallel_kernelI23Flash_bwd_kernel_traitsILi96ELi64ELi128ELi8ELi2ELi4ELi4ELb1ELb0EN7cutlass6half_tE19Flash_kernel_traitsILi96ELi64ELi128ELi8ES3_EELb0ELb0ELb0ELb0ELb0ELb1ELb1EEEvNS_16Flash_bwd_paramsE,@function
        .size           _ZN5flash44flash_bwd_dq_dk_dv_loop_seqk_parallel_kernelI23Flash_bwd_kernel_traitsILi96ELi64ELi128ELi8ELi2ELi4ELi4ELb1ELb0EN7cutlass6half_tE19Flash_kernel_traitsILi96ELi64ELi128ELi8ES3_EELb0ELb0ELb0ELb0ELb0ELb1ELb1EEEvNS_16Flash_bwd_paramsE,(.L_x_1283 - _ZN5flash44flash_bwd_dq_dk_dv_loop_seqk_parallel_kernelI23Flash_bwd_kernel_traitsILi96ELi64ELi128ELi8ELi2ELi4ELi4ELb1ELb0EN7cutlass6half_tE19Flash_kernel_traitsILi96ELi64ELi128ELi8ES3_EELb0ELb0ELb0ELb0ELb0ELb1ELb1EEEvNS_16Flash_bwd_paramsE)
        .other          _ZN5flash44flash_bwd_dq_dk_dv_loop_seqk_parallel_kernelI23Flash_bwd_kernel_traitsILi96ELi64ELi128ELi8ELi2ELi4ELi4ELb1ELb0EN7cutlass6half_tE19Flash_kernel_traitsILi96ELi64ELi128ELi8ES3_EELb0ELb0ELb0ELb0ELb0ELb1ELb1EEEvNS_16Flash_bwd_paramsE,@"STO_CUDA_ENTRY STV_DEFAULT"
_ZN5flash44flash_bwd_dq_dk_dv_loop_seqk_parallel_kernelI23Flash_bwd_kernel_traitsILi96ELi64ELi128ELi8ELi2ELi4ELi4ELb1ELb0EN7cutlass6half_tE19Flash_kernel_traitsILi96ELi64ELi128ELi8ES3_EELb0ELb0ELb0ELb0ELb0ELb1ELb1EEEvNS_16Flash_bwd_paramsE:
.text._ZN5flash44flash_bwd_dq_dk_dv_loop_seqk_parallel_kernelI23Flash_bwd_kernel_traitsILi96ELi64ELi128ELi8ELi2ELi4ELi4ELb1ELb0EN7cutlass6half_tE19Flash_kernel_traitsILi96ELi64ELi128ELi8ES3_EELb0ELb0ELb0ELb0ELb0ELb1ELb1EEEvNS_16Flash_bwd_paramsE:
        /* <DEDUP_REMOVED lines=35> */
[----:B------:R-:W-:Y:S01]  /*0230*/  LOP3.LUT R0, R5, 0xffffffe0, RZ, 0xc0, !PT ;  /* 0xffffffe005007812 */ /* 0x000fe200078ec0ff */
[----:B---3--:R-:W-:Y:S01]  /*0240*/  UIMAD UR47, UR38, UR46, URZ ;  /* 0x0000002e262f72a4 */ /* 0x008fe2000f8e023f */
[----:B------:R-:W-:Y:S01]  /*0250*/  SHF.R.S32.HI R4, RZ, 0x4, R11 ;  /* 0x00000004ff047819 */ /* 0x000fe2000001140b */
[----:B------:R-:W-:Y:S01]  /*0260*/  UIMAD UR46, UR46, UR12, URZ ;  /* 0x0000000c2e2e72a4 */ /* 0x000fe2000f8e023f */
[----:B------:R-:W-:Y:S01]  /*0270*/  LEA.HI R10, R19, R20, RZ, 0x2 ;  /* 0x00000014130a7211 */ /* 0x000fe200078f10ff */
[----:B------:R-:W-:Y:S01]  /*0280*/  IMAD.IADD R0, R20, 0x1, -R0 ;  /* 0x0000000114007824 */ /* 0x000fe200078e0a00 */
[----:B------:R-:W-:Y:S01]  /*0290*/  LEA.HI R2, R11, R4, RZ, 0x1 ;  /* 0x000000040b027211 */ /* 0x000fe200078f08ff */
[----:B------:R-:W-:Y:S01]  /*02a0*/  UIMAD UR55, UR8, UR6, UR55 ;  /* 0x00000006083772a4 */ /* 0x000fe2000f8e0237 */
[----:B------:R-:W-:Y:S01]  /*02b0*/  LEA.HI R16, R19, R20, RZ, 0x3 ;  /* 0x0000001413107211 */ /* 0x000fe200078f18ff */
[----:B------:R-:W-:Y:S01]  /*02c0*/  UIMAD UR52, UR7, UR31, URZ ;  /* 0x0000001f073472a4 */ /* 0x000fe2000f8e023f */
[----:B------:R-:W-:Y:S01]  /*02d0*/  LOP3.LUT R2, R2, 0xfffffffe, RZ, 0xc0, !PT ;  /* 0xfffffffe02027812 */ /* 0x000fe200078ec0ff */
[----:B------:R-:W-:Y:S01]  /*02e0*/  UIMAD UR6, UR31, UR11, UR38 ;  /* 0x0000000b1f0672a4 */ /* 0x000fe2000f8e0226 */
[----:B------:R-:W-:Y:S01]  /*02f0*/  SHF.R.S32.HI R3, RZ, 0x1f, R0 ;  /* 0x0000001fff037819 */ /* 0x000fe20000011400 */
[----:B------:R-:W-:Y:S01]  /*0300*/  @!UP5 UIMAD UR7, UR31, UR13, UR38 ;  /* 0x0000000d1f07d2a4 */ /* 0x000fe2000f8e0226 */
[----:B------:R-:W-:Y:S01]  /*0310*/  SHF.R.S32.HI R15, RZ, 0x2, R10 ;  /* 0x00000002ff0f7819 */ /* 0x000fe2000001140a */
[----:B------:R-:W-:Y:S01]  /*0320*/  IMAD.IADD R14, R4, 0x1, -R2 ;  /* 0x00000001040e7824 */ /* 0x000fe200078e0a02 */
[----:B------:R-:W-:Y:S01]  /*0330*/  LEA.HI R22, R3, R0, RZ, 0x2 ;  /* 0x0000000003167211 */ /* 0x000fe200078f10ff */
[----:B------:R-:W-:Y:S01]  /*0340*/  USHF.L.U32 UR41, UR46, 0x6, URZ ;  /* 0x000000062e297899 */ /* 0x000fe2000800063f */
[--C-:B------:R-:W-:Y:S01]  /*0350*/  SHF.R.S32.HI R0, RZ, 0x5, R5.reuse ;  /* 0x00000005ff007819 */ /* 0x100fe20000011405 */
[----:B------:R-:W-:Y:S01]  /*0360*/  ULDC UR49, c[0x0][0x214] ;  /* 0x0000850000317ab9 */ /* 0x000fe20000000800 */
[----:B------:R-:W-:Y:S01]  /*0370*/  SHF.R.S32.HI R8, RZ, 0x3, R16 ;  /* 0x00000003ff087819 */ /* 0x000fe20000011410 */
[----:B------:R-:W-:Y:S01]  /*0380*/  ULDC UR56, c[0x0][0x1c8] ;  /* 0x0000720000387ab9 */ /* 0x000fe20000000800 */
[----:B------:R-:W-:Y:S01]  /*0390*/  SHF.R.S32.HI R2, RZ, 0x1f, R5 ;  /* 0x0000001fff027819 */ /* 0x000fe20000011405 */
[----:B------:R-:W-:Y:S01]  /*03a0*/  ULDC.U8 UR10, c[0x0][0x3d0] ;  /* 0x0000f400000a7ab9 */ /* 0x000fe20000000000 */
[----:B------:R-:W-:Y:S01]  /*03b0*/  LOP3.LUT R4, R16, 0xfffffff8, RZ, 0xc0, !PT ;  /* 0xfffffff810047812 */ /* 0x000fe200078ec0ff */
[----:B------:R-:W-:Y:S01]  /*03c0*/  ULDC UR50, c[0x0][0x224] ;  /* 0x0000890000327ab9 */ /* 0x000fe20000000800 */
[C---:B------:R-:W-:Y:S01]  /*03d0*/  LOP3.LUT R9, R10.reuse, 0xfffffffc, RZ, 0xc0, !PT ;  /* 0xfffffffc0a097812 */ /* 0x040fe200078ec0ff */
[----:B------:R-:W-:Y:S01]  /*03e0*/  @UP5 UIMAD UR54, UR31, UR49, URZ ;  /* 0x000000311f3652a4 */ /* 0x000fe2000f8e023f */
[----:B------:R-:W-:Y:S01]  /*03f0*/  LEA.HI R6, R10, R15, RZ, 0x1 ;  /* 0x0000000f0a067211 */ /* 0x000fe200078f08ff */
[----:B------:R-:W-:Y:S01]  /*0400*/  IMAD.IADD R7, R20, 0x1, -R4 ;  /* 0x0000000114077824 */ /* 0x000fe200078e0a04 */
[-C--:B------:R-:W-:Y:S01]  /*0410*/  LEA.HI R3, R5, R0.reuse, RZ, 0x1 ;  /* 0x0000000005037211 */ /* 0x080fe200078f08ff */
[----:B------:R-:W-:Y:S01]  /*0420*/  IMAD.SHL.U32 R5, R8, 0x40, RZ ;  /* 0x0000004008057824 */ /* 0x000fe200078e00ff */
[----:B------:R-:W-:Y:S01]  /*0430*/  LEA.HI R2, R2, R0, RZ, 0x2 ;  /* 0x0000000002027211 */ /* 0x000fe200078f10ff */
[----:B------:R-:W-:Y:S01]  /*0440*/  IMAD.IADD R18, R20, 0x1, -R9 ;  /* 0x0000000114127824 */ /* 0x000fe200078e0a09 */
[----:B------:R-:W-:Y:S01]  /*0450*/  LOP3.LUT R6, R6, 0x7fffffe, RZ, 0xc0, !PT ;  /* 0x07fffffe06067812 */ /* 0x000fe200078ec0ff */
[----:B------:R-:W-:Y:S01]  /*0460*/  ULDC.64 UR4, c[0x0][0x118] ;  /* 0x0000460000047ab9 */ /* 0x000fe20000000a00 */
[----:B------:R-:W-:Y:S01]  /*0470*/  LOP3.LUT R4, R3, 0xfffffffe, RZ, 0xc0, !PT ;  /* 0xfffffffe03047812 */ /* 0x000fe200078ec0ff */
[----:B------:R-:W-:Y:S01]  /*0480*/  IMAD.SHL.U32 R24, R18, 0x8, RZ ;  /* 0x0000000812187824 */ /* 0x000fe200078e00ff */
[----:B------:R-:W-:Y:S01]  /*0490*/  LOP3.LUT R3, R2, 0xfffffffc, RZ, 0xc0, !PT ;  /* 0xfffffffc02037812 */ /* 0x000fe200078ec0ff */
[----:B------:R-:W-:Y:S01]  /*04a0*/  ULOP3.LUT UR56, UR38, UR56, URZ, 0x3c, !UPT ;  /* 0x0000003826387292 */ /* 0x000fe2000f8e3c3f */
[----:B------:R-:W-:Y:S01]  /*04b0*/  LOP3.LUT R2, R5, 0xc0, RZ, 0xc0, !PT ;  /* 0x000000c005027812 */ /* 0x000fe200078ec0ff */
[----:B------:R-:W-:Y:S01]  /*04c0*/  IMAD.IADD R5, R15, 0x1, -R6 ;  /* 0x000000010f057824 */ /* 0x000fe200078e0a06 */
[----:B------:R-:W-:Y:S01]  /*04d0*/  LEA.HI R8, R7, R7, RZ, 0x1 ;  /* 0x0000000707087211 */ /* 0x000fe200078f08ff */
[C---:B------:R-:W-:Y:S01]  /*04e0*/  IMAD.IADD R231, R0.reuse, 0x1, -R4 ;  /* 0x0000000100e77824 */ /* 0x040fe200078e0a04 */
[-C--:B------:R-:W-:Y:S01]  /*04f0*/  LEA.HI R13, R19, R20.reuse, RZ, 0x6 ;  /* 0x00000014130d7211 */ /* 0x080fe200078f30ff */
[C---:B------:R-:W-:Y:S01]  /*0500*/  IMAD.IADD R12, R0.reuse, 0x1, -R3 ;  /* 0x00000001000c7824 */ /* 0x040fe200078e0a03 */
[----:B------:R-:W-:Y:S01]  /*0510*/  SHF.R.U32.HI R3, RZ, 0x3, R2 ;  /* 0x00000003ff037819 */ /* 0x000fe20000011602 */
[----:B------:R-:W-:Y:S01]  /*0520*/  IMAD R4, R0, 0x8, R5 ;  /* 0x0000000800047824 */ /* 0x000fe200078e0205 */
[----:B------:R-:W-:Y:S01]  /*0530*/  LOP3.LUT R2, R2, 0x18, R24, 0xf8, !PT ;  /* 0x0000001802027812 */ /* 0x000fe200078ef818 */
[----:B------:R-:W-:Y:S01]  /*0540*/  STL [R1+0x40], R24 ;  /* 0x0000401801007387 */ /* 0x000fe20000100800 */
[----:B------:R-:W-:Y:S01]  /*0550*/  LOP3.LUT R0, R8, 0x3fffffe, RZ, 0xc0, !PT ;  /* 0x03fffffe08007812 */ /* 0x000fe200078ec0ff */
[----:B------:R-:W-:Y:S01]  /*0560*/  USHF.R.S32.HI UR61, URZ, 0x1f, UR38 ;  /* 0x0000001f3f3d7899 */ /* 0x000fe20008011426 */
[----:B------:R-:W-:Y:S01]  /*0570*/  SHF.R.S32.HI R13, RZ, 0x6, R13 ;  /* 0x00000006ff0d7819 */ /* 0x000fe2000001140d */
[----:B------:R-:W-:Y:S01]  /*0580*/  UISETP.NE.AND UP6, UPT, UR10, URZ, UPT ;  /* 0x0000003f0a00728c */ /* 0x000fe2000bfc5270 */
[----:B------:R-:W-:Y:S01]  /*0590*/  LOP3.LUT R3, R2, R3, RZ, 0x3c, !PT ;  /* 0x0000000302037212 */ /* 0x000fe200078e3cff */
[----:B------:R-:W-:Y:S01]  /*05a0*/  IMAD.IADD R2, R7, 0x1, -R0 ;  /* 0x0000000107027824 */ /* 0x000fe200078e0a00 */
[----:B------:R-:W-:Y:S01]  /*05b0*/  LEA.HI R9, R19, R20, RZ, 0x7 ;  /* 0x0000001413097211 */ /* 0x000fe200078f38ff */
[----:B------:R-:W-:Y:S01]  /*05c0*/  IMAD R0, R13, 0x4, R14 ;  /* 0x000000040d007824 */ /* 0x000fe200078e020e */
[----:B------:R-:W-:Y:S01]  /*05d0*/  USHF.R.S32.HI UR60, URZ, 0x1f, UR31 ;  /* 0x0000001f3f3c7899 */ /* 0x000fe2000801141f */
[----:B------:R-:W-:Y:S01]  /*05e0*/  IMAD.U32 R3, R4, 0x20, R3 ;  /* 0x0000002004037824 */ /* 0x000fe200078e0003 */
[----:B------:R-:W-:Y:S01]  /*05f0*/  USHF.R.S32.HI UR59, URZ, 0x1f, UR38 ;  /* 0x0000001f3f3b7899 */ /* 0x000fe20008011426 */
[----:B------:R-:W-:Y:S01]  /*0600*/  IMAD R21, R0, 0x8, R2 ;  /* 0x0000000800157824 */ /* 0x000fe200078e0202 */
[----:B------:R-:W-:Y:S01]  /*0610*/  LOP3.LUT R0, R11, 0xfffffff0, RZ, 0xc0, !PT ;  /* 0xfffffff00b007812 */ /* 0x000fe200078ec0ff */
[----:B------:R-:W-:Y:S01]  /*0620*/  USHF.R.S32.HI UR58, URZ, 0x1f, UR31 ;  /* 0x0000001f3f3a7899 */ /* 0x000fe2000801141f */
[----:B------:R-:W-:Y:S01]  /*0630*/  SHF.R.S32.HI R2, RZ, 0x1f, R10 ;  /* 0x0000001fff027819 */ /* 0x000fe2000001140a */
[----:B------:R1:W-:Y:S01]  /*0640*/  STL [R1+0x28], R3 ;  /* 0x0000280301007387 */ /* 0x0003e20000100800 */
[----:B------:R-:W-:Y:S01]  /*0650*/  USHF.R.S32.HI UR57, URZ, 0x1f, UR38 ;  /* 0x0000001f3f397899 */ /* 0x000fe20008011426 */
[----:B------:R-:W-:Y:S01]  /*0660*/  IMAD.IADD R0, R20, 0x1, -R0 ;  /* 0x0000000114007824 */ /* 0x000fe200078e0a00 */
[----:B------:R-:W-:Y:S01]  /*0670*/  LEA.HI R2, R2, R15, RZ, 0x3 ;  /* 0x0000000f02027211 */ /* 0x000fe200078f18ff */
[----:B------:R-:W-:Y:S01]  /*0680*/  IMAD.SHL.U32 R20, R20, 0x2, RZ ;  /* 0x0000000214147824 */ /* 0x000fe200078e00ff */
[----:B------:R-:W-:-:S02]  /*0690*/  UIMAD.WIDE.U32 UR42, UR36, UR44, URZ ;  /* 0x0000002c242a72a5 */ /* 0x000fc4000f8e003f */
[----:B------:R-:W-:Y:S01]  /*06a0*/  SHF.R.S32.HI R4, RZ, 0x1f, R0 ;  /* 0x0000001fff047819 */ /* 0x000fe20000011400 */
[----:B------:R-:W-:Y:S01]  /*06b0*/  UIMAD UR51, UR37, UR44, URZ ;  /* 0x0000002c253372a4 */ /* 0x000fe2000f8e023f */
[----:B------:R-:W-:Y:S01]  /*06c0*/  LOP3.LUT R2, R2, 0xfffffff8, RZ, 0xc0, !PT ;  /* 0xfffffff802027812 */ /* 0x000fe200078ec0ff */
[----:B------:R-:W-:Y:S01]  /*06d0*/  USHF.R.S32.HI UR53, URZ, 0x1f, UR47 ;  /* 0x0000001f3f357899 */ /* 0x000fe2000801142f */
[----:B------:R-:W-:Y:S01]  /*06e0*/  LEA.HI R10, R4, R0, RZ, 0x3 ;  /* 0x00000000040a7211 */ /* 0x000fe200078f18ff */
[----:B------:R-:W-:Y:S02]  /*06f0*/  UIMAD UR50, UR6, UR50, URZ ;  /* 0x00000032063272a4 */ /* 0x000fe4000f8e023f */
[----:B------:R-:W-:Y:S01]  /*0700*/  IMAD.IADD R6, R15, 0x1, -R2 ;  /* 0x000000010f067824 */ /* 0x000fe200078e0a02 */
[----:B------:R-:W-:Y:S01]  /*0710*/  LOP3.LUT R2, R10, 0xfffffff8, RZ, 0xc0, !PT ;  /* 0xfffffff80a027812 */ /* 0x000fe200078ec0ff */
[----:B------:R-:W-:Y:S02]  /*0720*/  @!UP5 UIMAD UR49, UR7, UR49, URZ ;  /* 0x000000310731d2a4 */ /* 0x000fe4000f8e023f */
[----:B------:R-:W-:Y:S01]  /*0730*/  USHF.R.S32.HI UR48, URZ, 0x1f, UR41 ;  /* 0x0000001f3f307899 */ /* 0x000fe20008011429 */
[----:B------:R-:W-:Y:S01]  /*0740*/  LOP3.LUT R4, R6, 0x1, RZ, 0xc0, !PT ;  /* 0x0000000106047812 */ /* 0x000fe200078ec0ff */
[----:B------:R-:W-:Y:S01]  /*0750*/  IMAD.IADD R15, R0, 0x1, -R2 ;  /* 0x00000001000f7824 */ /* 0x000fe200078e0a02 */
[----:B------:R-:W-:Y:S01]  /*0760*/  SHF.R.S32.HI R2, RZ, 0x1, R8 ;  /* 0x00000001ff027819 */ /* 0x000fe20000011408 */
[----:B------:R-:W-:Y:S01]  /*0770*/  UMOV UR40, 0xffffd000 ;  /* 0xffffd00000287882 */ /* 0x000fe20000000000 */
[----:B------:R-:W-:-:S02]  /*0780*/  ISETP.NE.U32.AND P5, PT, R4, 0x1, PT ;  /* 0x000000010400780c */ /* 0x000fc40003fa5070 */
[----:B-1----:R-:W-:Y:S02]  /*0790*/  LEA.HI R3, R0, R0, RZ, 0x1 ;  /* 0x0000000000037211 */ /* 0x002fe400078f08ff */
[----:B------:R-:W-:Y:S02]  /*07a0*/  LOP3.LUT P6, RZ, R2, 0x2, RZ, 0xc0, !PT ;  /* 0x0000000202ff7812 */ /* 0x000fe400078cc0ff */
[----:B------:R-:W-:Y:S02]  /*07b0*/  LOP3.LUT R5, R3, 0x7fffffe, RZ, 0xc0, !PT ;  /* 0x07fffffe03057812 */ /* 0x000fe400078ec0ff */
[----:B------:R-:W-:Y:S02]  /*07c0*/  SHF.R.S32.HI R4, RZ, 0x1f, R3 ;  /* 0x0000001fff047819 */ /* 0x000fe40000011403 */
[----:B------:R-:W-:Y:S01]  /*07d0*/  LOP3.LUT P4, RZ, R6, 0x2, RZ, 0xc0, !PT ;  /* 0x0000000206ff7812 */ /* 0x000fe2000788c0ff */
[----:B------:R-:W-:Y:S01]  /*07e0*/  IMAD.IADD R17, R0, 0x1, -R5 ;  /* 0x0000000100117824 */ /* 0x000fe200078e0a05 */
[----:B------:R-:W-:Y:S01]  /*07f0*/  SEL R221, R230, 0xffffffe0, !P6 ;  /* 0xffffffe0e6dd7807 */ /* 0x000fe20007000000 */
[----:B------:R-:W-:Y:S01]  /*0800*/  IMAD.SHL.U32 R0, R7, 0x40, RZ ;  /* 0x0000004007007824 */ /* 0x000fe200078e00ff */
[----:B------:R-:W-:Y:S01]  /*0810*/  SHF.R.S32.HI R7, RZ, 0x1, R3 ;  /* 0x00000001ff077819 */ /* 0x000fe20000011403 */
[----:B------:R-:W-:Y:S01]  /*0820*/  IMAD.SHL.U32 R3, R2, 0x40, RZ ;  /* 0x0000004002037824 */ /* 0x000fe200078e00ff */
[----:B------:R-:W-:-:S02]  /*0830*/  SEL R232, R232, 0x10, !P5 ;  /* 0x00000010e8e87807 */ /* 0x000fc40006800000 */
[----:B------:R-:W-:Y:S01]  /*0840*/  LOP3.LUT R5, R0, 0x1c0, RZ, 0xc0, !PT ;  /* 0x000001c000057812 */ /* 0x000fe200078ec0ff */
[----:B------:R-:W-:Y:S01]  /*0850*/  IMAD.SHL.U32 R0, R12, 0x10, RZ ;  /* 0x000000100c007824 */ /* 0x000fe200078e00ff */
[----:B------:R-:W-:-:S04]  /*0860*/  LEA.HI R4, R4, R7, RZ, 0x2 ;  /* 0x0000000704047211 */ /* 0x000fc800078f10ff */
        /* <DEDUP_REMOVED lines=92> */
.L_x_309:
        /* <DEDUP_REMOVED lines=53> */
.L_x_281:
        /* <DEDUP_REMOVED lines=58> */
.L_x_283:
        /* <DEDUP_REMOVED lines=18> */
.L_x_284:
        /* <DEDUP_REMOVED lines=70> */
.L_x_285:
[----:B------:R-:W-:Y:S02]  /*1aa0*/  UMOV UR11, UR50 ;  /* 0x00000032000b7c82 */ /* 0x000fe40008000000 */
.L_x_286:
[----:B------:R-:W2:Y:S04]  /*1ab0*/  LDL.64 R4, [R1+0x40] ;  /* 0x0000400001047983 */ /* 0x000ea80000100a00 */
[----:B------:R1:W3:Y:S01]  /*1ac0*/  LDL.64 R12, [R1+0x40] ;  /* 0x00004000010c7983 */ /* 0x0002e20000100a00 */
[----:B------:R-:W-:Y:S01]  /*1ad0*/  UIADD3 UR8, UP3, UP2, UR8, UR41, UR47 ;  /* 0x0000002908087290 */ /* 0x000fe2000fa7e02f */
[----:B------:R-:W-:Y:S01]  /*1ae0*/  BSSY B1, `(.L_x_282) ;  /* 0x000075b000017945 */ /* 0x000fe20003800000 */
[----:B------:R-:W-:Y:S01]  /*1af0*/  UISETP.GE.AND UP4, UPT, UR28, 0x1, UPT ;  /* 0x000000011c00788c */ /* 0x000fe2000bf86270 */
[----:B------:R-:W4:Y:S01]  /*1b00*/  S2R R22, SR_TID.X ;  /* 0x0000000000167919 */ /* 0x000f220000002100 */
[----:B------:R-:W-:-:S02]  /*1b10*/  UIADD3 UR15, UP1, UP0, UR12, UR8, UR15 ;  /* 0x000000080c0f7290 */ /* 0x000fc4000f83e00f */
[----:B------:R-:W-:Y:S01]  /*1b20*/  UMOV UR17, 0x4 ;  /* 0x0000000400117882 */ /* 0x000fe20000000000 */
[----:B------:R-:W5:Y:S01]  /*1b30*/  S2R R23, SR_TID.X ;  /* 0x0000000000177919 */ /* 0x000f620000002100 */
[----:B------:R-:W-:Y:S02]  /*1b40*/  ULDC.64 UR8, c[0x0][0x1a8] ;  /* 0x00006a0000087ab9 */ /* 0x000fe40000000a00 */
[----:B------:R-:W-:Y:S01]  /*1b50*/  UIMAD UR7, UR61, UR8, URZ ;  /* 0x000000083d0772a4 */ /* 0x000fe2000f8e023f */
[----:B------:R-:W1:Y:S03]  /*1b60*/  S2R R8, SR_TID.X ;  /* 0x0000000000087919 */ /* 0x000e660000002100 */
[----:B------:R-:W-:-:S03]  /*1b70*/  UIMAD UR12, UR38, UR9, UR7 ;  /* 0x00000009260c72a4 */ /* 0x000fc6000f8e0207 */
[----:B------:R-:W-:Y:S02]  /*1b80*/  ULDC.64 UR8, c[0x0][0x378] ;  /* 0x0000de0000087ab9 */ /* 0x000fe40000000a00 */
[----:B------:R-:W-:-:S04]  /*1b90*/  UIMAD UR7, UR61, UR8, URZ ;  /* 0x000000083d0772a4 */ /* 0x000fc8000f8e023f */
[----:B------:R-:W-:-:S03]  /*1ba0*/  UIMAD UR10, UR38, UR9, UR7 ;  /* 0x00000009260a72a4 */ /* 0x000fc6000f8e0207 */
[----:B------:R-:W-:Y:S01]  /*1bb0*/  ULDC.64 UR8, c[0x0][0x370] ;  /* 0x0000dc0000087ab9 */ /* 0x000fe20000000a00 */
[----:B----4-:R-:W-:Y:S01]  /*1bc0*/  SHF.R.S32.HI R22, RZ, 0x1f, R22 ;  /* 0x0000001fff167819 */ /* 0x010fe20000011416 */
[----:B------:R-:W-:Y:S02]  /*1bd0*/  UIMAD UR7, UR27, UR8, URZ ;  /* 0x000000081b0772a4 */ /* 0x000fe4000f8e023f */
[----:B------:R-:W-:Y:S01]  /*1be0*/  UIADD3 UR8, UR14, UR13, URZ ;  /* 0x0000000d0e087290 */ /* 0x000fe2000fffe03f */
[----:B-----5:R-:W-:Y:S01]  /*1bf0*/  LEA.HI R22, R22, R23, RZ, 0x2 ;  /* 0x0000001716167211 */ /* 0x020fe200078f10ff */
[----:B------:R-:W-:Y:S02]  /*1c00*/  UIMAD UR7, UR14, UR9, UR7 ;  /* 0x000000090e0772a4 */ /* 0x000fe4000f8e0207 */
[----:B------:R-:W-:Y:S01]  /*1c10*/  UIADD3 UR9, UR14, UR11, URZ ;  /* 0x0000000b0e097290 */ /* 0x000fe2000fffe03f */
[----:B------:R-:W-:Y:S01]  /*1c20*/  SHF.R.S32.HI R22, RZ, 0x2, R22 ;  /* 0x00000002ff167819 */ /* 0x000fe20000011416 */
[----:B------:R-:W-:-:S03]  /*1c30*/  ULEA.HI.SX32 UR11, UR32, 0xffffffff, 0x1a ;  /* 0xffffffff200b7891 */ /* 0x000fc6000f8fd23f */
[----:B------:R-:W-:Y:S02]  /*1c40*/  SHF.R.S32.HI R14, RZ, 0x1f, R22 ;  /* 0x0000001fff0e7819 */ /* 0x000fe40000011416 */
[----:B------:R-:W-:-:S04]  /*1c50*/  IADD3 R3, P1, R22, UR14, RZ ;  /* 0x0000000e16037c10 */ /* 0x000fc8000ff3e0ff */
        /* <DEDUP_REMOVED lines=9> */
[----:B------:R-:W-:Y:S02]  /*1cf0*/  IADD3.X R5, R13, UR25, RZ, P0, !PT ;  /* 0x000000190d057c10 */ /* 0x000fe400087fe4ff */
[----:B------:R-:W-:Y:S01]  /*1d00*/  IADD3.X R7, R7, UR34, R3, P1, !PT ;  /* 0x0000002207077c10 */ /* 0x000fe20008ffe403 */
[----:B------:R-:W-:-:S04]  /*1d10*/  IMAD.U32 R3, RZ, RZ, UR14 ;  /* 0x0000000eff037e24 */ /* 0x000fc8000f8e00ff */
[----:B------:R-:W-:-:S04]  /*1d20*/  IMAD.WIDE.U32 R4, R3, c[0x0][0x370], R4 ;  /* 0x0000dc0003047a25 */ /* 0x000fc800078e0004 */
[----:B------:R-:W-:Y:S01]  /*1d30*/  IMAD.U32 R3, RZ, RZ, UR38 ;  /* 0x00000026ff037e24 */ /* 0x000fe2000f8e00ff */
[----:B------:R-:W-:Y:S01]  /*1d40*/  IADD3 R5, R5, UR7, RZ ;  /* 0x0000000705057c10 */ /* 0x000fe2000fffe0ff */
[----:B------:R-:W-:-:S03]  /*1d50*/  UIADD3.X UR7, UR24, UR48, UR53, UP3, UP2 ;  /* 0x0000003018077290 */ /* 0x000fc60009fe4435 */
[----:B------:R-:W-:Y:S01]  /*1d60*/  ULDC.64 UR24, c[0x0][0x3c8] ;  /* 0x0000f20000187ab9 */ /* 0x000fe20000000a00 */
[----:B------:R-:W-:Y:S01]  /*1d70*/  IMAD.WIDE.U32 R4, R3, c[0x0][0x378], R4 ;  /* 0x0000de0003047a25 */ /* 0x000fe200078e0004 */
[----:B-1----:R-:W-:Y:S01]  /*1d80*/  SHF.R.S32.HI R3, RZ, 0x1f, R8 ;  /* 0x0000001fff037819 */ /* 0x002fe20000011408 */
[----:B------:R-:W-:-:S03]  /*1d90*/  UIADD3.X UR7, UR26, UR7, UR22, UP1, UP0 ;  /* 0x000000071a077290 */ /* 0x000fc60008fe0416 */
[----:B------:R-:W-:Y:S02]  /*1da0*/  LEA.HI R3, R3, R8, RZ, 0x5 ;  /* 0x0000000803037211 */ /* 0x000fe400078f28ff */
[----:B------:R-:W-:Y:S02]  /*1db0*/  IADD3 R5, R5, UR10, RZ ;  /* 0x0000000a05057c10 */ /* 0x000fe4000fffe0ff */
[----:B------:R-:W-:-:S03]  /*1dc0*/  LOP3.LUT R9, R3, 0xffffffe0, RZ, 0xc0, !PT ;  /* 0xffffffe003097812 */ /* 0x000fc600078ec0ff */
[----:B------:R-:W-:-:S04]  /*1dd0*/  IMAD.WIDE.U32 R4, R22, c[0x0][0x370], R4 ;  /* 0x0000dc0016047a25 */ /* 0x000fc800078e0004 */
[----:B------:R-:W-:Y:S01]  /*1de0*/  IMAD.IADD R9, R8, 0x1, -R9 ;  /* 0x0000000108097824 */ /* 0x000fe200078e0a09 */
[----:B------:R-:W-:Y:S01]  /*1df0*/  SHF.R.S32.HI R8, RZ, 0x5, R3 ;  /* 0x00000005ff087819 */ /* 0x000fe20000011403 */
[----:B------:R-:W-:Y:S01]  /*1e00*/  IMAD.U32 R3, RZ, RZ, UR38 ;  /* 0x00000026ff037e24 */ /* 0x000fe2000f8e00ff */
[----:B------:R-:W-:-:S03]  /*1e10*/  LEA R236, P3, R4, c[0x0][0x330], 0x1 ;  /* 0x0000cc0004ec7a11 */ /* 0x000fc600078608ff */
[----:B------:R-:W-:-:S04]  /*1e20*/  IMAD.WIDE.U32 R6, R3, c[0x0][0x1a8], R6 ;  /* 0x00006a0003067a25 */ /* 0x000fc800078e0006 */
[----:B------:R-:W-:Y:S01]  /*1e30*/  IMAD R8, R8, UR46, R9 ;  /* 0x0000002e08087c24 */ /* 0x000fe2000f8e0209 */
[----:B------:R-:W-:Y:S01]  /*1e40*/  IADD3 R9, R7, UR12, RZ ;  /* 0x0000000c07097c10 */ /* 0x000fe2000fffe0ff */
[----:B------:R-:W-:Y:S01]  /*1e50*/  IMAD R3, R14, c[0x0][0x370], RZ ;  /* 0x0000dc000e037a24 */ /* 0x000fe200078e02ff */
[----:B------:R-:W-:Y:S01]  /*1e60*/  LEA R238, P0, R6, c[0x0][0x160], 0x1 ;  /* 0x0000580006ee7a11 */ /* 0x000fe200078008ff */
[----:B------:R-:W-:Y:S02]  /*1e70*/  ULDC.64 UR12, c[0x0][0x200] ;  /* 0x00008000000c7ab9 */ /* 0x000fe40000000a00 */
[----:B------:R-:W-:Y:S01]  /*1e80*/  IMAD R7, R22, c[0x0][0x374], R3 ;  /* 0x0000dd0016077a24 */ /* 0x000fe200078e0203 */
[----:B------:R-:W-:Y:S01]  /*1e90*/  LEA.HI.X R239, R6, c[0x0][0x164], R9, 0x1, P0 ;  /* 0x0000590006ef7a11 */ /* 0x000fe200000f0c09 */
[----:B------:R-:W-:Y:S01]  /*1ea0*/  UIMAD.WIDE UR12, UR8, UR17, UR12 ;  /* 0x00000011080c72a5 */ /* 0x000fe2000f8e020c */
        /* <DEDUP_REMOVED lines=9> */
[----:B--2---:R-:W2:Y:S01]  /*1f40*/  LDL R20, [R1+0x48] ;  /* 0x0000480001147983 */ /* 0x004ea20000100800 */
[----:B------:R-:W-:Y:S01]  /*1f50*/  ULDC.64 UR8, c[0x0][0x1a0] ;  /* 0x0000680000087ab9 */ /* 0x000fe20000000a00 */
[----:B------:R-:W-:Y:S01]  /*1f60*/  IMAD.U32 R3, RZ, RZ, UR23 ;  /* 0x00000017ff037e24 */ /* 0x000fe2000f8e00ff */
[----:B------:R-:W-:Y:S01]  /*1f70*/  UIMAD UR7, UR20, UR8, URZ ;  /* 0x00000008140772a4 */ /* 0x000fe2000f8e023f */
[----:B------:R-:W3:Y:S01]  /*1f80*/  LDL R21, [R1+0x28] ;  /* 0x0000280001157983 */ /* 0x000ee20000100800 */
[----:B------:R-:W-:Y:S01]  /*1f90*/  IADD3 R9, R22, 0x40, RZ ;  /* 0x0000004016097810 */ /* 0x000fe20007ffe0ff */
[----:B------:R-:W-:Y:S01]  /*1fa0*/  IMAD.WIDE.U32 R6, R3, c[0x0][0x1a0], R12 ;  /* 0x0000680003067a25 */ /* 0x000fe200078e000c */
[----:B------:R-:W-:-:S03]  /*1fb0*/  UIMAD UR10, UR23, UR9, UR7 ;  /* 0x00000009170a72a4 */ /* 0x000fc6000f8e0207 */
[----:B------:R-:W-:Y:S01]  /*1fc0*/  ULDC.64 UR8, c[0x0][0x198] ;  /* 0x0000660000087ab9 */ /* 0x000fe20000000a00 */
[----:B------:R-:W-:Y:S01]  /*1fd0*/  IMAD.WIDE.U32 R4, R3, c[0x0][0x198], R12 ;  /* 0x0000660003047a25 */ /* 0x000fe200078e000c */
[----:B------:R-:W-:-:S04]  /*1fe0*/  UIMAD UR7, UR20, UR8, URZ ;  /* 0x00000008140772a4 */ /* 0x000fc8000f8e023f */
[----:B------:R-:W-:Y:S02]  /*1ff0*/  UIMAD UR7, UR23, UR9, UR7 ;  /* 0x00000009170772a4 */ /* 0x000fe4000f8e0207 */
[----:B------:R-:W-:Y:S01]  /*2000*/  UIMAD UR9, UR18, -0x80, UR6 ;  /* 0xffffff80120978a4 */ /* 0x000fe2000f8e0206 */
[----:B------:R-:W-:Y:S01]  /*2010*/  IMAD.U32 R8, RZ, RZ, UR10 ;  /* 0x0000000aff087e24 */ /* 0x000fe2000f8e00ff */
[----:B------:R-:W-:Y:S02]  /*2020*/  IADD3 R6, P2, R6, UR29, RZ ;  /* 0x0000001d06067c10 */ /* 0x000fe4000ff5e0ff */
[----:B------:R-:W-:Y:S02]  /*2030*/  IMAD.U32 R3, RZ, RZ, UR7 ;  /* 0x00000007ff037e24 */ /* 0x000fe4000f8e00ff */
[----:B------:R-:W-:Y:S02]  /*2040*/  ISETP.GE.AND P1, PT, R9, UR9, PT ;  /* 0x0000000909007c0c */ /* 0x000fe4000bf26270 */
[----:B------:R-:W-:-:S02]  /*2050*/  IADD3 R4, P0, R4, UR33, RZ ;  /* 0x0000002104047c10 */ /* 0x000fc4000ff1e0ff */
        /* <DEDUP_REMOVED lines=124> */
[----:B------:R-:W-:-:S02]  /*2820*/  ISETP.GE.AND P2, PT, R3, UR8, PT ;  /* 0x0000000803007c0c */ /* 0x000fc4000bf46270 */
[----:B------:R-:W-:Y:S01]  /*2830*/  SHF.R.S32.HI R8, RZ, 0x1f, R20 ;  /* 0x0000001fff087819 */ /* 0x000fe20000011414 */
[----:B------:R-:W-:Y:S01]  /*2840*/  @P1 STS.128 [R0+0xa000], RZ ;  /* 0x00a000ff00001388 */ /* 0x000fe20000000c00 */
[----:B------:R-:W-:-:S03]  /*2850*/  ISETP.GE.AND P4, PT, R20, UR8, PT ;  /* 0x0000000814007c0c */ /* 0x000fc6000bf86270 */
[----:B------:R-:W-:Y:S04]  /*2860*/  @P1 STS.128 [R0+0xc000], RZ ;  /* 0x00c000ff00001388 */ /* 0x000fe80000000c00 */
[----:B------:R2:W-:Y:S04]  /*2870*/  @P1 STS.128 [R0+0xe000], RZ ;  /* 0x00e000ff00001388 */ /* 0x0005e80000000c00 */
[----:B------:R-:W-:Y:S01]  /*2880*/  @!PT LDS RZ, [RZ] ;  /* 0x00000000fffff984 */ /* 0x000fe20000000800 */
[----:B------:R-:W-:Y:S01]  /*2890*/  @!PT LDS RZ, [RZ] ;  /* 0x00000000fffff984 */ /* 0x000fe20000000800 */
[----:B------:R-:W-:Y:S01]  /*28a0*/  @!PT LDS RZ, [RZ] ;  /* 0x00000000fffff984 */ /* 0x000fe20000000800 */
[----:B------:R5:W-:Y:S04]  /*28b0*/  @!P1 LDGSTS.E.BYPASS.LTC128B.128 [R0+0xa000], [R4.64] ;  /* 0x0a00000004009fae */ /* 0x000be8000b901d44 */
[----:B------:R5:W-:Y:S01]  /*28c0*/  @!P1 LDGSTS.E.BYPASS.LTC128B.128 [R0+0xc000], [R4.64+0x40] ;  /* 0x0c00004004009fae */ /* 0x000be2000b901d44 */
[----:B----4-:R-:W-:-:S03]  /*28d0*/  IMAD.SHL.U32 R6, R20, 0x4, RZ ;  /* 0x0000000414067824 */ /* 0x010fc600078e00ff */
[----:B------:R5:W-:Y:S01]  /*28e0*/  @!P1 LDGSTS.E.BYPASS.LTC128B.128 [R0+0xe000], [R4.64+0x80] ;  /* 0x0e00008004009fae */ /* 0x000be2000b901d44 */
[----:B------:R-:W-:Y:S01]  /*28f0*/  UMOV UR8, UR13 ;  /* 0x0000000d00087c82 */ /* 0x000fe20008000000 */
[----:B------:R-:W-:Y:S01]  /*2900*/  IMAD.MOV.U32 R12, RZ, RZ, 0x7f800000 ;  /* 0x7f800000ff0c7424 */ /* 0x000fe200078e00ff */
[----:B-1----:R-:W-:Y:S01]  /*2910*/  MOV R10, 0x7f800000 ;  /* 0x7f800000000a7802 */ /* 0x002fe20000000f00 */
[----:B------:R-:W-:Y:S01]  /*2920*/  IMAD.MOV.U32 R11, RZ, RZ, 0x7f800000 ;  /* 0x7f800000ff0b7424 */ /* 0x000fe200078e00ff */
[----:B------:R-:W0:Y:S01]  /*2930*/  LDGDEPBAR ;  /* 0x00000000000079af */ /* 0x000e220000000000 */
[----:B------:R-:W-:Y:S01]  /*2940*/  IMAD.MOV.U32 R9, RZ, RZ, 0x7f800000 ;  /* 0x7f800000ff097424 */ /* 0x000fe200078e00ff */
[----:B-----5:R-:W-:Y:S02]  /*2950*/  IADD3 R4, P3, R6, UR9, RZ ;  /* 0x0000000906047c10 */ /* 0x020fe4000ff7e0ff */
[----:B------:R-:W-:Y:S01]  /*2960*/  SHF.L.U64.HI R5, R20, 0x2, R8 ;  /* 0x0000000214057819 */ /* 0x000fe20000010208 */
[----:B------:R-:W-:-:S04]  /*2970*/  DEPBAR.LE SB0, 0x1 ;  /* 0x000080400000791a */ /* 0x000fc80000000000 */
[----:B--2---:R-:W-:Y:S02]  /*2980*/  SHF.R.S32.HI R0, RZ, 0x1f, R3 ;  /* 0x0000001fff007819 */ /* 0x004fe40000011403 */
[----:B------:R-:W-:Y:S02]  /*2990*/  @!P2 LEA R6, P1, R3, UR9, 0x2 ;  /* 0x000000090306ac11 */ /* 0x000fe4000f8210ff */
[----:B------:R-:W-:Y:S02]  /*29a0*/  IADD3.X R5, R5, UR8, RZ, P3, !PT ;  /* 0x0000000805057c10 */ /* 0x000fe40009ffe4ff */
[----:B------:R-:W-:-:S03]  /*29b0*/  @!P2 LEA.HI.X R7, R3, UR8, R0, 0x2, P1 ;  /* 0x000000080307ac11 */ /* 0x000fc600088f1400 */
[----:B------:R1:W2:Y:S04]  /*29c0*/  @!P4 LDG.E R12, [R4.64] ;  /* 0x00000004040cc981 */ /* 0x0002a8000c1e1900 */
[----:B------:R1:W4:Y:S04]  /*29d0*/  @!P6 LDG.E R11, [R4.64+0x20] ;  /* 0x00002004040be981 */ /* 0x000328000c1e1900 */
[----:B------:R1:W5:Y:S04]  /*29e0*/  @!P5 LDG.E R10, [R4.64+0x80] ;  /* 0x00008004040ad981 */ /* 0x000368000c1e1900 */
[----:B------:R3:W5:Y:S01]  /*29f0*/  @!P2 LDG.E R9, [R6.64] ;  /* 0x000000040609a981 */ /* 0x000762000c1e1900 */
[----:B------:R-:W-:-:S02]  /*2a00*/  IADD3 R3, R231, 0x1800, RZ ;  /* 0x00001800e7037810 */ /* 0x000fc40007ffe0ff */
[----:B------:R-:W-:Y:S01]  /*2a10*/  IADD3 R0, R229, 0x1800, RZ ;  /* 0x00001800e5007810 */ /* 0x000fe20007ffe0ff */
[----:B------:R-:W-:Y:S01]  /*2a20*/  BAR.SYNC.DEFER_BLOCKING 0x0 ;  /* 0x0000000000007b1d */ /* 0x000fe20000010000 */
[----:B------:R-:W-:Y:S02]  /*2a30*/  SEL R3, R3, R231, !P0 ;  /* 0x000000e703037207 */ /* 0x000fe40004000000 */
[----:B------:R-:W-:-:S03]  /*2a40*/  SEL R0, R0, R229, !P0 ;  /* 0x000000e500007207 */ /* 0x000fc60004000000 */
[----:B------:R-:W-:Y:S02]  /*2a50*/  IMAD.SHL.U32 R220, R3, 0x2, RZ ;  /* 0x0000000203dc7824 */ /* 0x000fe400078e00ff */
[----:B------:R-:W-:Y:S01]  /*2a60*/  IMAD.SHL.U32 R3, R0, 0x2, RZ ;  /* 0x0000000200037824 */ /* 0x000fe200078e00ff */
[----:B------:R-:W-:-:S05]  /*2a70*/  MOV R0, c[0x0][0x22c] ;  /* 0x00008b0000007a02 */ /* 0x000fca0000000f00 */
[----:B------:R-:W-:-:S04]  /*2a80*/  IMAD R0, R0, c[0x0][0x1c0], RZ ;  /* 0x0000700000007a24 */ /* 0x000fc800078e02ff */
[----:B-1----:R-:W-:Y:S01]  /*2a90*/  IMAD.SHL.U32 R4, R0, 0x8, RZ ;  /* 0x0000000800047824 */ /* 0x002fe200078e00ff */
[----:B---3--:R-:W-:Y:S01]  /*2aa0*/  SHF.L.U64.HI R6, R20, 0x2, R8 ;  /* 0x0000000214067819 */ /* 0x008fe20000010208 */
[----:B------:R-:W1:Y:S04]  /*2ab0*/  LDSM.16.M88.4 R172, [R222+0xf000] ;  /* 0x00f00000deac783b */ /* 0x000e680000000200 */
[----:B------:R-:W3:Y:S04]  /*2ac0*/  LDSM.16.M88.4 R176, [R222+0xf400] ;  /* 0x00f40000deb0783b */ /* 0x000ee80000000200 */
        /* <DEDUP_REMOVED lines=64> */
[----:B--2---:R-:W-:Y:S04]  /*2ed0*/  STL [R1+0x8], R12 ;  /* 0x0000080c01007387 */ /* 0x004fe80000100800 */
[----:B----4-:R-:W-:Y:S04]  /*2ee0*/  STL [R1+0xc], R11 ;  /* 0x00000c0b01007387 */ /* 0x010fe80000100800 */
[----:B-----5:R-:W-:Y:S04]  /*2ef0*/  STL [R1], R10 ;  /* 0x0000000a01007387 */ /* 0x020fe80000100800 */
[----:B------:R2:W-:Y:S04]  /*2f00*/  STL [R1+0x4], R9 ;  /* 0x0000040901007387 */ /* 0x0005e80000100800 */
[----:B------:R4:W-:Y:S01]  /*2f10*/  STL [R1+0x30], R6 ;  /* 0x0000300601007387 */ /* 0x0009e20000100800 */
[----:B--2---:R-:W-:-:S05]  /*2f20*/  IMAD.SHL.U32 R9, R0, 0x10, RZ ;  /* 0x0000001000097824 */ /* 0x004fca00078e00ff */
[C---:B------:R-:W-:Y:S01]  /*2f30*/  IADD3 R5, R9.reuse, 0x20, RZ ;  /* 0x0000002009057810 */ /* 0x040fe20007ffe0ff */
[----:B----4-:R-:W-:Y:S01]  /*2f40*/  IMAD.SHL.U32 R6, R20, 0x4, RZ ;  /* 0x0000000414067824 */ /* 0x010fe200078e00ff */
[----:B------:R-:W-:Y:S02]  /*2f50*/  IADD3 R0, R9, 0x40, RZ ;  /* 0x0000004009007810 */ /* 0x000fe40007ffe0ff */
[C---:B------:R-:W-:Y:S02]  /*2f60*/  IADD3 R5, R4.reuse, R5, RZ ;  /* 0x0000000504057210 */ /* 0x040fe40007ffe0ff */
[----:B------:R2:W-:Y:S01]  /*2f70*/  STL [R1+0x2c], R6 ;  /* 0x00002c0601007387 */ /* 0x0005e20000100800 */
[C---:B------:R-:W-:Y:S01]  /*2f80*/  IMAD.IADD R0, R4.reuse, 0x1, R0 ;  /* 0x0000000104007824 */ /* 0x040fe200078e0200 */
[----:B--2---:R-:W-:-:S03]  /*2f90*/  IADD3 R6, R4, R5, RZ ;  /* 0x0000000504067210 */ /* 0x004fc60007ffe0ff */
[C---:B------:R-:W-:Y:S02]  /*2fa0*/  IMAD.IADD R5, R4.reuse, 0x1, R0 ;  /* 0x0000000104057824 */ /* 0x040fe400078e0200 */
[----:B------:R-:W-:-:S03]  /*2fb0*/  IMAD.IADD R6, R4, 0x1, R6 ;  /* 0x0000000104067824 */ /* 0x000fc600078e0206 */
[C---:B------:R-:W-:Y:S01]  /*2fc0*/  IADD3 R5, R4.reuse, R5, RZ ;  /* 0x0000000504057210 */ /* 0x040fe20007ffe0ff */
[----:B------:R-:W-:-:S04]  /*2fd0*/  IMAD.IADD R6, R4, 0x1, R6 ;  /* 0x0000000104067824 */ /* 0x000fc800078e0206 */
[C---:B------:R-:W-:Y:S01]  /*2fe0*/  IMAD.IADD R5, R4.reuse, 0x1, R5 ;  /* 0x0000000104057824 */ /* 0x040fe200078e0205 */
[----:B------:R2:W-:Y:S03]  /*2ff0*/  STL [R1+0x14], R6 ;  /* 0x0000140601007387 */ /* 0x0005e60000100800 */
[C---:B------:R-:W-:Y:S01]  /*3000*/  IMAD.IADD R0, R4.reuse, 0x1, R5 ;  /* 0x0000000104007824 */ /* 0x040fe200078e0205 */
[----:B------:R4:W-:Y:S01]  /*3010*/  STL [R1+0x10], R5 ;  /* 0x0000100501007387 */ /* 0x0009e20000100800 */
[----:B--2---:R-:W-:-:S05]  /*3020*/  IADD3 R6, R4, R6, RZ ;  /* 0x0000000604067210 */ /* 0x004fca0007ffe0ff */
[----:B------:R4:W-:Y:S04]  /*3030*/  STL [R1+0x1c], R6 ;  /* 0x00001c0601007387 */ /* 0x0009e80000100800 */
[----:B-1-3--:R4:W-:Y:S02]  /*3040*/  STL [R1+0x18], R0 ;  /* 0x0000180001007387 */ /* 0x00a9e40000100800 */
.L_x_290:
[----:B------:R-:W0:Y:S01]  /*3050*/  LDGDEPBAR ;  /* 0x00000000000079af */ /* 0x000e220000000000 */
[----:B----4-:R-:W-:Y:S01]  /*3060*/  IADD3 R0, R230, R220, RZ ;  /* 0x000000dce6007210 */ /* 0x010fe20007ffe0ff */
[----:B------:R-:W-:Y:S01]  /*3070*/  UISETP.GE.AND UP3, UPT, UR7, 0x1, UPT ;  /* 0x000000010700788c */ /* 0x000fe2000bf66270 */
[----:B------:R-:W-:Y:S02]  /*3080*/  PLOP3.LUT P1, PT, PT, PT, UP0, 0x80, 0x0 ;  /* 0x000000000000781c */ /* 0x000fe40003f2f008 */
[----:B------:R-:W-:Y:S02]  /*3090*/  PLOP3.LUT P3, PT, PT, PT, UP0, 0x80, 0x0 ;  /* 0x000000000000781c */ /* 0x000fe40003f6f008 */
[----:B------:R-:W-:Y:S01]  /*30a0*/  PLOP3.LUT P0, PT, PT, PT, UP0, 0x80, 0x0 ;  /* 0x000000000000781c */ /* 0x000fe20003f0f008 */
[----:B------:R-:W2:Y:S01]  /*30b0*/  LDL R245, [R1+0x3c] ;  /* 0x00003c0001f57983 */ /* 0x000ea20000100800 */
[----:B------:R-:W-:Y:S02]  /*30c0*/  PLOP3.LUT P4, PT, PT, PT, UP0, 0x80, 0x0 ;  /* 0x000000000000781c */ /* 0x000fe40003f8f008 */
[----:B------:R-:W-:Y:S01]  /*30d0*/  PLOP3.LUT P6, PT, PT, PT, UP0, 0x80, 0x0 ;  /* 0x000000000000781c */ /* 0x000fe20003fcf008 */
[----:B------:R-:W3:Y:S01]  /*30e0*/  LDL R244, [R1+0x8] ;  /* 0x0000080001f47983 */ /* 0x000ee20000100800 */
[----:B------:R-:W-:Y:S03]  /*30f0*/  PLOP3.LUT P5, PT, PT, PT, UP0, 0x80, 0x0 ;  /* 0x000000000000781c */ /* 0x000fe60003faf008 */
[----:B------:R-:W4:Y:S04]  /*3100*/  LDL R243, [R1+0xc] ;  /* 0x00000c0001f37983 */ /* 0x000f280000100800 */
[----:B------:R-:W-:Y:S04]  /*3110*/  STL [R1+0xac], R58 ;  /* 0x0000ac3a01007387 */ /* 0x000fe80000100800 */
        /* <DEDUP_REMOVED lines=22> */
[----:B------:R1:W-:Y:S04]  /*3280*/  STL [R1+0x50], R3 ;  /* 0x0000500301007387 */ /* 0x0003e80000100800 */
[----:B------:R-:W-:Y:S04]  /*3290*/  STL [R1+0x4c], R2 ;  /* 0x00004c0201007387 */ /* 0x000fe80000100800 */
[----:B-1----:R-:W2:Y:S01]  /*32a0*/  LDL R3, [R1+0x4] ;  /* 0x0000040001037983 */ /* 0x002ea20000100800 */
        /* <DEDUP_REMOVED lines=17> */
[----:B------:R-:W-:Y:S02]  /*33c0*/  LDSM.16.M88.4 R160, [R222+0xb400] ;  /* 0x00b40000dea0783b */ /* 0x000fe40000000200 */
[C---:B------:R-:W-:Y:S06]  /*33d0*/  HMMA.16816.F32 R24, R28.reuse, R132, RZ ;  /* 0x000000841c18723c */ /* 0x040fec00000018ff */
[----:B------:R-:W-:Y:S02]  /*33e0*/  LDSM.16.M88.4 R164, [R0+0x1000] ;  /* 0x0010000000a4783b */ /* 0x000fe40000000200 */
[-C--:B------:R-:W-:Y:S06]  /*33f0*/  HMMA.16816.F32 R28, R28, R134.reuse, RZ ;  /* 0x000000861c1c723c */ /* 0x080fec00000018ff */
[----:B------:R-:W-:Y:S02]  /*3400*/  LDSM.16.M88.4 R168, [R221+0xb000] ;  /* 0x00b00000dda8783b */ /* 0x000fe40000000200 */
[----:B------:R-:W-:Y:S06]  /*3410*/  HMMA.16816.F32 R32, R32, R134, RZ ;  /* 0x000000862020723c */ /* 0x000fec00000018ff */
[----:B------:R-:W3:Y:S02]  /*3420*/  LDSM.16.M88.4 R132, [R220+0x1800] ;  /* 0x00180000dc84783b */ /* 0x000ee40000000200 */
[-C--:B------:R-:W-:Y:S08]  /*3430*/  HMMA.16816.F32 R4, R136, R140.reuse, R4 ;  /* 0x0000008c8804723c */ /* 0x080ff00000001804 */
[C---:B-1----:R-:W-:Y:S08]  /*3440*/  HMMA.16816.F32 R8, R144.reuse, R140, R8 ;  /* 0x0000008c9008723c */ /* 0x042ff00000001808 */
[-C--:B------:R-:W-:Y:S08]  /*3450*/  HMMA.16816.F32 R12, R144, R142.reuse, R12 ;  /* 0x0000008e900c723c */ /* 0x080ff0000000180c */
[C---:B------:R-:W-:Y:S01]  /*3460*/  HMMA.16816.F32 R16, R136.reuse, R142, R16 ;  /* 0x0000008e8810723c */ /* 0x040fe20000001810 */
[----:B------:R-:W-:Y:S07]  /*3470*/  LDSM.16.M88.4 R140, [R221+0xb400] ;  /* 0x00b40000dd8c783b */ /* 0x000fee0000000200 */
[-C--:B------:R-:W-:Y:S01]  /*3480*/  HMMA.16816.F32 R20, R136, R148.reuse, R20 ;  /* 0x000000948814723c */ /* 0x080fe20000001814 */
[----:B---3--:R-:W-:Y:S07]  /*3490*/  FSETP.NEU.FTZ.AND P2, PT, R244, -INF , PT ;  /* 0xff800000f400780b */ /* 0x008fee0003f5d000 */
[C---:B------:R-:W-:Y:S08]  /*34a0*/  HMMA.16816.F32 R24, R144.reuse, R148, R24 ;  /* 0x000000949018723c */ /* 0x040ff00000001818 */
[-C--:B------:R-:W-:Y:S01]  /*34b0*/  HMMA.16816.F32 R28, R144, R150.reuse, R28 ;  /* 0x00000096901c723c */ /* 0x080fe2000000181c */
[----:B------:R-:W-:Y:S07]  /*34c0*/  LDSM.16.M88.4 R144, [R220+0x2000] ;  /* 0x00200000dc90783b */ /* 0x000fee0000000200 */
[----:B------:R-:W-:Y:S01]  /*34d0*/  HMMA.16816.F32 R32, R136, R150, R32 ;  /* 0x000000968820723c */ /* 0x000fe20000001820 */
[----:B------:R-:W1:Y:S07]  /*34e0*/  LDSM.16.M88.4 R136, [R0+0x1800] ;  /* 0x001800000088783b */ /* 0x000e6e0000000200 */
[-C--:B------:R-:W-:Y:S01]  /*34f0*/  HMMA.16816.F32 R4, R152, R156.reuse, R4 ;  /* 0x0000009c9804723c */ /* 0x080fe20000001804 */
[----:B------:R-:W3:Y:S07]  /*3500*/  LDSM.16.M88.4 R148, [R222+0xd000] ;  /* 0x00d00000de94783b */ /* 0x000eee0000000200 */
[C---:B------:R-:W-:Y:S08]  /*3510*/  HMMA.16816.F32 R8, R132.reuse, R156, R8 ;  /* 0x0000009c8408723c */ /* 0x040ff00000001808 */
[-C--:B------:R-:W-:Y:S08]  /*3520*/  HMMA.16816.F32 R12, R132, R158.reuse, R12 ;  /* 0x0000009e840c723c */ /* 0x080ff0000000180c */
[C---:B------:R-:W-:Y:S01]  /*3530*/  HMMA.16816.F32 R16, R152.reuse, R158, R16 ;  /* 0x0000009e9810723c */ /* 0x040fe20000001810 */
[----:B------:R-:W-:Y:S07]  /*3540*/  LDSM.16.M88.4 R156, [R0+0x2000] ;  /* 0x00200000009c783b */ /* 0x000fee0000000200 */
[-C--:B------:R-:W-:Y:S08]  /*3550*/  HMMA.16816.F32 R20, R152, R160.reuse, R20 ;  /* 0x000000a09814723c */ /* 0x080ff00000001814 */
[C---:B------:R-:W-:Y:S08]  /*3560*/  HMMA.16816.F32 R24, R132.reuse, R160, R24 ;  /* 0x000000a08418723c */ /* 0x040ff00000001818 */
[-C--:B------:R-:W-:Y:S01]  /*3570*/  HMMA.16816.F32 R28, R132, R162.reuse, R28 ;  /* 0x000000a2841c723c */ /* 0x080fe2000000181c */
[----:B------:R-:W2:Y:S07]  /*3580*/  LDSM.16.M88.4 R132, [R220+0x2800] ;  /* 0x00280000dc84783b */ /* 0x000eae0000000200 */
[----:B------:R-:W-:Y:S01]  /*3590*/  HMMA.16816.F32 R32, R152, R162, R32 ;  /* 0x000000a29820723c */ /* 0x000fe20000001820 */
[----:B------:R-:W2:Y:S07]  /*35a0*/  LDSM.16.M88.4 R152, [R222+0xd400] ;  /* 0x00d40000de98783b */ /* 0x000eae0000000200 */
[-C--:B------:R-:W-:Y:S01]  /*35b0*/  HMMA.16816.F32 R4, R164, R168.reuse, R4 ;  /* 0x000000a8a404723c */ /* 0x080fe20000001804 */
[----:B------:R-:W2:Y:S07]  /*35c0*/  LDSM.16.M88.4 R160, [R221+0xd000] ;  /* 0x00d00000dda0783b */ /* 0x000eae0000000200 */
[C---:B-1----:R-:W-:Y:S08]  /*35d0*/  HMMA.16816.F32 R8, R136.reuse, R168, R8 ;  /* 0x000000a88808723c */ /* 0x042ff00000001808 */
[-C--:B------:R-:W-:Y:S08]  /*35e0*/  HMMA.16816.F32 R12, R136, R170.reuse, R12 ;  /* 0x000000aa880c723c */ /* 0x080ff0000000180c */
[C---:B------:R-:W-:Y:S08]  /*35f0*/  HMMA.16816.F32 R16, R164.reuse, R170, R16 ;  /* 0x000000aaa410723c */ /* 0x040ff00000001810 */
[-C--:B------:R-:W-:Y:S08]  /*3600*/  HMMA.16816.F32 R20, R164, R140.reuse, R20 ;  /* 0x0000008ca414723c */ /* 0x080ff00000001814 */
[C---:B------:R-:W-:Y:S01]  /*3610*/  HMMA.16816.F32 R24, R136.reuse, R140, R24 ;  /* 0x0000008c8818723c */ /* 0x040fe20000001818 */
[----:B------:R-:W4:Y:S07]  /*3620*/  LDL R140, [R1+0x30] ;  /* 0x00003000018c7983 */ /* 0x000f2e0000100800 */
[-C--:B------:R-:W-:Y:S01]  /*3630*/  HMMA.16816.F32 R28, R136, R142.reuse, R28 ;  /* 0x0000008e881c723c */ /* 0x080fe2000000181c */
[----:B------:R-:W1:Y:S07]  /*3640*/  LDSM.16.M88.4 R136, [R0+0x2800] ;  /* 0x002800000088783b */ /* 0x000e6e0000000200 */
[----:B------:R-:W-:Y:S01]  /*3650*/  HMMA.16816.F32 R32, R164, R142, R32 ;  /* 0x0000008ea420723c */ /* 0x000fe20000001820 */
[----:B------:R-:W4:Y:S07]  /*3660*/  LDL R142, [R1+0x2c] ;  /* 0x00002c00018e7983 */ /* 0x000f2e0000100800 */
[-C--:B---3--:R-:W-:Y:S08]  /*3670*/  HMMA.16816.F32 R4, R144, R148.reuse, R4 ;  /* 0x000000949004723c */ /* 0x088ff00000001804 */
[C---:B--2---:R-:W-:Y:S08]  /*3680*/  HMMA.16816.F32 R8, R132.reuse, R148, R8 ;  /* 0x000000948408723c */ /* 0x044ff00000001808 */
[-C--:B------:R-:W-:Y:S08]  /*3690*/  HMMA.16816.F32 R12, R132, R150.reuse, R12 ;  /* 0x00000096840c723c */ /* 0x080ff0000000180c */
[C---:B------:R-:W-:Y:S08]  /*36a0*/  HMMA.16816.F32 R16, R144.reuse, R150, R16 ;  /* 0x000000969010723c */ /* 0x040ff00000001810 */
[-C--:B------:R-:W-:Y:S08]  /*36b0*/  HMMA.16816.F32 R20, R144, R152.reuse, R20 ;  /* 0x000000989014723c */ /* 0x080ff00000001814 */
[C---:B------:R-:W-:Y:S08]  /*36c0*/  HMMA.16816.F32 R24, R132.reuse, R152, R24 ;  /* 0x000000988418723c */ /* 0x040ff00000001818 */
[-C--:B------:R-:W-:Y:S08]  /*36d0*/  HMMA.16816.F32 R28, R132, R154.reuse, R28 ;  /* 0x0000009a841c723c */ /* 0x080ff0000000181c */
[----:B------:R-:W-:Y:S08]  /*36e0*/  HMMA.16816.F32 R32, R144, R154, R32 ;  /* 0x0000009a9020723c */ /* 0x000ff00000001820 */
[-C--:B------:R-:W-:Y:S08]  /*36f0*/  HMMA.16816.F32 R4, R156, R160.reuse, R4 ;  /* 0x000000a09c04723c */ /* 0x080ff00000001804 */
[C---:B-1----:R-:W-:Y:S08]  /*3700*/  HMMA.16816.F32 R8, R136.reuse, R160, R8 ;  /* 0x000000a08808723c */ /* 0x042ff00000001808 */
[-C--:B------:R-:W-:Y:S08]  /*3710*/  HMMA.16816.F32 R12, R136, R162.reuse, R12 ;  /* 0x000000a2880c723c */ /* 0x080ff0000000180c */
[----:B------:R-:W-:Y:S01]  /*3720*/  FMUL.FTZ R4, R4, c[0x0][0x2ec] ;  /* 0x0000bb0004047a20 */ /* 0x000fe20000410000 */
[C---:B------:R-:W-:Y:S03]  /*3730*/  HMMA.16816.F32 R16, R156.reuse, R162, R16 ;  /* 0x000000a29c10723c */ /* 0x040fe60000001810 */
[----:B------:R-:W1:Y:S01]  /*3740*/  MUFU.TANH R141, R4 ;  /* 0x00000004008d7308 */ /* 0x000e620000002400 */
[----:B------:R-:W-:Y:S02]  /*3750*/  FMUL.FTZ R5, R5, c[0x0][0x2ec] ;  /* 0x0000bb0005057a20 */ /* 0x000fe40000410000 */
[----:B------:R-:W-:Y:S02]  /*3760*/  FMUL.FTZ R6, R6, c[0x0][0x2ec] ;  /* 0x0000bb0006067a20 */ /* 0x000fe40000410000 */
[----:B------:R-:W-:Y:S04]  /*3770*/  FMUL.FTZ R11, R11, c[0x0][0x2ec] ;  /* 0x0000bb000b0b7a20 */ /* 0x000fe80000410000 */
[----:B------:R-:W-:Y:S01]  /*3780*/  FMUL.FTZ R7, R7, c[0x0][0x2ec] ;  /* 0x0000bb0007077a20 */ /* 0x000fe20000410000 */
[----:B------:R2:W-:Y:S01]  /*3790*/  MUFU.TANH R41, R11 ;  /* 0x0000000b00297308 */ /* 0x0005e20000002400 */
[----:B------:R-:W-:Y:S02]  /*37a0*/  FMUL.FTZ R9, R9, c[0x0][0x2ec] ;  /* 0x0000bb0009097a20 */ /* 0x000fe40000410000 */
[----:B------:R-:W-:Y:S02]  /*37b0*/  FMUL.FTZ R8, R8, c[0x0][0x2ec] ;  /* 0x0000bb0008087a20 */ /* 0x000fe40000410000 */
[----:B------:R-:W-:Y:S02]  /*37c0*/  FMUL.FTZ R10, R10, c[0x0][0x2ec] ;  /* 0x0000bb000a0a7a20 */ /* 0x000fe40000410000 */
[----:B------:R-:W-:Y:S02]  /*37d0*/  FMUL.FTZ R14, R14, c[0x0][0x2ec] ;  /* 0x0000bb000e0e7a20 */ /* 0x000fe40000410000 */
[----:B------:R-:W-:Y:S01]  /*37e0*/  FMUL.FTZ R15, R15, c[0x0][0x2ec] ;  /* 0x0000bb000f0f7a20 */ /* 0x000fe20000410000 */
[----:B------:R-:W-:Y:S01]  /*37f0*/  MUFU.TANH R42, R10 ;  /* 0x0000000a002a7308 */ /* 0x000fe20000002400 */
[----:B------:R-:W-:Y:S02]  /*3800*/  FMUL.FTZ R12, R12, c[0x0][0x2ec] ;  /* 0x0000bb000c0c7a20 */ /* 0x000fe40000410000 */
[----:B------:R-:W-:Y:S02]  /*3810*/  FMUL.FTZ R13, R13, c[0x0][0x2ec] ;  /* 0x0000bb000d0d7a20 */ /* 0x000fe40000410000 */
[----:B------:R-:W-:Y:S02]  /*3820*/  FMUL.FTZ R16, R16, c[0x0][0x2ec] ;  /* 0x0000bb0010107a20 */ /* 0x000fe40000410000 */
[----:B------:R-:W-:Y:S02]  /*3830*/  FMUL.FTZ R17, R17, c[0x0][0x2ec] ;  /* 0x0000bb0011117a20 */ /* 0x000fe40000410000 */
[----:B------:R-:W-:Y:S01]  /*3840*/  FMUL.FTZ R18, R18, c[0x0][0x2ec] ;  /* 0x0000bb0012127a20 */ /* 0x000fe20000410000 */
[----:B------:R-:W3:Y:S01]  /*3850*/  MUFU.TANH R160, R5 ;  /* 0x0000000500a07308 */ /* 0x000ee20000002400 */
[----:B------:R-:W-:Y:S01]  /*3860*/  FMUL.FTZ R19, R19, c[0x0][0x2ec] ;  /* 0x0000bb0013137a20 */ /* 0x000fe20000410000 */
[----:B--2---:R-:W2:Y:S08]  /*3870*/  LDL R11, [R1] ;  /* 0x00000000010b7983 */ /* 0x004eb00000100800 */
[----:B------:R-:W1:Y:S10]  /*3880*/  MUFU.TANH R171, R6 ;  /* 0x0000000600ab7308 */ /* 0x000e740000002400 */
[----:B------:R1:W-:Y:S10]  /*3890*/  MUFU.TANH R170, R7 ;  /* 0x0000000700aa7308 */ /* 0x0003f40000002400 */
[----:B------:R3:W-:Y:S10]  /*38a0*/  MUFU.TANH R51, R9 ;  /* 0x0000000900337308 */ /* 0x0007f40000002400 */
[----:B------:R3:W-:Y:S01]  /*38b0*/  MUFU.TANH R52, R8 ;  /* 0x0000000800347308 */ /* 0x0007e20000002400 */
[----:B-1----:R-:W1:Y:S09]  /*38c0*/  LDSM.16.M88.4 R4, [R221+0xd400] ;  /* 0x00d40000dd04783b */ /* 0x002e720000000200 */
[----:B------:R-:W-:Y:S01]  /*38d0*/  MUFU.TANH R252, R12 ;  /* 0x0000000c00fc7308 */ /* 0x000fe20000002400 */
[----:B---3--:R-:W-:Y:S04]  /*38e0*/  MOV R9, UR18 ;  /* 0x0000001200097c02 */ /* 0x008fe80008000f00 */
[----:B------:R-:W-:Y:S05]  /*38f0*/  @P1 LEA R9, R9, R245, 0x7 ;  /* 0x000000f509091211 */ /* 0x000fea00078e38ff */
[----:B------:R-:W-:Y:S01]  /*3900*/  MUFU.TANH R250, R13 ;  /* 0x0000000d00fa7308 */ /* 0x000fe20000002400 */
[----:B------:R-:W-:Y:S02]  /*3910*/  PLOP3.LUT P1, PT, PT, PT, UP0, 0x80, 0x0 ;  /* 0x000000000000781c */ /* 0x000fe40003f2f008 */
[C---:B------:R-:W-:Y:S01]  /*3920*/  @P3 ISETP.GE.AND P3, PT, R9.reuse, UR6, PT ;  /* 0x0000000609003c0c */ /* 0x040fe2000bf66270 */
[----:B------:R-:W-:Y:S01]  /*3930*/  FMUL.FTZ R8, R244, 1.4426950216293334961 ;  /* 0x3fb8aa3bf4087820 */ /* 0x000fe20000410000 */
[----:B------:R-:W-:Y:S02]  /*3940*/  @P0 IADD3 R0, R9, 0x1, RZ ;  /* 0x0000000109000810 */ /* 0x000fe40007ffe0ff */
[----:B------:R-:W-:Y:S02]  /*3950*/  PLOP3.LUT P0, PT, PT, PT, UP0, 0x80, 0x0 ;  /* 0x000000000000781c */ /* 0x000fe40003f0f008 */
[----:B------:R-:W-:Y:S01]  /*3960*/  @P4 ISETP.GE.AND P4, PT, R0, UR6, PT ;  /* 0x0000000600004c0c */ /* 0x000fe2000bf86270 */
[----:B------:R-:W3:Y:S01]  /*3970*/  MUFU.TANH R40, R14 ;  /* 0x0000000e00287308 */ /* 0x000ee20000002400 */
[----:B------:R-:W-:Y:S02]  /*3980*/  MOV R0, R141 ;  /* 0x0000008d00007202 */ /* 0x000fe40000000f00 */
[----:B------:R-:W-:Y:S02]  /*3990*/  FSEL R8, R8, RZ, P2 ;  /* 0x000000ff08087208 */ /* 0x000fe40001000000 */
[----:B----4-:R-:W-:Y:S02]  /*39a0*/  FSETP.NEU.FTZ.AND P2, PT, R243, -INF , PT ;  /* 0xff800000f300780b */ /* 0x010fe40003f5d000 */
[----:B------:R-:W-:Y:S02]  /*39b0*/  @P1 FSEL R0, R141, -INF , !P3 ;  /* 0xff8000008d001808 */ /* 0x000fe40005800000 */
[----:B------:R-:W-:Y:S01]  /*39c0*/  PLOP3.LUT P1, PT, PT, PT, UP0, 0x80, 0x0 ;  /* 0x000000000000781c */ /* 0x000fe20003f2f008 */
[----:B------:R-:W4:Y:S02]  /*39d0*/  MUFU.TANH R39, R15 ;  /* 0x0000000f00277308 */ /* 0x000f240000002400 */
[--C-:B------:R-:W-:Y:S01]  /*39e0*/  FFMA.FTZ R10, R0, c[0x0][0x23c], -R8.reuse ;  /* 0x00008f00000a7a23 */ /* 0x100fe20000010808 */
[----:B------:R-:W-:Y:S01]  /*39f0*/  MOV R0, R160 ;  /* 0x000000a000007202 */ /* 0x000fe20000000f00 */
[-C--:B-1----:R-:W-:Y:S01]  /*3a00*/  HMMA.16816.F32 R20, R156, R4.reuse, R20 ;  /* 0x000000049c14723c */ /* 0x082fe20000001814 */
[----:B------:R-:W-:Y:S02]  /*3a10*/  @P0 FSEL R0, R160, -INF , !P4 ;  /* 0xff800000a0000808 */ /* 0x000fe40006000000 */
[----:B------:R-:W-:Y:S03]  /*3a20*/  PLOP3.LUT P0, PT, PT, PT, UP0, 0x80, 0x0 ;  /* 0x000000000000781c */ /* 0x000fe60003f0f008 */
[----:B------:R-:W-:Y:S02]  /*3a30*/  MUFU.EX2 R248, R10 ;  /* 0x0000000a00f87308 */ /* 0x000fe40000000800 */
[C---:B------:R-:W-:Y:S07]  /*3a40*/  HMMA.16816.F32 R24, R136.reuse, R4, R24 ;  /* 0x000000048818723c */ /* 0x040fee0000001818 */
[----:B------:R-:W-:Y:S01]  /*3a50*/  FFMA.FTZ R4, R0, c[0x0][0x23c], -R8 ;  /* 0x00008f0000047a23 */ /* 0x000fe20000010808 */
[----:B------:R-:W1:Y:S01]  /*3a60*/  MUFU.TANH R150, R16 ;  /* 0x0000001000967308 */ /* 0x000e620000002400 */
[-C--:B------:R-:W-:Y:S03]  /*3a70*/  HMMA.16816.F32 R28, R136, R6.reuse, R28 ;  /* 0x00000006881c723c */ /* 0x080fe6000000181c */
[----:B------:R-:W-:Y:S01]  /*3a80*/  FMUL.FTZ R5, R243, 1.4426950216293334961 ;  /* 0x3fb8aa3bf3057820 */ /* 0x000fe20000410000 */
[----:B------:R-:W-:Y:S02]  /*3a90*/  MOV R0, R171 ;  /* 0x000000ab00007202 */ /* 0x000fe40000000f00 */
[----:B------:R-:W-:Y:S01]  /*3aa0*/  @P1 FSEL R0, R171, -INF , !P3 ;  /* 0xff800000ab001808 */ /* 0x000fe20005800000 */
[----:B------:R-:W-:Y:S01]  /*3ab0*/  FMUL.FTZ R20, R20, c[0x0][0x2ec] ;  /* 0x0000bb0014147a20 */ /* 0x000fe20000410000 */
[----:B------:R-:W-:Y:S01]  /*3ac0*/  PLOP3.LUT P1, PT, PT, PT, UP0, 0x80, 0x0 ;  /* 0x000000000000781c */ /* 0x000fe20003f2f008 */
[----:B------:R1:W-:Y:S01]  /*3ad0*/  MUFU.EX2 R144, R4 ;  /* 0x0000000400907308 */ /* 0x0003e20000000800 */
[----:B------:R-:W-:Y:S02]  /*3ae0*/  HMMA.16816.F32 R32, R156, R6, R32 ;  /* 0x000000069c20723c */ /* 0x000fe40000001820 */
[----:B------:R-:W-:Y:S01]  /*3af0*/  FSEL R5, R5, RZ, P2 ;  /* 0x000000ff05057208 */ /* 0x000fe20001000000 */
[----:B------:R-:W-:Y:S02]  /*3b00*/  FMUL.FTZ R21, R21, c[0x0][0x2ec] ;  /* 0x0000bb0015157a20 */ /* 0x000fe40000410000 */
[----:B------:R-:W-:Y:S02]  /*3b10*/  FMUL.FTZ R26, R26, c[0x0][0x2ec] ;  /* 0x0000bb001a1a7a20 */ /* 0x000fe40000410000 */
[----:B---3--:R-:W-:Y:S01]  /*3b20*/  MOV R6, R40 ;  /* 0x0000002800067202 */ /* 0x008fe20000000f00 */
[----:B------:R-:W-:Y:S01]  /*3b30*/  FMUL.FTZ R22, R22, c[0x0][0x2ec] ;  /* 0x0000bb0016167a20 */ /* 0x000fe20000410000 */
[----:B------:R-:W3:Y:S03]  /*3b40*/  MUFU.TANH R149, R17 ;  /* 0x0000001100957308 */ /* 0x000ee60000002400 */
[----:B------:R-:W-:Y:S02]  /*3b50*/  FMUL.FTZ R23, R23, c[0x0][0x2ec] ;  /* 0x0000bb0017177a20 */ /* 0x000fe40000410000 */
[----:B------:R-:W-:Y:S02]  /*3b60*/  FMUL.FTZ R28, R28, c[0x0][0x2ec] ;  /* 0x0000bb001c1c7a20 */ /* 0x000fe40000410000 */
[----:B------:R-:W-:Y:S02]  /*3b70*/  FMUL.FTZ R29, R29, c[0x0][0x2ec] ;  /* 0x0000bb001d1d7a20 */ /* 0x000fe40000410000 */
[----:B------:R-:W-:Y:S01]  /*3b80*/  FMUL.FTZ R30, R30, c[0x0][0x2ec] ;  /* 0x0000bb001e1e7a20 */ /* 0x000fe20000410000 */
[----:B------:R-:W2:Y:S01]  /*3b90*/  MUFU.TANH R165, R18 ;  /* 0x0000001200a57308 */ /* 0x000ea20000002400 */
[----:B------:R-:W-:Y:S02]  /*3ba0*/  FMUL.FTZ R31, R31, c[0x0][0x2ec] ;  /* 0x0000bb001f1f7a20 */ /* 0x000fe40000410000 */
[----:B------:R-:W-:Y:S02]  /*3bb0*/  FMUL.FTZ R24, R24, c[0x0][0x2ec] ;  /* 0x0000bb0018187a20 */ /* 0x000fe40000410000 */
[--C-:B-1----:R-:W-:Y:S01]  /*3bc0*/  FFMA.FTZ R4, R0, c[0x0][0x23c], -R5.reuse ;  /* 0x00008f0000047a23 */ /* 0x102fe20000010805 */
[----:B------:R-:W-:Y:S01]  /*3bd0*/  MOV R0, R170 ;  /* 0x000000aa00007202 */ /* 0x000fe20000000f00 */
[----:B------:R-:W-:Y:S01]  /*3be0*/  FMUL.FTZ R32, R32, c[0x0][0x2ec] ;  /* 0x0000bb0020207a20 */ /* 0x000fe20000410000 */
[----:B------:R-:W-:Y:S01]  /*3bf0*/  @P0 FSEL R0, R170, -INF , !P4 ;  /* 0xff800000aa000808 */ /* 0x000fe20006000000 */
[----:B------:R-:W-:Y:S01]  /*3c00*/  FMUL.FTZ R33, R33, c[0x0][0x2ec] ;  /* 0x0000bb0021217a20 */ /* 0x000fe20000410000 */
[----:B------:R-:W-:Y:S01]  /*3c10*/  MUFU.EX2 R58, R4 ;  /* 0x00000004003a7308 */ /* 0x000fe20000000800 */
[----:B------:R-:W-:Y:S01]  /*3c20*/  PLOP3.LUT P0, PT, PT, PT, UP0, 0x80, 0x0 ;  /* 0x000000000000781c */ /* 0x000fe20003f0f008 */
[----:B------:R-:W-:Y:S02]  /*3c30*/  FMUL.FTZ R34, R34, c[0x0][0x2ec] ;  /* 0x0000bb0022227a20 */ /* 0x000fe40000410000 */
[--C-:B------:R-:W-:Y:S02]  /*3c40*/  FFMA.FTZ R0, R0, c[0x0][0x23c], -R5.reuse ;  /* 0x00008f0000007a23 */ /* 0x100fe40000010805 */
[----:B------:R-:W-:Y:S02]  /*3c50*/  FMUL.FTZ R35, R35, c[0x0][0x2ec] ;  /* 0x0000bb0023237a20 */ /* 0x000fe40000410000 */
[----:B------:R-:W-:Y:S02]  /*3c60*/  FMUL.FTZ R25, R25, c[0x0][0x2ec] ;  /* 0x0000bb0019197a20 */ /* 0x000fe40000410000 */
[----:B------:R1:W-:Y:S01]  /*3c70*/  MUFU.EX2 R57, R0 ;  /* 0x0000000000397308 */ /* 0x0003e20000000800 */
[----:B------:R-:W-:Y:S09]  /*3c80*/  FMUL.FTZ R27, R27, c[0x0][0x2ec] ;  /* 0x0000bb001b1b7a20 */ /* 0x000ff20000410000 */
[----:B------:R-:W2:Y:S10]  /*3c90*/  MUFU.TANH R163, R19 ;  /* 0x0000001300a37308 */ /* 0x000eb40000002400 */
[----:B------:R-:W2:Y:S01]  /*3ca0*/  MUFU.TANH R153, R20 ;  /* 0x0000001400997308 */ /* 0x000ea20000002400 */
[----:B-1----:R-:W-:Y:S02]  /*3cb0*/  MOV R0, R52 ;  /* 0x0000003400007202 */ /* 0x002fe40000000f00 */
[----:B------:R-:W-:Y:S02]  /*3cc0*/  @P1 FSEL R0, R52, -INF , !P3 ;  /* 0xff80000034001808 */ /* 0x000fe40005800000 */
[----:B------:R-:W-:Y:S05]  /*3cd0*/  PLOP3.LUT P1, PT, PT, PT, UP0, 0x80, 0x0 ;  /* 0x000000000000781c */ /* 0x000fea0003f2f008 */
[----:B------:R-:W1:Y:S10]  /*3ce0*/  MUFU.TANH R152, R21 ;  /* 0x0000001500987308 */ /* 0x000e740000002400 */
        /* <DEDUP_REMOVED lines=11> */
[----:B------:R-:W1:Y:S01]  /*3da0*/  MUFU.TANH R148, R34 ;  /* 0x0000002200947308 */ /* 0x000e620000002400 */
[C---:B--2---:R-:W-:Y:S01]  /*3db0*/  FMUL.FTZ R4, R11.reuse, 1.4426950216293334961 ;  /* 0x3fb8aa3b0b047820 */ /* 0x044fe20000410000 */
[----:B------:R-:W-:Y:S01]  /*3dc0*/  FSETP.NEU.FTZ.AND P2, PT, R11, -INF , PT ;  /* 0xff8000000b00780b */ /* 0x000fe20003f5d000 */
[C---:B------:R-:W-:Y:S03]  /*3dd0*/  FMUL.FTZ R11, R3.reuse, 1.4426950216293334961 ;  /* 0x3fb8aa3b030b7820 */ /* 0x040fe60000410000 */
[----:B------:R-:W-:Y:S04]  /*3de0*/  FSEL R4, R4, RZ, P2 ;  /* 0x000000ff04047208 */ /* 0x000fe80001000000 */
[----:B------:R-:W-:Y:S01]  /*3df0*/  MUFU.TANH R147, R35 ;  /* 0x0000002300937308 */ /* 0x000fe20000002400 */
[----:B------:R-:W-:Y:S01]  /*3e00*/  FSETP.NEU.FTZ.AND P2, PT, R3, -INF , PT ;  /* 0xff8000000300780b */ /* 0x000fe20003f5d000 */
[--C-:B------:R-:W-:Y:S01]  /*3e10*/  FFMA.FTZ R10, R0, c[0x0][0x23c], -R4.reuse ;  /* 0x00008f00000a7a23 */ /* 0x100fe20000010804 */
[----:B------:R-:W-:Y:S02]  /*3e20*/  MOV R0, R51 ;  /* 0x0000003300007202 */ /* 0x000fe40000000f00 */
[----:B------:R-:W-:Y:S02]  /*3e30*/  @P0 FSEL R0, R51, -INF , !P4 ;  /* 0xff80000033000808 */ /* 0x000fe40006000000 */
[----:B------:R-:W-:Y:S03]  /*3e40*/  PLOP3.LUT P0, PT, PT, PT, UP0, 0x80, 0x0 ;  /* 0x000000000000781c */ /* 0x000fe60003f0f008 */
[----:B------:R2:W-:Y:S01]  /*3e50*/  MUFU.EX2 R56, R10 ;  /* 0x0000000a00387308 */ /* 0x0005e20000000800 */
[----:B------:R-:W-:Y:S01]  /*3e60*/  FFMA.FTZ R12, R0, c[0x0][0x23c], -R4 ;  /* 0x00008f00000c7a23 */ /* 0x000fe20000010804 */
[----:B------:R-:W-:Y:S02]  /*3e70*/  FSEL R0, R11, RZ, P2 ;  /* 0x000000ff0b007208 */ /* 0x000fe40001000000 */
[----:B------:R-:W-:Y:S06]  /*3e80*/  PLOP3.LUT P2, PT, PT, PT, UP0, 0x80, 0x0 ;  /* 0x000000000000781c */ /* 0x000fec0003f4f008 */
[----:B------:R-:W-:Y:S10]  /*3e90*/  MUFU.TANH R243, R31 ;  /* 0x0000001f00f37308 */ /* 0x000ff40000002400 */
[----:B------:R-:W-:Y:S01]  /*3ea0*/  MUFU.EX2 R55, R12 ;  /* 0x0000000c00377308 */ /* 0x000fe20000000800 */
[----:B--2---:R-:W-:Y:S02]  /*3eb0*/  MOV R10, R42 ;  /* 0x0000002a000a7202 */ /* 0x004fe40000000f00 */
[----:B------:R-:W-:Y:S02]  /*3ec0*/  @P1 FSEL R10, R42, -INF , !P3 ;  /* 0xff8000002a0a1808 */ /* 0x000fe40005800000 */
[----:B------:R-:W-:Y:S02]  /*3ed0*/  PLOP3.LUT P1, PT, PT, PT, UP0, 0x80, 0x0 ;  /* 0x000000000000781c */ /* 0x000fe40003f2f008 */
[----:B------:R-:W-:Y:S01]  /*3ee0*/  PLOP3.LUT P3, PT, PT, PT, UP0, 0x80, 0x0 ;  /* 0x000000000000781c */ /* 0x000fe20003f6f008 */
[--C-:B------:R-:W-:Y:S01]  /*3ef0*/  FFMA.FTZ R11, R10, c[0x0][0x23c], -R0.reuse ;  /* 0x00008f000a0b7a23 */ /* 0x100fe20000010800 */
[----:B------:R-:W-:Y:S02]  /*3f00*/  MOV R10, R41 ;  /* 0x00000029000a7202 */ /* 0x000fe40000000f00 */
[----:B------:R-:W-:Y:S01]  /*3f10*/  @P0 FSEL R10, R41, -INF , !P4 ;  /* 0xff800000290a0808 */ /* 0x000fe20006000000 */
[----:B------:R-:W-:Y:S01]  /*3f20*/  MUFU.EX2 R46, R11 ;  /* 0x0000000b002e7308 */ /* 0x000fe20000000800 */
[----:B------:R-:W-:Y:S02]  /*3f30*/  PLOP3.LUT P0, PT, PT, PT, UP0, 0x80, 0x0 ;  /* 0x000000000000781c */ /* 0x000fe40003f0f008 */
[----:B------:R-:W-:Y:S01]  /*3f40*/  PLOP3.LUT P4, PT, PT, PT, UP0, 0x80, 0x0 ;  /* 0x000000000000781c */ /* 0x000fe20003f8f008 */
[----:B------:R-:W-:Y:S06]  /*3f50*/  FFMA.FTZ R10, R10, c[0x0][0x23c], -R0 ;  /* 0x00008f000a0a7a23 */ /* 0x000fec0000010800 */
[----:B------:R2:W-:Y:S02]  /*3f60*/  MUFU.EX2 R45, R10 ;  /* 0x0000000a002d7308 */ /* 0x0005e40000000800 */
[C---:B--2---:R-:W-:Y:S02]  /*3f70*/  @P1 IADD3 R10, R9.reuse, 0x8, RZ ;  /* 0x00000008090a1810 */ /* 0x044fe40007ffe0ff */
[----:B------:R-:W-:Y:S02]  /*3f80*/  PLOP3.LUT P1, PT, PT, PT, UP0, 0x80, 0x0 ;  /* 0x000000000000781c */ /* 0x000fe40003f2f008 */
[----:B------:R-:W-:Y:S02]  /*3f90*/  @P6 ISETP.GE.AND P6, PT, R10, UR6, PT ;  /* 0x000000060a006c0c */ /* 0x000fe4000bfc6270 */
[C---:B------:R-:W-:Y:S02]  /*3fa0*/  @P0 IADD3 R10, R9.reuse, 0x9, RZ ;  /* 0x00000009090a0810 */ /* 0x040fe40007ffe0ff */
[----:B------:R-:W-:Y:S02]  /*3fb0*/  PLOP3.LUT P0, PT, PT, PT, UP0, 0x80, 0x0 ;  /* 0x000000000000781c */ /* 0x000fe40003f0f008 */
[----:B------:R-:W-:Y:S02]  /*3fc0*/  @P3 ISETP.GE.AND P3, PT, R10, UR6, PT ;  /* 0x000000060a003c0c */ /* 0x000fe4000bf66270 */
[----:B------:R-:W-:Y:S05]  /*3fd0*/  MOV R10, R252 ;  /* 0x000000fc000a7202 */ /* 0x000fea0000000f00 */
[----:B------:R-:W-:Y:S02]  /*3fe0*/  @P1 FSEL R10, R252, -INF , !P6 ;  /* 0xff800000fc0a1808 */ /* 0x000fe40007000000 */
[----:B------:R-:W-:Y:S03]  /*3ff0*/  PLOP3.LUT P1, PT, PT, PT, UP0, 0x80, 0x0 ;  /* 0x000000000000781c */ /* 0x000fe60003f2f008 */
[--C-:B------:R-:W-:Y:S01]  /*4000*/  FFMA.FTZ R11, R10, c[0x0][0x23c], -R4.reuse ;  /* 0x00008f000a0b7a23 */ /* 0x100fe20000010804 */
[----:B------:R-:W-:Y:S02]  /*4010*/  MOV R10, R250 ;  /* 0x000000fa000a7202 */ /* 0x000fe40000000f00 */
[----:B------:R-:W-:Y:S01]  /*4020*/  @P0 FSEL R10, R250, -INF , !P3 ;  /* 0xff800000fa0a0808 */ /* 0x000fe20005800000 */
[----:B------:R-:W-:Y:S01]  /*4030*/  MUFU.EX2 R54, R11 ;  /* 0x0000000b00367308 */ /* 0x000fe20000000800 */
[----:B------:R-:W-:Y:S03]  /*4040*/  PLOP3.LUT P0, PT, PT, PT, UP0, 0x80, 0x0 ;  /* 0x000000000000781c */ /* 0x000fe60003f0f008 */
[----:B------:R-:W-:Y:S01]  /*4050*/  FFMA.FTZ R7, R10, c[0x0][0x23c], -R4 ;  /* 0x00008f000a077a23 */ /* 0x000fe20000010804 */
[C---:B------:R-:W-:Y:S02]  /*4060*/  @P4 IADD3 R10, R9.reuse, 0x10, RZ ;  /* 0x00000010090a4810 */ /* 0x040fe40007ffe0ff */
[----:B------:R-:W-:Y:S02]  /*4070*/  @P1 FSEL R6, R40, -INF , !P6 ;  /* 0xff80000028061808 */ /* 0x000fe40007000000 */
[----:B------:R-:W-:Y:S01]  /*4080*/  PLOP3.LUT P1, PT, PT, PT, UP0, 0x80, 0x0 ;  /* 0x000000000000781c */ /* 0x000fe20003f2f008 */
[----:B------:R2:W1:Y:S01]  /*4090*/  MUFU.EX2 R53, R7 ;  /* 0x0000000700357308 */ /* 0x0004620000000800 */
[----:B------:R-:W-:Y:S02]  /*40a0*/  @P5 ISETP.GE.AND P5, PT, R10, UR6, PT ;  /* 0x000000060a005c0c */ /* 0x000fe4000bfa6270 */
[----:B------:R-:W-:Y:S02]  /*40b0*/  @P2 IADD3 R10, R9, 0x11, RZ ;  /* 0x00000011090a2810 */ /* 0x000fe40007ffe0ff */
[----:B------:R-:W-:Y:S02]  /*40c0*/  PLOP3.LUT P2, PT, PT, PT, UP0, 0x80, 0x0 ;  /* 0x000000000000781c */ /* 0x000fe40003f4f008 */
[----:B------:R-:W-:Y:S01]  /*40d0*/  PLOP3.LUT P4, PT, PT, PT, UP0, 0x80, 0x0 ;  /* 0x000000000000781c */ /* 0x000fe20003f8f008 */
[--C-:B--2---:R-:W-:Y:S01]  /*40e0*/  FFMA.FTZ R7, R6, c[0x0][0x23c], -R0.reuse ;  /* 0x00008f0006077a23 */ /* 0x104fe20000010800 */
[----:B----4-:R-:W-:Y:S02]  /*40f0*/  MOV R6, R39 ;  /* 0x0000002700067202 */ /* 0x010fe40000000f00 */
[----:B------:R-:W-:Y:S01]  /*4100*/  @P0 FSEL R6, R39, -INF , !P3 ;  /* 0xff80000027060808 */ /* 0x000fe20005800000 */
[----:B------:R-:W-:Y:S01]  /*4110*/  MUFU.EX2 R44, R7 ;  /* 0x00000007002c7308 */ /* 0x000fe20000000800 */
[----:B------:R-:W-:Y:S03]  /*4120*/  PLOP3.LUT P0, PT, PT, PT, UP0, 0x80, 0x0 ;  /* 0x000000000000781c */ /* 0x000fe60003f0f008 */
[----:B------:R-:W-:Y:S06]  /*4130*/  FFMA.FTZ R6, R6, c[0x0][0x23c], -R0 ;  /* 0x00008f0006067a23 */ /* 0x000fec0000010800 */
[----:B------:R2:W-:Y:S02]  /*4140*/  MUFU.EX2 R43, R6 ;  /* 0x00000006002b7308 */ /* 0x0005e40000000800 */
[----:B--2---:R-:W-:Y:S02]  /*4150*/  MOV R6, R150 ;  /* 0x0000009600067202 */ /* 0x004fe40000000f00 */
[----:B------:R-:W-:Y:S02]  /*4160*/  @P0 FSEL R6, R150, -INF , !P6 ;  /* 0xff80000096060808 */ /* 0x000fe40007000000 */
[----:B------:R-:W-:Y:S03]  /*4170*/  PLOP3.LUT P0, PT, PT, PT, UP0, 0x80, 0x0 ;  /* 0x000000000000781c */ /* 0x000fe60003f0f008 */
[--C-:B------:R-:W-:Y:S01]  /*4180*/  FFMA.FTZ R7, R6, c[0x0][0x23c], -R8.reuse ;  /* 0x00008f0006077a23 */ /* 0x100fe20000010808 */
[----:B---3--:R-:W-:Y:S02]  /*4190*/  MOV R6, R149 ;  /* 0x0000009500067202 */ /* 0x008fe40000000f00 */
[----:B------:R-:W-:Y:S01]  /*41a0*/  @P1 FSEL R6, R149, -INF , !P3 ;  /* 0xff80000095061808 */ /* 0x000fe20005800000 */
[----:B------:R2:W-:Y:S01]  /*41b0*/  MUFU.EX2 R158, R7 ;  /* 0x00000007009e7308 */ /* 0x0005e20000000800 */
[----:B------:R-:W-:Y:S03]  /*41c0*/  PLOP3.LUT P1, PT, PT, PT, UP0, 0x80, 0x0 ;  /* 0x000000000000781c */ /* 0x000fe60003f2f008 */
[--C-:B--2---:R-:W-:Y:S01]  /*41d0*/  FFMA.FTZ R7, R6, c[0x0][0x23c], -R8.reuse ;  /* 0x00008f0006077a23 */ /* 0x104fe20000010808 */
[----:B------:R-:W-:Y:S02]  /*41e0*/  MOV R6, R165 ;  /* 0x000000a500067202 */ /* 0x000fe40000000f00 */
[----:B------:R-:W-:Y:S03]  /*41f0*/  @P0 FSEL R6, R165, -INF , !P6 ;  /* 0xff800000a5060808 */ /* 0x000fe60007000000 */
[----:B------:R2:W3:Y:S01]  /*4200*/  MUFU.EX2 R157, R7 ;  /* 0x00000007009d7308 */ /* 0x0004e20000000800 */
[----:B------:R-:W-:Y:S02]  /*4210*/  PLOP3.LUT P0, PT, PT, PT, UP0, 0x80, 0x0 ;  /* 0x000000000000781c */ /* 0x000fe40003f0f008 */
[----:B------:R-:W-:Y:S11]  /*4220*/  PLOP3.LUT P6, PT, PT, PT, UP0, 0x80, 0x0 ;  /* 0x000000000000781c */ /* 0x000ff60003fcf008 */
[----:B------:R-:W-:Y:S02]  /*4230*/  @!UPT UIADD3 URZ, URZ, URZ, URZ ;  /* 0x0000003f3f3ff290 */ /* 0x000fe4000fffe03f */
[----:B------:R-:W-:Y:S01]  /*4240*/  @P6 ISETP.GE.AND P6, PT, R10, UR6, PT ;  /* 0x000000060a006c0c */ /* 0x000fe2000bfc6270 */
[--C-:B--2---:R-:W-:Y:S01]  /*4250*/  FFMA.FTZ R7, R6, c[0x0][0x23c], -R5.reuse ;  /* 0x00008f0006077a23 */ /* 0x104fe20000010805 */
[----:B------:R-:W-:Y:S02]  /*4260*/  MOV R6, R163 ;  /* 0x000000a300067202 */ /* 0x000fe40000000f00 */
[----:B------:R-:W-:Y:S01]  /*4270*/  @P1 FSEL R6, R163, -INF , !P3 ;  /* 0xff800000a3061808 */ /* 0x000fe20005800000 */
[----:B------:R2:W-:Y:S01]  /*4280*/  MUFU.EX2 R249, R7 ;  /* 0x0000000700f97308 */ /* 0x0005e20000000800 */
[----:B------:R-:W-:Y:S02]  /*4290*/  PLOP3.LUT P1, PT, PT, PT, UP0, 0x80, 0x0 ;  /* 0x000000000000781c */ /* 0x000fe40003f2f008 */
[----:B------:R-:W-:Y:S11]  /*42a0*/  PLOP3.LUT P3, PT, PT, PT, UP0, 0x80, 0x0 ;  /* 0x000000000000781c */ /* 0x000ff60003f6f008 */
[----:B------:R-:W-:Y:S02]  /*42b0*/  @!UPT UIADD3 URZ, URZ, URZ, URZ ;  /* 0x0000003f3f3ff290 */ /* 0x000fe4000fffe03f */
[C---:B------:R-:W-:Y:S02]  /*42c0*/  @P3 IADD3 R10, R9.reuse, 0x18, RZ ;  /* 0x00000018090a3810 */ /* 0x040fe40007ffe0ff */
[----:B------:R-:W-:Y:S01]  /*42d0*/  @P4 IADD3 R9, R9, 0x19, RZ ;  /* 0x0000001909094810 */ /* 0x000fe20007ffe0ff */
[--C-:B--2---:R-:W-:Y:S01]  /*42e0*/  FFMA.FTZ R7, R6, c[0x0][0x23c], -R5.reuse ;  /* 0x00008f0006077a23 */ /* 0x104fe20000010805 */
[----:B------:R-:W-:Y:S02]  /*42f0*/  MOV R6, R153 ;  /* 0x0000009900067202 */ /* 0x000fe40000000f00 */
[----:B------:R-:W-:Y:S01]  /*4300*/  @P0 FSEL R6, R153, -INF , !P5 ;  /* 0xff80000099060808 */ /* 0x000fe20006800000 */
[----:B------:R2:W4:Y:S01]  /*4310*/  MUFU.EX2 R247, R7 ;  /* 0x0000000700f77308 */ /* 0x0005220000000800 */
[----:B------:R-:W-:Y:S03]  /*4320*/  PLOP3.LUT P0, PT, PT, PT, UP0, 0x80, 0x0 ;  /* 0x000000000000781c */ /* 0x000fe60003f0f008 */
[--C-:B--2---:R-:W-:Y:S01]  /*4330*/  FFMA.FTZ R7, R6, c[0x0][0x23c], -R8.reuse ;  /* 0x00008f0006077a23 */ /* 0x104fe20000010808 */
[----:B-1----:R-:W-:Y:S02]  /*4340*/  MOV R6, R152 ;  /* 0x0000009800067202 */ /* 0x002fe40000000f00 */
[----:B------:R-:W-:Y:S03]  /*4350*/  @P1 FSEL R6, R152, -INF , !P6 ;  /* 0xff80000098061808 */ /* 0x000fe60007000000 */
[----:B------:R1:W-:Y:S01]  /*4360*/  MUFU.EX2 R156, R7 ;  /* 0x00000007009c7308 */ /* 0x0003e20000000800 */
[----:B------:R-:W-:Y:S01]  /*4370*/  PLOP3.LUT P1, PT, PT, PT, UP0, 0x80, 0x0 ;  /* 0x000000000000781c */ /* 0x000fe20003f2f008 */
[----:B-1----:R-:W-:Y:S01]  /*4380*/  FFMA.FTZ R7, R6, c[0x0][0x23c], -R8 ;  /* 0x00008f0006077a23 */ /* 0x002fe20000010808 */
[----:B------:R-:W-:Y:S02]  /*4390*/  MOV R6, R166 ;  /* 0x000000a600067202 */ /* 0x000fe40000000f00 */
[----:B------:R-:W-:Y:S05]  /*43a0*/  @P0 FSEL R6, R166, -INF , !P5 ;  /* 0xff800000a6060808 */ /* 0x000fea0006800000 */
[----:B------:R1:W-:Y:S01]  /*43b0*/  MUFU.EX2 R155, R7 ;  /* 0x00000007009b7308 */ /* 0x0003e20000000800 */
[----:B------:R-:W-:Y:S01]  /*43c0*/  PLOP3.LUT P0, PT, PT, PT, UP0, 0x80, 0x0 ;  /* 0x000000000000781c */ /* 0x000fe20003f0f008 */
[--C-:B-1----:R-:W-:Y:S01]  /*43d0*/  FFMA.FTZ R7, R6, c[0x0][0x23c], -R5.reuse ;  /* 0x00008f0006077a23 */ /* 0x102fe20000010805 */
[----:B------:R-:W-:Y:S02]  /*43e0*/  MOV R6, R164 ;  /* 0x000000a400067202 */ /* 0x000fe40000000f00 */
[----:B------:R-:W-:Y:S05]  /*43f0*/  @P1 FSEL R6, R164, -INF , !P6 ;  /* 0xff800000a4061808 */ /* 0x000fea0007000000 */
[----:B------:R1:W-:Y:S01]  /*4400*/  MUFU.EX2 R246, R7 ;  /* 0x0000000700f67308 */ /* 0x0003e20000000800 */
[----:B------:R-:W-:Y:S01]  /*4410*/  PLOP3.LUT P1, PT, PT, PT, UP0, 0x80, 0x0 ;  /* 0x000000000000781c */ /* 0x000fe20003f2f008 */
[--C-:B-1----:R-:W-:Y:S01]  /*4420*/  FFMA.FTZ R7, R6, c[0x0][0x23c], -R5.reuse ;  /* 0x00008f0006077a23 */ /* 0x102fe20000010805 */
[----:B------:R-:W-:Y:S02]  /*4430*/  MOV R6, R169 ;  /* 0x000000a900067202 */ /* 0x000fe40000000f00 */
[----:B------:R-:W-:Y:S05]  /*4440*/  @P2 FSEL R6, R169, -INF , !P5 ;  /* 0xff800000a9062808 */ /* 0x000fea0006800000 */
[----:B------:R1:W2:Y:S01]  /*4450*/  MUFU.EX2 R245, R7 ;  /* 0x0000000700f57308 */ /* 0x0002a20000000800 */
[----:B------:R-:W-:Y:S11]  /*4460*/  PLOP3.LUT P2, PT, PT, PT, UP0, 0x80, 0x0 ;  /* 0x000000000000781c */ /* 0x000ff60003f4f008 */
[----:B------:R-:W-:Y:S02]  /*4470*/  @!UPT UIADD3 URZ, URZ, URZ, URZ ;  /* 0x0000003f3f3ff290 */ /* 0x000fe4000fffe03f */
[----:B------:R-:W-:Y:S02]  /*4480*/  @P2 ISETP.GE.AND P3, PT, R10, UR6, PT ;  /* 0x000000060a002c0c */ /* 0x000fe4000bf66270 */
[----:B------:R-:W-:Y:S01]  /*4490*/  PLOP3.LUT P2, PT, PT, PT, UP0, 0x80, 0x0 ;  /* 0x000000000000781c */ /* 0x000fe20003f4f008 */
[--C-:B-1----:R-:W-:Y:S01]  /*44a0*/  FFMA.FTZ R7, R6, c[0x0][0x23c], -R4.reuse ;  /* 0x00008f0006077a23 */ /* 0x102fe20000010804 */
[----:B------:R-:W-:Y:S02]  /*44b0*/  MOV R6, R168 ;  /* 0x000000a800067202 */ /* 0x000fe40000000f00 */
[----:B------:R-:W-:Y:S01]  /*44c0*/  @P0 FSEL R6, R168, -INF , !P6 ;  /* 0xff800000a8060808 */ /* 0x000fe20007000000 */
[----:B------:R1:W-:Y:S01]  /*44d0*/  MUFU.EX2 R50, R7 ;  /* 0x0000000700327308 */ /* 0x0003e20000000800 */
[----:B------:R-:W-:Y:S03]  /*44e0*/  PLOP3.LUT P0, PT, PT, PT, UP0, 0x80, 0x0 ;  /* 0x000000000000781c */ /* 0x000fe60003f0f008 */
[----:B-1----:R-:W-:Y:S01]  /*44f0*/  FFMA.FTZ R7, R6, c[0x0][0x23c], -R4 ;  /* 0x00008f0006077a23 */ /* 0x002fe20000010804 */
[----:B------:R-:W-:Y:S02]  /*4500*/  MOV R6, R2 ;  /* 0x0000000200067202 */ /* 0x000fe40000000f00 */
[----:B------:R-:W-:Y:S03]  /*4510*/  @P1 FSEL R6, R2, -INF , !P5 ;  /* 0xff80000002061808 */ /* 0x000fe60006800000 */
[----:B------:R1:W-:Y:S01]  /*4520*/  MUFU.EX2 R49, R7 ;  /* 0x0000000700317308 */ /* 0x0003e20000000800 */
[----:B------:R-:W-:Y:S11]  /*4530*/  PLOP3.LUT P1, PT, PT, PT, UP0, 0x80, 0x0 ;  /* 0x000000000000781c */ /* 0x000ff60003f2f008 */
[----:B------:R-:W-:Y:S02]  /*4540*/  @!UPT UIADD3 URZ, URZ, URZ, URZ ;  /* 0x0000003f3f3ff290 */ /* 0x000fe4000fffe03f */
[----:B------:R-:W-:Y:S01]  /*4550*/  @P1 ISETP.GE.AND P1, PT, R9, UR6, PT ;  /* 0x0000000609001c0c */ /* 0x000fe2000bf26270 */
        /* <DEDUP_REMOVED lines=9> */
[----:B------:R-:W-:Y:S01]  /*45f0*/  PLOP3.LUT P2, PT, PT, PT, UP0, 0x80, 0x0 ;  /* 0x000000000000781c */ /* 0x000fe20003f4f008 */
[--C-:B-1----:R-:W-:Y:S01]  /*4600*/  FFMA.FTZ R7, R6, c[0x0][0x23c], -R4.reuse ;  /* 0x00008f0006077a23 */ /* 0x102fe20000010804 */
[----:B------:R-:W-:Y:S02]  /*4610*/  MOV R6, R161 ;  /* 0x000000a100067202 */ /* 0x000fe40000000f00 */
[----:B------:R-:W-:Y:S05]  /*4620*/  @P0 FSEL R6, R161, -INF , !P1 ;  /* 0xff800000a1060808 */ /* 0x000fea0004800000 */
[----:B------:R1:W-:Y:S01]  /*4630*/  MUFU.EX2 R48, R7 ;  /* 0x0000000700307308 */ /* 0x0003e20000000800 */
[----:B------:R-:W-:Y:S01]  /*4640*/  PLOP3.LUT P0, PT, PT, PT, UP0, 0x80, 0x0 ;  /* 0x000000000000781c */ /* 0x000fe20003f0f008 */
[----:B------:R-:W-:Y:S01]  /*4650*/  FFMA.FTZ R4, R6, c[0x0][0x23c], -R4 ;  /* 0x00008f0006047a23 */ /* 0x000fe20000010804 */
[----:B------:R-:W-:Y:S02]  /*4660*/  MOV R6, R244 ;  /* 0x000000f400067202 */ /* 0x000fe40000000f00 */
[----:B------:R-:W-:Y:S02]  /*4670*/  @P2 FSEL R6, R244, -INF , !P3 ;  /* 0xff800000f4062808 */ /* 0x000fe40005800000 */
[----:B------:R-:W-:Y:S03]  /*4680*/  PLOP3.LUT P2, PT, PT, PT, UP0, 0x80, 0x0 ;  /* 0x000000000000781c */ /* 0x000fe60003f4f008 */
[----:B------:R2:W-:Y:S01]  /*4690*/  MUFU.EX2 R47, R4 ;  /* 0x00000004002f7308 */ /* 0x0005e20000000800 */
[----:B------:R-:W-:Y:S09]  /*46a0*/  FFMA.FTZ R6, R6, c[0x0][0x23c], -R0 ;  /* 0x00008f0006067a23 */ /* 0x000ff20000010800 */
[----:B------:R3:W-:Y:S01]  /*46b0*/  MUFU.EX2 R36, R6 ;  /* 0x0000000600247308 */ /* 0x0007e20000000800 */
[----:B-1----:R-:W-:Y:S05]  /*46c0*/  F2FP.PACK_AB R7, R57, R58 ;  /* 0x0000003a3907723e */ /* 0x002fea00000000ff */
[----:B------:R1:W-:Y:S01]  /*46d0*/  STS [R235+0x13400], R7 ;  /* 0x01340007eb007388 */ /* 0x0003e20000000800 */
[----:B--2---:R-:W-:Y:S02]  /*46e0*/  MOV R4, R146 ;  /* 0x0000009200047202 */ /* 0x004fe40000000f00 */
[----:B------:R-:W-:Y:S02]  /*46f0*/  @P0 FSEL R4, R146, -INF , !P3 ;  /* 0xff80000092040808 */ /* 0x000fe40005800000 */
[----:B------:R-:W-:Y:S03]  /*4700*/  PLOP3.LUT P0, PT, PT, PT, UP0, 0x80, 0x0 ;  /* 0x000000000000781c */ /* 0x000fe60003f0f008 */
[--C-:B---3--:R-:W-:Y:S01]  /*4710*/  FFMA.FTZ R6, R4, c[0x0][0x23c], -R8.reuse ;  /* 0x00008f0004067a23 */ /* 0x108fe20000010808 */
[----:B------:R-:W-:Y:S02]  /*4720*/  MOV R4, R145 ;  /* 0x0000009100047202 */ /* 0x000fe40000000f00 */
[----:B------:R-:W-:Y:S01]  /*4730*/  @P2 FSEL R4, R145, -INF , !P1 ;  /* 0xff80000091042808 */ /* 0x000fe20004800000 */
[----:B------:R2:W-:Y:S01]  /*4740*/  MUFU.EX2 R154, R6 ;  /* 0x00000006009a7308 */ /* 0x0005e20000000800 */
[----:B------:R-:W-:Y:S03]  /*4750*/  PLOP3.LUT P2, PT, PT, PT, UP0, 0x80, 0x0 ;  /* 0x000000000000781c */ /* 0x000fe60003f4f008 */
[----:B------:R-:W-:Y:S01]  /*4760*/  FFMA.FTZ R8, R4, c[0x0][0x23c], -R8 ;  /* 0x00008f0004087a23 */ /* 0x000fe20000010808 */
[----:B------:R-:W-:Y:S02]  /*4770*/  MOV R4, R148 ;  /* 0x0000009400047202 */ /* 0x000fe40000000f00 */
[----:B------:R-:W-:Y:S02]  /*4780*/  @P0 FSEL R4, R148, -INF , !P3 ;  /* 0xff80000094040808 */ /* 0x000fe40005800000 */
[----:B------:R-:W-:Y:S01]  /*4790*/  PLOP3.LUT P0, PT, PT, PT, UP0, 0x80, 0x0 ;  /* 0x000000000000781c */ /* 0x000fe20003f0f008 */
[----:B------:R-:W3:Y:S01]  /*47a0*/  MUFU.EX2 R151, R8 ;  /* 0x0000000800977308 */ /* 0x000ee20000000800 */
[----:B-1----:R-:W-:Y:S01]  /*47b0*/  F2FP.PACK_AB R7, R53, R54 ;  /* 0x000000363507723e */ /* 0x002fe200000000ff */
[--C-:B--2---:R-:W-:Y:S01]  /*47c0*/  FFMA.FTZ R6, R4, c[0x0][0x23c], -R5.reuse ;  /* 0x00008f0004067a23 */ /* 0x104fe20000010805 */
[----:B------:R-:W-:Y:S02]  /*47d0*/  MOV R4, R147 ;  /* 0x0000009300047202 */ /* 0x000fe40000000f00 */
[----:B------:R-:W-:Y:S05]  /*47e0*/  @P2 FSEL R4, R147, -INF , !P1 ;  /* 0xff80000093042808 */ /* 0x000fea0004800000 */
[----:B------:R1:W-:Y:S01]  /*47f0*/  MUFU.EX2 R167, R6 ;  /* 0x0000000600a77308 */ /* 0x0003e20000000800 */
[----:B------:R-:W-:Y:S01]  /*4800*/  FFMA.FTZ R5, R4, c[0x0][0x23c], -R5 ;  /* 0x00008f0004057a23 */ /* 0x000fe20000010805 */
[----:B------:R-:W-:Y:S05]  /*4810*/  F2FP.PACK_AB R4, R144, R248 ;  /* 0x000000f89004723e */ /* 0x000fea00000000ff */
[----:B------:R2:W-:Y:S03]  /*4820*/  STS [R235+0x13000], R4 ;  /* 0x01300004eb007388 */ /* 0x0005e60000000800 */
[----:B------:R2:W2:Y:S01]  /*4830*/  MUFU.EX2 R159, R5 ;  /* 0x00000005009f7308 */ /* 0x0004a20000000800 */
[----:B-1----:R-:W-:Y:S02]  /*4840*/  MOV R6, R243 ;  /* 0x000000f300067202 */ /* 0x002fe40000000f00 */
[----:B------:R-:W-:Y:S02]  /*4850*/  @P0 FSEL R6, R243, -INF , !P1 ;  /* 0xff800000f3060808 */ /* 0x000fe40004800000 */
[----:B------:R-:W-:Y:S03]  /*4860*/  IADD3 R142, P0, R142, UR11, RZ ;  /* 0x0000000b8e8e7c10 */ /* 0x000fe6000ff1e0ff */
[----:B------:R-:W-:Y:S01]  /*4870*/  FFMA.FTZ R0, R6, c[0x0][0x23c], -R0 ;  /* 0x00008f0006007a23 */ /* 0x000fe20000010800 */
[----:B------:R-:W-:Y:S02]  /*4880*/  F2FP.PACK_AB R6, R55, R56 ;  /* 0x000000383706723e */ /* 0x000fe400000000ff */
[----:B------:R-:W-:Y:S01]  /*4890*/  IADD3.X R143, R140, UR10, RZ, P0, !PT ;  /* 0x0000000a8c8f7c10 */ /* 0x000fe200087fe4ff */
[----:B------:R4:W1:Y:S01]  /*48a0*/  MUFU.EX2 R3, R0 ;  /* 0x0000000000037308 */ /* 0x0008620000000800 */
[----:B--2---:R-:W-:Y:S02]  /*48b0*/  F2FP.PACK_AB R4, R157, R158 ;  /* 0x0000009e9d04723e */ /* 0x004fe400000000ff */
[----:B------:R-:W-:Y:S01]  /*48c0*/  F2FP.PACK_AB R5, R45, R46 ;  /* 0x0000002e2d05723e */ /* 0x000fe200000000ff */
[----:B------:R-:W2:Y:S01]  /*48d0*/  LDG.E R140, [R142.64] ;  /* 0x000000048e8c7981 */ /* 0x000ea2000c1e1900 */
[----:B------:R-:W-:Y:S03]  /*48e0*/  PLOP3.LUT P0, PT, PT, PT, UP3, 0x80, 0x0 ;  /* 0x000000000000781c */ /* 0x000fe60003f0f038 */
[----:B------:R1:W-:Y:S01]  /*48f0*/  STS [R234+0x13000], R4 ;  /* 0x01300004ea007388 */ /* 0x0003e20000000800 */
[----:B----4-:R-:W-:Y:S05]  /*4900*/  F2FP.PACK_AB R0, R247, R249 ;  /* 0x000000f9f700723e */ /* 0x010fea00000000ff */
[----:B------:R3:W-:Y:S04]  /*4910*/  STS [R234+0x13400], R0 ;  /* 0x01340000ea007388 */ /* 0x0007e80000000800 */
[----:B------:R4:W-:Y:S01]  /*4920*/  STS [R235+0x14000], R6 ;  /* 0x01400006eb007388 */ /* 0x0009e20000000800 */
[----:B-1----:R-:W-:Y:S03]  /*4930*/  F2FP.PACK_AB R4, R245, R246 ;  /* 0x000000f6f504723e */ /* 0x002fe600000000ff */
[----:B------:R1:W-:Y:S04]  /*4940*/  STS [R235+0x14400], R5 ;  /* 0x01440005eb007388 */ /* 0x0003e80000000800 */
[----:B------:R1:W-:Y:S01]  /*4950*/  STS [R234+0x14000], R7 ;  /* 0x01400007ea007388 */ /* 0x0003e20000000800 */
[----:B---3--:R-:W-:Y:S02]  /*4960*/  F2FP.PACK_AB R0, R151, R154 ;  /* 0x0000009a9700723e */ /* 0x008fe400000000ff */
[----:B----4-:R-:W-:Y:S02]  /*4970*/  F2FP.PACK_AB R6, R43, R44 ;  /* 0x0000002c2b06723e */ /* 0x010fe400000000ff */
[----:B-1----:R-:W-:Y:S03]  /*4980*/  F2FP.PACK_AB R5, R155, R156 ;  /* 0x0000009c9b05723e */ /* 0x002fe600000000ff */
[----:B------:R1:W-:Y:S01]  /*4990*/  STS [R234+0x14400], R6 ;  /* 0x01440006ea007388 */ /* 0x0003e20000000800 */
[----:B------:R-:W-:Y:S03]  /*49a0*/  F2FP.PACK_AB R7, R49, R50 ;  /* 0x000000323107723e */ /* 0x000fe600000000ff */
[----:B------:R3:W-:Y:S04]  /*49b0*/  STS [R233+0x13000], R5 ;  /* 0x01300005e9007388 */ /* 0x0007e80000000800 */
[----:B------:R4:W-:Y:S04]  /*49c0*/  STS [R233+0x13400], R4 ;  /* 0x01340004e9007388 */ /* 0x0009e80000000800 */
[----:B------:R4:W-:Y:S01]  /*49d0*/  STS [R232+0x13000], R0 ;  /* 0x01300000e8007388 */ /* 0x0009e20000000800 */
[----:B-1----:R-:W-:Y:S02]  /*49e0*/  F2FP.PACK_AB R6, R37, R38 ;  /* 0x000000262506723e */ /* 0x002fe400000000ff */
[----:B---3--:R-:W-:Y:S02]  /*49f0*/  F2FP.PACK_AB R5, R159, R167 ;  /* 0x000000a79f05723e */ /* 0x008fe400000000ff */
[----:B----4-:R-:W-:Y:S03]  /*4a00*/  F2FP.PACK_AB R4, R47, R48 ;  /* 0x000000302f04723e */ /* 0x010fe600000000ff */
[----:B------:R-:W-:Y:S01]  /*4a10*/  STS [R232+0x13400], R5 ;  /* 0x01340005e8007388 */ /* 0x000fe20000000800 */
[----:B------:R-:W-:Y:S03]  /*4a20*/  F2FP.PACK_AB R0, R3, R36 ;  /* 0x000000240300723e */ /* 0x000fe600000000ff */
[----:B------:R-:W-:Y:S04]  /*4a30*/  STS [R233+0x14000], R7 ;  /* 0x01400007e9007388 */ /* 0x000fe80000000800 */
[----:B------:R-:W-:Y:S04]  /*4a40*/  STS [R233+0x14400], R6 ;  /* 0x01440006e9007388 */ /* 0x000fe80000000800 */
[----:B------:R-:W-:Y:S04]  /*4a50*/  STS [R232+0x14000], R4 ;  /* 0x01400004e8007388 */ /* 0x000fe80000000800 */
[----:B------:R1:W-:Y:S04]  /*4a60*/  STS [R232+0x14400], R0 ;  /* 0x01440000e8007388 */ /* 0x0003e80000000800 */
[----:B------:R-:W3:Y:S08]  /*4a70*/  LDSM.16.M88.4 R32, [R223+0x6000] ;  /* 0x00600000df20783b */ /* 0x000ef00000000200 */
[----:B------:R-:W4:Y:S08]  /*4a80*/  LDSM.16.M88.4 R28, [R223+0x6800] ;  /* 0x00680000df1c783b */ /* 0x000f300000000200 */
[----:B------:R-:W4:Y:S01]  /*4a90*/  LDSM.16.M88.4 R132, [R224+0x6000] ;  /* 0x00600000e084783b */ /* 0x000f220000000200 */
[----:B-1----:R-:W-:Y:S07]  /*4aa0*/  FFMA.FTZ R0, -R141, R141, 1 ;  /* 0x3f8000008d007423 */ /* 0x002fee000001018d */
[----:B------:R-:W1:Y:S01]  /*4ab0*/  LDSM.16.M88.4 R136, [R224+0x6800] ;  /* 0x00680000e088783b */ /* 0x000e620000000200 */
[----:B------:R-:W-:Y:S01]  /*4ac0*/  FMUL.FTZ R0, R0, c[0x0][0x2ec] ;  /* 0x0000bb0000007a20 */ /* 0x000fe20000410000 */
[-C--:B---3--:R-:W-:Y:S08]  /*4ad0*/  HMMA.16816.F32 R4, R32, R172.reuse, RZ ;  /* 0x000000ac2004723c */ /* 0x088ff000000018ff */
[C---:B----4-:R-:W-:Y:S08]  /*4ae0*/  HMMA.16816.F32 R8, R28.reuse, R172, RZ ;  /* 0x000000ac1c08723c */ /* 0x050ff000000018ff */
[-C--:B------:R-:W-:Y:S08]  /*4af0*/  HMMA.16816.F32 R12, R28, R174.reuse, RZ ;  /* 0x000000ae1c0c723c */ /* 0x080ff000000018ff */
[C---:B------:R-:W-:Y:S08]  /*4b00*/  HMMA.16816.F32 R16, R32.reuse, R174, RZ ;  /* 0x000000ae2010723c */ /* 0x040ff000000018ff */
[-C--:B------:R-:W-:Y:S08]  /*4b10*/  HMMA.16816.F32 R20, R32, R176.reuse, RZ ;  /* 0x000000b02014723c */ /* 0x080ff000000018ff */
[C---:B------:R-:W-:Y:S08]  /*4b20*/  HMMA.16816.F32 R24, R28.reuse, R176, RZ ;  /* 0x000000b01c18723c */ /* 0x040ff000000018ff */
[-C--:B------:R-:W-:Y:S08]  /*4b30*/  HMMA.16816.F32 R28, R28, R178.reuse, RZ ;  /* 0x000000b21c1c723c */ /* 0x080ff000000018ff */
[----:B------:R-:W-:Y:S08]  /*4b40*/  HMMA.16816.F32 R32, R32, R178, RZ ;  /* 0x000000b22020723c */ /* 0x000ff000000018ff */
[-C--:B------:R-:W-:Y:S08]  /*4b50*/  HMMA.16816.F32 R4, R132, R180.reuse, R4 ;  /* 0x000000b48404723c */ /* 0x080ff00000001804 */
        /* <DEDUP_REMOVED lines=42> */
[----:B--2---:R-:W-:Y:S01]  /*4e00*/  FADD.FTZ R5, -R140, R5 ;  /* 0x000000058c057221 */ /* 0x004fe20000010100 */
[C---:B------:R-:W-:Y:S03]  /*4e10*/  HMMA.16816.F32 R16, R132.reuse, R214, R16 ;  /* 0x000000d68410723c */ /* 0x040fe60000001810 */
[----:B------:R-:W-:Y:S02]  /*4e20*/  FMUL.FTZ R141, R144, R5 ;  /* 0x00000005908d7220 */ /* 0x000fe40000410000 */
[----:B------:R-:W-:Y:S01]  /*4e30*/  FADD.FTZ R4, -R140, R4 ;  /* 0x000000048c047221 */ /* 0x000fe20000010100 */
[----:B------:R1:W2:Y:S02]  /*4e40*/  LDG.E R5, [R142.64+0x20] ;  /* 0x000020048e057981 */ /* 0x0002a4000c1e1900 */
[-C--:B------:R-:W-:Y:S01]  /*4e50*/  HMMA.16816.F32 R20, R132, R216.reuse, R20 ;  /* 0x000000d88414723c */ /* 0x080fe20000001814 */
[----:B------:R-:W-:Y:S04]  /*4e60*/  FMUL.FTZ R4, R248, R4 ;  /* 0x00000004f8047220 */ /* 0x000fe80000410000 */
[----:B------:R-:W-:Y:S02]  /*4e70*/  FMUL.FTZ R144, R4, R0 ;  /* 0x0000000004907220 */ /* 0x000fe40000410000 */
[----:B------:R1:W3:Y:S01]  /*4e80*/  LDG.E R4, [R142.64+0x80] ;  /* 0x000080048e047981 */ /* 0x0002e2000c1e1900 */
[C---:B------:R-:W-:Y:S03]  /*4e90*/  HMMA.16816.F32 R24, R136.reuse, R216, R24 ;  /* 0x000000d88818723c */ /* 0x040fe60000001818 */
[----:B------:R1:W4:Y:S05]  /*4ea0*/  LDG.E R0, [R142.64+0xa0] ;  /* 0x0000a0048e007981 */ /* 0x00032a000c1e1900 */
[C---:B------:R-:W-:Y:S01]  /*4eb0*/  FADD.FTZ R17, -R140.reuse, R17 ;  /* 0x000000118c117221 */ /* 0x040fe20000010100 */
[-C--:B------:R-:W-:Y:S03]  /*4ec0*/  HMMA.16816.F32 R28, R136, R218.reuse, R28 ;  /* 0x000000da881c723c */ /* 0x080fe6000000181c */
[C---:B------:R-:W-:Y:S04]  /*4ed0*/  FADD.FTZ R16, -R140.reuse, R16 ;  /* 0x000000108c107221 */ /* 0x040fe80000010100 */
[C---:B------:R-:W-:Y:S01]  /*4ee0*/  FADD.FTZ R20, -R140.reuse, R20 ;  /* 0x000000148c147221 */ /* 0x040fe20000010100 */
[----:B------:R-:W-:Y:S01]  /*4ef0*/  HMMA.16816.F32 R32, R132, R218, R32 ;  /* 0x000000da8420723c */ /* 0x000fe20000001820 */
[----:B------:R-:W-:Y:S06]  /*4f00*/  FADD.FTZ R21, -R140, R21 ;  /* 0x000000158c157221 */ /* 0x000fec0000010100 */
[----:B------:R-:W-:Y:S02]  /*4f10*/  FFMA.FTZ R132, -R160, R160, 1 ;  /* 0x3f800000a0847423 */ /* 0x000fe400000101a0 */
[----:B------:R-:W-:Y:S03]  /*4f20*/  FMUL.FTZ R133, R158, R16 ;  /* 0x000000109e857220 */ /* 0x000fe60000410000 */
[----:B------:R-:W-:Y:S02]  /*4f30*/  FMUL.FTZ R132, R132, c[0x0][0x2ec] ;  /* 0x0000bb0084847a20 */ /* 0x000fe40000410000 */
[----:B------:R-:W-:Y:S02]  /*4f40*/  FFMA.FTZ R16, -R149, R149, 1 ;  /* 0x3f80000095107423 */ /* 0x000fe40000010195 */
[----:B-1----:R-:W-:Y:S02]  /*4f50*/  FMUL.FTZ R142, R141, R132 ;  /* 0x000000848d8e7220 */ /* 0x002fe40000410000 */
[----:B------:R-:W-:Y:S02]  /*4f60*/  FMUL.FTZ R132, R157, R17 ;  /* 0x000000119d847220 */ /* 0x000fe40000410000 */
[----:B------:R-:W-:Y:S02]  /*4f70*/  FFMA.FTZ R17, -R150, R150, 1 ;  /* 0x3f80000096117423 */ /* 0x000fe40000010196 */
[----:B------:R-:W-:Y:S02]  /*4f80*/  FMUL.FTZ R135, R156, R20 ;  /* 0x000000149c877220 */ /* 0x000fe40000410000 */
[----:B------:R-:W-:Y:S02]  /*4f90*/  FMUL.FTZ R17, R17, c[0x0][0x2ec] ;  /* 0x0000bb0011117a20 */ /* 0x000fe40000410000 */
[----:B------:R-:W-:Y:S02]  /*4fa0*/  FMUL.FTZ R134, R155, R21 ;  /* 0x000000159b867220 */ /* 0x000fe40000410000 */
[----:B------:R-:W-:Y:S02]  /*4fb0*/  FMUL.FTZ R16, R16, c[0x0][0x2ec] ;  /* 0x0000bb0010107a20 */ /* 0x000fe40000410000 */
[----:B------:R-:W-:Y:S02]  /*4fc0*/  FADD.FTZ R20, -R140, R32 ;  /* 0x000000208c147221 */ /* 0x000fe40000010100 */
[----:B------:R-:W-:Y:S02]  /*4fd0*/  FMUL.FTZ R141, R133, R17 ;  /* 0x00000011858d7220 */ /* 0x000fe40000410000 */
[----:B------:R-:W-:Y:S02]  /*4fe0*/  FFMA.FTZ R21, -R153, R153, 1 ;  /* 0x3f80000099157423 */ /* 0x000fe40000010199 */
[----:B------:R-:W-:Y:S01]  /*4ff0*/  FFMA.FTZ R17, -R146, R146, 1 ;  /* 0x3f80000092117423 */ /* 0x000fe20000010192 */
[----:B------:R-:W-:Y:S01]  /*5000*/  MOV R146, R241 ;  /* 0x000000f100927202 */ /* 0x000fe20000000f00 */
[----:B------:R-:W-:Y:S02]  /*5010*/  FADD.FTZ R32, -R140, R33 ;  /* 0x000000218c207221 */ /* 0x000fe40000010100 */
[----:B------:R-:W-:Y:S02]  /*5020*/  FMUL.FTZ R140, R132, R16 ;  /* 0x00000010848c7220 */ /* 0x000fe40000410000 */
[----:B------:R-:W-:Y:S02]  /*5030*/  FMUL.FTZ R33, R154, R20 ;  /* 0x000000149a217220 */ /* 0x000fe40000410000 */
[----:B------:R-:W-:Y:S02]  /*5040*/  FFMA.FTZ R20, -R152, R152, 1 ;  /* 0x3f80000098147423 */ /* 0x000fe40000010198 */
[----:B------:R-:W-:Y:S02]  /*5050*/  FFMA.FTZ R16, -R145, R145, 1 ;  /* 0x3f80000091107423 */ /* 0x000fe40000010191 */
[----:B------:R-:W-:Y:S02]  /*5060*/  FMUL.FTZ R21, R21, c[0x0][0x2ec] ;  /* 0x0000bb0015157a20 */ /* 0x000fe40000410000 */
[----:B------:R-:W-:Y:S02]  /*5070*/  FMUL.FTZ R17, R17, c[0x0][0x2ec] ;  /* 0x0000bb0011117a20 */ /* 0x000fe40000410000 */
[----:B------:R-:W-:Y:S02]  /*5080*/  FFMA.FTZ R133, -R171, R171, 1 ;  /* 0x3f800000ab857423 */ /* 0x000fe400000101ab */
[----:B------:R-:W-:Y:S02]  /*5090*/  FMUL.FTZ R32, R151, R32 ;  /* 0x0000002097207220 */ /* 0x000fe40000410000 */
[----:B------:R-:W-:Y:S02]  /*50a0*/  FMUL.FTZ R20, R20, c[0x0][0x2ec] ;  /* 0x0000bb0014147a20 */ /* 0x000fe40000410000 */
[----:B------:R-:W-:Y:S02]  /*50b0*/  FMUL.FTZ R16, R16, c[0x0][0x2ec] ;  /* 0x0000bb0010107a20 */ /* 0x000fe40000410000 */
[----:B------:R-:W-:Y:S02]  /*50c0*/  FMUL.FTZ R139, R135, R21 ;  /* 0x00000015878b7220 */ /* 0x000fe40000410000 */
[----:B------:R-:W-:Y:S02]  /*50d0*/  FMUL.FTZ R137, R33, R17 ;  /* 0x0000001121897220 */ /* 0x000fe40000410000 */
[----:B------:R-:W-:Y:S02]  /*50e0*/  FMUL.FTZ R133, R133, c[0x0][0x2ec] ;  /* 0x0000bb0085857a20 */ /* 0x000fe40000410000 */
[----:B------:R-:W-:Y:S02]  /*50f0*/  FFMA.FTZ R33, -R165, R165, 1 ;  /* 0x3f800000a5217423 */ /* 0x000fe400000101a5 */
[----:B------:R-:W-:Y:S02]  /*5100*/  FFMA.FTZ R135, -R148, R148, 1 ;  /* 0x3f80000094877423 */ /* 0x000fe40000010194 */
[----:B------:R-:W-:Y:S02]  /*5110*/  FMUL.FTZ R138, R134, R20 ;  /* 0x00000014868a7220 */ /* 0x000fe40000410000 */
[----:B------:R-:W-:Y:S02]  /*5120*/  FMUL.FTZ R136, R32, R16 ;  /* 0x0000001020887220 */ /* 0x000fe40000410000 */
[----:B------:R-:W-:Y:S02]  /*5130*/  FMUL.FTZ R33, R33, c[0x0][0x2ec] ;  /* 0x0000bb0021217a20 */ /* 0x000fe40000410000 */
[----:B------:R-:W-:Y:S01]  /*5140*/  FFMA.FTZ R134, -R147, R147, 1 ;  /* 0x3f80000093867423 */ /* 0x000fe20000010193 */
[----:B------:R-:W-:Y:S01]  /*5150*/  MOV R147, R240 ;  /* 0x000000f000937202 */ /* 0x000fe20000000f00 */
[----:B------:R-:W-:Y:S02]  /*5160*/  FMUL.FTZ R135, R135, c[0x0][0x2ec] ;  /* 0x0000bb0087877a20 */ /* 0x000fe40000410000 */
[----:B------:R-:W-:Y:S02]  /*5170*/  FMUL.FTZ R134, R134, c[0x0][0x2ec] ;  /* 0x0000bb0086867a20 */ /* 0x000fe40000410000 */
[----:B------:R-:W-:Y:S02]  /*5180*/  FFMA.FTZ R132, -R170, R170, 1 ;  /* 0x3f800000aa847423 */ /* 0x000fe400000101aa */
[----:B------:R-:W-:Y:S02]  /*5190*/  FFMA.FTZ R32, -R163, R163, 1 ;  /* 0x3f800000a3207423 */ /* 0x000fe400000101a3 */
[----:B------:R-:W-:Y:S02]  /*51a0*/  FMUL.FTZ R132, R132, c[0x0][0x2ec] ;  /* 0x0000bb0084847a20 */ /* 0x000fe40000410000 */
[----:B------:R-:W-:Y:S02]  /*51b0*/  FMUL.FTZ R32, R32, c[0x0][0x2ec] ;  /* 0x0000bb0020207a20 */ /* 0x000fe40000410000 */
[----:B------:R-:W-:Y:S02]  /*51c0*/  FFMA.FTZ R21, -R250, R250, 1 ;  /* 0x3f800000fa157423 */ /* 0x000fe400000101fa */
[----:B------:R-:W-:Y:S02]  /*51d0*/  FFMA.FTZ R20, -R244, R244, 1 ;  /* 0x3f800000f4147423 */ /* 0x000fe400000101f4 */
[----:B------:R-:W-:Y:S02]  /*51e0*/  FMUL.FTZ R21, R21, c[0x0][0x2ec] ;  /* 0x0000bb0015157a20 */ /* 0x000fe40000410000 */
[----:B------:R-:W-:Y:S02]  /*51f0*/  FMUL.FTZ R20, R20, c[0x0][0x2ec] ;  /* 0x0000bb0014147a20 */ /* 0x000fe40000410000 */
[C---:B--2---:R-:W-:Y:S02]  /*5200*/  FADD.FTZ R6, -R5.reuse, R6 ;  /* 0x0000000605067221 */ /* 0x044fe40000010100 */
[C---:B------:R-:W-:Y:S02]  /*5210*/  FADD.FTZ R18, -R5.reuse, R18 ;  /* 0x0000001205127221 */ /* 0x040fe40000010100 */
[----:B------:R-:W-:Y:S02]  /*5220*/  FMUL.FTZ R6, R58, R6 ;  /* 0x000000063a067220 */ /* 0x000fe40000410000 */
[C---:B------:R-:W-:Y:S01]  /*5230*/  FADD.FTZ R34, -R5.reuse, R34 ;  /* 0x0000002205227221 */ /* 0x040fe20000010100 */
[----:B------:R1:W5:Y:S01]  /*5240*/  LDL.LU R58, [R1+0xac] ;  /* 0x0000ac00013a7983 */ /* 0x0003620000300800 */
[C---:B------:R-:W-:Y:S02]  /*5250*/  FADD.FTZ R7, -R5.reuse, R7 ;  /* 0x0000000705077221 */ /* 0x040fe40000010100 */
[----:B------:R-:W-:Y:S02]  /*5260*/  FADD.FTZ R19, -R5, R19 ;  /* 0x0000001305137221 */ /* 0x000fe40000010100 */
[----:B------:R-:W-:Y:S02]  /*5270*/  FMUL.FTZ R133, R6, R133 ;  /* 0x0000008506857220 */ /* 0x000fe40000410000 */
[----:B------:R-:W-:Y:S02]  /*5280*/  FMUL.FTZ R6, R249, R18 ;  /* 0x00000012f9067220 */ /* 0x000fe40000410000 */
[C---:B------:R-:W-:Y:S02]  /*5290*/  FADD.FTZ R16, -R5.reuse, R22 ;  /* 0x0000001605107221 */ /* 0x040fe40000010100 */
[C---:B------:R-:W-:Y:S02]  /*52a0*/  FADD.FTZ R17, -R5.reuse, R23 ;  /* 0x0000001705117221 */ /* 0x040fe40000010100 */
[----:B------:R-:W-:Y:S02]  /*52b0*/  FADD.FTZ R35, -R5, R35 ;  /* 0x0000002305237221 */ /* 0x000fe40000010100 */
[----:B------:R-:W-:Y:S02]  /*52c0*/  FMUL.FTZ R5, R167, R34 ;  /* 0x00000022a7057220 */ /* 0x000fe40000410000 */
[----:B------:R-:W-:Y:S02]  /*52d0*/  FMUL.FTZ R7, R57, R7 ;  /* 0x0000000739077220 */ /* 0x000fe40000410000 */
[----:B------:R-:W-:Y:S01]  /*52e0*/  FMUL.FTZ R33, R6, R33 ;  /* 0x0000002106217220 */ /* 0x000fe20000410000 */
[----:B------:R1:W5:Y:S01]  /*52f0*/  LDL.LU R57, [R1+0xa8] ;  /* 0x0000a80001397983 */ /* 0x0003620000300800 */
[----:B------:R-:W-:Y:S02]  /*5300*/  FMUL.FTZ R6, R159, R35 ;  /* 0x000000239f067220 */ /* 0x000fe40000410000 */
[----:B------:R-:W-:Y:S02]  /*5310*/  FMUL.FTZ R135, R5, R135 ;  /* 0x0000008705877220 */ /* 0x000fe40000410000 */
[----:B---3--:R-:W-:Y:S02]  /*5320*/  FADD.FTZ R5, -R4, R8 ;  /* 0x0000000804057221 */ /* 0x008fe40000010100 */
[----:B------:R-:W-:Y:S02]  /*5330*/  FMUL.FTZ R134, R6, R134 ;  /* 0x0000008606867220 */ /* 0x000fe40000410000 */
[----:B------:R-:W-:Y:S02]  /*5340*/  FADD.FTZ R6, -R4, R9 ;  /* 0x0000000904067221 */ /* 0x000fe40000010100 */
[----:B------:R-:W-:Y:S02]  /*5350*/  FMUL.FTZ R5, R56, R5 ;  /* 0x0000000538057220 */ /* 0x000fe40000410000 */
[C---:B------:R-:W-:Y:S01]  /*5360*/  FADD.FTZ R9, -R4.reuse, R12 ;  /* 0x0000000c04097221 */ /* 0x040fe20000010100 */
[----:B------:R1:W5:Y:S01]  /*5370*/  LDL.LU R56, [R1+0xa4] ;  /* 0x0000a40001387983 */ /* 0x0003620000300800 */
[----:B------:R-:W-:Y:S02]  /*5380*/  FMUL.FTZ R6, R55, R6 ;  /* 0x0000000637067220 */ /* 0x000fe40000410000 */
[----:B------:R-:W-:Y:S01]  /*5390*/  FADD.FTZ R12, -R4, R13 ;  /* 0x0000000d040c7221 */ /* 0x000fe20000010100 */
[----:B------:R1:W5:Y:S01]  /*53a0*/  LDL.LU R55, [R1+0xa0] ;  /* 0x0000a00001377983 */ /* 0x0003620000300800 */
[----:B------:R-:W-:Y:S02]  /*53b0*/  FMUL.FTZ R9, R54, R9 ;  /* 0x0000000936097220 */ /* 0x000fe40000410000 */
[----:B------:R-:W-:Y:S01]  /*53c0*/  FMUL.FTZ R132, R7, R132 ;  /* 0x0000008407847220 */ /* 0x000fe20000410000 */
[----:B------:R1:W5:Y:S01]  /*53d0*/  LDL.LU R54, [R1+0x9c] ;  /* 0x00009c0001367983 */ /* 0x0003620000300800 */
[----:B------:R-:W-:Y:S02]  /*53e0*/  FMUL.FTZ R7, R247, R19 ;  /* 0x00000013f7077220 */ /* 0x000fe40000410000 */
[----:B------:R-:W-:Y:S02]  /*53f0*/  FMUL.FTZ R12, R53, R12 ;  /* 0x0000000c350c7220 */ /* 0x000fe40000410000 */
[----:B------:R-:W-:Y:S01]  /*5400*/  FMUL.FTZ R32, R7, R32 ;  /* 0x0000002007207220 */ /* 0x000fe20000410000 */
[----:B------:R1:W5:Y:S01]  /*5410*/  LDL.LU R53, [R1+0x98] ;  /* 0x0000980001357983 */ /* 0x0003620000300800 */
[----:B------:R-:W-:Y:S02]  /*5420*/  FFMA.FTZ R8, -R52, R52, 1 ;  /* 0x3f80000034087423 */ /* 0x000fe40000010134 */
[----:B------:R-:W-:Y:S01]  /*5430*/  FFMA.FTZ R7, -R51, R51, 1 ;  /* 0x3f80000033077423 */ /* 0x000fe20000010133 */
[----:B------:R1:W5:Y:S01]  /*5440*/  LDL.LU R52, [R1+0x94] ;  /* 0x0000940001347983 */ /* 0x0003620000300800 */
[----:B------:R-:W-:Y:S02]  /*5450*/  FFMA.FTZ R22, -R252, R252, 1 ;  /* 0x3f800000fc167423 */ /* 0x000fe400000101fc */
[----:B------:R-:W-:Y:S01]  /*5460*/  FMUL.FTZ R8, R8, c[0x0][0x2ec] ;  /* 0x0000bb0008087a20 */ /* 0x000fe20000410000 */
[----:B------:R1:W5:Y:S01]  /*5470*/  LDL.LU R51, [R1+0x90] ;  /* 0x0000900001337983 */ /* 0x0003620000300800 */
[----:B------:R-:W-:Y:S02]  /*5480*/  FMUL.FTZ R7, R7, c[0x0][0x2ec] ;  /* 0x0000bb0007077a20 */ /* 0x000fe40000410000 */
[----:B------:R-:W-:Y:S02]  /*5490*/  FMUL.FTZ R22, R22, c[0x0][0x2ec] ;  /* 0x0000bb0016167a20 */ /* 0x000fe40000410000 */
[----:B------:R-:W-:Y:S02]  /*54a0*/  FADD.FTZ R24, -R4, R24 ;  /* 0x0000001804187221 */ /* 0x000fe40000010100 */
[----:B------:R-:W-:Y:S02]  /*54b0*/  FMUL.FTZ R8, R5, R8 ;  /* 0x0000000805087220 */ /* 0x000fe40000410000 */
[----:B------:R-:W-:Y:S02]  /*54c0*/  FMUL.FTZ R7, R6, R7 ;  /* 0x0000000706077220 */ /* 0x000fe40000410000 */
[----:B------:R-:W-:Y:S02]  /*54d0*/  FMUL.FTZ R22, R9, R22 ;  /* 0x0000001609167220 */ /* 0x000fe40000410000 */
[C---:B------:R-:W-:Y:S02]  /*54e0*/  FADD.FTZ R5, -R4.reuse, R25 ;  /* 0x0000001904057221 */ /* 0x040fe40000010100 */
[C---:B------:R-:W-:Y:S02]  /*54f0*/  FADD.FTZ R6, -R4.reuse, R28 ;  /* 0x0000001c04067221 */ /* 0x040fe40000010100 */
[----:B------:R-:W-:Y:S02]  /*5500*/  FADD.FTZ R9, -R4, R29 ;  /* 0x0000001d04097221 */ /* 0x000fe40000010100 */
[----:B------:R-:W-:Y:S02]  /*5510*/  FMUL.FTZ R4, R50, R24 ;  /* 0x0000001832047220 */ /* 0x000fe40000410000 */
[----:B------:R-:W-:Y:S01]  /*5520*/  FMUL.FTZ R5, R49, R5 ;  /* 0x0000000531057220 */ /* 0x000fe20000410000 */
[----:B------:R1:W5:Y:S01]  /*5530*/  LDL.LU R50, [R1+0x8c] ;  /* 0x00008c0001327983 */ /* 0x0003620000300800 */
[----:B------:R-:W-:Y:S02]  /*5540*/  FFMA.FTZ R24, -R169, R169, 1 ;  /* 0x3f800000a9187423 */ /* 0x000fe400000101a9 */
[----:B------:R-:W-:Y:S01]  /*5550*/  FMUL.FTZ R6, R48, R6 ;  /* 0x0000000630067220 */ /* 0x000fe20000410000 */
[----:B------:R1:W5:Y:S01]  /*5560*/  LDL.LU R49, [R1+0x88] ;  /* 0x0000880001317983 */ /* 0x0003620000300800 */
[----:B------:R-:W-:Y:S02]  /*5570*/  FMUL.FTZ R24, R24, c[0x0][0x2ec] ;  /* 0x0000bb0018187a20 */ /* 0x000fe40000410000 */
[----:B------:R-:W-:Y:S01]  /*5580*/  FMUL.FTZ R9, R47, R9 ;  /* 0x000000092f097220 */ /* 0x000fe20000410000 */
[----:B------:R1:W5:Y:S01]  /*5590*/  LDL.LU R48, [R1+0x84] ;  /* 0x0000840001307983 */ /* 0x0003620000300800 */
[----:B------:R-:W-:Y:S02]  /*55a0*/  FMUL.FTZ R24, R4, R24 ;  /* 0x0000001804187220 */ /* 0x000fe40000410000 */
[C---:B----4-:R-:W-:Y:S01]  /*55b0*/  FADD.FTZ R4, -R0.reuse, R10 ;  /* 0x0000000a00047221 */ /* 0x050fe20000010100 */
[----:B------:R1:W5:Y:S01]  /*55c0*/  LDL.LU R47, [R1+0x80] ;  /* 0x00008000012f7983 */ /* 0x0003620000300800 */
[----:B------:R-:W-:Y:S02]  /*55d0*/  FADD.FTZ R10, -R0, R11 ;  /* 0x0000000b000a7221 */ /* 0x000fe40000010100 */
[----:B------:R-:W-:Y:S02]  /*55e0*/  FMUL.FTZ R4, R46, R4 ;  /* 0x000000042e047220 */ /* 0x000fe40000410000 */
[----:B------:R-:W-:Y:S01]  /*55f0*/  FADD.FTZ R11, -R0, R14 ;  /* 0x0000000e000b7221 */ /* 0x000fe20000010100 */
[----:B------:R1:W5:Y:S01]  /*5600*/  LDL.LU R46, [R1+0x7c] ;  /* 0x00007c00012e7983 */ /* 0x0003620000300800 */
[----:B------:R-:W-:Y:S02]  /*5610*/  FMUL.FTZ R10, R45, R10 ;  /* 0x0000000a2d0a7220 */ /* 0x000fe40000410000 */
[----:B------:R-:W-:Y:S01]  /*5620*/  FMUL.FTZ R21, R12, R21 ;  /* 0x000000150c157220 */ /* 0x000fe20000410000 */
[----:B------:R1:W5:Y:S01]  /*5630*/  LDL.LU R45, [R1+0x78] ;  /* 0x00007800012d7983 */ /* 0x0003620000300800 */
[----:B------:R-:W-:Y:S02]  /*5640*/  FFMA.FTZ R23, -R168, R168, 1 ;  /* 0x3f800000a8177423 */ /* 0x000fe400000101a8 */
[----:B------:R-:W-:Y:S02]  /*5650*/  FADD.FTZ R12, -R0, R15 ;  /* 0x0000000f000c7221 */ /* 0x000fe40000010100 */
[----:B------:R-:W-:Y:S02]  /*5660*/  FMUL.FTZ R11, R44, R11 ;  /* 0x0000000b2c0b7220 */ /* 0x000fe40000410000 */
[----:B------:R-:W-:Y:S01]  /*5670*/  FMUL.FTZ R23, R23, c[0x0][0x2ec] ;  /* 0x0000bb0017177a20 */ /* 0x000fe20000410000 */
[----:B------:R1:W5:Y:S01]  /*5680*/  LDL.LU R44, [R1+0x74] ;  /* 0x00007400012c7983 */ /* 0x0003620000300800 */
[----:B------:R-:W-:Y:S02]  /*5690*/  FMUL.FTZ R12, R43, R12 ;  /* 0x0000000c2b0c7220 */ /* 0x000fe40000410000 */
[----:B------:R-:W-:Y:S01]  /*56a0*/  FFMA.FTZ R28, -R162, R162, 1 ;  /* 0x3f800000a21c7423 */ /* 0x000fe200000101a2 */
[----:B------:R1:W5:Y:S01]  /*56b0*/  LDL.LU R43, [R1+0x70] ;  /* 0x00007000012b7983 */ /* 0x0003620000300800 */
[----:B------:R-:W-:Y:S02]  /*56c0*/  FMUL.FTZ R23, R5, R23 ;  /* 0x0000001705177220 */ /* 0x000fe40000410000 */
[----:B------:R-:W-:Y:S02]  /*56d0*/  FFMA.FTZ R5, -R42, R42, 1 ;  /* 0x3f8000002a057423 */ /* 0x000fe4000001012a */
[----:B------:R-:W-:Y:S01]  /*56e0*/  FFMA.FTZ R25, -R161, R161, 1 ;  /* 0x3f800000a1197423 */ /* 0x000fe200000101a1 */
[----:B------:R1:W5:Y:S01]  /*56f0*/  LDL.LU R42, [R1+0x6c] ;  /* 0x00006c00012a7983 */ /* 0x0003620000300800 */
[----:B------:R-:W-:Y:S02]  /*5700*/  FMUL.FTZ R28, R28, c[0x0][0x2ec] ;  /* 0x0000bb001c1c7a20 */ /* 0x000fe40000410000 */
[----:B------:R-:W-:Y:S02]  /*5710*/  FFMA.FTZ R13, -R41, R41, 1 ;  /* 0x3f800000290d7423 */ /* 0x000fe40000010129 */
[----:B------:R-:W-:Y:S01]  /*5720*/  FMUL.FTZ R25, R25, c[0x0][0x2ec] ;  /* 0x0000bb0019197a20 */ /* 0x000fe20000410000 */
[----:B------:R1:W5:Y:S01]  /*5730*/  LDL.LU R41, [R1+0x68] ;  /* 0x0000680001297983 */ /* 0x0003620000300800 */
[----:B------:R-:W-:Y:S02]  /*5740*/  FMUL.FTZ R28, R6, R28 ;  /* 0x0000001c061c7220 */ /* 0x000fe40000410000 */
[----:B------:R-:W-:Y:S02]  /*5750*/  FFMA.FTZ R6, -R40, R40, 1 ;  /* 0x3f80000028067423 */ /* 0x000fe40000010128 */
[----:B------:R-:W-:Y:S01]  /*5760*/  FMUL.FTZ R25, R9, R25 ;  /* 0x0000001909197220 */ /* 0x000fe20000410000 */
        /* <DEDUP_REMOVED lines=16> */
[----:B------:R-:W-:Y:S02]  /*5870*/  FMUL.FTZ R10, R36, R10 ;  /* 0x0000000a240a7220 */ /* 0x000fe40000410000 */
[----:B------:R-:W-:Y:S01]  /*5880*/  FMUL.FTZ R11, R3, R11 ;  /* 0x0000000b030b7220 */ /* 0x000fe20000410000 */
[----:B------:R1:W5:Y:S01]  /*5890*/  LDL.LU R37, [R1+0x58] ;  /* 0x0000580001257983 */ /* 0x0003620000300800 */
[----:B------:R-:W-:Y:S02]  /*58a0*/  FFMA.FTZ R18, -R2, R2, 1 ;  /* 0x3f80000002127423 */ /* 0x000fe40000010102 */
[----:B------:R-:W-:Y:S01]  /*58b0*/  FFMA.FTZ R34, -R164, R164, 1 ;  /* 0x3f800000a4227423 */ /* 0x000fe200000101a4 */
[----:B------:R1:W5:Y:S01]  /*58c0*/  LDL.LU R36, [R1+0x54] ;  /* 0x0000540001247983 */ /* 0x0003620000300800 */
[----:B------:R-:W-:Y:S02]  /*58d0*/  FMUL.FTZ R17, R245, R17 ;  /* 0x00000011f5117220 */ /* 0x000fe40000410000 */
[----:B------:R-:W-:Y:S01]  /*58e0*/  FMUL.FTZ R34, R34, c[0x0][0x2ec] ;  /* 0x0000bb0022227a20 */ /* 0x000fe20000410000 */
[----:B------:R1:W5:Y:S01]  /*58f0*/  LDL.LU R3, [R1+0x50] ;  /* 0x0000500001037983 */ /* 0x0003620000300800 */
[----:B------:R-:W-:Y:S02]  /*5900*/  FFMA.FTZ R35, -R166, R166, 1 ;  /* 0x3f800000a6237423 */ /* 0x000fe400000101a6 */
[----:B------:R-:W-:Y:S01]  /*5910*/  FMUL.FTZ R34, R17, R34 ;  /* 0x0000002211227220 */ /* 0x000fe20000410000 */
[----:B------:R1:W5:Y:S01]  /*5920*/  LDL.LU R2, [R1+0x4c] ;  /* 0x00004c0001027983 */ /* 0x0003620000300800 */
[----:B------:R-:W-:Y:S02]  /*5930*/  FFMA.FTZ R17, -R251, R251, 1 ;  /* 0x3f800000fb117423 */ /* 0x000fe400000101fb */
[----:B------:R-:W-:Y:S02]  /*5940*/  FFMA.FTZ R19, -R243, R243, 1 ;  /* 0x3f800000f3137423 */ /* 0x000fe400000101f3 */
[----:B------:R-:W-:Y:S02]  /*5950*/  FMUL.FTZ R16, R246, R16 ;  /* 0x00000010f6107220 */ /* 0x000fe40000410000 */
[----:B------:R-:W-:Y:S02]  /*5960*/  FMUL.FTZ R35, R35, c[0x0][0x2ec] ;  /* 0x0000bb0023237a20 */ /* 0x000fe40000410000 */
[----:B------:R-:W-:Y:S02]  /*5970*/  FMUL.FTZ R9, R9, c[0x0][0x2ec] ;  /* 0x0000bb0009097a20 */ /* 0x000fe40000410000 */
[----:B------:R-:W-:Y:S02]  /*5980*/  FMUL.FTZ R18, R18, c[0x0][0x2ec] ;  /* 0x0000bb0012127a20 */ /* 0x000fe40000410000 */
[----:B------:R-:W-:Y:S02]  /*5990*/  FMUL.FTZ R17, R17, c[0x0][0x2ec] ;  /* 0x0000bb0011117a20 */ /* 0x000fe40000410000 */
[----:B------:R-:W-:Y:S02]  /*59a0*/  FMUL.FTZ R19, R19, c[0x0][0x2ec] ;  /* 0x0000bb0013137a20 */ /* 0x000fe40000410000 */
[----:B------:R-:W-:Y:S02]  /*59b0*/  FMUL.FTZ R35, R16, R35 ;  /* 0x0000002310237220 */ /* 0x000fe40000410000 */
[----:B------:R-:W-:Y:S02]  /*59c0*/  FMUL.FTZ R9, R12, R9 ;  /* 0x000000090c097220 */ /* 0x000fe40000410000 */
[----:B------:R-:W-:Y:S02]  /*59d0*/  FMUL.FTZ R18, R0, R18 ;  /* 0x0000001200127220 */ /* 0x000fe40000410000 */
[----:B------:R-:W-:Y:S02]  /*59e0*/  FMUL.FTZ R17, R4, R17 ;  /* 0x0000001104117220 */ /* 0x000fe40000410000 */
[----:B------:R-:W-:Y:S02]  /*59f0*/  FMUL.FTZ R20, R10, R20 ;  /* 0x000000140a147220 */ /* 0x000fe40000410000 */
[----:B------:R-:W-:Y:S01]  /*5a00*/  FMUL.FTZ R19, R11, R19 ;  /* 0x000000130b137220 */ /* 0x000fe20000410000 */
[----:B------:R-:W-:-:S05]  /*5a10*/  @!P0 BRA `(.L_x_288) ;  /* 0x0000012000008947 */ /* 0x000fca0003800000 */
[----:B-1----:R-:W-:Y:S01]  /*5a20*/  IMAD.MOV.U32 R0, RZ, RZ, c[0x0][0x190] ;  /* 0x00006400ff007624 */ /* 0x002fe200078e00ff */
        /* <DEDUP_REMOVED lines=17> */
.L_x_288:
        /* <DEDUP_REMOVED lines=35> */
[----:B-----5:R-:W-:Y:S04]  /*5d70*/  LDSM.16.MT88.4 R4, [R2+0x13000] ;  /* 0x013000000204783b */ /* 0x020fe80000004200 */
        /* <DEDUP_REMOVED lines=70> */
[----:B------:R-:W-:Y:S03]  /*61e0*/  IMAD.SHL.U32 R4, R145, 0x2, RZ ;  /* 0x0000000291047824 */ /* 0x000fe600078e00ff */
        /* <DEDUP_REMOVED lines=12> */
.L_x_289:
        /* <DEDUP_REMOVED lines=9> */
[----:B------:R-:W4:Y:S02]  /*6340*/  LDSM.16.MT88.4 R28, [R0+0xd000] ;  /* 0x00d00000001c783b */ /* 0x000f240000004200 */
[C---:B------:R-:W-:Y:S02]  /*6350*/  LEA R241, P1, R144.reuse, R146, 0x2 ;  /* 0x0000009290f17211 */ /* 0x040fe400078210ff */
[----:B------:R-:W5:Y:S02]  /*6360*/  LDL R153, [R1+0x34] ;  /* 0x0000340001997983 */ /* 0x000f640000100800 */
[----:B------:R-:W-:Y:S01]  /*6370*/  LEA.HI.X.SX32 R240, R144, R147, 0x2, P1 ;  /* 0x0000009390f07211 */ /* 0x000fe200008f16ff */
[----:B------:R-:W-:Y:S01]  /*6380*/  IMAD.MOV.U32 R144, RZ, RZ, c[0x0][0x22c] ;  /* 0x00008b00ff907624 */ /* 0x000fe200078e00ff */
[----:B------:R-:W-:Y:S03]  /*6390*/  LDSM.16.M88.4 R32, [R226] ;  /* 0x00000000e220783b */ /* 0x000fe60000000200 */
[----:B------:R-:W-:Y:S01]  /*63a0*/  IMAD R144, R144, c[0x0][0x1c0], RZ ;  /* 0x0000700090907a24 */ /* 0x000fe200078e02ff */
[----:B------:R-:W5:Y:S03]  /*63b0*/  LDL R152, [R1+0x38] ;  /* 0x0000380001987983 */ /* 0x000f660000100800 */
[----:B------:R-:W-:Y:S01]  /*63c0*/  IMAD.SHL.U32 R144, R144, 0x8, RZ ;  /* 0x0000000890907824 */ /* 0x000fe200078e00ff */
[----:B------:R-:W1:Y:S04]  /*63d0*/  LDSM.16.MT88.4 R132, [R0+0x9400] ;  /* 0x009400000084783b */ /* 0x000e680000004200 */
[----:B------:R1:W5:Y:S04]  /*63e0*/  LDL R148, [R1+0xc] ;  /* 0x00000c0001947983 */ /* 0x0003680000100800 */
[----:B------:R-:W1:Y:S04]  /*63f0*/  LDSM.16.MT88.4 R136, [R0+0xb400] ;  /* 0x00b400000088783b */ /* 0x000e680000004200 */
[----:B------:R1:W5:Y:S02]  /*6400*/  LDL R149, [R1+0x4] ;  /* 0x0000040001957983 */ /* 0x0003640000100800 */
[C---:B-12---:R-:W-:Y:S02]  /*6410*/  HMMA.16816.F32 R4, R24.reuse, R8, RZ ;  /* 0x000000081804723c */ /* 0x046fe400000018ff */
[----:B------:R-:W1:Y:S04]  /*6420*/  LDSM.16.MT88.4 R140, [R0+0xd400] ;  /* 0x00d40000008c783b */ /* 0x000e680000004200 */
[----:B------:R2:W2:Y:S02]  /*6430*/  LDL R150, [R1] ;  /* 0x0000000001967983 */ /* 0x0004a40000100800 */
[C---:B------:R-:W-:Y:S02]  /*6440*/  HMMA.16816.F32 R8, R24.reuse, R10, RZ ;  /* 0x0000000a1808723c */ /* 0x040fe400000018ff */
[----:B------:R1:W2:Y:S06]  /*6450*/  LDL R151, [R1+0x8] ;  /* 0x0000080001977983 */ /* 0x0002ac0000100800 */
[C---:B---3--:R-:W-:Y:S08]  /*6460*/  HMMA.16816.F32 R12, R24.reuse, R16, RZ ;  /* 0x00000010180c723c */ /* 0x048ff000000018ff */
[C---:B------:R-:W-:Y:S08]  /*6470*/  HMMA.16816.F32 R16, R24.reuse, R18, RZ ;  /* 0x000000121810723c */ /* 0x040ff000000018ff */
[C---:B----4-:R-:W-:Y:S08]  /*6480*/  HMMA.16816.F32 R20, R24.reuse, R28, RZ ;  /* 0x0000001c1814723c */ /* 0x050ff000000018ff */
[----:B------:R-:W-:Y:S01]  /*6490*/  HMMA.16816.F32 R24, R24, R30, RZ ;  /* 0x0000001e1818723c */ /* 0x000fe200000018ff */
[----:B------:R-:W-:Y:S07]  /*64a0*/  LDSM.16.M88.4 R28, [R228] ;  /* 0x00000000e41c783b */ /* 0x000fee0000000200 */
[C---:B------:R-:W-:Y:S08]  /*64b0*/  HMMA.16816.F32 R4, R32.reuse, R132, R4 ;  /* 0x000000842004723c */ /* 0x040ff00000001804 */
[C---:B------:R-:W-:Y:S01]  /*64c0*/  HMMA.16816.F32 R8, R32.reuse, R134, R8 ;  /* 0x000000862008723c */ /* 0x040fe20000001808 */
[----:B------:R-:W3:Y:S07]  /*64d0*/  LDSM.16.MT88.4 R132, [R0+0x9800] ;  /* 0x009800000084783b */ /* 0x000eee0000004200 */
[C---:B------:R-:W-:Y:S08]  /*64e0*/  HMMA.16816.F32 R12, R32.reuse, R136, R12 ;  /* 0x00000088200c723c */ /* 0x040ff0000000180c */
[C---:B------:R-:W-:Y:S01]  /*64f0*/  HMMA.16816.F32 R16, R32.reuse, R138, R16 ;  /* 0x0000008a2010723c */ /* 0x040fe20000001810 */
[----:B------:R-:W4:Y:S07]  /*6500*/  LDSM.16.MT88.4 R136, [R0+0xb800] ;  /* 0x00b800000088783b */ /* 0x000f2e0000004200 */
[C---:B-1----:R-:W-:Y:S08]  /*6510*/  HMMA.16816.F32 R20, R32.reuse, R140, R20 ;  /* 0x0000008c2014723c */ /* 0x042ff00000001814 */
[----:B------:R-:W-:Y:S01]  /*6520*/  HMMA.16816.F32 R24, R32, R142, R24 ;  /* 0x0000008e2018723c */ /* 0x000fe20000001818 */
[----:B------:R-:W1:Y:S04]  /*6530*/  LDSM.16.MT88.4 R32, [R0+0xd800] ;  /* 0x00d800000020783b */ /* 0x000e680000004200 */
[----:B------:R-:W-:Y:S03]  /*6540*/  LDSM.16.MT88.4 R140, [R0+0x9c00] ;  /* 0x009c0000008c783b */ /* 0x000fe60000004200 */
[C---:B---3--:R-:W-:Y:S08]  /*6550*/  HMMA.16816.F32 R4, R28.reuse, R132, R4 ;  /* 0x000000841c04723c */ /* 0x048ff00000001804 */
[C---:B------:R-:W-:Y:S01]  /*6560*/  HMMA.16816.F32 R8, R28.reuse, R134, R8 ;  /* 0x000000861c08723c */ /* 0x040fe20000001808 */
[----:B------:R-:W3:Y:S07]  /*6570*/  LDSM.16.M88.4 R132, [R227] ;  /* 0x00000000e384783b */ /* 0x000eee0000000200 */
[C---:B----4-:R-:W-:Y:S08]  /*6580*/  HMMA.16816.F32 R12, R28.reuse, R136, R12 ;  /* 0x000000881c0c723c */ /* 0x050ff0000000180c */
[C---:B------:R-:W-:Y:S01]  /*6590*/  HMMA.16816.F32 R16, R28.reuse, R138, R16 ;  /* 0x0000008a1c10723c */ /* 0x040fe20000001810 */
[----:B------:R-:W4:Y:S07]  /*65a0*/  LDSM.16.MT88.4 R136, [R0+0xbc00] ;  /* 0x00bc00000088783b */ /* 0x000f2e0000004200 */
[C---:B-1----:R-:W-:Y:S08]  /*65b0*/  HMMA.16816.F32 R20, R28.reuse, R32, R20 ;  /* 0x000000201c14723c */ /* 0x042ff00000001814 */
[----:B------:R-:W-:Y:S01]  /*65c0*/  HMMA.16816.F32 R24, R28, R34, R24 ;  /* 0x000000221c18723c */ /* 0x000fe20000001818 */
[----:B------:R-:W1:Y:S04]  /*65d0*/  LDSM.16.MT88.4 R28, [R0+0xdc00] ;  /* 0x00dc0000001c783b */ /* 0x000e680000004200 */
[----:B------:R-:W-:Y:S03]  /*65e0*/  LDSM.16.M88.4 R32, [R225+0x2000] ;  /* 0x00200000e120783b */ /* 0x000fe60000000200 */
[C---:B---3--:R-:W-:Y:S08]  /*65f0*/  HMMA.16816.F32 R4, R132.reuse, R140, R4 ;  /* 0x0000008c8404723c */ /* 0x048ff00000001804 */
[C---:B------:R-:W-:Y:S01]  /*6600*/  HMMA.16816.F32 R8, R132.reuse, R142, R8 ;  /* 0x0000008e8408723c */ /* 0x040fe20000001808 */
[----:B------:R-:W3:Y:S07]  /*6610*/  LDSM.16.MT88.4 R140, [R0+0xa000] ;  /* 0x00a00000008c783b */ /* 0x000eee0000004200 */
        /* <DEDUP_REMOVED lines=35> */
[----:B------:R1:W2:Y:S06]  /*6850*/  LDSM.16.MT88.4 R28, [R0+0xec00] ;  /* 0x00ec0000001c783b */ /* 0x0002ac0000004200 */
[----:B-----5:R-:W-:Y:S01]  /*6860*/  @P0 IADD3 R34, P2, R153, UR9, RZ ;  /* 0x0000000999220c10 */ /* 0x020fe2000ff5e0ff */
[----:B------:R-:W-:Y:S01]  /*6870*/  IMAD.MOV.U32 R32, RZ, RZ, R241 ;  /* 0x000000ffff207224 */ /* 0x000fe200078e00f1 */
[C---:B---3--:R-:W-:Y:S01]  /*6880*/  HMMA.16816.F32 R4, R132.reuse, R140, R4 ;  /* 0x0000008c8404723c */ /* 0x048fe20000001804 */
[----:B------:R-:W-:Y:S04]  /*6890*/  @UP3 UIADD3 UR9, UP2, UR9, -0x100, URZ ;  /* 0xffffff0009093890 */ /* 0x000fe8000ff5e03f */
[----:B------:R-:W-:Y:S01]  /*68a0*/  @P0 IADD3.X R35, R152, UR8, RZ, P2, !PT ;  /* 0x0000000898230c10 */ /* 0x000fe200097fe4ff */
[----:B------:R-:W-:Y:S01]  /*68b0*/  IMAD.MOV.U32 R33, RZ, RZ, R240 ;  /* 0x000000ffff217224 */ /* 0x000fe200078e00f0 */
[----:B------:R-:W-:Y:S01]  /*68c0*/  @UP3 UIADD3.X UR8, UR8, -0x1, URZ, UP2, !UPT ;  /* 0xffffffff08083890 */ /* 0x000fe200097fe43f */
[C---:B------:R-:W-:Y:S01]  /*68d0*/  HMMA.16816.F32 R8, R132.reuse, R142, R8 ;  /* 0x0000008e8408723c */ /* 0x040fe20000001808 */
[----:B------:R-:W-:Y:S01]  /*68e0*/  IMAD.MOV.U32 R141, RZ, RZ, c[0x0][0x22c] ;  /* 0x00008b00ff8d7624 */ /* 0x000fe200078e00ff */
[----:B------:R-:W3:Y:S02]  /*68f0*/  @P0 LDG.E R148, [R34.64+0x20] ;  /* 0x0000200422940981 */ /* 0x000ee4000c1e1900 */
[----:B------:R-:W-:Y:S02]  /*6900*/  IMAD.MOV.U32 R140, RZ, RZ, c[0x0][0x22c] ;  /* 0x00008b00ff8c7624 */ /* 0x000fe400078e00ff */
[----:B------:R-:W5:Y:S01]  /*6910*/  @P0 LDG.E R149, [R34.64+0xa0] ;  /* 0x0000a00422950981 */ /* 0x000f62000c1e1900 */
[----:B-1----:R-:W-:Y:S01]  /*6920*/  IMAD.MOV.U32 R0, RZ, RZ, c[0x0][0x22c] ;  /* 0x00008b00ff007624 */ /* 0x002fe200078e00ff */
[C---:B----4-:R-:W-:Y:S01]  /*6930*/  HMMA.16816.F32 R12, R132.reuse, R136, R12 ;  /* 0x00000088840c723c */ /* 0x050fe2000000180c */
[----:B------:R-:W-:Y:S01]  /*6940*/  IMAD.MOV.U32 R142, RZ, RZ, c[0x0][0x22c] ;  /* 0x00008b00ff8e7624 */ /* 0x000fe200078e00ff */
[----:B--2---:R-:W2:Y:S02]  /*6950*/  @P0 LDG.E R150, [R34.64+0x80] ;  /* 0x0000800422960981 */ /* 0x004ea4000c1e1900 */
[----:B------:R-:W-:Y:S02]  /*6960*/  IMAD R0, R0, c[0x0][0x1c0], RZ ;  /* 0x0000700000007a24 */ /* 0x000fe400078e02ff */
[----:B------:R-:W4:Y:S01]  /*6970*/  @P0 LDG.E R151, [R34.64] ;  /* 0x0000000422970981 */ /* 0x000f22000c1e1900 */
[----:B------:R-:W-:Y:S01]  /*6980*/  IMAD R142, R142, c[0x0][0x1c0], RZ ;  /* 0x000070008e8e7a24 */ /* 0x000fe200078e02ff */
[C---:B------:R-:W-:Y:S02]  /*6990*/  HMMA.16816.F32 R16, R132.reuse, R138, R16 ;  /* 0x0000008a8410723c */ /* 0x040fe40000001810 */
[----:B------:R-:W-:Y:S02]  /*69a0*/  RED.E.ADD.F32.FTZ.RN.STRONG.GPU [R32.64], R4 ;  /* 0x000000042000798e */ /* 0x000fe4000c10e784 */
[----:B------:R-:W-:Y:S02]  /*69b0*/  IMAD R0, R0, 0x30, RZ ;  /* 0x0000003000007824 */ /* 0x000fe400078e02ff */
[----:B------:R-:W-:Y:S02]  /*69c0*/  IMAD.SHL.U32 R142, R142, 0x20, RZ ;  /* 0x000000208e8e7824 */ /* 0x000fe400078e00ff */
[C---:B------:R-:W-:Y:S04]  /*69d0*/  HMMA.16816.F32 R20, R132.reuse, R28, R20 ;  /* 0x0000001c8414723c */ /* 0x040fe80000001814 */
[----:B------:R-:W-:Y:S02]  /*69e0*/  IMAD R141, R141, c[0x0][0x1c0], RZ ;  /* 0x000070008d8d7a24 */ /* 0x000fe400078e02ff */
[----:B------:R-:W-:Y:S01]  /*69f0*/  IMAD R140, R140, c[0x0][0x1c0], RZ ;  /* 0x000070008c8c7a24 */ /* 0x000fe200078e02ff */
[CC--:B------:R-:W-:Y:S01]  /*6a00*/  LEA R28, P1, R144.reuse, R32.reuse, 0x2 ;  /* 0x00000020901c7211 */ /* 0x0c0fe200078210ff */
[----:B------:R-:W-:Y:S04]  /*6a10*/  HMMA.16816.F32 R24, R132, R30, R24 ;  /* 0x0000001e8418723c */ /* 0x000fe80000001818 */
[-C--:B------:R-:W-:Y:S01]  /*6a20*/  LEA.HI.X.SX32 R29, R144, R33.reuse, 0x2, P1 ;  /* 0x00000021901d7211 */ /* 0x080fe200008f16ff */
[----:B------:R-:W-:Y:S02]  /*6a30*/  IMAD R141, R141, 0x28, RZ ;  /* 0x000000288d8d7824 */ /* 0x000fe400078e02ff */
[----:B------:R-:W-:Y:S02]  /*6a40*/  IMAD R140, R140, 0x38, RZ ;  /* 0x000000388c8c7824 */ /* 0x000fe400078e02ff */
[----:B------:R-:W-:Y:S03]  /*6a50*/  RED.E.ADD.F32.FTZ.RN.STRONG.GPU [R28.64], R5 ;  /* 0x000000051c00798e */ /* 0x000fe6000c10e784 */
[CC--:B------:R-:W-:Y:S04]  /*6a60*/  LEA R30, P2, R141.reuse, R32.reuse, 0x2 ;  /* 0x000000208d1e7211 */ /* 0x0c0fe800078410ff */
[-C--:B------:R-:W-:Y:S01]  /*6a70*/  LEA.HI.X.SX32 R31, R141, R33.reuse, 0x2, P2 ;  /* 0x000000218d1f7211 */ /* 0x080fe200010f16ff */
[----:B---3--:R1:W-:Y:S04]  /*6a80*/  @P0 STL [R1+0xc], R148 ;  /* 0x00000c9401000387 */ /* 0x0083e80000100800 */
[----:B------:R-:W3:Y:S04]  /*6a90*/  LDL R139, [R1+0x14] ;  /* 0x00001400018b7983 */ /* 0x000ee80000100800 */
[----:B------:R-:W3:Y:S04]  /*6aa0*/  LDL R138, [R1+0x1c] ;  /* 0x00001c00018a7983 */ /* 0x000ee80000100800 */
[----:B-----5:R5:W-:Y:S04]  /*6ab0*/  @P0 STL [R1+0x4], R149 ;  /* 0x0000049501000387 */ /* 0x020be80000100800 */
[----:B--2---:R2:W-:Y:S04]  /*6ac0*/  @P0 STL [R1], R150 ;  /* 0x0000009601000387 */ /* 0x0045e80000100800 */
[----:B----4-:R4:W-:Y:S01]  /*6ad0*/  @P0 STL [R1+0x8], R151 ;  /* 0x0000089701000387 */ /* 0x0109e20000100800 */
[----:B-1----:R-:W-:Y:S04]  /*6ae0*/  IMAD.MOV.U32 R148, RZ, RZ, c[0x0][0x22c] ;  /* 0x00008b00ff947624 */ /* 0x002fe800078e00ff */
[----:B------:R-:W-:Y:S04]  /*6af0*/  IMAD R148, R148, c[0x0][0x1c0], RZ ;  /* 0x0000700094947a24 */ /* 0x000fe800078e02ff */
[----:B------:R-:W-:Y:S02]  /*6b00*/  IMAD.SHL.U32 R148, R148, 0x10, RZ ;  /* 0x0000001094947824 */ /* 0x000fe400078e00ff */
[----:B-----5:R-:W-:Y:S03]  /*6b10*/  IMAD.MOV.U32 R149, RZ, RZ, c[0x0][0x22c] ;  /* 0x00008b00ff957624 */ /* 0x020fe600078e00ff */
[CC--:B------:R-:W-:Y:S02]  /*6b20*/  LEA R136, P0, R148.reuse, R32.reuse, 0x2 ;  /* 0x0000002094887211 */ /* 0x0c0fe400078010ff */
[C---:B------:R-:W-:Y:S01]  /*6b30*/  IADD3 R134, R148.reuse, 0x40, RZ ;  /* 0x0000004094867810 */ /* 0x040fe20007ffe0ff */
[----:B------:R-:W-:Y:S01]  /*6b40*/  IMAD R149, R149, c[0x0][0x1c0], RZ ;  /* 0x0000700095957a24 */ /* 0x000fe200078e02ff */
[-C--:B------:R-:W-:Y:S01]  /*6b50*/  LEA.HI.X.SX32 R137, R148, R33.reuse, 0x2, P0 ;  /* 0x0000002194897211 */ /* 0x080fe200000f16ff */
[----:B--2---:R-:W-:Y:S01]  /*6b60*/  IMAD.MOV.U32 R150, RZ, RZ, c[0x0][0x22c] ;  /* 0x00008b00ff967624 */ /* 0x004fe200078e00ff */
[CC--:B------:R-:W-:Y:S01]  /*6b70*/  LEA R34, P0, R142.reuse, R32.reuse, 0x2 ;  /* 0x000000208e227211 */ /* 0x0c0fe200078010ff */
[----:B------:R-:W-:Y:S02]  /*6b80*/  IMAD R149, R149, 0x18, RZ ;  /* 0x0000001895957824 */ /* 0x000fe400078e02ff */
[----:B------:R1:W-:Y:S01]  /*6b90*/  RED.E.ADD.F32.FTZ.RN.STRONG.GPU [R136.64], R6 ;  /* 0x000000068800798e */ /* 0x0003e2000c10e784 */
[-C--:B------:R-:W-:Y:S01]  /*6ba0*/  LEA.HI.X.SX32 R35, R142, R33.reuse, 0x2, P0 ;  /* 0x000000218e237211 */ /* 0x080fe200000f16ff */
[----:B----4-:R-:W-:Y:S01]  /*6bb0*/  IMAD.MOV.U32 R151, RZ, RZ, c[0x0][0x22c] ;  /* 0x00008b00ff977624 */ /* 0x010fe200078e00ff */
[-C--:B------:R-:W-:Y:S01]  /*6bc0*/  LEA R132, P1, R149, R32.reuse, 0x2 ;  /* 0x0000002095847211 */ /* 0x080fe200078210ff */
[----:B------:R-:W-:Y:S02]  /*6bd0*/  IMAD R150, R150, c[0x0][0x1c0], RZ ;  /* 0x0000700096967a24 */ /* 0x000fe400078e02ff */
[----:B------:R-:W-:Y:S01]  /*6be0*/  IMAD R151, R151, c[0x0][0x1c0], RZ ;  /* 0x0000700097977a24 */ /* 0x000fe200078e02ff */
[-C--:B------:R-:W-:Y:S01]  /*6bf0*/  LEA.HI.X.SX32 R133, R149, R33.reuse, 0x2, P1 ;  /* 0x0000002195857211 */ /* 0x080fe200008f16ff */
[----:B------:R-:W-:Y:S01]  /*6c00*/  IMAD.MOV.U32 R149, RZ, RZ, c[0x0][0x22c] ;  /* 0x00008b00ff957624 */ /* 0x000fe200078e00ff */
[CC--:B------:R-:W-:Y:S01]  /*6c10*/  LEA R4, P1, R0.reuse, R32.reuse, 0x2 ;  /* 0x0000002000047211 */ /* 0x0c0fe200078210ff */
[----:B------:R-:W-:Y:S02]  /*6c20*/  IMAD.SHL.U32 R151, R151, 0x10, RZ ;  /* 0x0000001097977824 */ /* 0x000fe400078e00ff */
[----:B------:R2:W-:Y:S01]  /*6c30*/  RED.E.ADD.F32.FTZ.RN.STRONG.GPU [R132.64], R7 ;  /* 0x000000078400798e */ /* 0x0005e2000c10e784 */
[-C--:B------:R-:W-:Y:S01]  /*6c40*/  LEA.HI.X.SX32 R5, R0, R33.reuse, 0x2, P1 ;  /* 0x0000002100057211 */ /* 0x080fe200008f16ff */
[----:B------:R-:W-:Y:S02]  /*6c50*/  IMAD.SHL.U32 R150, R150, 0x10, RZ ;  /* 0x0000001096967824 */ /* 0x000fe400078e00ff */
[----:B------:R-:W4:Y:S01]  /*6c60*/  LDL R0, [R1+0x18] ;  /* 0x0000180001007983 */ /* 0x000f220000100800 */
[----:B------:R-:W-:Y:S02]  /*6c70*/  IMAD R149, R149, c[0x0][0x1c0], RZ ;  /* 0x0000700095957a24 */ /* 0x000fe400078e02ff */
[C---:B------:R-:W-:Y:S01]  /*6c80*/  IADD3 R142, R150.reuse, 0x20, RZ ;  /* 0x00000020968e7810 */ /* 0x040fe20007ffe0ff */
[----:B------:R5:W-:Y:S01]  /*6c90*/  RED.E.ADD.F32.FTZ.RN.STRONG.GPU [R34.64], R8 ;  /* 0x000000082200798e */ /* 0x000be2000c10e784 */
[----:B------:R-:W-:Y:S01]  /*6ca0*/  IADD3 R141, R150, 0x20, RZ ;  /* 0x00000020968d7810 */ /* 0x000fe20007ffe0ff */
[----:B------:R-:W-:Y:S02]  /*6cb0*/  IMAD.SHL.U32 R149, R149, 0x8, RZ ;  /* 0x0000000895957824 */ /* 0x000fe400078e00ff */
[----:B------:R5:W-:Y:S02]  /*6cc0*/  RED.E.ADD.F32.FTZ.RN.STRONG.GPU [R30.64], R9 ;  /* 0x000000091e00798e */ /* 0x000be4000c10e784 */
[C---:B------:R-:W-:Y:S01]  /*6cd0*/  IMAD.IADD R142, R149.reuse, 0x1, R142 ;  /* 0x00000001958e7824 */ /* 0x040fe200078e028e */
[CC--:B-1----:R-:W-:Y:S01]  /*6ce0*/  LEA R6, P0, R140.reuse, R32.reuse, 0x2 ;  /* 0x000000208c067211 */ /* 0x0c2fe200078010ff */
[----:B------:R1:W-:Y:S01]  /*6cf0*/  RED.E.ADD.F32.FTZ.RN.STRONG.GPU [R4.64], R10 ;  /* 0x0000000a0400798e */ /* 0x0003e2000c10e784 */
[C---:B------:R-:W-:Y:S04]  /*6d00*/  IMAD.IADD R141, R149.reuse, 0x1, R141 ;  /* 0x00000001958d7824 */ /* 0x040fe800078e028d */
[----:B------:R-:W-:Y:S01]  /*6d10*/  IMAD.IADD R141, R149, 0x1, R141 ;  /* 0x00000001958d7824 */ /* 0x000fe200078e028d */
[----:B--2---:R-:W2:Y:S01]  /*6d20*/  LDL R132, [R1+0x10] ;  /* 0x0000100001847983 */ /* 0x004ea20000100800 */
[-C--:B------:R-:W-:Y:S02]  /*6d30*/  LEA.HI.X.SX32 R7, R140, R33.reuse, 0x2, P0 ;  /* 0x000000218c077211 */ /* 0x080fe400000f16ff */
[----:B------:R-:W-:Y:S02]  /*6d40*/  IADD3 R140, R151, 0x20, RZ ;  /* 0x00000020978c7810 */ /* 0x000fe40007ffe0ff */
[C---:B------:R-:W-:Y:S01]  /*6d50*/  IADD3 R133, R148.reuse, 0x40, RZ ;  /* 0x0000004094857810 */ /* 0x040fe20007ffe0ff */
[----:B------:R1:W-:Y:S01]  /*6d60*/  RED.E.ADD.F32.FTZ.RN.STRONG.GPU [R6.64], R11 ;  /* 0x0000000b0600798e */ /* 0x0003e2000c10e784 */
[C---:B-----5:R-:W-:Y:S03]  /*6d70*/  IADD3 R35, R148.reuse, 0x40, RZ ;  /* 0x0000004094237810 */ /* 0x060fe60007ffe0ff */
[----:B------:R5:W-:Y:S01]  /*6d80*/  RED.E.ADD.F32.FTZ.RN.STRONG.GPU [R32.64+0x80], R12 ;  /* 0x0000800c2000798e */ /* 0x000be2000c10e784 */
[----:B------:R-:W-:Y:S01]  /*6d90*/  IADD3 R34, R148, 0x40, RZ ;  /* 0x0000004094227810 */ /* 0x000fe20007ffe0ff */
[----:B------:R-:W-:Y:S01]  /*6da0*/  IMAD.IADD R133, R144, 0x1, R133 ;  /* 0x0000000190857824 */ /* 0x000fe200078e0285 */
[-C--:B------:R-:W-:Y:S01]  /*6db0*/  LEA R30, P1, R142, R32.reuse, 0x2 ;  /* 0x000000208e1e7211 */ /* 0x080fe200078210ff */
[----:B------:R5:W-:Y:S01]  /*6dc0*/  RED.E.ADD.F32.FTZ.RN.STRONG.GPU [R28.64+0x80], R13 ;  /* 0x0000800d1c00798e */ /* 0x000be2000c10e784 */
[----:B------:R-:W-:Y:S01]  /*6dd0*/  IMAD.IADD R35, R144, 0x1, R35 ;  /* 0x0000000190237824 */ /* 0x000fe200078e0223 */
[-C--:B-1----:R-:W-:Y:S01]  /*6de0*/  LEA R4, P0, R140, R32.reuse, 0x2 ;  /* 0x000000208c047211 */ /* 0x082fe200078010ff */
        /* <DEDUP_REMOVED lines=14> */
[CC--:B-----5:R-:W-:Y:S01]  /*6ed0*/  LEA R12, P4, R35.reuse, R32.reuse, 0x2 ;  /* 0x00000020230c7211 */ /* 0x0e0fe200078810ff */
[----:B------:R5:W-:Y:S03]  /*6ee0*/  RED.E.ADD.F32.FTZ.RN.STRONG.GPU [R10.64], R16 ;  /* 0x000000100a00798e */ /* 0x000be6000c10e784 */
[CC--:B------:R-:W-:Y:S02]  /*6ef0*/  LEA R8, P2, R140.reuse, R32.reuse, 0x2 ;  /* 0x000000208c087211 */ /* 0x0c0fe400078410ff */
[-C--:B------:R-:W-:Y:S02]  /*6f00*/  LEA.HI.X.SX32 R13, R35, R33.reuse, 0x2, P4 ;  /* 0x00000021230d7211 */ /* 0x080fe400020f16ff */
[-C--:B------:R-:W-:Y:S02]  /*6f10*/  LEA.HI.X.SX32 R9, R140, R33.reuse, 0x2, P2 ;  /* 0x000000218c097211 */ /* 0x080fe400010f16ff */
[----:B------:R-:W-:Y:S04]  /*6f20*/  LDSM.16.MT88.4 R140, [R3+0x1c00] ;  /* 0x001c0000038c783b */ /* 0x000fe80000004200 */
[----:B------:R5:W-:Y:S01]  /*6f30*/  RED.E.ADD.F32.FTZ.RN.STRONG.GPU [R8.64], R17 ;  /* 0x000000110800798e */ /* 0x000be2000c10e784 */
[CC--:B-1----:R-:W-:Y:S04]  /*6f40*/  LEA R14, P5, R134.reuse, R32.reuse, 0x2 ;  /* 0x00000020860e7211 */ /* 0x0c2fe800078a10ff */
[-C--:B------:R-:W-:Y:S02]  /*6f50*/  LEA.HI.X.SX32 R15, R134, R33.reuse, 0x2, P5 ;  /* 0x00000021860f7211 */ /* 0x080fe400028f16ff */
[CC--:B-----5:R-:W-:Y:S04]  /*6f60*/  LEA R10, P3, R34.reuse, R32.reuse, 0x2 ;  /* 0x00000020220a7211 */ /* 0x0e0fe800078610ff */
[-C--:B------:R-:W-:Y:S02]  /*6f70*/  LEA.HI.X.SX32 R11, R34, R33.reuse, 0x2, P3 ;  /* 0x00000021220b7211 */ /* 0x080fe400018f16ff */
[CC--:B------:R-:W-:Y:S04]  /*6f80*/  LEA R8, P2, R133.reuse, R32.reuse, 0x2 ;  /* 0x0000002085087211 */ /* 0x0c0fe800078410ff */
[-C--:B------:R-:W-:Y:S02]  /*6f90*/  LEA.HI.X.SX32 R9, R133, R33.reuse, 0x2, P2 ;  /* 0x0000002185097211 */ /* 0x080fe400010f16ff */
[CC--:B---3--:R-:W-:Y:S02]  /*6fa0*/  LEA R6, P1, R139.reuse, R32.reuse, 0x2 ;  /* 0x000000208b067211 */ /* 0x0c8fe400078210ff */
        /* <DEDUP_REMOVED lines=16> */
[CC--:B----4-:R-:W-:Y:S03]  /*70b0*/  LEA R4, P0, R0.reuse, R32.reuse, 0x2 ;  /* 0x0000002000047211 */ /* 0x0d0fe600078010ff */
[----:B------:R-:W-:Y:S01]  /*70c0*/  LDSM.16.MT88.4 R20, [R3+0x400] ;  /* 0x000400000314783b */ /* 0x000fe20000004200 */
[-C--:B------:R-:W-:Y:S02]  /*70d0*/  LEA.HI.X.SX32 R5, R0, R33.reuse, 0x2, P0 ;  /* 0x0000002100057211 */ /* 0x080fe400000f16ff */
[----:B------:R-:W-:Y:S01]  /*70e0*/  PLOP3.LUT P0, PT, PT, PT, UP1, 0x80, 0x0 ;  /* 0x000000000000781c */ /* 0x000fe20003f0f018 */
[----:B------:R-:W-:Y:S01]  /*70f0*/  @UP3 UIADD3 UR11, UP1, UR11, -0x100, URZ ;  /* 0xffffff000b0b3890 */ /* 0x000fe2000ff3e03f */
[C---:B------:R-:W-:Y:S03]  /*7100*/  IADD3 R0, R3.reuse, -0x3000, RZ ;  /* 0xffffd00003007810 */ /* 0x040fe60007ffe0ff */
[----:B------:R-:W-:Y:S08]  /*7110*/  @UP3 UIADD3.X UR10, UR10, -0x1, URZ, UP1, !UPT ;  /* 0xffffffff0a0a3890 */ /* 0x000ff00008ffe43f */
[----:B------:R-:W-:Y:S02]  /*7120*/  @P0 IADD3 R0, R3, 0x3000, RZ ;  /* 0x0000300003000810 */ /* 0x000fe40007ffe0ff */
[C---:B--2---:R-:W-:Y:S04]  /*7130*/  LEA R6, P1, R132.reuse, R32, 0x2 ;  /* 0x0000002084067211 */ /* 0x044fe800078210ff */
        /* <DEDUP_REMOVED lines=25> */
[----:B------:R-:W5:Y:S03]  /*72d0*/  LDSM.16.MT88.4 R28, [R3+0x1800] ;  /* 0x00180000031c783b */ /* 0x000f660000004200 */
        /* <DEDUP_REMOVED lines=21> */
[-C--:B-----5:R-:W-:Y:S08]  /*7430*/  HMMA.16816.F32 R100, R4, R28.reuse, R100 ;  /* 0x0000001c0464723c */ /* 0x0a0ff00000001864 */
        /* <DEDUP_REMOVED lines=187> */
.L_x_291:
        /* <DEDUP_REMOVED lines=18> */
.L_x_292:
[----:B-1----:R-:W2:Y:S01]  /*8110*/  LDL.64 R4, [R1+0x40] ;  /* 0x0000400001047983 */ /* 0x002ea20000100a00 */
[----:B------:R-:W-:Y:S01]  /*8120*/  IMAD.SHL.U32 R0, R145, 0x2, RZ ;  /* 0x0000000291007824 */ /* 0x000fe200078e00ff */
        /* <DEDUP_REMOVED lines=11> */
[----:B------:R-:W-:-:S06]  /*81e0*/  UIMAD UR8, UR7, UR9, UR8 ;  /* 0x00000009070872a4 */ /* 0x000fcc000f8e0208 */
[----:B------:R-:W-:Y:S01]  /*81f0*/  IMAD.U32 R3, RZ, RZ, UR8 ;  /* 0x00000008ff037e24 */ /* 0x000fe2000f8e00ff */
[----:B------:R-:W-:Y:S02]  /*8200*/  ULDC.64 UR8, c[0x0][0x3b8] ;  /* 0x0000ee0000087ab9 */ /* 0x000fe40000000a00 */
        /* <DEDUP_REMOVED lines=38> */
.L_x_294:
[----:B-1-34-:R-:W-:Y:S05]  /*8470*/  BSYNC B0 ;  /* 0x0000000000007941 */ /* 0x01afea0003800000 */
.L_x_293:
        /* <DEDUP_REMOVED lines=17> */
.L_x_296:
[----:B------:R-:W-:Y:S05]  /*8590*/  BSYNC B0 ;  /* 0x0000000000007941 */ /* 0x000fea0003800000 */
.L_x_295:
        /* <DEDUP_REMOVED lines=26> */
.L_x_298:
[----:B------:R-:W-:Y:S05]  /*8740*/  BSYNC B0 ;  /* 0x0000000000007941 */ /* 0x000fea0003800000 */
.L_x_297:
        /* <DEDUP_REMOVED lines=14> */
.L_x_287:
        /* <DEDUP_REMOVED lines=20> */
.L_x_300:
        /* <DEDUP_REMOVED lines=18> */
.L_x_301:
        /* <DEDUP_REMOVED lines=10> */
[----:B------:R-:W-:-:S06]  /*8b30*/  UIMAD UR8, UR7, UR9, UR8 ;  /* 0x00000009070872a4 */ /* 0x000fcc000f8e0208 */
[----:B------:R-:W-:Y:S01]  /*8b40*/  IMAD.U32 R0, RZ, RZ, UR8 ;  /* 0x00000008ff007e24 */ /* 0x000fe2000f8e00ff */
[----:B------:R-:W-:Y:S02]  /*8b50*/  ULDC.64 UR8, c[0x0][0x3b8] ;  /* 0x0000ee0000087ab9 */ /* 0x000fe40000000a00 */
        /* <DEDUP_REMOVED lines=25> */
.L_x_303:
[----:B------:R-:W-:Y:S05]  /*8cf0*/  BSYNC B0 ;  /* 0x0000000000007941 */ /* 0x000fea0003800000 */
.L_x_302:
        /* <DEDUP_REMOVED lines=16> */
.L_x_305:
[----:B------:R-:W-:Y:S05]  /*8e00*/  BSYNC B0 ;  /* 0x0000000000007941 */ /* 0x000fea0003800000 */
.L_x_304:
        /* <DEDUP_REMOVED lines=26> */
.L_x_307:
[----:B------:R-:W-:Y:S05]  /*8fb0*/  BSYNC B0 ;  /* 0x0000000000007941 */ /* 0x000fea0003800000 */
.L_x_306:
        /* <DEDUP_REMOVED lines=13> */
.L_x_299:
[----:B------:R-:W-:Y:S05]  /*9090*/  BSYNC B1 ;  /* 0x0000000000017941 */ /* 0x000fea0003800000 */
.L_x_282:
        /* <DEDUP_REMOVED lines=11> */
.L_x_308:
[----:B------:R-:W-:Y:S05]  /*9150*/  EXIT ;  /* 0x000000000000794d */ /* 0x000fea0003800000 */
.L_x_310:
        /* <DEDUP_REMOVED lines=10> */
.L_x_1283:


//--------------------- .text._ZN5flash44flash_bwd_dq_dk_dv_loop_seqk_parallel_kernelI23Flash_bwd_kernel_traitsILi96ELi64ELi128ELi8ELi2ELi4ELi4ELb1ELb0EN7cutlass6half_tE19Flash_kernel_traitsILi96ELi64ELi128ELi8ES3_EELb1ELb0ELb0ELb0ELb0ELb0ELb0EEEvNS_16Flash_bwd_paramsE --------------------------
	.section	.text._ZN5flash44flash_bwd_dq_dk_dv_loop_seqk_parallel_kernelI23Flash_bwd_kernel_traitsILi96ELi64ELi128ELi8ELi2ELi4ELi4ELb1ELb0EN7cutlass6half_tE19Flash_kernel_traitsILi96ELi64ELi128ELi8ES3_EELb1ELb0ELb0ELb0ELb0ELb0ELb0EEEvNS_16Flash_bwd_paramsE,"ax",@progbits
	.sectioninfo	@"SHI_REGISTERS=255"
	.align	128
        .global         _ZN5flash44flash_bwd_dq_dk_dv_loop_seqk_parallel_kernelI23Flash_bwd_kernel_traitsILi96ELi64ELi128ELi8ELi2ELi4ELi4ELb1ELb0EN7cutlass6half_tE19Flash_kernel_traitsILi96ELi64ELi128ELi8ES3_EELb1ELb0ELb0ELb0ELb0ELb0ELb0EEEvNS_16Flash_bwd_paramsE
        .type           _ZN5flash44flash_bwd_dq_dk_dv_loop_seqk_parallel_kernelI23Flash_bwd_kernel_traitsILi96ELi64ELi128ELi8ELi2ELi4ELi4ELb1ELb0EN7cutlass6half_tE19Flash_kernel_traitsILi96ELi64ELi128ELi8ES3_EELb1ELb0ELb0ELb0ELb0ELb0ELb0EEEvNS_16Flash_bwd_paramsE,@function
        .size           _ZN5flash44flash_bwd_dq_dk_dv_loop_seqk_parallel_kernelI23Flash_bwd_kernel_traitsILi96ELi64ELi128ELi8ELi2ELi4ELi4ELb1ELb0EN7cutlass6half_tE19Flash_kernel_traitsILi96ELi64ELi128ELi8ES3_EELb1ELb0ELb0ELb0ELb0ELb0ELb0EEEvNS_16Flash_bwd_paramsE,(.L_x_1284 - _ZN5flash44flash_bwd_dq_dk_dv_loop_seqk_parallel_kernelI23Flash_bwd_kernel_traitsILi96ELi64ELi128ELi8ELi2ELi4ELi4ELb1ELb0EN7cutlass6half_tE19Flash_kernel_traitsILi96ELi64ELi128ELi8ES3_EELb1ELb0ELb0ELb0ELb0ELb0ELb0EEEvNS_16Flash_bwd_paramsE)
        .other          _ZN5flash44flash_bwd_dq_dk_dv_loop_seqk_parallel_kernelI23Flash_bwd_kernel_traitsILi96ELi64ELi128ELi8ELi2ELi4ELi4ELb1ELb0EN7cutlass6half_tE19Flash_kernel_traitsILi96ELi64ELi128ELi8ES3_EELb1ELb0ELb0ELb0ELb0ELb0ELb0EEEvNS_16Flash_bwd_paramsE,@"STO_CUDA_ENTRY STV_DEFAULT"
_ZN5flash44flash_bwd_dq_dk_dv_loop_seqk_parallel_kernelI23Flash_bwd_kernel_traitsILi96ELi64ELi128ELi8ELi2ELi4ELi4ELb1ELb0EN7cutlass6half_tE19Flash_kernel_traitsILi96ELi64ELi128ELi8ES3_EELb1ELb0ELb0ELb0ELb0ELb0ELb0EEEvNS_16Flash_bwd_paramsE:
.text._ZN5flash44flash_bwd_dq_dk_dv_loop_seqk_parallel_kernelI23Flash_bwd_kernel_traitsILi96ELi64ELi128ELi8ELi2ELi4ELi4ELb1ELb0EN7cutlass6half_tE19Flash_kernel_traitsILi96ELi64ELi128ELi8ES3_EELb1ELb0ELb0ELb0ELb0ELb0ELb0EEEvNS_16Flash_bwd_paramsE:
        /* <DEDUP_REMOVED lines=38> */
[----:B------:R-:W-:Y:S01]  /*0260*/  USHF.R.S32.HI UR9, URZ, 0x1f, UR32 ;  /* 0x0000001f3f097899 */ /* 0x000fe20008011420 */
[CC--:B------:R-:W-:Y:S01]  /*0270*/  LEA.HI R15, R0.reuse, R8.reuse, RZ, 0x6 ;  /* 0x00000008000f7211 */ /* 0x0c0fe200078f30ff */
[----:B------:R-:W-:Y:S01]  /*0280*/  UIMAD UR6, UR32, UR13, UR35 ;  /* 0x0000000d200672a4 */ /* 0x000fe2000f8e0223 */
[----:B------:R-:W-:Y:S01]  /*0290*/  LEA.HI R18, R0, R8, RZ, 0x7 ;  /* 0x0000000800127211 */ /* 0x000fe200078f38ff */
[----:B------:R-:W-:Y:S01]  /*02a0*/  ULDC UR14, c[0x0][0x1c0] ;  /* 0x00007000000e7ab9 */ /* 0x000fe20000000800 */
[----:B------:R-:W-:Y:S01]  /*02b0*/  LOP3.LUT R6, R5, 0xffffffe0, RZ, 0xc0, !PT ;  /* 0xffffffe005067812 */ /* 0x000fe200078ec0ff */
[----:B------:R-:W-:Y:S01]  /*02c0*/  ULDC UR11, c[0x0][0x1c0] ;  /* 0x00007000000b7ab9 */ /* 0x000fe20000000800 */
[----:B------:R-:W-:Y:S01]  /*02d0*/  LOP3.LUT R0, R13, 0xfffffff8, RZ, 0xc0, !PT ;  /* 0xfffffff80d007812 */ /* 0x000fe200078ec0ff */
[----:B------:R-:W-:Y:S01]  /*02e0*/  UIMAD UR7, UR32, UR11, UR35 ;  /* 0x0000000b200772a4 */ /* 0x000fe2000f8e0223 */
[----:B------:R-:W-:Y:S01]  /*02f0*/  LOP3.LUT R7, R2, 0xfffffffc, RZ, 0xc0, !PT ;  /* 0xfffffffc02077812 */ /* 0x000fe200078ec0ff */
[C---:B------:R-:W-:Y:S01]  /*0300*/  IMAD.IADD R10, R8.reuse, 0x1, -R6 ;  /* 0x00000001080a7824 */ /* 0x040fe200078e0a06 */
[C---:B------:R-:W-:Y:S01]  /*0310*/  LOP3.LUT R4, R3.reuse, 0xfffffff0, RZ, 0xc0, !PT ;  /* 0xfffffff003047812 */ /* 0x040fe200078ec0ff */
[C---:B------:R-:W-:Y:S01]  /*0320*/  IMAD.IADD R12, R8.reuse, 0x1, -R0 ;  /* 0x00000001080c7824 */ /* 0x040fe200078e0a00 */
[----:B------:R-:W-:Y:S01]  /*0330*/  SHF.R.S32.HI R0, RZ, 0x2, R2 ;  /* 0x00000002ff007819 */ /* 0x000fe20000011402 */
[C---:B------:R-:W-:Y:S01]  /*0340*/  IMAD.IADD R16, R8.reuse, 0x1, -R7 ;  /* 0x0000000108107824 */ /* 0x040fe200078e0a07 */
[----:B------:R-:W-:Y:S01]  /*0350*/  SHF.R.S32.HI R6, RZ, 0x4, R3 ;  /* 0x00000004ff067819 */ /* 0x000fe20000011403 */
[----:B------:R-:W-:Y:S01]  /*0360*/  IMAD.IADD R8, R8, 0x1, -R4 ;  /* 0x0000000108087824 */ /* 0x000fe200078e0a04 */
[----:B------:R-:W-:Y:S01]  /*0370*/  SHF.R.S32.HI R4, RZ, 0x1f, R2 ;  /* 0x0000001fff047819 */ /* 0x000fe20000011402 */
[----:B------:R-:W-:Y:S01]  /*0380*/  IMAD.SHL.U32 R250, R16, 0x8, RZ ;  /* 0x0000000810fa7824 */ /* 0x000fe200078e00ff */
[-C--:B------:R-:W-:Y:S01]  /*0390*/  LEA.HI R7, R2, R0.reuse, RZ, 0x1 ;  /* 0x0000000002077211 */ /* 0x080fe200078f08ff */
[----:B------:R-:W-:Y:S01]  /*03a0*/  USHF.L.U32 UR46, UR47, 0x6, URZ ;  /* 0x000000062f2e7899 */ /* 0x000fe2000800063f */
[----:B------:R-:W-:Y:S01]  /*03b0*/  LEA.HI R2, R4, R0, RZ, 0x3 ;  /* 0x0000000004027211 */ /* 0x000fe200078f18ff */
[----:B------:R-:W-:Y:S01]  /*03c0*/  USHF.L.U32 UR41, UR6, 0x5, URZ ;  /* 0x0000000506297899 */ /* 0x000fe2000800063f */
[----:B------:R-:W-:Y:S01]  /*03d0*/  LEA.HI R3, R3, R6, RZ, 0x1 ;  /* 0x0000000603037211 */ /* 0x000fe200078f08ff */
[----:B------:R-:W-:Y:S01]  /*03e0*/  ULDC UR51, c[0x0][0x214] ;  /* 0x0000850000337ab9 */ /* 0x000fe20000000800 */
[----:B------:R-:W-:Y:S01]  /*03f0*/  LOP3.LUT R4, R7, 0x7fffffe, RZ, 0xc0, !PT ;  /* 0x07fffffe07047812 */ /* 0x000fe200078ec0ff */
[----:B------:R-:W-:Y:S01]  /*0400*/  ULDC UR58, c[0x0][0x1c8] ;  /* 0x00007200003a7ab9 */ /* 0x000fe20000000800 */
[----:B------:R-:W-:Y:S01]  /*0410*/  LOP3.LUT R2, R2, 0xfffffff8, RZ, 0xc0, !PT ;  /* 0xfffffff802027812 */ /* 0x000fe200078ec0ff */
[----:B------:R-:W-:Y:S01]  /*0420*/  ULDC.U8 UR10, c[0x0][0x3d0] ;  /* 0x0000f400000a7ab9 */ /* 0x000fe20000000000 */
[----:B------:R-:W-:Y:S01]  /*0430*/  LOP3.LUT R3, R3, 0xfffffffe, RZ, 0xc0, !PT ;  /* 0xfffffffe03037812 */ /* 0x000fe200078ec0ff */
[C---:B------:R-:W-:Y:S01]  /*0440*/  IMAD.IADD R9, R0.reuse, 0x1, -R4 ;  /* 0x0000000100097824 */ /* 0x040fe200078e0a04 */
[----:B------:R-:W-:Y:S01]  /*0450*/  SHF.R.S32.HI R20, RZ, 0x6, R15 ;  /* 0x00000006ff147819 */ /* 0x000fe2000001140f */
[----:B------:R-:W-:Y:S01]  /*0460*/  IMAD.IADD R7, R0, 0x1, -R2 ;  /* 0x0000000100077824 */ /* 0x000fe200078e0a02 */
[----:B------:R-:W-:Y:S01]  /*0470*/  SHF.R.S32.HI R0, RZ, 0x5, R5 ;  /* 0x00000005ff007819 */ /* 0x000fe20000011405 */
[----:B------:R-:W-:Y:S01]  /*0480*/  IMAD.IADD R14, R6, 0x1, -R3 ;  /* 0x00000001060e7824 */ /* 0x000fe200078e0a03 */
[----:B------:R-:W-:Y:S01]  /*0490*/  SHF.R.S32.HI R2, RZ, 0x1f, R5 ;  /* 0x0000001fff027819 */ /* 0x000fe20000011405 */
[----:B------:R-:W-:Y:S01]  /*04a0*/  ULDC UR52, c[0x0][0x224] ;  /* 0x0000890000347ab9 */ /* 0x000fe20000000800 */
[----:B------:R-:W-:Y:S01]  /*04b0*/  SHF.R.S32.HI R3, RZ, 0x3, R13 ;  /* 0x00000003ff037819 */ /* 0x000fe2000001140d */
[----:B------:R-:W-:Y:S01]  /*04c0*/  @UP2 UIMAD UR56, UR32, UR51, URZ ;  /* 0x00000033203822a4 */ /* 0x000fe2000f8e023f */
[-C--:B------:R-:W-:Y:S01]  /*04d0*/  LEA.HI R4, R5, R0.reuse, RZ, 0x1 ;  /* 0x0000000005047211 */ /* 0x080fe200078f08ff */
[----:B------:R-:W-:Y:S01]  /*04e0*/  ULDC.64 UR4, c[0x0][0x118] ;  /* 0x0000460000047ab9 */ /* 0x000fe20000000a00 */
[----:B------:R-:W-:Y:S01]  /*04f0*/  LEA.HI R2, R2, R0, RZ, 0x2 ;  /* 0x0000000002027211 */ /* 0x000fe200078f10ff */
[----:B------:R-:W-:Y:S01]  /*0500*/  IMAD.SHL.U32 R3, R3, 0x40, RZ ;  /* 0x0000004003037824 */ /* 0x000fe200078e00ff */
[----:B------:R-:W-:Y:S01]  /*0510*/  LOP3.LUT R5, R4, 0xfffffffe, RZ, 0xc0, !PT ;  /* 0xfffffffe04057812 */ /* 0x000fe200078ec0ff */
[----:B------:R-:W-:Y:S01]  /*0520*/  ULOP3.LUT UR58, UR35, UR58, URZ, 0x3c, !UPT ;  /* 0x0000003a233a7292 */ /* 0x000fe2000f8e3c3f */
[----:B------:R-:W-:Y:S01]  /*0530*/  LOP3.LUT R4, R2, 0xfffffffc, RZ, 0xc0, !PT ;  /* 0xfffffffc02047812 */ /* 0x000fe200078ec0ff */
[----:B------:R-:W-:Y:S01]  /*0540*/  UISETP.NE.AND UP3, UPT, UR10, URZ, UPT ;  /* 0x0000003f0a00728c */ /* 0x000fe2000bf65270 */
[----:B------:R-:W-:Y:S01]  /*0550*/  LOP3.LUT R2, R3, 0xc0, RZ, 0xc0, !PT ;  /* 0x000000c003027812 */ /* 0x000fe200078ec0ff */
[----:B------:R-:W-:Y:S01]  /*0560*/  IMAD.IADD R19, R0, 0x1, -R5 ;  /* 0x0000000100137824 */ /* 0x000fe200078e0a05 */
[----:B------:R-:W-:Y:S01]  /*0570*/  LEA.HI R5, R12, R12, RZ, 0x1 ;  /* 0x0000000c0c057211 */ /* 0x000fe200078f08ff */
[C---:B------:R-:W-:Y:S01]  /*0580*/  IMAD.IADD R11, R0.reuse, 0x1, -R4 ;  /* 0x00000001000b7824 */ /* 0x040fe200078e0a04 */
[----:B------:R-:W-:Y:S01]  /*0590*/  SHF.R.U32.HI R3, RZ, 0x3, R2 ;  /* 0x00000003ff037819 */ /* 0x000fe20000011602 */
[----:B------:R-:W-:Y:S01]  /*05a0*/  IMAD R4, R0, 0x8, R9 ;  /* 0x0000000800047824 */ /* 0x000fe200078e0209 */
[----:B------:R-:W-:Y:S01]  /*05b0*/  LOP3.LUT R0, R2, 0x18, R250, 0xf8, !PT ;  /* 0x0000001802007812 */ /* 0x000fe200078ef8fa */
[----:B------:R-:W-:Y:S01]  /*05c0*/  STL [R1+0x44], R19 ;  /* 0x0000441301007387 */ /* 0x000fe20000100800 */
[----:B------:R-:W-:Y:S01]  /*05d0*/  SHF.R.S32.HI R2, RZ, 0x1f, R10 ;  /* 0x0000001fff027819 */ /* 0x000fe2000001140a */
[----:B------:R-:W-:Y:S01]  /*05e0*/  USHF.R.S32.HI UR61, URZ, 0x1f, UR35 ;  /* 0x0000001f3f3d7899 */ /* 0x000fe20008011423 */
[----:B------:R-:W-:Y:S01]  /*05f0*/  LOP3.LUT R0, R0, R3, RZ, 0x3c, !PT ;  /* 0x0000000300007212 */ /* 0x000fe200078e3cff */
[----:B------:R-:W-:Y:S01]  /*0600*/  USHF.R.S32.HI UR60, URZ, 0x1f, UR32 ;  /* 0x0000001f3f3c7899 */ /* 0x000fe20008011420 */
[----:B------:R-:W-:Y:S01]  /*0610*/  LEA.HI R17, R2, R10, RZ, 0x2 ;  /* 0x0000000a02117211 */ /* 0x000fe200078f10ff */
[----:B------:R-:W-:Y:S01]  /*0620*/  USHF.R.S32.HI UR59, URZ, 0x1f, UR35 ;  /* 0x0000001f3f3b7899 */ /* 0x000fe20008011423 */
[----:B------:R-:W-:Y:S01]  /*0630*/  SHF.R.S32.HI R2, RZ, 0x1f, R8 ;  /* 0x0000001fff027819 */ /* 0x000fe20000011408 */
[----:B------:R-:W-:Y:S01]  /*0640*/  IMAD.U32 R3, R4, 0x20, R0 ;  /* 0x0000002004037824 */ /* 0x000fe200078e0000 */
[-C--:B------:R-:W-:Y:S01]  /*0650*/  LEA.HI R0, R8, R8.reuse, RZ, 0x1 ;  /* 0x0000000808007211 */ /* 0x080fe200078f08ff */
[----:B------:R-:W-:Y:S01]  /*0660*/  UIMAD.WIDE.U32 UR42, UR36, UR44, URZ ;  /* 0x0000002c242a72a5 */ /* 0x000fe2000f8e003f */
[----:B------:R-:W-:Y:S01]  /*0670*/  LEA.HI R9, R2, R8, RZ, 0x3 ;  /* 0x0000000802097211 */ /* 0x000fe200078f18ff */
[----:B------:R-:W-:Y:S01]  /*0680*/  UIMAD UR53, UR37, UR44, URZ ;  /* 0x0000002c253572a4 */ /* 0x000fe2000f8e023f */
[----:B------:R1:W-:Y:S01]  /*0690*/  STL [R1+0x34], R3 ;  /* 0x0000340301007387 */ /* 0x0003e20000100800 */
[----:B------:R-:W-:Y:S01]  /*06a0*/  LOP3.LUT R4, R0, 0x7fffffe, RZ, 0xc0, !PT ;  /* 0x07fffffe00047812 */ /* 0x000fe200078ec0ff */
[----:B------:R-:W-:Y:S01]  /*06b0*/  USHF.R.S32.HI UR55, URZ, 0x1f, UR48 ;  /* 0x0000001f3f377899 */ /* 0x000fe20008011430 */
[----:B------:R-:W-:Y:S01]  /*06c0*/  LOP3.LUT R2, R9, 0xfffffff8, RZ, 0xc0, !PT ;  /* 0xfffffff809027812 */ /* 0x000fe200078ec0ff */
[----:B------:R-:W-:Y:S01]  /*06d0*/  UIMAD UR52, UR7, UR52, URZ ;  /* 0x00000034073472a4 */ /* 0x000fe2000f8e023f */
[----:B------:R-:W-:Y:S01]  /*06e0*/  SHF.R.S32.HI R6, RZ, 0x1, R0 ;  /* 0x00000001ff067819 */ /* 0x000fe20000011400 */
[C---:B------:R-:W-:Y:S01]  /*06f0*/  IMAD.IADD R15, R8.reuse, 0x1, -R4 ;  /* 0x00000001080f7824 */ /* 0x040fe200078e0a04 */
[----:B------:R-:W-:Y:S01]  /*0700*/  SHF.R.S32.HI R0, RZ, 0x1f, R0 ;  /* 0x0000001fff007819 */ /* 0x000fe20000011400 */
[----:B------:R-:W-:Y:S01]  /*0710*/  IMAD.IADD R10, R8, 0x1, -R2 ;  /* 0x00000001080a7824 */ /* 0x000fe200078e0a02 */
[----:B------:R-:W-:Y:S01]  /*0720*/  LOP3.LUT P2, RZ, R7, 0x2, RZ, 0xc0, !PT ;  /* 0x0000000207ff7812 */ /* 0x000fe2000784c0ff */
[----:B------:R-:W-:Y:S01]  /*0730*/  IMAD R2, R20, 0x4, R14 ;  /* 0x0000000414027824 */ /* 0x000fe200078e020e */
[----:B------:R-:W-:-:S02]  /*0740*/  USHF.R.S32.HI UR50, URZ, 0x1f, UR46 ;  /* 0x0000001f3f327899 */ /* 0x000fc4000801142e */
[C---:B------:R-:W-:Y:S01]  /*0750*/  LOP3.LUT P5, RZ, R10.reuse, 0x2, RZ, 0xc0, !PT ;  /* 0x000000020aff7812 */ /* 0x040fe200078ac0ff */
[----:B------:R-:W-:Y:S01]  /*0760*/  USHF.R.S32.HI UR49, URZ, 0x1f, UR41 ;  /* 0x0000001f3f317899 */ /* 0x000fe20008011429 */
[----:B------:R-:W-:Y:S01]  /*0770*/  LOP3.LUT P6, RZ, R10, 0x4, RZ, 0xc0, !PT ;  /* 0x000000040aff7812 */ /* 0x000fe200078cc0ff */
[----:B------:R-:W-:Y:S01]  /*0780*/  UMOV UR40, 0xffffd000 ;  /* 0xffffd00000287882 */ /* 0x000fe20000000000 */
[----:B------:R-:W-:Y:S02]  /*0790*/  SEL R226, R230, 0xffffffe0, !P5 ;  /* 0xffffffe0e6e27807 */ /* 0x000fe40006800000 */
[----:B------:R-:W-:Y:S02]  /*07a0*/  SEL R227, R227, 0xffffffc0, !P6 ;  /* 0xffffffc0e3e37807 */ /* 0x000fe40007000000 */
[----:B-1----:R-:W-:-:S05]  /*07b0*/  LOP3.LUT R3, R5, 0x7fffffe, RZ, 0xc0, !PT ;  /* 0x07fffffe05037812 */ /* 0x002fca00078ec0ff */
[----:B------:R-:W-:-:S04]  /*07c0*/  IMAD.IADD R3, R12, 0x1, -R3 ;  /* 0x000000010c037824 */ /* 0x000fc800078e0a03 */
[----:B------:R-:W-:Y:S01]  /*07d0*/  IMAD R8, R2, 0x8, R3 ;  /* 0x0000000802087824 */ /* 0x000fe200078e0203 */
[----:B------:R-:W-:Y:S01]  /*07e0*/  LOP3.LUT R2, R7, 0x1, RZ, 0xc0, !PT ;  /* 0x0000000107027812 */ /* 0x000fe200078ec0ff */
[----:B------:R-:W-:-:S03]  /*07f0*/  IMAD.SHL.U32 R3, R12, 0x40, RZ ;  /* 0x000000400c037824 */ /* 0x000fc600078e00ff */
        /* <DEDUP_REMOVED lines=8> */
[----:B------:R-:W-:-:S02]  /*0880*/  SEL R239, R239, 0x10, !P3 ;  /* 0x00000010efef7807 */ /* 0x000fc40005800000 */
[----:B------:R-:W-:Y:S01]  /*0890*/  LOP3.LUT R0, R0, 0xc0, RZ, 0xc0, !PT ;  /* 0x000000c000007812 */ /* 0x000fe200078ec0ff */
[----:B------:R-:W-:Y:S01]  /*08a0*/  IMAD.IADD R12, R6, 0x1, -R3 ;  /* 0x00000001060c7824 */ /* 0x000fe200078e0a03 */
[----:B------:R-:W-:Y:S02]  /*08b0*/  LOP3.LUT R2, R4, 0x30, R2, 0xf8, !PT ;  /* 0x0000003004027812 */ /* 0x000fe400078ef802 */
[--C-:B------:R-:W-:Y:S02]  /*08c0*/  LOP3.LUT R3, R0, 0x8, R13.reuse, 0xf8, !PT ;  /* 0x0000000800037812 */ /* 0x100fe400078ef80d */
[----:B------:R-:W-:Y:S02]  /*08d0*/  SHF.R.U32.HI R0, RZ, 0x3, R0 ;  /* 0x00000003ff007819 */ /* 0x000fe40000011600 */
[----:B------:R-:W-:Y:S02]  /*08e0*/  LEA.HI R6, R7, R7, RZ, 0x1 ;  /* 0x0000000707067211 */ /* 0x000fe400078f08ff */
[----:B------:R-:W-:-:S02]  /*08f0*/  LOP3.LUT R5, R2, 0x8, R13, 0xf8, !PT ;  /* 0x0000000802057812 */ /* 0x000fc400078ef80d */
[----:B------:R-:W-:Y:S01]  /*0900*/  LOP3.LUT R221, R3, R0, RZ, 0x3c, !PT ;  /* 0x0000000003dd7212 */ /* 0x000fe200078e3cff */
[----:B------:R-:W-:Y:S01]  /*0910*/  IMAD.SHL.U32 R3, R20, 0x20, RZ ;  /* 0x0000002014037824 */ /* 0x000fe200078e00ff */
[----:B------:R-:W-:Y:S01]  /*0920*/  SHF.R.U32.HI R2, RZ, 0x3, R4 ;  /* 0x00000003ff027819 */ /* 0x000fe20000011604 */
[----:B------:R-:W-:Y:S01]  /*0930*/  IMAD.U32 R4, RZ, RZ, UR8 ;  /* 0x00000008ff047e24 */ /* 0x000fe2000f8e00ff */
[----:B------:R-:W-:Y:S01]  /*0940*/  LOP3.LUT R0, R6, 0x3fffffe, RZ, 0xc0, !PT ;  /* 0x03fffffe06007812 */ /* 0x000fe200078ec0ff */
[----:B------:R-:W-:Y:S01]  /*0950*/  USHF.R.S32.HI UR8, URZ, 0x1f, UR15 ;  /* 0x0000001f3f087899 */ /* 0x000fe2000801140f */
[----:B------:R-:W-:Y:S01]  /*0960*/  LOP3.LUT R13, R5, R2, RZ, 0x3c, !PT ;  /* 0x00000002050d7212 */ /* 0x000fe200078e3cff */
[----:B------:R-:W-:Y:S01]  /*0970*/  USHF.L.U32 UR15, UR32, 0x7, URZ ;  /* 0x00000007200f7899 */ /* 0x000fe2000800063f */
[----:B------:R-:W-:Y:S01]  /*0980*/  SHF.R.S32.HI R2, RZ, 0x3, R9 ;  /* 0x00000003ff027819 */ /* 0x000fe20000011409 */
[C---:B------:R-:W-:Y:S01]  /*0990*/  IMAD.IADD R5, R7.reuse, 0x1, -R0 ;  /* 0x0000000107057824 */ /* 0x040fe200078e0a00 */
[----:B------:R-:W-:Y:S01]  /*09a0*/  SEL R222, R230, 0xffffffe0, !P4 ;  /* 0xffffffe0e6de7807 */ /* 0x000fe20006000000 */
[----:B------:R-:W-:Y:S01]  /*09b0*/  IMAD.SHL.U32 R0, R7, 0x40, RZ ;  /* 0x0000004007007824 */ /* 0x000fe200078e00ff */
[----:B------:R-:W-:Y:S01]  /*09c0*/  LOP3.LUT P0, RZ, R12, 0x2, RZ, 0xc0, !PT ;  /* 0x000000020cff7812 */ /* 0x000fe2000780c0ff */
[----:B------:R-:W-:Y:S01]  /*09d0*/  IMAD.SHL.U32 R4, R16, 0x2, RZ ;  /* 0x0000000210047824 */ /* 0x000fe200078e00ff */
[----:B------:R-:W-:Y:S01]  /*09e0*/  UIMAD UR54, UR8, UR32, URZ ;  /* 0x00000020083672a4 */ /* 0x000fe2000f8e023f */
[----:B------:R-:W-:Y:S01]  /*09f0*/  IMAD R15, R2, 0x8, R15 ;  /* 0x00000008020f7824 */ /* 0x000fe200078e020f */
[----:B------:R-:W-:Y:S01]  /*0a00*/  LOP3.LUT R0, R0, 0x1c0, RZ, 0xc0, !PT ;  /* 0x000001c000007812 */ /* 0x000fe200078ec0ff */
[C---:B------:R-:W-:Y:S01]  /*0a10*/  IMAD R225, R11.reuse, 0x2, R2 ;  /* 0x000000020be17824 */ /* 0x040fe200078e0202 */
[----:B------:R-:W-:Y:S01]  /*0a20*/  @!UP2 UIMAD UR8, UR32, UR14, UR35 ;  /* 0x0000000e2008a2a4 */ /* 0x000fe2000f8e0223 */
[----:B------:R-:W-:Y:S01]  /*0a30*/  IMAD R2, R11, 0x200, R4 ;  /* 0x000002000b027824 */ /* 0x000fe200078e0204 */
[----:B------:R-:W-:Y:S01]  /*0a40*/  LOP3.LUT R3, R0, 0x20, R3, 0xf8, !PT ;  /* 0x0000002000037812 */ /* 0x000fe200078ef803 */
[----:B------:R-:W-:Y:S01]  /*0a50*/  IMAD.U32 R221, R8, 0x20, R221 ;  /* 0x0000002008dd7824 */ /* 0x000fe200078e00dd */
[----:B------:R-:W-:Y:S01]  /*0a60*/  SHF.R.U32.HI R0, RZ, 0x3, R0 ;  /* 0x00000003ff007819 */ /* 0x000fe20000011600 */
[----:B------:R-:W-:Y:S01]  /*0a70*/  IMAD R9, R5, 0x20, R2 ;  /* 0x0000002005097824 */ /* 0x000fe200078e0202 */
[----:B------:R-:W-:Y:S01]  /*0a80*/  SHF.R.S32.HI R2, RZ, 0x7, R18 ;  /* 0x00000007ff027819 */ /* 0x000fe20000011412 */
[----:B------:R-:W-:Y:S01]  /*0a90*/  IMAD.SHL.U32 R221, R221, 0x2, RZ ;  /* 0x00000002dddd7824 */ /* 0x000fe200078e00ff */
[----:B------:R-:W-:Y:S01]  /*0aa0*/  LOP3.LUT R7, R3, R0, RZ, 0x3c, !PT ;  /* 0x0000000003077212 */ /* 0x000fe200078e3cff */
[----:B------:R-:W-:Y:S01]  /*0ab0*/  IMAD.U32 R0, RZ, RZ, UR15 ;  /* 0x0000000fff007e24 */ /* 0x000fe2000f8e00ff */
[----:B------:R-:W-:Y:S01]  /*0ac0*/  SHF.R.S32.HI R0, RZ, 0x1, R6 ;  /* 0x00000001ff007819 */ /* 0x000fe20000011406 */
[----:B------:R-:W-:Y:S01]  /*0ad0*/  IMAD R3, R2, 0x1000, R4 ;  /* 0x0000100002037824 */ /* 0x000fe200078e0204 */
[----:B------:R-:W-:Y:S01]  /*0ae0*/  SEL R230, R230, 0xffffffe0, !P0 ;  /* 0xffffffe0e6e67807 */ /* 0x000fe20004000000 */
[----:B------:R-:W-:Y:S01]  /*0af0*/  IMAD.SHL.U32 R2, R2, 0x8, RZ ;  /* 0x0000000802027824 */ /* 0x000fe200078e00ff */
[C---:B------:R-:W-:Y:S01]  /*0b00*/  LOP3.LUT P1, RZ, R0.reuse, 0x2, RZ, 0xc0, !PT ;  /* 0x0000000200ff7812 */ /* 0x040fe2000782c0ff */
[----:B------:R-:W-:Y:S01]  /*0b10*/  IMAD.SHL.U32 R0, R0, 0x40, RZ ;  /* 0x0000004000007824 */ /* 0x000fe200078e00ff */
[----:B------:R-:W-:Y:S01]  /*0b20*/  @!UP2 UIMAD UR51, UR8, UR51, URZ ;  /* 0x000000330833a2a4 */ /* 0x000fe2000f8e023f */
[----:B------:R-:W-:Y:S01]  /*0b30*/  IMAD R5, R19, 0x400, R3 ;  /* 0x0000040013057824 */ /* 0x000fe200078e0203 */
[----:B------:R-:W-:Y:S01]  /*0b40*/  LOP3.LUT R2, R2, 0x8, RZ, 0xc0, !PT ;  /* 0x0000000802027812 */ /* 0x000fe200078ec0ff */
[----:B------:R-:W-:Y:S01]  /*0b50*/  IMAD.SHL.U32 R4, R14, 0x10, RZ ;  /* 0x000000100e047824 */ /* 0x000fe200078e00ff */
[----:B------:R-:W-:Y:S01]  /*0b60*/  LOP3.LUT R0, R0, 0xc0, RZ, 0xc0, !PT ;  /* 0x000000c000007812 */ /* 0x000fe200078ec0ff */
[----:B------:R-:W-:-:S02]  /*0b70*/  IMAD.IADD R242, R7, 0x1, R5 ;  /* 0x0000000107f27824 */ /* 0x000fc400078e0205 */
[----:B------:R-:W-:Y:S01]  /*0b80*/  IMAD.SHL.U32 R5, R14, 0x8, RZ ;  /* 0x000000080e057824 */ /* 0x000fe200078e00ff */
[----:B------:R-:W-:Y:S01]  /*0b90*/  SHF.R.U32.HI R3, RZ, 0x3, R0 ;  /* 0x00000003ff037819 */ /* 0x000fe20000011600 */
[----:B------:R-:W-:Y:S01]  /*0ba0*/  IMAD.SHL.U32 R242, R242, 0x2, RZ ;  /* 0x00000002f2f27824 */ /* 0x000fe200078e00ff */
[----:B------:R-:W-:Y:S01]  /*0bb0*/  LOP3.LUT R7, R2, 0x10, R4, 0xf8, !PT ;  /* 0x0000001002077812 */ /* 0x000fe200078ef804 */
[----:B------:R-:W-:Y:S01]  /*0bc0*/  IMAD.U32 R4, RZ, RZ, UR9 ;  /* 0x00000009ff047e24 */ /* 0x000fe2000f8e00ff */
        /* <DEDUP_REMOVED lines=10> */
[----:B------:R-:W-:Y:S01]  /*0c70*/  SHF.R.U32.HI R6, RZ, 0x3, R0 ;  /* 0x00000003ff067819 */ /* 0x000fe20000011600 */
[----:B------:R-:W-:Y:S01]  /*0c80*/  IMAD.IADD R222, R221, 0x1, R222 ;  /* 0x00000001ddde7824 */ /* 0x000fe200078e02de */
[----:B------:R-:W-:-:S02]  /*0c90*/  SHF.R.U32.HI R4, RZ, 0x3, R2 ;  /* 0x00000003ff047819 */ /* 0x000fc40000011602 */
[--C-:B------:R-:W-:Y:S01]  /*0ca0*/  LOP3.LUT R6, R6, R0, R5.reuse, 0x1e, !PT ;  /* 0x0000000006067212 */ /* 0x100fe200078e1e05 */
[----:B------:R-:W-:Y:S01]  /*0cb0*/  IMAD.SHL.U32 R0, R15, 0x20, RZ ;  /* 0x000000200f007824 */ /* 0x000fe200078e00ff */
[C---:B------:R-:W-:Y:S02]  /*0cc0*/  LOP3.LUT R5, R4.reuse, R2, R5, 0x1e, !PT ;  /* 0x0000000204057212 */ /* 0x040fe400078e1e05 */
[----:B------:R-:W-:Y:S01]  /*0cd0*/  LOP3.LUT R2, R4, R7, R2, 0x1e, !PT ;  /* 0x0000000704027212 */ /* 0x000fe200078e1e02 */
[----:B------:R-:W-:Y:S01]  /*0ce0*/  IMAD R231, R19, 0x200, R0 ;  /* 0x0000020013e77824 */ /* 0x000fe200078e0200 */
[----:B------:R-:W-:Y:S01]  /*0cf0*/  IADD3 R4, R250, 0x20, RZ ;  /* 0x00000020fa047810 */ /* 0x000fe20007ffe0ff */
[----:B------:R-:W-:Y:S01]  /*0d00*/  IMAD.U32 R225, R225, 0x200, R6 ;  /* 0x00000200e1e17824 */ /* 0x000fe200078e0006 */
[----:B------:R-:W-:Y:S01]  /*0d10*/  @P2 IADD3 R240, R242, -0x20, RZ ;  /* 0xffffffe0f2f02810 */ /* 0x000fe20007ffe0ff */
[----:B------:R-:W-:Y:S01]  /*0d20*/  IMAD.IADD R229, R0, 0x1, R2 ;  /* 0x0000000100e57824 */ /* 0x000fe200078e0202 */
[----:B------:R-:W-:Y:S01]  /*0d30*/  SHF.R.S32.HI R0, RZ, 0x2, R17 ;  /* 0x00000002ff007819 */ /* 0x000fe20000011411 */
[----:B------:R1:W-:Y:S01]  /*0d40*/  STL [R1+0xc], R4 ;  /* 0x00000c0401007387 */ /* 0x0003e20000100800 */
[----:B------:R-:W-:Y:S01]  /*0d50*/  IADD3 R2, R250, 0x40, RZ ;  /* 0x00000040fa027810 */ /* 0x000fe20007ffe0ff */
[----:B------:R-:W-:Y:S01]  /*0d60*/  IMAD.IADD R231, R231, 0x1, R5 ;  /* 0x00000001e7e77824 */ /* 0x000fe200078e0205 */
[----:B------:R-:W-:Y:S01]  /*0d70*/  LEA R225, R225, 0xf000, 0x1 ;  /* 0x0000f000e1e17811 */ /* 0x000fe200078e08ff */
[----:B------:R-:W-:-:S02]  /*0d80*/  IMAD R0, R19, 0x10, R0 ;  /* 0x0000001013007824 */ /* 0x000fc400078e0200 */
[----:B------:R2:W-:Y:S01]  /*0d90*/  STL [R1+0x10], R2 ;  /* 0x0000100201007387 */ /* 0x0005e20000100800 */
[----:B------:R-:W-:Y:S02]  /*0da0*/  IMAD.IADD R239, R239, 0x1, R240 ;  /* 0x00000001efef7824 */ /* 0x000fe400078e02f0 */
[C---:B------:R-:W-:Y:S01]  /*0db0*/  IMAD.IADD R226, R225.reuse, 0x1, R226 ;  /* 0x00000001e1e27824 */ /* 0x040fe200078e02e2 */
[----:B------:R3:W-:Y:S01]  /*0dc0*/  STL [R1+0x14], R0 ;  /* 0x0000140001007387 */ /* 0x0007e20000100800 */
[--C-:B------:R-:W-:Y:S02]  /*0dd0*/  IMAD.IADD R228, R225, 0x1, R227.reuse ;  /* 0x00000001e1e47824 */ /* 0x100fe400078e02e3 */
[----:B------:R-:W-:Y:S01]  /*0de0*/  IMAD.IADD R227, R226, 0x1, R227 ;  /* 0x00000001e2e37824 */ /* 0x000fe200078e02e3 */
[----:B-1----:R-:W-:-:S05]  /*0df0*/  LEA R4, R8, 0x9000, 0x1 ;  /* 0x0000900008047811 */ /* 0x002fca00078e08ff */
[----:B------:R1:W-:Y:S01]  /*0e00*/  STL [R1+0x38], R4 ;  /* 0x0000380401007387 */ /* 0x0003e20000100800 */
[----:B--2---:R-:W-:Y:S01]  /*0e10*/  IMAD.SHL.U32 R2, R3, 0x2, RZ ;  /* 0x0000000203027824 */ /* 0x004fe200078e00ff */
[C---:B---3--:R-:W-:Y:S02]  /*0e20*/  IADD3 R0, R4.reuse, 0x20, RZ ;  /* 0x0000002004007810 */ /* 0x048fe40007ffe0ff */
[----:B------:R-:W-:-:S05]  /*0e30*/  @P1 IADD3 R0, R4, -0x20, RZ ;  /* 0xffffffe004001810 */ /* 0x000fca0007ffe0ff */
[----:B------:R1:W-:Y:S02]  /*0e40*/  STL [R1+0x3c], R0 ;  /* 0x00003c0001007387 */ /* 0x0003e40000100800 */
.L_x_352:
        /* <DEDUP_REMOVED lines=53> */
.L_x_311:
        /* <DEDUP_REMOVED lines=23> */
[----:B------:R-:W-:Y:S02]  /*1310*/  UISETP.NE.AND UP1, UPT, UR15, -0x1, UPT ;  /* 0xffffffff0f00788c */ /* 0x000fe4000bf25270 */
[----:B------:R-:W-:Y:S01]  /*1320*/  ULDC.64 UR12, c[0x0][0x178] ;  /* 0x00005e00000c7ab9 */ /* 0x000fe20000000a00 */
[----:B------:R-:W-:Y:S01]  /*1330*/  PLOP3.LUT P0, PT, PT, PT, UP0, 0x80, 0x0 ;  /* 0x000000000000781c */ /* 0x000fe20003f0f008 */
[----:B------:R-:W-:Y:S02]  /*1340*/  UIMAD UR14, UR38, UR12, URZ ;  /* 0x0000000c260e72a4 */ /* 0x000fe4000f8e023f */
[----:B------:R-:W-:-:S02]  /*1350*/  ULDC.64 UR10, c[0x0][0x190] ;  /* 0x00006400000a7ab9 */ /* 0x000fc40000000a00 */
[----:B------:R-:W-:Y:S02]  /*1360*/  USHF.R.S32.HI UR16, URZ, 0x1f, UR7 ;  /* 0x0000001f3f107899 */ /* 0x000fe40008011407 */
[----:B------:R-:W-:Y:S02]  /*1370*/  UIMAD.WIDE.U32 UR8, UR15, UR10, URZ ;  /* 0x0000000a0f0872a5 */ /* 0x000fe4000f8e003f */
[----:B------:R-:W-:Y:S02]  /*1380*/  UIMAD UR20, UR15, UR11, URZ ;  /* 0x0000000b0f1472a4 */ /* 0x000fe4000f8e023f */
[----:B------:R-:W-:Y:S02]  /*1390*/  UIMAD.WIDE.U32 UR10, UR32, UR12, URZ ;  /* 0x0000000c200a72a5 */ /* 0x000fe4000f8e003f */
[----:B------:R-:W-:Y:S02]  /*13a0*/  UIMAD UR13, UR32, UR13, UR14 ;  /* 0x0000000d200d72a4 */ /* 0x000fe4000f8e020e */
[----:B------:R-:W-:-:S02]  /*13b0*/  ULEA.HI UR33, UR16, UR7, URZ, 0x6 ;  /* 0x0000000710217291 */ /* 0x000fc4000f8f303f */
[----:B------:R-:W-:Y:S02]  /*13c0*/  @UP0 UIADD3 UR7, UR19, UR22, URZ ;  /* 0x0000001613070290 */ /* 0x000fe4000fffe03f */
[----:B------:R-:W-:Y:S02]  /*13d0*/  ULDC.64 UR16, c[0x0][0x198] ;  /* 0x0000660000107ab9 */ /* 0x000fe40000000a00 */
[----:B------:R-:W-:Y:S02]  /*13e0*/  UIADD3 UR34, UR11, UR13, URZ ;  /* 0x0000000d0b227290 */ /* 0x000fe4000fffe03f */
[----:B------:R-:W-:Y:S02]  /*13f0*/  USEL UR39, UR10, UR8, !UP1 ;  /* 0x000000080a277287 */ /* 0x000fe4000c800000 */
        /* <DEDUP_REMOVED lines=20> */
.L_x_313:
        /* <DEDUP_REMOVED lines=18> */
.L_x_314:
        /* <DEDUP_REMOVED lines=52> */
[----:B------:R-:W-:Y:S02]  /*19a0*/  UIADD3 UR10, UR9, UR10, URZ ;  /* 0x0000000a090a7290 */ /* 0x000fe4000fffe03f */
[----:B------:R-:W-:-:S03]  /*19b0*/  USHF.R.S32.HI UR12, URZ, 0x1f, UR21 ;  /* 0x0000001f3f0c7899 */ /* 0x000fc60008011415 */
        /* <DEDUP_REMOVED lines=17> */
.L_x_315:
[----:B------:R-:W-:Y:S02]  /*1ad0*/  UMOV UR11, UR52 ;  /* 0x00000034000b7c82 */ /* 0x000fe40008000000 */
.L_x_316:
[----:B------:R-:W1:Y:S01]  /*1ae0*/  S2R R16, SR_TID.X ;  /* 0x0000000000107919 */ /* 0x000e620000002100 */
[----:B------:R-:W-:Y:S01]  /*1af0*/  UIADD3 UR8, UP5, UP4, UR8, UR46, UR48 ;  /* 0x0000002e08087290 */ /* 0x000fe2000fcbe030 */
[----:B------:R-:W-:Y:S01]  /*1b00*/  SHF.R.S32.HI R251, RZ, 0x1f, R250 ;  /* 0x0000001ffffb7819 */ /* 0x000fe200000114fa */
[----:B------:R-:W-:Y:S01]  /*1b10*/  USHF.R.S32.HI UR15, URZ, 0x1f, UR35 ;  /* 0x0000001f3f0f7899 */ /* 0x000fe20008011423 */
[----:B------:R-:W-:Y:S01]  /*1b20*/  IADD3 R4, P0, R250, UR27, RZ ;  /* 0x0000001bfa047c10 */ /* 0x000fe2000ff1e0ff */
[----:B------:R-:W-:Y:S01]  /*1b30*/  UIADD3 UR23, UP1, UP0, UR17, UR8, UR23 ;  /* 0x0000000811177290 */ /* 0x000fe2000f83e017 */
[----:B------:R-:W-:Y:S01]  /*1b40*/  IMAD.U32 R9, RZ, RZ, UR35 ;  /* 0x00000023ff097e24 */ /* 0x000fe2000f8e00ff */
[----:B------:R-:W-:Y:S01]  /*1b50*/  UIADD3.X UR7, UR10, UR50, UR55, UP5, UP4 ;  /* 0x000000320a077290 */ /* 0x000fe2000afe8437 */
[----:B------:R-:W-:Y:S01]  /*1b60*/  BSSY B1, `(.L_x_312) ;  /* 0x000088d000017945 */ /* 0x000fe20003800000 */
        /* <DEDUP_REMOVED lines=8> */
[----:B-1----:R-:W-:-:S03]  /*1bf0*/  SHF.R.S32.HI R8, RZ, 0x1f, R16 ;  /* 0x0000001fff087819 */ /* 0x002fc60000011410 */
[----:B------:R-:W-:Y:S01]  /*1c00*/  UIMAD UR10, UR35, UR9, UR7 ;  /* 0x00000009230a72a4 */ /* 0x000fe2000f8e0207 */
[----:B------:R-:W-:Y:S02]  /*1c10*/  LEA.HI R3, R8, R16, RZ, 0x2 ;  /* 0x0000001008037211 */ /* 0x000fe400078f10ff */
[----:B------:R-:W-:Y:S02]  /*1c20*/  ULDC.64 UR8, c[0x0][0x370] ;  /* 0x0000dc0000087ab9 */ /* 0x000fe40000000a00 */
[----:B------:R-:W-:Y:S01]  /*1c30*/  SHF.R.S32.HI R3, RZ, 0x2, R3 ;  /* 0x00000002ff037819 */ /* 0x000fe20000011403 */
[----:B------:R-:W-:Y:S02]  /*1c40*/  UIMAD UR7, UR29, UR8, URZ ;  /* 0x000000081d0772a4 */ /* 0x000fe4000f8e023f */
[----:B------:R-:W-:Y:S01]  /*1c50*/  UIADD3 UR8, UR20, UR16, URZ ;  /* 0x0000001014087290 */ /* 0x000fe2000fffe03f */
[----:B------:R-:W-:Y:S01]  /*1c60*/  SHF.R.S32.HI R18, RZ, 0x1f, R3 ;  /* 0x0000001fff127819 */ /* 0x000fe20000011403 */
[----:B------:R-:W-:Y:S01]  /*1c70*/  UIMAD UR7, UR20, UR9, UR7 ;  /* 0x00000009140772a4 */ /* 0x000fe2000f8e0207 */
[----:B------:R-:W-:Y:S01]  /*1c80*/  IADD3 R0, P1, R3, UR20, RZ ;  /* 0x0000001403007c10 */ /* 0x000fe2000ff3e0ff */
[----:B------:R-:W-:-:S02]  /*1c90*/  UIADD3 UR9, UR20, UR11, URZ ;  /* 0x0000000b14097290 */ /* 0x000fc4000fffe03f */
[----:B------:R-:W-:Y:S01]  /*1ca0*/  ULEA.HI.SX32 UR16, UR33, 0xffffffff, 0x1a ;  /* 0xffffffff21107891 */ /* 0x000fe2000f8fd23f */
[----:B------:R-:W-:Y:S01]  /*1cb0*/  IADD3.X R5, R18, UR29, RZ, P1, !PT ;  /* 0x0000001d12057c10 */ /* 0x000fe20008ffe4ff */
[----:B------:R-:W-:-:S04]  /*1cc0*/  IMAD.WIDE.U32 R6, R0, c[0x0][0x190], R250 ;  /* 0x0000640000067a25 */ /* 0x000fc800078e00fa */
[----:B------:R-:W-:Y:S01]  /*1cd0*/  IMAD R5, R5, c[0x0][0x190], RZ ;  /* 0x0000640005057a24 */ /* 0x000fe200078e02ff */
[----:B------:R-:W-:Y:S01]  /*1ce0*/  IADD3 R6, P1, R6, UR39, RZ ;  /* 0x0000002706067c10 */ /* 0x000fe2000ff3e0ff */
[----:B------:R-:W-:Y:S02]  /*1cf0*/  ULDC.64 UR38, c[0x0][0x200] ;  /* 0x0000800000267ab9 */ /* 0x000fe40000000a00 */
[----:B------:R-:W-:Y:S01]  /*1d00*/  IMAD R0, R0, c[0x0][0x194], R5 ;  /* 0x0000650000007a24 */ /* 0x000fe200078e0205 */
[----:B------:R-:W-:Y:S01]  /*1d10*/  IADD3.X R5, R251, UR28, RZ, P0, !PT ;  /* 0x0000001cfb057c10 */ /* 0x000fe200087fe4ff */
[----:B------:R-:W-:Y:S01]  /*1d20*/  ULDC.64 UR28, c[0x0][0x3c8] ;  /* 0x0000f200001c7ab9 */ /* 0x000fe20000000a00 */
[----:B------:R-:W-:Y:S02]  /*1d30*/  PLOP3.LUT P0, PT, PT, PT, UP0, 0x80, 0x0 ;  /* 0x000000000000781c */ /* 0x000fe40003f0f008 */
[----:B------:R-:W-:Y:S01]  /*1d40*/  IADD3.X R7, R7, UR34, R0, P1, !PT ;  /* 0x0000002207077c10 */ /* 0x000fe20008ffe400 */
[----:B------:R-:W-:-:S04]  /*1d50*/  IMAD.U32 R0, RZ, RZ, UR20 ;  /* 0x00000014ff007e24 */ /* 0x000fc8000f8e00ff */
[----:B------:R-:W-:-:S04]  /*1d60*/  IMAD.WIDE.U32 R4, R0, c[0x0][0x370], R4 ;  /* 0x0000dc0000047a25 */ /* 0x000fc800078e0004 */
[----:B------:R-:W-:Y:S01]  /*1d70*/  IMAD.U32 R0, RZ, RZ, UR35 ;  /* 0x00000023ff007e24 */ /* 0x000fe2000f8e00ff */
[----:B------:R-:W-:Y:S01]  /*1d80*/  IADD3 R5, R5, UR7, RZ ;  /* 0x0000000705057c10 */ /* 0x000fe2000fffe0ff */
[----:B------:R-:W-:-:S04]  /*1d90*/  IMAD.WIDE.U32 R6, R9, c[0x0][0x1a8], R6 ;  /* 0x00006a0009067a25 */ /* 0x000fc800078e0006 */
[----:B------:R-:W-:Y:S01]  /*1da0*/  IMAD.WIDE.U32 R4, R0, c[0x0][0x378], R4 ;  /* 0x0000de0000047a25 */ /* 0x000fe200078e0004 */
[----:B------:R-:W-:Y:S02]  /*1db0*/  LEA.HI R0, R8, R16, RZ, 0x5 ;  /* 0x0000001008007211 */ /* 0x000fe400078f28ff */
[----:B------:R-:W-:Y:S01]  /*1dc0*/  IADD3 R15, R7, UR13, RZ ;  /* 0x0000000d070f7c10 */ /* 0x000fe2000fffe0ff */
[----:B------:R-:W-:Y:S01]  /*1dd0*/  IMAD R7, R18, c[0x0][0x370], RZ ;  /* 0x0000dc0012077a24 */ /* 0x000fe200078e02ff */
[----:B------:R-:W-:Y:S02]  /*1de0*/  LOP3.LUT R8, R0, 0xffffffe0, RZ, 0xc0, !PT ;  /* 0xffffffe000087812 */ /* 0x000fe400078ec0ff */
[----:B------:R-:W-:Y:S01]  /*1df0*/  IADD3 R5, R5, UR10, RZ ;  /* 0x0000000a05057c10 */ /* 0x000fe2000fffe0ff */
[C---:B------:R-:W-:Y:S01]  /*1e00*/  IMAD R7, R3.reuse, c[0x0][0x374], R7 ;  /* 0x0000dd0003077a24 */ /* 0x040fe200078e0207 */
[----:B------:R-:W-:Y:S01]  /*1e10*/  UIMAD.WIDE UR10, UR9, UR14, UR28 ;  /* 0x0000000e090a72a5 */ /* 0x000fe2000f8e021c */
[----:B------:R-:W-:Y:S01]  /*1e20*/  IMAD.IADD R16, R16, 0x1, -R8 ;  /* 0x0000000110107824 */ /* 0x000fe200078e0a08 */
[----:B------:R-:W-:Y:S01]  /*1e30*/  SHF.R.S32.HI R8, RZ, 0x5, R0 ;  /* 0x00000005ff087819 */ /* 0x000fe20000011400 */
[----:B------:R-:W-:Y:S01]  /*1e40*/  IMAD.WIDE.U32 R4, R3, c[0x0][0x370], R4 ;  /* 0x0000dc0003047a25 */ /* 0x000fe200078e0004 */
[----:B------:R-:W-:Y:S01]  /*1e50*/  LEA R10, P3, R6, c[0x0][0x160], 0x1 ;  /* 0x00005800060a7a11 */ /* 0x000fe200078608ff */
[----:B------:R-:W-:-:S02]  /*1e60*/  UIMAD.WIDE UR14, UR8, UR14, UR38 ;  /* 0x0000000e080e72a5 */ /* 0x000fc4000f8e0226 */
[----:B------:R-:W-:Y:S01]  /*1e70*/  IMAD R8, R8, UR47, R16 ;  /* 0x0000002f08087c24 */ /* 0x000fe2000f8e0210 */
[----:B------:R-:W-:Y:S01]  /*1e80*/  LEA R12, P2, R4, c[0x0][0x330], 0x1 ;  /* 0x0000cc00040c7a11 */ /* 0x000fe200078408ff */
[----:B------:R-:W-:-:S03]  /*1e90*/  IMAD.IADD R5, R5, 0x1, R7 ;  /* 0x0000000105057824 */ /* 0x000fc600078e0207 */
[----:B------:R-:W-:Y:S02]  /*1ea0*/  IADD3 R0, P1, R8, UR23, RZ ;  /* 0x0000001708007c10 */ /* 0x000fe4000ff3e0ff */
[----:B------:R-:W-:Y:S02]  /*1eb0*/  LEA.HI.X R9, R4, c[0x0][0x334], R5, 0x1, P2 ;  /* 0x0000cd0004097a11 */ /* 0x000fe400010f0c05 */
[----:B------:R-:W-:Y:S02]  /*1ec0*/  LEA.HI.X.SX32 R8, R8, UR17, 0x1, P1 ;  /* 0x0000001108087c11 */ /* 0x000fe400088f0eff */
[----:B------:R-:W-:-:S04]  /*1ed0*/  LEA R13, P1, R0, c[0x0][0x350], 0x2 ;  /* 0x0000d400000d7a11 */ /* 0x000fc800078210ff */
[----:B------:R-:W-:Y:S02]  /*1ee0*/  LEA.HI.X R11, R0, c[0x0][0x354], R8, 0x2, P1 ;  /* 0x0000d500000b7a11 */ /* 0x000fe400008f1408 */
[----:B------:R-:W-:Y:S01]  /*1ef0*/  LEA.HI.X R8, R6, c[0x0][0x164], R15, 0x1, P3 ;  /* 0x0000590006087a11 */ /* 0x000fe200018f0c0f */
[----:B------:R-:W-:Y:S05]  /*1f00*/  @!P0 BRA `(.L_x_317) ;  /* 0x00007c0000008947 */ /* 0x000fea0003800000 */
[----:B------:R-:W2:Y:S01]  /*1f10*/  LDL R19, [R1+0x34] ;  /* 0x0000340001137983 */ /* 0x000ea20000100800 */
[----:B------:R-:W-:Y:S01]  /*1f20*/  PLOP3.LUT P0, PT, PT, PT, UP3, 0x80, 0x0 ;  /* 0x000000000000781c */ /* 0x000fe20003f0f038 */
[----:B------:R-:W-:Y:S01]  /*1f30*/  ULDC.64 UR8, c[0x0][0x1a0] ;  /* 0x0000680000087ab9 */ /* 0x000fe20000000a00 */
[----:B------:R-:W-:Y:S01]  /*1f40*/  IMAD.U32 R4, RZ, RZ, UR21 ;  /* 0x00000015ff047e24 */ /* 0x000fe2000f8e00ff */
[----:B------:R-:W-:Y:S01]  /*1f50*/  UIMAD UR7, UR12, UR8, URZ ;  /* 0x000000080c0772a4 */ /* 0x000fe2000f8e023f */
[----:B------:R-:W-:Y:S01]  /*1f60*/  BSSY B0, `(.L_x_318) ;  /* 0x0000044000007945 */ /* 0x000fe20003800000 */
[----:B------:R-:W-:Y:S01]  /*1f70*/  UIMAD UR8, UR18, -0x80, UR6 ;  /* 0xffffff80120878a4 */ /* 0x000fe2000f8e0206 */
[----:B------:R-:W-:Y:S01]  /*1f80*/  IMAD.WIDE.U32 R4, R4, c[0x0][0x1a0], R250 ;  /* 0x0000680004047a25 */ /* 0x000fe200078e00fa */
[----:B------:R-:W-:Y:S01]  /*1f90*/  UIMAD UR7, UR21, UR9, UR7 ;  /* 0x00000009150772a4 */ /* 0x000fe2000f8e0207 */
[----:B------:R-:W-:Y:S01]  /*1fa0*/  MOV R247, R8 ;  /* 0x0000000800f77202 */ /* 0x000fe20000000f00 */
[----:B------:R-:W-:Y:S01]  /*1fb0*/  UMOV UR17, UR10 ;  /* 0x0000000a00117c82 */ /* 0x000fe20008000000 */
[----:B------:R-:W-:Y:S01]  /*1fc0*/  IMAD.MOV.U32 R244, RZ, RZ, R13 ;  /* 0x000000fffff47224 */ /* 0x000fe200078e000d */
[----:B------:R-:W-:Y:S01]  /*1fd0*/  ISETP.GE.AND P1, PT, R3, UR8, PT ;  /* 0x0000000803007c0c */ /* 0x000fe2000bf26270 */
[----:B------:R-:W-:Y:S01]  /*1fe0*/  IMAD.MOV.U32 R248, RZ, RZ, R10 ;  /* 0x000000fffff87224 */ /* 0x000fe200078e000a */
[----:B------:R-:W-:Y:S01]  /*1ff0*/  @P0 BAR.SYNC.DEFER_BLOCKING 0x0 ;  /* 0x0000000000000b1d */ /* 0x000fe20000010000 */
[----:B------:R-:W-:Y:S01]  /*2000*/  IMAD.U32 R7, RZ, RZ, UR7 ;  /* 0x00000007ff077e24 */ /* 0x000fe2000f8e00ff */
[----:B------:R-:W-:Y:S01]  /*2010*/  IADD3 R6, P2, R4, UR30, RZ ;  /* 0x0000001e04067c10 */ /* 0x000fe2000ff5e0ff */
[----:B------:R-:W-:Y:S01]  /*2020*/  IMAD R4, R17, c[0x0][0x1b8], RZ ;  /* 0x00006e0011047a24 */ /* 0x000fe200078e02ff */
[----:B------:R-:W-:Y:S01]  /*2030*/  MOV R245, R9 ;  /* 0x0000000900f57202 */ /* 0x000fe20000000f00 */
[----:B------:R-:W-:Y:S01]  /*2040*/  IMAD.MOV.U32 R246, RZ, RZ, R12 ;  /* 0x000000fffff67224 */ /* 0x000fe200078e000c */
[----:B------:R-:W-:Y:S01]  /*2050*/  UMOV UR7, UR16 ;  /* 0x0000001000077c82 */ /* 0x000fe20008000000 */
[----:B------:R-:W-:Y:S01]  /*2060*/  IADD3.X R7, R5, UR31, R7, P2, !PT ;  /* 0x0000001f05077c10 */ /* 0x000fe200097fe407 */
[----:B------:R-:W-:Y:S01]  /*2070*/  ULEA.HI UR9, UR7, UR7, URZ, 0x1 ;  /* 0x0000000707097291 */ /* 0x000fe2000f8f083f */
[C---:B------:R-:W-:Y:S01]  /*2080*/  IMAD R4, R14.reuse, c[0x0][0x1bc], R4 ;  /* 0x00006f000e047a24 */ /* 0x040fe200078e0204 */
[----:B------:R-:W-:Y:S01]  /*2090*/  UMOV UR16, UR11 ;  /* 0x0000000b00107c82 */ /* 0x000fe20008000000 */
[----:B------:R-:W-:Y:S01]  /*20a0*/  MOV R243, R11 ;  /* 0x0000000b00f37202 */ /* 0x000fe20000000f00 */
[----:B------:R-:W-:Y:S01]  /*20b0*/  ULOP3.LUT UR9, UR9, 0xfffffffe, URZ, 0xc0, !UPT ;  /* 0xfffffffe09097892 */ /* 0x000fe2000f8ec03f */
[----:B------:R-:W-:-:S03]  /*20c0*/  IMAD.WIDE.U32 R6, R14, c[0x0][0x1b8], R6 ;  /* 0x00006e000e067a25 */ /* 0x000fc600078e0006 */
[----:B------:R-:W-:Y:S02]  /*20d0*/  UIADD3 UR9, UR7, -UR9, URZ ;  /* 0x8000000907097290 */ /* 0x000fe4000fffe03f */
[----:B------:R-:W-:Y:S02]  /*20e0*/  IADD3 R13, R7, R4, RZ ;  /* 0x00000004070d7210 */ /* 0x000fe40007ffe0ff */
        /* <DEDUP_REMOVED lines=43> */
.L_x_319:
[----:B------:R-:W-:Y:S05]  /*23a0*/  BSYNC B0 ;  /* 0x0000000000007941 */ /* 0x000fea0003800000 */
.L_x_318:
        /* <DEDUP_REMOVED lines=41> */
.L_x_321:
[----:B------:R-:W-:Y:S05]  /*2640*/  BSYNC B0 ;  /* 0x0000000000007941 */ /* 0x000fea0003800000 */
.L_x_320:
        /* <DEDUP_REMOVED lines=39> */
.L_x_323:
[----:B------:R-:W-:Y:S05]  /*28c0*/  BSYNC B0 ;  /* 0x0000000000007941 */ /* 0x000fea0003800000 */
.L_x_322:
        /* <DEDUP_REMOVED lines=19> */
.L_x_325:
        /* <DEDUP_REMOVED lines=36> */
.L_x_326:
[----:B------:R-:W-:Y:S05]  /*2c40*/  BSYNC B0 ;  /* 0x0000000000007941 */ /* 0x000fea0003800000 */
.L_x_324:
[----:B--2-4-:R-:W2:Y:S01]  /*2c50*/  LDL R9, [R1+0x14] ;  /* 0x0000140001097983 */ /* 0x014ea20000100800 */
[----:B-1----:R-:W-:Y:S01]  /*2c60*/  IMAD.MOV.U32 R7, RZ, RZ, 0x4 ;  /* 0x00000004ff077424 */ /* 0x002fe200078e00ff */
[----:B------:R-:W-:Y:S01]  /*2c70*/  MOV R8, 0x7f800000 ;  /* 0x7f80000000087802 */ /* 0x000fe20000000f00 */
[----:B------:R-:W-:Y:S02]  /*2c80*/  IMAD.MOV.U32 R10, RZ, RZ, 0x7f800000 ;  /* 0x7f800000ff0a7424 */ /* 0x000fe400078e00ff */
[----:B------:R-:W-:Y:S01]  /*2c90*/  IMAD.MOV.U32 R252, RZ, RZ, 0x7f800000 ;  /* 0x7f800000fffc7424 */ /* 0x000fe200078e00ff */
[C---:B--2---:R-:W-:Y:S02]  /*2ca0*/  IADD3 R6, R9.reuse, 0x28, RZ ;  /* 0x0000002809067810 */ /* 0x044fe40007ffe0ff */
[----:B------:R-:W-:Y:S02]  /*2cb0*/  IADD3 R5, R9, 0x8, RZ ;  /* 0x0000000809057810 */ /* 0x000fe40007ffe0ff */
[----:B------:R-:W-:-:S02]  /*2cc0*/  ISETP.GE.AND P2, PT, R6, UR8, PT ;  /* 0x0000000806007c0c */ /* 0x000fc4000bf46270 */
[----:B------:R-:W-:Y:S02]  /*2cd0*/  IADD3 R4, R9, 0x20, RZ ;  /* 0x0000002009047810 */ /* 0x000fe40007ffe0ff */
[----:B------:R-:W-:Y:S02]  /*2ce0*/  ISETP.GE.AND P4, PT, R5, UR8, PT ;  /* 0x0000000805007c0c */ /* 0x000fe4000bf86270 */
[----:B------:R-:W-:Y:S02]  /*2cf0*/  ISETP.GE.AND P6, PT, R9, UR8, PT ;  /* 0x0000000809007c0c */ /* 0x000fe4000bfc6270 */
[----:B------:R-:W-:Y:S01]  /*2d00*/  ISETP.GE.AND P3, PT, R4, UR8, PT ;  /* 0x0000000804007c0c */ /* 0x000fe2000bf66270 */
[----:B------:R-:W-:Y:S01]  /*2d10*/  IMAD.MOV.U32 R4, RZ, RZ, 0x4 ;  /* 0x00000004ff047424 */ /* 0x000fe200078e00ff */
[----:B------:R-:W-:-:S03]  /*2d20*/  ULDC.64 UR8, c[0x0][0x198] ;  /* 0x0000660000087ab9 */ /* 0x000fc60000000a00 */
[----:B------:R-:W-:Y:S01]  /*2d30*/  IMAD.WIDE R4, R9, R4, UR14 ;  /* 0x0000000e09047e25 */ /* 0x000fe2000f8e0204 */
[----:B------:R-:W-:-:S03]  /*2d40*/  MOV R9, 0x7f800000 ;  /* 0x7f80000000097802 */ /* 0x000fc60000000f00 */
[----:B------:R-:W-:Y:S02]  /*2d50*/  @!P2 IMAD.WIDE R6, R6, R7, UR14 ;  /* 0x0000000e0606ae25 */ /* 0x000fe4000f8e0207 */
[----:B------:R1:W2:Y:S04]  /*2d60*/  @!P6 LDG.E R10, [R4.64] ;  /* 0x00000004040ae981 */ /* 0x0002a8000c1e1900 */
[----:B---3--:R4:W3:Y:S04]  /*2d70*/  @!P2 LDG.E R8, [R6.64] ;  /* 0x000000040608a981 */ /* 0x0088e8000c1e1900 */
[----:B------:R1:W2:Y:S01]  /*2d80*/  @!P4 LDG.E R9, [R4.64+0x20] ;  /* 0x000020040409c981 */ /* 0x0002a2000c1e1900 */
[----:B------:R-:W-:-:S03]  /*2d90*/  UIMAD UR8, UR12, UR8, URZ ;  /* 0x000000080c0872a4 */ /* 0x000fc6000f8e023f */
[----:B------:R1:W5:Y:S01]  /*2da0*/  @!P3 LDG.E R252, [R4.64+0x80] ;  /* 0x0000800404fcb981 */ /* 0x000362000c1e1900 */
[----:B------:R-:W-:-:S03]  /*2db0*/  UIMAD UR8, UR21, UR9, UR8 ;  /* 0x00000009150872a4 */ /* 0x000fc6000f8e0208 */
[----:B------:R2:W-:Y:S04]  /*2dc0*/  @P1 STS [R0+0x9000], RZ ;  /* 0x009000ff00001388 */ /* 0x0005e80000000800 */
[----:B------:R2:W-:Y:S04]  /*2dd0*/  @P1 STS [R0+0x9004], RZ ;  /* 0x009004ff00001388 */ /* 0x0005e80000000800 */
[----:B------:R2:W-:Y:S04]  /*2de0*/  @P1 STS.64 [R0+0x9008], RZ ;  /* 0x009008ff00001388 */ /* 0x0005e80000000a00 */
[----:B------:R2:W-:Y:S01]  /*2df0*/  @P1 STS.128 [R0+0xb000], RZ ;  /* 0x00b000ff00001388 */ /* 0x0005e20000000c00 */
[----:B-1----:R-:W-:-:S03]  /*2e00*/  MOV R4, UR21 ;  /* 0x0000001500047c02 */ /* 0x002fc60008000f00 */
[----:B------:R1:W-:Y:S02]  /*2e10*/  @P1 STS.128 [R0+0xd000], RZ ;  /* 0x00d000ff00001388 */ /* 0x0003e40000000c00 */
[----:B------:R-:W-:-:S05]  /*2e20*/  IMAD.WIDE.U32 R4, R4, c[0x0][0x198], R250 ;  /* 0x0000660004047a25 */ /* 0x000fca00078e00fa */
[----:B----4-:R-:W-:Y:S01]  /*2e30*/  IADD3 R6, P2, R4, UR24, RZ ;  /* 0x0000001804067c10 */ /* 0x010fe2000ff5e0ff */
[----:B------:R-:W-:-:S05]  /*2e40*/  IMAD.U32 R4, RZ, RZ, UR8 ;  /* 0x00000008ff047e24 */ /* 0x000fca000f8e00ff */
[----:B------:R-:W-:Y:S01]  /*2e50*/  IADD3.X R7, R5, UR25, R4, P2, !PT ;  /* 0x0000001905077c10 */ /* 0x000fe200097fe404 */
[----:B------:R-:W-:Y:S01]  /*2e60*/  IMAD R4, R17, c[0x0][0x1b0], RZ ;  /* 0x00006c0011047a24 */ /* 0x000fe200078e02ff */
[----:B------:R-:W-:Y:S03]  /*2e70*/  BSSY B0, `(.L_x_327) ;  /* 0x000002b000007945 */ /* 0x000fe60003800000 */
[C---:B------:R-:W-:Y:S02]  /*2e80*/  IMAD R4, R14.reuse, c[0x0][0x1b4], R4 ;  /* 0x00006d000e047a24 */ /* 0x040fe400078e0204 */
[----:B------:R-:W-:-:S05]  /*2e90*/  IMAD.WIDE.U32 R6, R14, c[0x0][0x1b0], R6 ;  /* 0x00006c000e067a25 */ /* 0x000fca00078e0006 */
[----:B------:R-:W-:Y:S01]  /*2ea0*/  IADD3 R13, R7, R4, RZ ;  /* 0x00000004070d7210 */ /* 0x000fe20007ffe0ff */
[----:B---3--:R1:W-:Y:S04]  /*2eb0*/  STL [R1], R8 ;  /* 0x0000000801007387 */ /* 0x0083e80000100800 */
[----:B--2---:R1:W-:Y:S04]  /*2ec0*/  STL [R1+0x8], R9 ;  /* 0x0000080901007387 */ /* 0x0043e80000100800 */
[----:B------:R1:W-:Y:S01]  /*2ed0*/  STL [R1+0x4], R10 ;  /* 0x0000040a01007387 */ /* 0x0003e20000100800 */
        /* <DEDUP_REMOVED lines=36> */
.L_x_328:
[----:B------:R-:W-:Y:S05]  /*3120*/  BSYNC B0 ;  /* 0x0000000000007941 */ /* 0x000fea0003800000 */
.L_x_327:
[----:B------:R2:W-:Y:S01]  /*3130*/  @P5 STS.128 [R0+0xa000], RZ ;  /* 0x00a000ff00005388 */ /* 0x0005e20000000c00 */
[----:B------:R-:W-:Y:S03]  /*3140*/  BSSY B0, `(.L_x_329) ;  /* 0x0000025000007945 */ /* 0x000fe60003800000 */
[----:B------:R2:W-:Y:S04]  /*3150*/  @P5 STS.128 [R0+0xc000], RZ ;  /* 0x00c000ff00005388 */ /* 0x0005e80000000c00 */
[----:B------:R2:W-:Y:S01]  /*3160*/  @P5 STS.128 [R0+0xe000], RZ ;  /* 0x00e000ff00005388 */ /* 0x0005e20000000c00 */
[----:B------:R-:W-:Y:S05]  /*3170*/  @P5 BRA `(.L_x_330) ;  /* 0x0000021000005947 */ /* 0x000fea0003800000 */
[----:B-1----:R-:W3:Y:S04]  /*3180*/  LDL R8, [R1+0xc] ;  /* 0x00000c0001087983 */ /* 0x002ee80000100800 */
        /* <DEDUP_REMOVED lines=10> */
[----:B---3--:R-:W-:Y:S02]  /*3230*/  ISETP.GE.AND P4, PT, R8, c[0x0][0x220], PT ;  /* 0x0000880008007a0c */ /* 0x008fe40003f86270 */
[C---:B------:R-:W-:Y:S02]  /*3240*/  @!P5 LEA R8, P6, R10.reuse, c[0x0][0x168], 0x1 ;  /* 0x00005a000a08da11 */ /* 0x040fe400078c08ff */
[----:B----4-:R-:W-:Y:S02]  /*3250*/  ISETP.GE.AND P2, PT, R5, c[0x0][0x220], PT ;  /* 0x0000880005007a0c */ /* 0x010fe40003f46270 */
[----:B------:R-:W-:-:S05]  /*3260*/  @!P5 LEA.HI.X R9, R10, c[0x0][0x16c], R3, 0x1, P6 ;  /* 0x00005b000a09da11 */ /* 0x000fca00030f0c03 */
[----:B------:R-:W-:Y:S01]  /*3270*/  @!PT LDS RZ, [RZ] ;  /* 0x00000000fffff984 */ /* 0x000fe20000000800 */
[----:B------:R-:W-:Y:S01]  /*3280*/  @!PT LDS RZ, [RZ] ;  /* 0x00000000fffff984 */ /* 0x000fe20000000800 */
[----:B------:R-:W-:Y:S01]  /*3290*/  @!PT LDS RZ, [RZ] ;  /* 0x00000000fffff984 */ /* 0x000fe20000000800 */
[----:B------:R1:W-:Y:S02]  /*32a0*/  @!P5 LDGSTS.E.BYPASS.LTC128B.128 [R0+0xa000], [R8.64] ;  /* 0x0a0000000800dfae */ /* 0x0003e4000b901d44 */
[C---:B------:R-:W-:Y:S02]  /*32b0*/  @!P4 LEA R6, P3, R10.reuse, c[0x0][0x168], 0x1 ;  /* 0x00005a000a06ca11 */ /* 0x040fe400078608ff */
[----:B------:R1:W-:Y:S02]  /*32c0*/  @P4 STS.128 [R0+0xc000], RZ ;  /* 0x00c000ff00004388 */ /* 0x0003e40000000c00 */
[C---:B------:R-:W-:Y:S02]  /*32d0*/  @!P2 LEA R4, P1, R10.reuse, c[0x0][0x168], 0x1 ;  /* 0x00005a000a04aa11 */ /* 0x040fe400078208ff */
[C-C-:B------:R-:W-:Y:S02]  /*32e0*/  @!P4 LEA.HI.X R7, R10.reuse, c[0x0][0x16c], R3.reuse, 0x1, P3 ;  /* 0x00005b000a07ca11 */ /* 0x140fe400018f0c03 */
[----:B------:R-:W-:-:S03]  /*32f0*/  @!P2 LEA.HI.X R5, R10, c[0x0][0x16c], R3, 0x1, P1 ;  /* 0x00005b000a05aa11 */ /* 0x000fc600008f0c03 */
        /* <DEDUP_REMOVED lines=8> */
[----:B------:R1:W-:Y:S02]  /*3380*/  @!P2 LDGSTS.E.BYPASS.LTC128B.128 [R0+0xe000], [R4.64+0x80] ;  /* 0x0e0000800400afae */ /* 0x0003e4000b901d44 */
.L_x_330:
[----:B------:R-:W-:Y:S05]  /*3390*/  BSYNC B0 ;  /* 0x0000000000007941 */ /* 0x000fea0003800000 */
.L_x_329:
[----:B------:R-:W0:Y:S01]  /*33a0*/  LDGDEPBAR ;  /* 0x00000000000079af */ /* 0x000e220000000000 */
[----:B-1----:R-:W-:Y:S02]  /*33b0*/  IMAD.MOV.U32 R6, RZ, RZ, c[0x0][0x308] ;  /* 0x0000c200ff067624 */ /* 0x002fe400078e00ff */
[----:B------:R-:W-:Y:S01]  /*33c0*/  IMAD.MOV.U32 R7, RZ, RZ, c[0x0][0x30c] ;  /* 0x0000c300ff077624 */ /* 0x000fe200078e00ff */
[----:B------:R-:W-:-:S04]  /*33d0*/  DEPBAR.LE SB0, 0x1 ;  /* 0x000080400000791a */ /* 0x000fc80000000000 */
[----:B------:R-:W-:Y:S06]  /*33e0*/  BAR.SYNC.DEFER_BLOCKING 0x0 ;  /* 0x0000000000007b1d */ /* 0x000fec0000010000 */
[----:B------:R1:W3:Y:S01]  /*33f0*/  LDG.E.64 R4, [R6.64+0x8] ;  /* 0x0000080406047981 */ /* 0x0002e2000c1e1b00 */
[----:B--2---:R-:W-:-:S03]  /*3400*/  SHF.R.S32.HI R0, RZ, 0x1f, R16 ;  /* 0x0000001fff007819 */ /* 0x004fc60000011410 */
[----:B------:R-:W2:Y:S01]  /*3410*/  S2R R8, SR_TID.X ;  /* 0x0000000000087919 */ /* 0x000ea20000002100 */
[----:B------:R-:W-:-:S03]  /*3420*/  IADD3 R3, R231, 0x1800, RZ ;  /* 0x00001800e7037810 */ /* 0x000fc60007ffe0ff */
[----:B------:R-:W4:Y:S04]  /*3430*/  LDSM.16.M88.4 R172, [R221+0xf000] ;  /* 0x00f00000ddac783b */ /* 0x000f280000000200 */
[----:B------:R-:W2:Y:S04]  /*3440*/  LDSM.16.M88.4 R176, [R221+0xf400] ;  /* 0x00f40000ddb0783b */ /* 0x000ea80000000200 */
[----:B------:R-:W2:Y:S04]  /*3450*/  LDSM.16.M88.4 R180, [R222+0xf000] ;  /* 0x00f00000deb4783b */ /* 0x000ea80000000200 */
[----:B------:R-:W2:Y:S04]  /*3460*/  LDSM.16.M88.4 R184, [R222+0xf400] ;  /* 0x00f40000deb8783b */ /* 0x000ea80000000200 */
[----:B------:R-:W2:Y:S04]  /*3470*/  LDSM.16.M88.4 R188, [R221+0x11000] ;  /* 0x01100000ddbc783b */ /* 0x000ea80000000200 */
[----:B-1----:R-:W2:Y:S01]  /*3480*/  LDG.E.64 R6, [R6.64] ;  /* 0x0000000406067981 */ /* 0x002ea2000c1e1b00 */
[----:B------:R-:W-:Y:S01]  /*3490*/  SEL R3, R3, R231, !P0 ;  /* 0x000000e703037207 */ /* 0x000fe20004000000 */
[----:B------:R-:W-:Y:S01]  /*34a0*/  UIADD3 UR10, UR21, 0x80, URZ ;  /* 0x00000080150a7890 */ /* 0x000fe2000fffe03f */
[----:B------:R-:W-:Y:S01]  /*34b0*/  SHF.L.U32 R223, R231, 0x1, RZ ;  /* 0x00000001e7df7819 */ /* 0x000fe200000006ff */
[----:B------:R-:W1:Y:S01]  /*34c0*/  LDSM.16.M88.4 R192, [R221+0x11400] ;  /* 0x01140000ddc0783b */ /* 0x000e620000000200 */
[----:B------:R-:W-:Y:S01]  /*34d0*/  SHF.L.U32 R220, R3, 0x1, RZ ;  /* 0x0000000103dc7819 */ /* 0x000fe200000006ff */
[----:B------:R-:W-:Y:S01]  /*34e0*/  IMAD.MOV.U32 R249, RZ, RZ, R236 ;  /* 0x000000fffff97224 */ /* 0x000fe200078e00ec */
        /* <DEDUP_REMOVED lines=54> */
[----:B------:R-:W-:Y:S01]  /*3850*/  IADD3 R224, R223, R230, RZ ;  /* 0x000000e6dfe07210 */ /* 0x000fe20007ffe0ff */
[----:B------:R-:W-:Y:S01]  /*3860*/  UISETP.GE.AND UP0, UPT, UR10, UR6, UPT ;  /* 0x000000060a00728c */ /* 0x000fe2000bf06270 */
[----:B---3--:R-:W-:-:S04]  /*3870*/  IADD3 R16, P2, P1, R4, UR41, R16 ;  /* 0x0000002904107c10 */ /* 0x008fc8000f95e010 */
[----:B------:R-:W-:-:S05]  /*3880*/  IADD3.X R0, R5, UR49, R0, P2, P1 ;  /* 0x0000003105007c10 */ /* 0x000fca00097e2400 */
[----:B------:R3:W-:Y:S01]  /*3890*/  STL [R1+0x40], R0 ;  /* 0x0000400001007387 */ /* 0x0007e20000100800 */
[----:B--2---:R2:W1:Y:S01]  /*38a0*/  R2UR UR8, R7 ;  /* 0x00000000070873c2 */ /* 0x00446200000e0000 */
[----:B---3--:R-:W-:-:S07]  /*38b0*/  IADD3 R0, R229, 0x1800, RZ ;  /* 0x00001800e5007810 */ /* 0x008fce0007ffe0ff */
[----:B------:R3:W1:Y:S01]  /*38c0*/  R2UR UR9, R6 ;  /* 0x00000000060973c2 */ /* 0x00066200000e0000 */
[----:B------:R-:W-:-:S05]  /*38d0*/  SEL R0, R0, R229, !P0 ;  /* 0x000000e500007207 */ /* 0x000fca0004000000 */
[----:B------:R-:W-:Y:S02]  /*38e0*/  IMAD.SHL.U32 R3, R0, 0x2, RZ ;  /* 0x0000000200037824 */ /* 0x000fe400078e00ff */
[----:B------:R-:W-:-:S04]  /*38f0*/  IMAD.MOV.U32 R0, RZ, RZ, c[0x0][0x22c] ;  /* 0x00008b00ff007624 */ /* 0x000fc800078e00ff */
[----:B------:R-:W-:Y:S01]  /*3900*/  IMAD R0, R0, c[0x0][0x1c0], RZ ;  /* 0x0000700000007a24 */ /* 0x000fe200078e02ff */
[----:B--2---:R-:W2:Y:S03]  /*3910*/  S2R R7, SR_TID.X ;  /* 0x0000000000077919 */ /* 0x004ea60000002100 */
[C---:B------:R-:W-:Y:S01]  /*3920*/  IMAD.SHL.U32 R4, R0.reuse, 0x8, RZ ;  /* 0x0000000800047824 */ /* 0x040fe200078e00ff */
[----:B---3--:R-:W-:-:S04]  /*3930*/  SHF.L.U32 R6, R0, 0x4, RZ ;  /* 0x0000000400067819 */ /* 0x008fc800000006ff */
[C---:B------:R-:W-:Y:S02]  /*3940*/  IADD3 R5, R6.reuse, 0x20, RZ ;  /* 0x0000002006057810 */ /* 0x040fe40007ffe0ff */
[----:B------:R-:W-:-:S03]  /*3950*/  IADD3 R0, R6, 0x40, RZ ;  /* 0x0000004006007810 */ /* 0x000fc60007ffe0ff */
[C---:B------:R-:W-:Y:S02]  /*3960*/  IMAD.IADD R5, R4.reuse, 0x1, R5 ;  /* 0x0000000104057824 */ /* 0x040fe400078e0205 */
[----:B------:R-:W-:Y:S01]  /*3970*/  IMAD.IADD R0, R4, 0x1, R0 ;  /* 0x0000000104007824 */ /* 0x000fe200078e0200 */
[----:B--2---:R-:W-:-:S04]  /*3980*/  SHF.R.S32.HI R7, RZ, 0x1f, R7 ;  /* 0x0000001fff077819 */ /* 0x004fc80000011407 */
[----:B------:R-:W-:-:S04]  /*3990*/  LEA.HI R7, R7, R8, RZ, 0x6 ;  /* 0x0000000807077211 */ /* 0x000fc800078f30ff */
[----:B------:R-:W-:-:S05]  /*39a0*/  SHF.R.S32.HI R7, RZ, 0x6, R7 ;  /* 0x00000006ff077819 */ /* 0x000fca0000011407 */
[----:B------:R-:W-:-:S05]  /*39b0*/  IMAD.SHL.U32 R7, R7, 0x20, RZ ;  /* 0x0000002007077824 */ /* 0x000fca00078e00ff */
[----:B------:R2:W-:Y:S02]  /*39c0*/  STL [R1+0x48], R7 ;  /* 0x0000480701007387 */ /* 0x0005e40000100800 */
[----:B--2---:R-:W-:-:S05]  /*39d0*/  IMAD.WIDE.U32 R6, R16, -0x2daee0ad, RZ ;  /* 0xd2511f5310067825 */ /* 0x004fca00078e00ff */
[----:B------:R2:W-:Y:S02]  /*39e0*/  STL.64 [R1+0x20], R6 ;  /* 0x0000200601007387 */ /* 0x0005e40000100a00 */
[C---:B--2---:R-:W-:Y:S02]  /*39f0*/  IMAD.IADD R6, R4.reuse, 0x1, R5 ;  /* 0x0000000104067824 */ /* 0x044fe400078e0205 */
[----:B------:R-:W-:-:S03]  /*3a00*/  IMAD.IADD R5, R4, 0x1, R0 ;  /* 0x0000000104057824 */ /* 0x000fc600078e0200 */
[C---:B------:R-:W-:Y:S01]  /*3a10*/  IADD3 R6, R4.reuse, R6, RZ ;  /* 0x0000000604067210 */ /* 0x040fe20007ffe0ff */
[----:B------:R-:W-:-:S04]  /*3a20*/  IMAD.IADD R5, R4, 0x1, R5 ;  /* 0x0000000104057824 */ /* 0x000fc800078e0205 */
[C---:B------:R-:W-:Y:S01]  /*3a30*/  IMAD.IADD R6, R4.reuse, 0x1, R6 ;  /* 0x0000000104067824 */ /* 0x040fe200078e0206 */
[----:B------:R-:W-:-:S04]  /*3a40*/  IADD3 R5, R4, R5, RZ ;  /* 0x0000000504057210 */ /* 0x000fc80007ffe0ff */
[----:B------:R2:W-:Y:S01]  /*3a50*/  STL [R1+0x28], R6 ;  /* 0x0000280601007387 */ /* 0x0005e20000100800 */
[----:B------:R-:W-:-:S03]  /*3a60*/  IADD3 R0, R4, R5, RZ ;  /* 0x0000000504007210 */ /* 0x000fc60007ffe0ff */
[----:B------:R3:W-:Y:S01]  /*3a70*/  STL [R1+0x18], R5 ;  /* 0x0000180501007387 */ /* 0x0007e20000100800 */
[----:B--2---:R-:W-:-:S05]  /*3a80*/  IMAD.IADD R6, R4, 0x1, R6 ;  /* 0x0000000104067824 */ /* 0x004fca00078e0206 */
[----:B------:R3:W-:Y:S04]  /*3a90*/  STL [R1+0x30], R6 ;  /* 0x0000300601007387 */ /* 0x0007e80000100800 */
[----:B-1--4-:R3:W-:Y:S02]  /*3aa0*/  STL [R1+0x2c], R0 ;  /* 0x00002c0001007387 */ /* 0x0127e40000100800 */
.L_x_333:
        /* <DEDUP_REMOVED lines=8> */
[----:B-----5:R-:W2:Y:S01]  /*3b30*/  LDL R237, [R1+0x48] ;  /* 0x0000480001ed7983 */ /* 0x020ea20000100800 */
[----:B------:R-:W-:Y:S01]  /*3b40*/  PLOP3.LUT P4, PT, PT, PT, UP0, 0x80, 0x0 ;  /* 0x000000000000781c */ /* 0x000fe20003f8f008 */
[----:B------:R-:W-:Y:S01]  /*3b50*/  UIADD3 UR12, UR9, 0x1715609d, URZ ;  /* 0x1715609d090c7890 */ /* 0x000fe2000fffe03f */
[----:B------:R-:W-:Y:S01]  /*3b60*/  PLOP3.LUT P6, PT, PT, PT, UP0, 0x80, 0x0 ;  /* 0x000000000000781c */ /* 0x000fe20003fcf008 */
[----:B------:R-:W3:Y:S01]  /*3b70*/  LDL R235, [R1+0x44] ;  /* 0x0000440001eb7983 */ /* 0x000ee20000100800 */
[----:B------:R-:W-:Y:S01]  /*3b80*/  PLOP3.LUT P5, PT, PT, PT, UP0, 0x80, 0x0 ;  /* 0x000000000000781c */ /* 0x000fe20003faf008 */
[----:B------:R-:W-:Y:S02]  /*3b90*/  UISETP.GE.AND UP5, UPT, UR7, 0x1, UPT ;  /* 0x000000010700788c */ /* 0x000fe4000bfa6270 */
[----:B------:R-:W2:Y:S06]  /*3ba0*/  LDL.64 R232, [R1+0x20] ;  /* 0x0000200001e87983 */ /* 0x000eac0000100a00 */
        /* <DEDUP_REMOVED lines=47> */
[----:B------:R-:W4:Y:S04]  /*3ea0*/  LDL R155, [R1+0x8] ;  /* 0x00000800019b7983 */ /* 0x000f280000100800 */
[----:B------:R-:W2:Y:S03]  /*3eb0*/  LDSM.16.M88.4 R132, [R221+0xd400] ;  /* 0x00d40000dd84783b */ /* 0x000ea60000000200 */
[-C--:B-1----:R-:W-:Y:S05]  /*3ec0*/  HMMA.16816.F32 R4, R140, R164.reuse, R4 ;  /* 0x000000a48c04723c */ /* 0x082fea0000001804 */
[----:B------:R-:W1:Y:S01]  /*3ed0*/  @P0 S2R R152, SR_TID.X ;  /* 0x0000000000980919 */ /* 0x000e620000002100 */
[----:B------:R-:W-:Y:S02]  /*3ee0*/  PLOP3.LUT P0, PT, PT, PT, UP0, 0x80, 0x0 ;  /* 0x000000000000781c */ /* 0x000fe40003f0f008 */
        /* <DEDUP_REMOVED lines=12> */
[----:B------:R-:W4:Y:S07]  /*3fb0*/  LDL R156, [R1+0x4] ;  /* 0x00000400019c7983 */ /* 0x000f2e0000100800 */
[-C--:B------:R-:W-:Y:S01]  /*3fc0*/  HMMA.16816.F32 R12, R168, R158.reuse, R12 ;  /* 0x0000009ea80c723c */ /* 0x080fe2000000180c */
[----:B-1----:R-:W-:Y:S01]  /*3fd0*/  @P2 IMAD.SHL.U32 R0, R152, 0x2, RZ ;  /* 0x0000000298002824 */ /* 0x002fe200078e00ff */
[----:B------:R-:W-:Y:S02]  /*3fe0*/  PLOP3.LUT P2, PT, PT, PT, UP0, 0x80, 0x0 ;  /* 0x000000000000781c */ /* 0x000fe40003f4f008 */
[----:B------:R-:W-:Y:S02]  /*3ff0*/  IMAD.U32 R152, RZ, RZ, UR18 ;  /* 0x00000012ff987e24 */ /* 0x000fe4000f8e00ff */
[----:B------:R-:W-:Y:S02]  /*4000*/  @P1 LOP3.LUT R0, R237, 0x6, R0, 0xf8, !PT ;  /* 0x00000006ed001812 */ /* 0x000fe400078ef800 */
[----:B------:R-:W-:Y:S01]  /*4010*/  PLOP3.LUT P1, PT, PT, PT, UP0, 0x80, 0x0 ;  /* 0x000000000000781c */ /* 0x000fe20003f2f008 */
[C---:B------:R-:W-:Y:S01]  /*4020*/  HMMA.16816.F32 R16, R148.reuse, R158, R16 ;  /* 0x0000009e9410723c */ /* 0x040fe20000001810 */
[----:B------:R-:W1:Y:S02]  /*4030*/  S2R R237, SR_TID.X ;  /* 0x0000000000ed7919 */ /* 0x000e640000002100 */
[----:B------:R-:W-:Y:S01]  /*4040*/  @P0 IMAD R152, R152, 0x80, R0 ;  /* 0x0000008098980824 */ /* 0x000fe200078e0200 */
[----:B------:R-:W-:Y:S01]  /*4050*/  PLOP3.LUT P0, PT, PT, PT, UP0, 0x80, 0x0 ;  /* 0x000000000000781c */ /* 0x000fe20003f0f008 */
[----:B------:R-:W-:Y:S03]  /*4060*/  IMAD.U32 R0, RZ, RZ, UR7 ;  /* 0x00000007ff007e24 */ /* 0x000fe6000f8e00ff */
[----:B------:R-:W-:Y:S01]  /*4070*/  @P6 ISETP.GE.AND P6, PT, R152, UR6, PT ;  /* 0x0000000698006c0c */ /* 0x000fe2000bfc6270 */
[-C--:B------:R-:W-:Y:S03]  /*4080*/  HMMA.16816.F32 R20, R148, R132.reuse, R20 ;  /* 0x000000849414723c */ /* 0x080fe60000001814 */
[----:B---3--:R-:W-:Y:S05]  /*4090*/  IMAD R0, R0, 0x4, R235 ;  /* 0x0000000400007824 */ /* 0x008fea00078e02eb */
[C---:B------:R-:W-:Y:S07]  /*40a0*/  HMMA.16816.F32 R24, R168.reuse, R132, R24 ;  /* 0x00000084a818723c */ /* 0x040fee0000001818 */
[----:B------:R-:W-:Y:S01]  /*40b0*/  IMAD.U32 R132, RZ, RZ, UR18 ;  /* 0x00000012ff847e24 */ /* 0x000fe2000f8e00ff */
[----:B-1----:R-:W-:Y:S01]  /*40c0*/  SHF.R.S32.HI R237, RZ, 0x1f, R237 ;  /* 0x0000001fffed7819 */ /* 0x002fe200000114ed */
[-C--:B------:R-:W-:Y:S03]  /*40d0*/  HMMA.16816.F32 R28, R168, R134.reuse, R28 ;  /* 0x00000086a81c723c */ /* 0x080fe6000000181c */
[----:B------:R-:W-:Y:S04]  /*40e0*/  LEA.HI R237, R237, R238, RZ, 0x6 ;  /* 0x000000eeeded7211 */ /* 0x000fe800078f30ff */
[----:B------:R-:W-:Y:S01]  /*40f0*/  SHF.R.S32.HI R237, RZ, 0x6, R237 ;  /* 0x00000006ffed7819 */ /* 0x000fe200000114ed */
[----:B------:R-:W-:Y:S04]  /*4100*/  HMMA.16816.F32 R32, R148, R134, R32 ;  /* 0x000000869420723c */ /* 0x000fe80000001820 */
[----:B------:R-:W-:Y:S03]  /*4110*/  IMAD R132, R132, 0x4, R237 ;  /* 0x0000000484847824 */ /* 0x000fe600078e02ed */
[C---:B------:R-:W-:Y:S01]  /*4120*/  IADD3 R148, R0.reuse, 0x2, RZ ;  /* 0x0000000200947810 */ /* 0x040fe20007ffe0ff */
[----:B------:R-:W-:Y:S01]  /*4130*/  IMAD.WIDE.U32 R134, R0, -0x326172a9, RZ ;  /* 0xcd9e8d5700867825 */ /* 0x000fe200078e00ff */
[----:B------:R-:W-:Y:S01]  /*4140*/  @P0 IADD3 R0, R152, 0x1, RZ ;  /* 0x0000000198000810 */ /* 0x000fe20007ffe0ff */
[-C--:B--2---:R-:W-:Y:S01]  /*4150*/  HMMA.16816.F32 R4, R136, R140.reuse, R4 ;  /* 0x0000008c8804723c */ /* 0x084fe20000001804 */
[----:B------:R-:W-:Y:S01]  /*4160*/  PLOP3.LUT P0, PT, PT, PT, UP0, 0x80, 0x0 ;  /* 0x000000000000781c */ /* 0x000fe20003f0f008 */
[----:B------:R-:W-:Y:S01]  /*4170*/  IMAD.WIDE.U32 R148, R148, -0x326172a9, RZ ;  /* 0xcd9e8d5794947825 */ /* 0x000fe200078e00ff */
[----:B------:R-:W-:Y:S02]  /*4180*/  @P4 ISETP.GE.AND P4, PT, R0, UR6, PT ;  /* 0x0000000600004c0c */ /* 0x000fe4000bf86270 */
[----:B------:R-:W-:Y:S01]  /*4190*/  LOP3.LUT R132, R233, UR8, R132, 0x96, !PT ;  /* 0x00000008e9847c12 */ /* 0x000fe2000f8e9684 */
[----:B------:R-:W2:Y:S01]  /*41a0*/  LDL R0, [R1] ;  /* 0x0000000001007983 */ /* 0x000ea20000100800 */
[----:B------:R-:W-:Y:S01]  /*41b0*/  LOP3.LUT R150, R234, UR9, RZ, 0x3c, !PT ;  /* 0x00000009ea967c12 */ /* 0x000fe2000f8e3cff */
[C---:B------:R-:W-:Y:S04]  /*41c0*/  HMMA.16816.F32 R8, R144.reuse, R140, R8 ;  /* 0x0000008c9008723c */ /* 0x040fe80000001808 */
[-C--:B------:R-:W-:Y:S01]  /*41d0*/  LOP3.LUT R151, R135, R150.reuse, RZ, 0x3c, !PT ;  /* 0x0000009687977212 */ /* 0x080fe200078e3cff */
[----:B------:R-:W-:Y:S01]  /*41e0*/  IMAD.WIDE.U32 R132, R132, -0x326172a9, RZ ;  /* 0xcd9e8d5784847825 */ /* 0x000fe200078e00ff */
[----:B------:R-:W-:Y:S02]  /*41f0*/  LOP3.LUT R149, R149, R150, RZ, 0x3c, !PT ;  /* 0x0000009695957212 */ /* 0x000fe400078e3cff */
[-C--:B------:R-:W-:Y:S01]  /*4200*/  HMMA.16816.F32 R12, R144, R142.reuse, R12 ;  /* 0x0000008e900c723c */ /* 0x080fe2000000180c */
[----:B------:R-:W-:Y:S03]  /*4210*/  IMAD.WIDE.U32 R140, R151, -0x2daee0ad, RZ ;  /* 0xd2511f53978c7825 */ /* 0x000fe600078e00ff */
[C---:B------:R-:W-:Y:S02]  /*4220*/  LOP3.LUT R154, R133.reuse, UR10, R134, 0x96, !PT ;  /* 0x0000000a859a7c12 */ /* 0x040fe4000f8e9686 */
[----:B------:R-:W-:Y:S02]  /*4230*/  @P2 IADD3 R134, R152, 0x8, RZ ;  /* 0x0000000898862810 */ /* 0x000fe40007ffe0ff */
[----:B------:R-:W-:Y:S01]  /*4240*/  LOP3.LUT R148, R133, UR10, R148, 0x96, !PT ;  /* 0x0000000a85947c12 */ /* 0x000fe2000f8e9694 */
[C---:B------:R-:W-:Y:S01]  /*4250*/  HMMA.16816.F32 R16, R136.reuse, R142, R16 ;  /* 0x0000008e8810723c */ /* 0x040fe20000001810 */
[----:B------:R-:W-:Y:S01]  /*4260*/  @P1 ISETP.GE.AND P1, PT, R134, UR6, PT ;  /* 0x0000000686001c0c */ /* 0x000fe2000bf26270 */
[----:B------:R-:W-:Y:S01]  /*4270*/  UIADD3 UR10, UR8, 0x76cf5d0a, URZ ;  /* 0x76cf5d0a080a7890 */ /* 0x000fe2000fffe03f */
[----:B------:R-:W-:Y:S02]  /*4280*/  @P0 FSEL R4, R4, -INF , !P6 ;  /* 0xff80000004040808 */ /* 0x000fe40007000000 */
[----:B------:R-:W-:Y:S02]  /*4290*/  PLOP3.LUT P0, PT, PT, PT, UP0, 0x80, 0x0 ;  /* 0x000000000000781c */ /* 0x000fe40003f0f008 */
[----:B------:R-:W-:Y:S02]  /*42a0*/  @P5 FSEL R5, R5, -INF , !P4 ;  /* 0xff80000005055808 */ /* 0x000fe40006000000 */
[----:B------:R-:W-:Y:S03]  /*42b0*/  PLOP3.LUT P5, PT, PT, PT, UP0, 0x80, 0x0 ;  /* 0x000000000000781c */ /* 0x000fe60003faf008 */
[----:B------:R-:W-:Y:S01]  /*42c0*/  LOP3.LUT R153, R132, UR11, RZ, 0x3c, !PT ;  /* 0x0000000b84997c12 */ /* 0x000fe2000f8e3cff */
[----:B-----5:R-:W-:Y:S01]  /*42d0*/  FMUL.FTZ R132, R252, 1.4426950216293334961 ;  /* 0x3fb8aa3bfc847820 */ /* 0x020fe20000410000 */
[----:B------:R-:W-:Y:S04]  /*42e0*/  UIADD3 UR11, UR8, -0x4498517b, URZ ;  /* 0xbb67ae85080b7890 */ /* 0x000fe8000fffe03f */
[----:B------:R-:W-:Y:S02]  /*42f0*/  @P0 FSEL R8, R8, -INF , !P6 ;  /* 0xff80000008080808 */ /* 0x000fe40007000000 */
[----:B------:R-:W-:Y:S02]  /*4300*/  FSETP.NEU.FTZ.AND P0, PT, R252, -INF , PT ;  /* 0xff800000fc00780b */ /* 0x000fe40003f1d000 */
[----:B------:R-:W-:Y:S02]  /*4310*/  @P5 FSEL R10, R10, -INF , !P6 ;  /* 0xff8000000a0a5808 */ /* 0x000fe40007000000 */
[----:B------:R-:W-:Y:S02]  /*4320*/  FSEL R132, R132, RZ, P0 ;  /* 0x000000ff84847208 */ /* 0x000fe40000000000 */
[----:B------:R-:W-:Y:S02]  /*4330*/  PLOP3.LUT P0, PT, PT, PT, UP0, 0x80, 0x0 ;  /* 0x000000000000781c */ /* 0x000fe40003f0f008 */
[----:B------:R-:W-:Y:S01]  /*4340*/  LOP3.LUT R135, R232, UR11, RZ, 0x3c, !PT ;  /* 0x0000000be8877c12 */ /* 0x000fe2000f8e3cff */
[----:B------:R-:W-:Y:S01]  /*4350*/  FFMA.FTZ R8, R8, c[0x0][0x23c], -R132 ;  /* 0x00008f0008087a23 */ /* 0x000fe20000010884 */
[----:B------:R-:W-:Y:S02]  /*4360*/  UIADD3 UR11, UR9, -0x255992d5, URZ ;  /* 0xdaa66d2b090b7890 */ /* 0x000fe4000fffe03f */
[----:B------:R-:W-:Y:S01]  /*4370*/  LOP3.LUT R151, R135, R141, RZ, 0x3c, !PT ;  /* 0x0000008d87977212 */ /* 0x000fe200078e3cff */
[----:B------:R-:W-:Y:S01]  /*4380*/  MUFU.EX2 R233, R8 ;  /* 0x0000000800e97308 */ /* 0x000fe20000000800 */
[C---:B----4-:R-:W-:Y:S01]  /*4390*/  FSETP.NEU.FTZ.AND P2, PT, R155.reuse, -INF , PT ;  /* 0xff8000009b00780b */ /* 0x050fe20003f5d000 */
[----:B------:R-:W-:Y:S02]  /*43a0*/  FMUL.FTZ R133, R155, 1.4426950216293334961 ;  /* 0x3fb8aa3b9b857820 */ /* 0x000fe40000410000 */
[----:B------:R-:W-:Y:S03]  /*43b0*/  IMAD.WIDE.U32 R154, R154, -0x2daee0ad, RZ ;  /* 0xd2511f539a9a7825 */ /* 0x000fe600078e00ff */
[----:B------:R-:W-:Y:S02]  /*43c0*/  FSEL R133, R133, RZ, P2 ;  /* 0x000000ff85857208 */ /* 0x000fe40001000000 */
[----:B------:R-:W-:Y:S02]  /*43d0*/  PLOP3.LUT P2, PT, PT, PT, UP0, 0x80, 0x0 ;  /* 0x000000000000781c */ /* 0x000fe40003f4f008 */
[----:B------:R-:W-:Y:S11]  /*43e0*/  LOP3.LUT R150, R155, UR10, R140, 0x96, !PT ;  /* 0x0000000a9b967c12 */ /* 0x000ff6000f8e968c */
[----:B------:R-:W-:Y:S02]  /*43f0*/  @P2 FSEL R7, R7, -INF , !P4 ;  /* 0xff80000007072808 */ /* 0x000fe40006000000 */
[----:B------:R-:W-:Y:S03]  /*4400*/  PLOP3.LUT P2, PT, PT, PT, UP0, 0x80, 0x0 ;  /* 0x000000000000781c */ /* 0x000fe60003f4f008 */
[--C-:B------:R-:W-:Y:S06]  /*4410*/  FFMA.FTZ R171, R7, c[0x0][0x23c], -R133.reuse ;  /* 0x00008f0007ab7a23 */ /* 0x100fec0000010885 */
[----:B------:R-:W-:Y:S04]  /*4420*/  MUFU.EX2 R171, R171 ;  /* 0x000000ab00ab7308 */ /* 0x000fe80000000800 */
[----:B------:R-:W-:Y:S02]  /*4430*/  @P2 FSEL R11, R11, -INF , !P4 ;  /* 0xff8000000b0b2808 */ /* 0x000fe40006000000 */
[----:B------:R-:W-:Y:S11]  /*4440*/  PLOP3.LUT P2, PT, PT, PT, UP0, 0x80, 0x0 ;  /* 0x000000000000781c */ /* 0x000ff60003f4f008 */
[----:B------:R-:W-:Y:S02]  /*4450*/  @!UPT UIADD3 URZ, URZ, URZ, URZ ;  /* 0x0000003f3f3ff290 */ /* 0x000fe4000fffe03f */
[----:B------:R-:W-:Y:S02]  /*4460*/  @P2 IADD3 R140, R152, 0x11, RZ ;  /* 0x00000011988c2810 */ /* 0x000fe40007ffe0ff */
[----:B------:R-:W-:Y:S02]  /*4470*/  PLOP3.LUT P2, PT, PT, PT, UP0, 0x80, 0x0 ;  /* 0x000000000000781c */ /* 0x000fe40003f4f008 */
[C---:B------:R-:W-:Y:S01]  /*4480*/  FSETP.NEU.FTZ.AND P3, PT, R156.reuse, -INF , PT ;  /* 0xff8000009c00780b */ /* 0x040fe20003f7d000 */
[----:B------:R-:W-:Y:S05]  /*4490*/  FMUL.FTZ R134, R156, 1.4426950216293334961 ;  /* 0x3fb8aa3b9c867820 */ /* 0x000fea0000410000 */
[----:B------:R-:W-:Y:S02]  /*44a0*/  FSEL R134, R134, RZ, P3 ;  /* 0x000000ff86867208 */ /* 0x000fe40001800000 */
[----:B------:R-:W-:Y:S03]  /*44b0*/  PLOP3.LUT P3, PT, PT, PT, UP0, 0x80, 0x0 ;  /* 0x000000000000781c */ /* 0x000fe60003f6f008 */
[--C-:B------:R-:W-:Y:S02]  /*44c0*/  FFMA.FTZ R4, R4, c[0x0][0x23c], -R134.reuse ;  /* 0x00008f0004047a23 */ /* 0x100fe40000010886 */
[----:B------:R-:W-:Y:S02]  /*44d0*/  FFMA.FTZ R5, R5, c[0x0][0x23c], -R134 ;  /* 0x00008f0005057a23 */ /* 0x000fe40000010886 */
[----:B------:R-:W-:Y:S06]  /*44e0*/  MUFU.EX2 R166, R4 ;  /* 0x0000000400a67308 */ /* 0x000fec0000000800 */
[----:B------:R-:W-:Y:S02]  /*44f0*/  @P3 FSEL R6, R6, -INF , !P6 ;  /* 0xff80000006063808 */ /* 0x000fe40007000000 */
[----:B------:R-:W-:Y:S02]  /*4500*/  PLOP3.LUT P3, PT, PT, PT, UP0, 0x80, 0x0 ;  /* 0x000000000000781c */ /* 0x000fe40003f6f008 */
[----:B------:R-:W-:Y:S01]  /*4510*/  PLOP3.LUT P6, PT, PT, PT, UP0, 0x80, 0x0 ;  /* 0x000000000000781c */ /* 0x000fe20003fcf008 */
[--C-:B------:R-:W-:Y:S01]  /*4520*/  FFMA.FTZ R6, R6, c[0x0][0x23c], -R133.reuse ;  /* 0x00008f0006067a23 */ /* 0x100fe20000010885 */
[----:B------:R1:W-:Y:S09]  /*4530*/  MUFU.EX2 R165, R5 ;  /* 0x0000000500a57308 */ /* 0x0003f20000000800 */
[----:B------:R-:W-:Y:S01]  /*4540*/  @P3 FSEL R9, R9, -INF , !P4 ;  /* 0xff80000009093808 */ /* 0x000fe20006000000 */
[----:B------:R3:W-:Y:S01]  /*4550*/  MUFU.EX2 R164, R6 ;  /* 0x0000000600a47308 */ /* 0x0007e20000000800 */
[----:B------:R-:W-:Y:S02]  /*4560*/  PLOP3.LUT P3, PT, PT, PT, UP0, 0x80, 0x0 ;  /* 0x000000000000781c */ /* 0x000fe40003f6f008 */
[----:B------:R-:W-:Y:S01]  /*4570*/  PLOP3.LUT P4, PT, PT, PT, UP0, 0x80, 0x0 ;  /* 0x000000000000781c */ /* 0x000fe20003f8f008 */
[----:B------:R-:W-:Y:S06]  /*4580*/  FFMA.FTZ R9, R9, c[0x0][0x23c], -R132 ;  /* 0x00008f0009097a23 */ /* 0x000fec0000010884 */
[----:B------:R4:W-:Y:S04]  /*4590*/  MUFU.EX2 R232, R9 ;  /* 0x0000000900e87308 */ /* 0x0009e80000000800 */
[C---:B------:R-:W-:Y:S01]  /*45a0*/  @P3 IADD3 R7, R152.reuse, 0x10, RZ ;  /* 0x0000001098073810 */ /* 0x040fe20007ffe0ff */
[----:B-1----:R-:W-:Y:S01]  /*45b0*/  IMAD.WIDE.U32 R4, R149, -0x2daee0ad, RZ ;  /* 0xd2511f5395047825 */ /* 0x002fe200078e00ff */
[----:B------:R-:W-:Y:S02]  /*45c0*/  PLOP3.LUT P3, PT, PT, PT, UP0, 0x80, 0x0 ;  /* 0x000000000000781c */ /* 0x000fe40003f6f008 */
[----:B------:R-:W-:Y:S01]  /*45d0*/  @P4 IADD3 R141, R152, 0x18, RZ ;  /* 0x00000018988d4810 */ /* 0x000fe20007ffe0ff */
[----:B------:R-:W-:Y:S01]  /*45e0*/  IMAD.WIDE.U32 R148, R148, -0x2daee0ad, RZ ;  /* 0xd2511f5394947825 */ /* 0x000fe200078e00ff */
[----:B------:R-:W-:Y:S02]  /*45f0*/  LOP3.LUT R142, R135, R5, RZ, 0x3c, !PT ;  /* 0x00000005878e7212 */ /* 0x000fe400078e3cff */
[----:B------:R-:W-:Y:S02]  /*4600*/  @P2 ISETP.GE.AND P2, PT, R7, UR6, PT ;  /* 0x0000000607002c0c */ /* 0x000fe4000bf46270 */
[----:B---3--:R-:W-:Y:S01]  /*4610*/  @P6 IADD3 R6, R152, 0x9, RZ ;  /* 0x0000000998066810 */ /* 0x008fe20007ffe0ff */
[----:B------:R-:W-:Y:S01]  /*4620*/  IMAD.WIDE.U32 R142, R142, -0x326172a9, RZ ;  /* 0xcd9e8d578e8e7825 */ /* 0x000fe200078e00ff */
[----:B------:R-:W-:Y:S02]  /*4630*/  PLOP3.LUT P6, PT, PT, PT, UP0, 0x80, 0x0 ;  /* 0x000000000000781c */ /* 0x000fe40003fcf008 */
[----:B------:R-:W-:Y:S01]  /*4640*/  LOP3.LUT R135, R149, UR10, R4, 0x96, !PT ;  /* 0x0000000a95877c12 */ /* 0x000fe2000f8e9604 */
[----:B------:R-:W-:Y:S01]  /*4650*/  IMAD.WIDE.U32 R4, R151, -0x326172a9, RZ ;  /* 0xcd9e8d5797047825 */ /* 0x000fe200078e00ff */
[----:B------:R-:W-:Y:S01]  /*4660*/  @P0 IADD3 R152, R152, 0x19, RZ ;  /* 0x0000001998980810 */ /* 0x000fe20007ffe0ff */
[----:B------:R-:W-:Y:S01]  /*4670*/  UIADD3 UR10, UR8, 0x32370b8f, URZ ;  /* 0x32370b8f080a7890 */ /* 0x000fe2000fffe03f */
[----:B------:R-:W-:Y:S01]  /*4680*/  @P3 ISETP.GE.AND P3, PT, R6, UR6, PT ;  /* 0x0000000606003c0c */ /* 0x000fe2000bf66270 */
[----:B------:R-:W-:Y:S01]  /*4690*/  IMAD.WIDE.U32 R150, R150, -0x326172a9, RZ ;  /* 0xcd9e8d5796967825 */ /* 0x000fe200078e00ff */
[----:B------:R-:W-:Y:S02]  /*46a0*/  LOP3.LUT R8, R153, R5, RZ, 0x3c, !PT ;  /* 0x0000000599087212 */ /* 0x000fe400078e3cff */
[----:B------:R-:W-:Y:S02]  /*46b0*/  PLOP3.LUT P0, PT, PT, PT, UP0, 0x80, 0x0 ;  /* 0x000000000000781c */ /* 0x000fe40003f0f008 */
[C---:B--2---:R-:W-:Y:S01]  /*46c0*/  FSETP.NEU.FTZ.AND P5, PT, R0.reuse, -INF , PT ;  /* 0xff8000000000780b */ /* 0x044fe20003fbd000 */
[----:B------:R-:W-:Y:S01]  /*46d0*/  FMUL.FTZ R0, R0, 1.4426950216293334961 ;  /* 0x3fb8aa3b00007820 */ /* 0x000fe20000410000 */
[----:B------:R-:W-:Y:S01]  /*46e0*/  @P6 FSEL R14, R14, -INF , !P1 ;  /* 0xff8000000e0e6808 */ /* 0x000fe20004800000 */
[----:B----4-:R-:W-:Y:S01]  /*46f0*/  IMAD.WIDE.U32 R8, R8, -0x2daee0ad, RZ ;  /* 0xd2511f5308087825 */ /* 0x010fe200078e00ff */
[----:B------:R-:W-:Y:S02]  /*4700*/  PLOP3.LUT P6, PT, PT, PT, UP0, 0x80, 0x0 ;  /* 0x000000000000781c */ /* 0x000fe40003fcf008 */
[----:B------:R-:W-:Y:S02]  /*4710*/  FSEL R0, R0, RZ, P5 ;  /* 0x000000ff00007208 */ /* 0x000fe40002800000 */
[----:B------:R-:W-:Y:S02]  /*4720*/  PLOP3.LUT P5, PT, PT, PT, UP0, 0x80, 0x0 ;  /* 0x000000000000781c */ /* 0x000fe40003faf008 */
[----:B------:R-:W-:Y:S01]  /*4730*/  PLOP3.LUT P4, PT, PT, PT, UP0, 0x80, 0x0 ;  /* 0x000000000000781c */ /* 0x000fe20003f8f008 */
[--C-:B------:R-:W-:Y:S01]  /*4740*/  FFMA.FTZ R10, R10, c[0x0][0x23c], -R0.reuse ;  /* 0x00008f000a0a7a23 */ /* 0x100fe20000010800 */
[----:B------:R-:W-:Y:S01]  /*4750*/  @P0 FSEL R16, R16, -INF , !P1 ;  /* 0xff80000010100808 */ /* 0x000fe20004800000 */
[--C-:B------:R-:W-:Y:S01]  /*4760*/  FFMA.FTZ R234, R11, c[0x0][0x23c], -R0.reuse ;  /* 0x00008f000bea7a23 */ /* 0x100fe20000010800 */
[----:B------:R-:W-:Y:S01]  /*4770*/  PLOP3.LUT P0, PT, PT, PT, UP0, 0x80, 0x0 ;  /* 0x000000000000781c */ /* 0x000fe20003f0f008 */
[----:B------:R-:W-:Y:S01]  /*4780*/  FFMA.FTZ R14, R14, c[0x0][0x23c], -R0 ;  /* 0x00008f000e0e7a23 */ /* 0x000fe20000010800 */
[----:B------:R-:W-:Y:S01]  /*4790*/  LOP3.LUT R9, R9, UR10, R154, 0x96, !PT ;  /* 0x0000000a09097c12 */ /* 0x000fe2000f8e969a */
[----:B------:R-:W-:Y:S01]  /*47a0*/  FFMA.FTZ R16, R16, c[0x0][0x23c], -R134 ;  /* 0x00008f0010107a23 */ /* 0x000fe20000010886 */
[----:B------:R-:W-:Y:S01]  /*47b0*/  @P6 ISETP.GE.AND P6, PT, R152, UR6, PT ;  /* 0x0000000698006c0c */ /* 0x000fe2000bfc6270 */
[----:B------:R1:W-:Y:S01]  /*47c0*/  MUFU.EX2 R235, R10 ;  /* 0x0000000a00eb7308 */ /* 0x0003e20000000800 */
[----:B------:R-:W-:Y:S02]  /*47d0*/  LOP3.LUT R152, R151, UR11, R4, 0x96, !PT ;  /* 0x0000000b97987c12 */ /* 0x000fe4000f8e9604 */
[----:B------:R-:W-:Y:S01]  /*47e0*/  @P5 FSEL R12, R12, -INF , !P1 ;  /* 0xff8000000c0c5808 */ /* 0x000fe20004800000 */
[----:B------:R-:W2:Y:S01]  /*47f0*/  LDSM.16.M88.4 R4, [R222+0xd400] ;  /* 0x00d40000de04783b */ /* 0x000ea20000000200 */
[----:B------:R-:W-:Y:S02]  /*4800*/  PLOP3.LUT P5, PT, PT, PT, UP0, 0x80, 0x0 ;  /* 0x000000000000781c */ /* 0x000fe40003faf008 */
[----:B------:R-:W-:Y:S01]  /*4810*/  @P4 ISETP.GE.AND P4, PT, R140, UR6, PT ;  /* 0x000000068c004c0c */ /* 0x000fe2000bf86270 */
[----:B------:R-:W-:Y:S01]  /*4820*/  FFMA.FTZ R12, R12, c[0x0][0x23c], -R132 ;  /* 0x00008f000c0c7a23 */ /* 0x000fe20000010884 */
[----:B------:R-:W-:Y:S01]  /*4830*/  LOP3.LUT R140, R153, R143, RZ, 0x3c, !PT ;  /* 0x0000008f998c7212 */ /* 0x000fe200078e3cff */
[----:B------:R-:W-:Y:S01]  /*4840*/  MUFU.EX2 R163, R16 ;  /* 0x0000001000a37308 */ /* 0x000fe20000000800 */
[----:B------:R-:W-:Y:S01]  /*4850*/  @P0 FSEL R18, R18, -INF , !P1 ;  /* 0xff80000012120808 */ /* 0x000fe20004800000 */
[----:B------:R-:W-:Y:S01]  /*4860*/  IMAD.WIDE.U32 R152, R152, -0x2daee0ad, RZ ;  /* 0xd2511f5398987825 */ /* 0x000fe200078e00ff */
[----:B------:R-:W-:Y:S02]  /*4870*/  PLOP3.LUT P0, PT, PT, PT, UP0, 0x80, 0x0 ;  /* 0x000000000000781c */ /* 0x000fe40003f0f008 */
[----:B------:R-:W-:Y:S01]  /*4880*/  PLOP3.LUT P1, PT, PT, PT, UP0, 0x80, 0x0 ;  /* 0x000000000000781c */ /* 0x000fe20003f2f008 */
[--C-:B------:R-:W-:Y:S01]  /*4890*/  FFMA.FTZ R18, R18, c[0x0][0x23c], -R133.reuse ;  /* 0x00008f0012127a23 */ /* 0x100fe20000010885 */
[----:B------:R-:W-:Y:S01]  /*48a0*/  LOP3.LUT R154, R153, UR13, R8, 0x96, !PT ;  /* 0x0000000d999a7c12 */ /* 0x000fe2000f8e9608 */
[----:B------:R-:W-:Y:S01]  /*48b0*/  IMAD.WIDE.U32 R8, R9, -0x326172a9, RZ ;  /* 0xcd9e8d5709087825 */ /* 0x000fe200078e00ff */
[----:B------:R-:W-:Y:S01]  /*48c0*/  @P5 ISETP.GE.AND P5, PT, R141, UR6, PT ;  /* 0x000000068d005c0c */ /* 0x000fe2000bfa6270 */
[----:B------:R3:W-:Y:S02]  /*48d0*/  MUFU.EX2 R170, R12 ;  /* 0x0000000c00aa7308 */ /* 0x0007e40000000800 */
[----:B------:R-:W-:Y:S04]  /*48e0*/  IMAD.WIDE.U32 R140, R140, -0x2daee0ad, RZ ;  /* 0xd2511f538c8c7825 */ /* 0x000fe800078e00ff */
[----:B------:R-:W-:Y:S01]  /*48f0*/  @P0 FSEL R13, R13, -INF , !P3 ;  /* 0xff8000000d0d0808 */ /* 0x000fe20005800000 */
[----:B-1----:R-:W-:Y:S01]  /*4900*/  IMAD.WIDE.U32 R10, R135, -0x326172a9, RZ ;  /* 0xcd9e8d57870a7825 */ /* 0x002fe200078e00ff */
[----:B------:R-:W-:Y:S02]  /*4910*/  PLOP3.LUT P0, PT, PT, PT, UP0, 0x80, 0x0 ;  /* 0x000000000000781c */ /* 0x000fe40003f0f008 */
[----:B------:R-:W-:Y:S01]  /*4920*/  @P1 FSEL R15, R15, -INF , !P3 ;  /* 0xff8000000f0f1808 */ /* 0x000fe20005800000 */
[----:B------:R-:W-:Y:S01]  /*4930*/  FFMA.FTZ R13, R13, c[0x0][0x23c], -R132 ;  /* 0x00008f000d0d7a23 */ /* 0x000fe20000010884 */
[----:B------:R-:W-:Y:S01]  /*4940*/  PLOP3.LUT P1, PT, PT, PT, UP0, 0x80, 0x0 ;  /* 0x000000000000781c */ /* 0x000fe20003f2f008 */
[----:B------:R-:W-:Y:S01]  /*4950*/  MUFU.EX2 R161, R18 ;  /* 0x0000001200a17308 */ /* 0x000fe20000000800 */
[----:B------:R-:W-:Y:S01]  /*4960*/  LOP3.LUT R149, R11, UR11, R142, 0x96, !PT ;  /* 0x0000000b0b957c12 */ /* 0x000fe2000f8e968e */
[----:B------:R-:W-:Y:S01]  /*4970*/  FFMA.FTZ R15, R15, c[0x0][0x23c], -R0 ;  /* 0x00008f000f0f7a23 */ /* 0x000fe20000010800 */
[----:B------:R-:W-:Y:S01]  /*4980*/  LOP3.LUT R142, R141, UR10, R148, 0x96, !PT ;  /* 0x0000000a8d8e7c12 */ /* 0x000fe2000f8e9694 */
[----:B------:R-:W-:Y:S01]  /*4990*/  UIADD3 UR10, UR9, 0x78dde6e4, URZ ;  /* 0x78dde6e4090a7890 */ /* 0x000fe2000fffe03f */
[----:B------:R-:W-:Y:S01]  /*49a0*/  IMAD.WIDE.U32 R154, R154, -0x326172a9, RZ ;  /* 0xcd9e8d579a9a7825 */ /* 0x000fe200078e00ff */
[----:B------:R-:W-:Y:S02]  /*49b0*/  UIADD3 UR11, UR8, -0x56f99767, URZ ;  /* 0xa9066899080b7890 */ /* 0x000fe4000fffe03f */
[----:B------:R-:W-:Y:S01]  /*49c0*/  @P0 FSEL R17, R17, -INF , !P3 ;  /* 0xff80000011110808 */ /* 0x000fe20005800000 */
[----:B------:R-:W-:Y:S01]  /*49d0*/  IMAD.WIDE.U32 R148, R149, -0x2daee0ad, RZ ;  /* 0xd2511f5395947825 */ /* 0x000fe200078e00ff */
[----:B------:R-:W-:Y:S01]  /*49e0*/  PLOP3.LUT P0, PT, PT, PT, UP0, 0x80, 0x0 ;  /* 0x000000000000781c */ /* 0x000fe20003f0f008 */
[-C--:B--2---:R-:W-:Y:S01]  /*49f0*/  HMMA.16816.F32 R20, R136, R4.reuse, R20 ;  /* 0x000000048814723c */ /* 0x084fe20000001814 */
[----:B------:R-:W-:Y:S01]  /*4a00*/  @P1 FSEL R19, R19, -INF , !P3 ;  /* 0xff80000013131808 */ /* 0x000fe20005800000 */
[----:B------:R-:W-:Y:S01]  /*4a10*/  FFMA.FTZ R17, R17, c[0x0][0x23c], -R134 ;  /* 0x00008f0011117a23 */ /* 0x000fe20000010886 */
[----:B------:R-:W-:Y:S01]  /*4a20*/  PLOP3.LUT P1, PT, PT, PT, UP0, 0x80, 0x0 ;  /* 0x000000000000781c */ /* 0x000fe20003f2f008 */
[----:B------:R-:W-:Y:S01]  /*4a30*/  IMAD.WIDE.U32 R142, R142, -0x326172a9, RZ ;  /* 0xcd9e8d578e8e7825 */ /* 0x000fe200078e00ff */
[----:B------:R-:W-:Y:S01]  /*4a40*/  PLOP3.LUT P3, PT, PT, PT, UP0, 0x80, 0x0 ;  /* 0x000000000000781c */ /* 0x000fe20003f6f008 */
[----:B------:R1:W-:Y:S01]  /*4a50*/  MUFU.EX2 R167, R13 ;  /* 0x0000000d00a77308 */ /* 0x0003e20000000800 */
[----:B------:R-:W-:Y:S01]  /*4a60*/  LOP3.LUT R140, R149, UR13, R140, 0x96, !PT ;  /* 0x0000000d958c7c12 */ /* 0x000fe2000f8e968c */
[C---:B------:R-:W-:Y:S01]  /*4a70*/  HMMA.16816.F32 R24, R144.reuse, R4, R24 ;  /* 0x000000049018723c */ /* 0x040fe20000001818 */
[----:B---3--:R-:W-:Y:S03]  /*4a80*/  LOP3.LUT R12, R143, UR10, R10, 0x96, !PT ;  /* 0x0000000a8f0c7c12 */ /* 0x008fe6000f8e960a */
[----:B------:R-:W-:Y:S01]  /*4a90*/  LOP3.LUT R9, R9, UR10, R150, 0x96, !PT ;  /* 0x0000000a09097c12 */ /* 0x000fe2000f8e9696 */
[--C-:B------:R-:W-:Y:S01]  /*4aa0*/  FFMA.FTZ R19, R19, c[0x0][0x23c], -R133.reuse ;  /* 0x00008f0013137a23 */ /* 0x100fe20000010885 */
[----:B------:R-:W-:Y:S01]  /*4ab0*/  LOP3.LUT R10, R155, UR12, R8, 0x96, !PT ;  /* 0x0000000c9b0a7c12 */ /* 0x000fe2000f8e9608 */
[----:B------:R-:W-:Y:S01]  /*4ac0*/  IMAD.WIDE.U32 R140, R140, -0x326172a9, RZ ;  /* 0xcd9e8d578c8c7825 */ /* 0x000fe200078e00ff */
[-C--:B------:R-:W-:Y:S01]  /*4ad0*/  HMMA.16816.F32 R28, R144, R6.reuse, R28 ;  /* 0x00000006901c723c */ /* 0x080fe2000000181c */
[----:B------:R-:W-:Y:S01]  /*4ae0*/  MUFU.EX2 R162, R17 ;  /* 0x0000001100a27308 */ /* 0x000fe20000000800 */
[----:B------:R-:W-:Y:S02]  /*4af0*/  UIADD3 UR10, UR8, 0x646e171e, URZ ;  /* 0x646e171e080a7890 */ /* 0x000fe4000fffe03f */
[----:B------:R-:W-:Y:S01]  /*4b00*/  LOP3.LUT R142, R141, UR12, R142, 0x96, !PT ;  /* 0x0000000c8d8e7c12 */ /* 0x000fe2000f8e968e */
[----:B------:R-:W-:Y:S03]  /*4b10*/  IMAD.WIDE.U32 R10, R10, -0x2daee0ad, RZ ;  /* 0xd2511f530a0a7825 */ /* 0x000fe600078e00ff */
[----:B------:R-:W-:Y:S01]  /*4b20*/  @P0 FSEL R20, R20, -INF , !P2 ;  /* 0xff80000014140808 */ /* 0x000fe20005000000 */
[----:B------:R-:W-:Y:S01]  /*4b30*/  HMMA.16816.F32 R32, R136, R6, R32 ;  /* 0x000000068820723c */ /* 0x000fe20000001820 */
[----:B------:R-:W-:Y:S01]  /*4b40*/  PLOP3.LUT P0, PT, PT, PT, UP0, 0x80, 0x0 ;  /* 0x000000000000781c */ /* 0x000fe20003f0f008 */
[----:B------:R2:W-:Y:S01]  /*4b50*/  MUFU.EX2 R160, R19 ;  /* 0x0000001300a07308 */ /* 0x0005e20000000800 */
[----:B------:R-:W-:Y:S01]  /*4b60*/  SHF.R.U32.HI R238, RZ, 0x10, R10 ;  /* 0x00000010ffee7819 */ /* 0x000fe2000001160a */
[----:B------:R-:W-:Y:S01]  /*4b70*/  FFMA.FTZ R20, R20, c[0x0][0x23c], -R134 ;  /* 0x00008f0014147a23 */ /* 0x000fe20000010886 */
[----:B------:R-:W-:Y:S01]  /*4b80*/  @P3 FSEL R22, R22, -INF , !P2 ;  /* 0xff80000016163808 */ /* 0x000fe20005000000 */
[----:B------:R-:W-:Y:S01]  /*4b90*/  IMAD.WIDE.U32 R8, R9, -0x2daee0ad, RZ ;  /* 0xd2511f5309087825 */ /* 0x000fe200078e00ff */
[----:B------:R-:W-:Y:S02]  /*4ba0*/  @P1 FSEL R24, R24, -INF , !P2 ;  /* 0xff80000018181808 */ /* 0x000fe40005000000 */
[----:B------:R-:W-:Y:S02]  /*4bb0*/  PLOP3.LUT P1, PT, PT, PT, UP0, 0x80, 0x0 ;  /* 0x000000000000781c */ /* 0x000fe40003f2f008 */
[----:B------:R-:W-:Y:S01]  /*4bc0*/  PLOP3.LUT P3, PT, PT, PT, UP0, 0x80, 0x0 ;  /* 0x000000000000781c */ /* 0x000fe20003f6f008 */
[--C-:B------:R-:W-:Y:S01]  /*4bd0*/  FFMA.FTZ R22, R22, c[0x0][0x23c], -R133.reuse ;  /* 0x00008f0016167a23 */ /* 0x100fe20000010885 */
[----:B------:R-:W-:Y:S01]  /*4be0*/  LOP3.LUT R152, R9, UR11, R152, 0x96, !PT ;  /* 0x0000000b09987c12 */ /* 0x000fe2000f8e9698 */
[----:B------:R-:W-:Y:S01]  /*4bf0*/  FFMA.FTZ R24, R24, c[0x0][0x23c], -R132 ;  /* 0x00008f0018187a23 */ /* 0x000fe20000010884 */
[----:B------:R-:W-:Y:S01]  /*4c00*/  @P0 FSEL R26, R26, -INF , !P2 ;  /* 0xff8000001a1a0808 */ /* 0x000fe20005000000 */
[----:B------:R-:W-:Y:S01]  /*4c10*/  MUFU.EX2 R169, R14 ;  /* 0x0000000e00a97308 */ /* 0x000fe20000000800 */
[----:B------:R-:W-:Y:S01]  /*4c20*/  PLOP3.LUT P0, PT, PT, PT, UP0, 0x80, 0x0 ;  /* 0x000000000000781c */ /* 0x000fe20003f0f008 */
[----:B-1----:R-:W-:Y:S01]  /*4c30*/  IMAD.WIDE.U32 R12, R12, -0x2daee0ad, RZ ;  /* 0xd2511f530c0c7825 */ /* 0x002fe200078e00ff */
[----:B------:R-:W-:Y:S03]  /*4c40*/  PLOP3.LUT P2, PT, PT, PT, UP0, 0x80, 0x0 ;  /* 0x000000000000781c */ /* 0x000fe60003f4f008 */
[----:B------:R-:W-:Y:S01]  /*4c50*/  @P1 FSEL R23, R23, -INF , !P4 ;  /* 0xff80000017171808 */ /* 0x000fe20006000000 */
[----:B------:R-:W-:Y:S01]  /*4c60*/  IMAD.WIDE.U32 R4, R152, -0x326172a9, RZ ;  /* 0xcd9e8d5798047825 */ /* 0x000fe200078e00ff */
[----:B------:R-:W-:Y:S02]  /*4c70*/  PLOP3.LUT P1, PT, PT, PT, UP0, 0x80, 0x0 ;  /* 0x000000000000781c */ /* 0x000fe40003f2f008 */
[----:B------:R1:W-:Y:S01]  /*4c80*/  MUFU.EX2 R168, R15 ;  /* 0x0000000f00a87308 */ /* 0x0003e20000000800 */
[----:B------:R-:W-:Y:S01]  /*4c90*/  LOP3.LUT R148, R13, UR11, R148, 0x96, !PT ;  /* 0x0000000b0d947c12 */ /* 0x000fe2000f8e9694 */
[----:B------:R-:W-:Y:S01]  /*4ca0*/  UIADD3 UR11, UR9, -0x4ab325aa, URZ ;  /* 0xb54cda56090b7890 */ /* 0x000fe2000fffe03f */
[----:B------:R-:W-:Y:S01]  /*4cb0*/  LOP3.LUT R13, R11, UR10, R8, 0x96, !PT ;  /* 0x0000000a0b0d7c12 */ /* 0x000fe2000f8e9608 */
[----:B------:R-:W-:Y:S01]  /*4cc0*/  IMAD.WIDE.U32 R8, R142, -0x2daee0ad, RZ ;  /* 0xd2511f538e087825 */ /* 0x000fe200078e00ff */
[----:B------:R-:W-:Y:S02]  /*4cd0*/  @P0 FSEL R27, R27, -INF , !P4 ;  /* 0xff8000001b1b0808 */ /* 0x000fe40006000000 */
[----:B------:R-:W-:Y:S01]  /*4ce0*/  PLOP3.LUT P0, PT, PT, PT, UP0, 0x80, 0x0 ;  /* 0x000000000000781c */ /* 0x000fe20003f0f008 */
[--C-:B------:R-:W-:Y:S01]  /*4cf0*/  FFMA.FTZ R26, R26, c[0x0][0x23c], -R0.reuse ;  /* 0x00008f001a1a7a23 */ /* 0x100fe20000010800 */
[----:B------:R-:W-:Y:S01]  /*4d00*/  @P2 FSEL R25, R25, -INF , !P4 ;  /* 0xff80000019192808 */ /* 0x000fe20006000000 */
[----:B------:R-:W-:Y:S01]  /*4d10*/  MUFU.EX2 R234, R234 ;  /* 0x000000ea00ea7308 */ /* 0x000fe20000000800 */
[----:B------:R-:W-:Y:S01]  /*4d20*/  @P1 FSEL R30, R30, -INF , !P5 ;  /* 0xff8000001e1e1808 */ /* 0x000fe20006800000 */
[--C-:B------:R-:W-:Y:S01]  /*4d30*/  FFMA.FTZ R27, R27, c[0x0][0x23c], -R0.reuse ;  /* 0x00008f001b1b7a23 */ /* 0x100fe20000010800 */
[----:B------:R-:W-:Y:S01]  /*4d40*/  PLOP3.LUT P1, PT, PT, PT, UP0, 0x80, 0x0 ;  /* 0x000000000000781c */ /* 0x000fe20003f2f008 */
[--C-:B------:R-:W-:Y:S01]  /*4d50*/  FFMA.FTZ R23, R23, c[0x0][0x23c], -R133.reuse ;  /* 0x00008f0017177a23 */ /* 0x100fe20000010885 */
[----:B------:R-:W-:Y:S01]  /*4d60*/  PLOP3.LUT P2, PT, PT, PT, UP0, 0x80, 0x0 ;  /* 0x000000000000781c */ /* 0x000fe20003f4f008 */
[----:B------:R-:W-:Y:S01]  /*4d70*/  FFMA.FTZ R30, R30, c[0x0][0x23c], -R0 ;  /* 0x00008f001e1e7a23 */ /* 0x000fe20000010800 */
[----:B------:R-:W-:Y:S01]  /*4d80*/  @P3 FSEL R21, R21, -INF , !P4 ;  /* 0xff80000015153808 */ /* 0x000fe20006000000 */
[----:B------:R-:W-:Y:S01]  /*4d90*/  FFMA.FTZ R25, R25, c[0x0][0x23c], -R132 ;  /* 0x00008f0019197a23 */ /* 0x000fe20000010884 */
[----:B------:R-:W-:Y:S01]  /*4da0*/  PLOP3.LUT P3, PT, PT, PT, UP0, 0x80, 0x0 ;  /* 0x000000000000781c */ /* 0x000fe20003f6f008 */
[----:B------:R-:W-:Y:S01]  /*4db0*/  MUFU.EX2 R159, R20 ;  /* 0x00000014009f7308 */ /* 0x000fe20000000800 */
[C---:B------:R-:W-:Y:S01]  /*4dc0*/  LOP3.LUT R135, R8.reuse, 0xff, RZ, 0xc0, !PT ;  /* 0x000000ff08877812 */ /* 0x040fe200078ec0ff */
[----:B------:R-:W-:Y:S01]  /*4dd0*/  FFMA.FTZ R21, R21, c[0x0][0x23c], -R134 ;  /* 0x00008f0015157a23 */ /* 0x000fe20000010886 */
[--C-:B------:R-:W-:Y:S02]  /*4de0*/  SHF.R.U32.HI R237, RZ, 0x10, R8.reuse ;  /* 0x00000010ffed7819 */ /* 0x100fe40000011608 */
[----:B------:R-:W-:Y:S02]  /*4df0*/  SHF.R.U32.HI R141, RZ, 0x18, R8 ;  /* 0x00000018ff8d7819 */ /* 0x000fe40000011608 */
[----:B------:R-:W-:Y:S02]  /*4e00*/  LOP3.LUT R143, R8, 0xffff, RZ, 0xc0, !PT ;  /* 0x0000ffff088f7812 */ /* 0x000fe400078ec0ff */
[----:B------:R-:W-:Y:S01]  /*4e10*/  LOP3.LUT R8, R5, UR11, R154, 0x96, !PT ;  /* 0x0000000b05087c12 */ /* 0x000fe2000f8e969a */
[----:B------:R-:W-:Y:S01]  /*4e20*/  MUFU.EX2 R158, R21 ;  /* 0x00000015009e7308 */ /* 0x000fe20000000800 */
[----:B------:R-:W-:Y:S02]  /*4e30*/  @P0 FSEL R34, R34, -INF , !P5 ;  /* 0xff80000022220808 */ /* 0x000fe40006800000 */
[----:B------:R-:W-:Y:S02]  /*4e40*/  PLOP3.LUT P0, PT, PT, PT, UP0, 0x80, 0x0 ;  /* 0x000000000000781c */ /* 0x000fe40003f0f008 */
[----:B------:R-:W-:Y:S01]  /*4e50*/  LOP3.LUT R16, R4, 0xffff, RZ, 0xc0, !PT ;  /* 0x0000ffff04107812 */ /* 0x000fe200078ec0ff */
[----:B------:R-:W-:Y:S01]  /*4e60*/  FFMA.FTZ R34, R34, c[0x0][0x23c], -R133 ;  /* 0x00008f0022227a23 */ /* 0x000fe20000010885 */
[----:B------:R-:W-:Y:S02]  /*4e70*/  LOP3.LUT R18, R4, 0xff, RZ, 0xc0, !PT ;  /* 0x000000ff04127812 */ /* 0x000fe400078ec0ff */
[--C-:B--2---:R-:W-:Y:S01]  /*4e80*/  SHF.R.U32.HI R19, RZ, 0x18, R4.reuse ;  /* 0x00000018ff137819 */ /* 0x104fe20000011604 */
[----:B------:R-:W-:Y:S01]  /*4e90*/  MUFU.EX2 R157, R22 ;  /* 0x00000016009d7308 */ /* 0x000fe20000000800 */
[----:B------:R-:W-:Y:S01]  /*4ea0*/  SHF.R.U32.HI R17, RZ, 0x10, R4 ;  /* 0x00000010ff117819 */ /* 0x000fe20000011604 */
[----:B------:R-:W-:Y:S01]  /*4eb0*/  IMAD.WIDE.U32 R4, R148, -0x326172a9, RZ ;  /* 0xcd9e8d5794047825 */ /* 0x000fe200078e00ff */
[----:B------:R-:W-:Y:S01]  /*4ec0*/  LOP3.LUT R12, R9, UR10, R12, 0x96, !PT ;  /* 0x0000000a090c7c12 */ /* 0x000fe2000f8e960c */
[----:B------:R-:W-:Y:S01]  /*4ed0*/  ULDC.U8 UR10, c[0x0][0x2d8] ;  /* 0x0000b600000a7ab9 */ /* 0x000fe20000000000 */
[----:B------:R-:W-:Y:S02]  /*4ee0*/  LOP3.LUT R9, R8, 0xffff, RZ, 0xc0, !PT ;  /* 0x0000ffff08097812 */ /* 0x000fe400078ec0ff */
[----:B-1----:R-:W-:Y:S02]  /*4ef0*/  LOP3.LUT R15, R10, 0xff, RZ, 0xc0, !PT ;  /* 0x000000ff0a0f7812 */ /* 0x002fe400078ec0ff */
[----:B------:R-:W-:Y:S01]  /*4f00*/  SHF.R.U32.HI R14, RZ, 0x18, R10 ;  /* 0x00000018ff0e7819 */ /* 0x000fe2000001160a */
[----:B------:R-:W-:Y:S01]  /*4f10*/  MUFU.EX2 R155, R24 ;  /* 0x00000018009b7308 */ /* 0x000fe20000000800 */
[----:B------:R-:W-:Y:S02]  /*4f20*/  @P1 FSEL R29, R29, -INF , !P6 ;  /* 0xff8000001d1d1808 */ /* 0x000fe40007000000 */
[----:B------:R-:W-:Y:S02]  /*4f30*/  @P2 FSEL R32, R32, -INF , !P5 ;  /* 0xff80000020202808 */ /* 0x000fe40006800000 */
[----:B------:R-:W-:Y:S02]  /*4f40*/  PLOP3.LUT P2, PT, PT, PT, UP0, 0x80, 0x0 ;  /* 0x000000000000781c */ /* 0x000fe40003f4f008 */
[----:B------:R-:W-:Y:S01]  /*4f50*/  PLOP3.LUT P1, PT, PT, PT, UP0, 0x80, 0x0 ;  /* 0x000000000000781c */ /* 0x000fe20003f2f008 */
[----:B------:R-:W-:Y:S01]  /*4f60*/  FFMA.FTZ R32, R32, c[0x0][0x23c], -R134 ;  /* 0x00008f0020207a23 */ /* 0x000fe20000010886 */
[----:B------:R-:W-:Y:S01]  /*4f70*/  LOP3.LUT R142, R10, 0xffff, RZ, 0xc0, !PT ;  /* 0x0000ffff0a8e7812 */ /* 0x000fe200078ec0ff */
[----:B------:R-:W-:Y:S01]  /*4f80*/  MUFU.EX2 R153, R26 ;  /* 0x0000001a00997308 */ /* 0x000fe20000000800 */
[----:B------:R-:W-:Y:S02]  /*4f90*/  @P3 FSEL R28, R28, -INF , !P5 ;  /* 0xff8000001c1c3808 */ /* 0x000fe40006800000 */
[----:B------:R-:W-:Y:S02]  /*4fa0*/  ISETP.LE.U32.AND P4, PT, R15, UR10, PT ;  /* 0x0000000a0f007c0c */ /* 0x000fe4000bf83070 */
[----:B------:R-:W-:Y:S01]  /*4fb0*/  ISETP.LE.U32.AND P3, PT, R14, UR10, PT ;  /* 0x0000000a0e007c0c */ /* 0x000fe2000bf63070 */
[--C-:B------:R-:W-:Y:S01]  /*4fc0*/  FFMA.FTZ R28, R28, c[0x0][0x23c], -R132.reuse ;  /* 0x00008f001c1c7a23 */ /* 0x100fe20000010884 */
[C---:B------:R-:W-:Y:S01]  /*4fd0*/  LOP3.LUT R10, R4.reuse, 0xffff, RZ, 0xc0, !PT ;  /* 0x0000ffff040a7812 */ /* 0x040fe200078ec0ff */
[----:B------:R-:W-:Y:S01]  /*4fe0*/  FFMA.FTZ R132, R29, c[0x0][0x23c], -R132 ;  /* 0x00008f001d847a23 */ /* 0x000fe20000010884 */
[----:B------:R-:W-:Y:S01]  /*4ff0*/  LOP3.LUT R15, R4, 0xff, RZ, 0xc0, !PT ;  /* 0x000000ff040f7812 */ /* 0x000fe200078ec0ff */
[----:B------:R-:W1:Y:S01]  /*5000*/  MUFU.EX2 R149, R32 ;  /* 0x0000002000957308 */ /* 0x000e620000000800 */
[--C-:B------:R-:W-:Y:S02]  /*5010*/  SHF.R.U32.HI R14, RZ, 0x10, R4.reuse ;  /* 0x00000010ff0e7819 */ /* 0x100fe40000011604 */
[----:B------:R-:W-:Y:S02]  /*5020*/  SHF.R.U32.HI R11, RZ, 0x18, R4 ;  /* 0x00000018ff0b7819 */ /* 0x000fe40000011604 */
[----:B------:R-:W-:Y:S02]  /*5030*/  SHF.R.U32.HI R4, RZ, 0x8, R9 ;  /* 0x00000008ff047819 */ /* 0x000fe40000011609 */
[----:B------:R-:W-:Y:S01]  /*5040*/  LOP3.LUT R6, R5, UR11, R140, 0x96, !PT ;  /* 0x0000000b05067c12 */ /* 0x000fe2000f8e968c */
[----:B------:R-:W-:Y:S01]  /*5050*/  IMAD.U32 R140, RZ, RZ, UR17 ;  /* 0x00000011ff8c7e24 */ /* 0x000fe2000f8e00ff */
[----:B------:R-:W-:Y:S01]  /*5060*/  LOP3.LUT R7, R8, 0xff, RZ, 0xc0, !PT ;  /* 0x000000ff08077812 */ /* 0x000fe200078ec0ff */
[----:B------:R-:W-:Y:S01]  /*5070*/  MUFU.EX2 R156, R23 ;  /* 0x00000017009c7308 */ /* 0x000fe20000000800 */
[--C-:B------:R-:W-:Y:S02]  /*5080*/  SHF.R.U32.HI R5, RZ, 0x18, R8.reuse ;  /* 0x00000018ff057819 */ /* 0x100fe40000011608 */
[----:B------:R-:W-:Y:S02]  /*5090*/  SHF.R.U32.HI R8, RZ, 0x10, R8 ;  /* 0x00000010ff087819 */ /* 0x000fe40000011608 */
[----:B------:R-:W-:Y:S02]  /*50a0*/  LOP3.LUT R4, R4, 0xffff, RZ, 0xc0, !PT ;  /* 0x0000ffff04047812 */ /* 0x000fe400078ec0ff */
[----:B------:R-:W-:Y:S02]  /*50b0*/  @P0 FSEL R33, R33, -INF , !P6 ;  /* 0xff80000021210808 */ /* 0x000fe40007000000 */
[----:B------:R-:W-:Y:S01]  /*50c0*/  ISETP.LE.U32.AND P0, PT, R4, UR10, PT ;  /* 0x0000000a04007c0c */ /* 0x000fe2000bf03070 */
[----:B------:R-:W-:Y:S01]  /*50d0*/  MUFU.EX2 R154, R25 ;  /* 0x00000019009a7308 */ /* 0x000fe20000000800 */
[----:B------:R-:W-:Y:S01]  /*50e0*/  LOP3.LUT R8, R8, 0xff, RZ, 0xc0, !PT ;  /* 0x000000ff08087812 */ /* 0x000fe200078ec0ff */
[----:B------:R-:W-:Y:S01]  /*50f0*/  FFMA.FTZ R134, R33, c[0x0][0x23c], -R134 ;  /* 0x00008f0021867a23 */ /* 0x000fe20000010886 */
[----:B------:R-:W-:Y:S01]  /*5100*/  LOP3.LUT R4, R6, 0xffff, RZ, 0xc0, !PT ;  /* 0x0000ffff06047812 */ /* 0x000fe200078ec0ff */
[----:B-1----:R-:W-:Y:S01]  /*5110*/  @!P4 FADD.FTZ R149, -R149, -RZ ;  /* 0x800000ff9595c221 */ /* 0x002fe20000010100 */
[----:B------:R-:W-:Y:S02]  /*5120*/  @P2 FSEL R31, R31, -INF , !P6 ;  /* 0xff8000001f1f2808 */ /* 0x000fe40007000000 */
[----:B------:R-:W-:Y:S02]  /*5130*/  @P1 FSEL R35, R35, -INF , !P6 ;  /* 0xff80000023231808 */ /* 0x000fe40007000000 */
[----:B------:R-:W-:Y:S01]  /*5140*/  ISETP.LE.U32.AND P6, PT, R8, UR10, PT ;  /* 0x0000000a08007c0c */ /* 0x000fe2000bfc3070 */
[----:B------:R-:W-:Y:S01]  /*5150*/  MUFU.EX2 R148, R134 ;  /* 0x0000008600947308 */ /* 0x000fe20000000800 */
[----:B------:R-:W-:Y:S01]  /*5160*/  SHF.R.U32.HI R4, RZ, 0x8, R4 ;  /* 0x00000008ff047819 */ /* 0x000fe20000011604 */
[----:B------:R-:W-:Y:S01]  /*5170*/  @!P0 FADD.FTZ R165, -R165, -RZ ;  /* 0x800000ffa5a58221 */ /* 0x000fe20000010100 */
[----:B------:R-:W-:Y:S01]  /*5180*/  ISETP.LE.U32.AND P2, PT, R5, UR10, PT ;  /* 0x0000000a05007c0c */ /* 0x000fe2000bf43070 */
[----:B------:R-:W-:Y:S01]  /*5190*/  FFMA.FTZ R0, R31, c[0x0][0x23c], -R0 ;  /* 0x00008f001f007a23 */ /* 0x000fe20000010800 */
[----:B------:R-:W-:Y:S01]  /*51a0*/  ISETP.LE.U32.AND P5, PT, R7, UR10, PT ;  /* 0x0000000a07007c0c */ /* 0x000fe2000bfa3070 */
[----:B------:R-:W-:Y:S01]  /*51b0*/  FFMA.FTZ R133, R35, c[0x0][0x23c], -R133 ;  /* 0x00008f0023857a23 */ /* 0x000fe20000010885 */
[----:B------:R-:W-:Y:S02]  /*51c0*/  LOP3.LUT R4, R4, 0xffff, RZ, 0xc0, !PT ;  /* 0x0000ffff04047812 */ /* 0x000fe400078ec0ff */
[----:B------:R-:W-:Y:S01]  /*51d0*/  LOP3.LUT R7, R6, 0xff, RZ, 0xc0, !PT ;  /* 0x000000ff06077812 */ /* 0x000fe200078ec0ff */
[----:B------:R-:W-:Y:S01]  /*51e0*/  MUFU.EX2 R144, R0 ;  /* 0x0000000000907308 */ /* 0x000fe20000000800 */
[--C-:B------:R-:W-:Y:S01]  /*51f0*/  SHF.R.U32.HI R5, RZ, 0x10, R6.reuse ;  /* 0x00000010ff057819 */ /* 0x100fe20000011606 */
[----:B------:R-:W-:Y:S01]  /*5200*/  @!P6 FADD.FTZ R164, -R164, -RZ ;  /* 0x800000ffa4a4e221 */ /* 0x000fe20000010100 */
[----:B------:R-:W-:Y:S02]  /*5210*/  SHF.R.U32.HI R6, RZ, 0x18, R6 ;  /* 0x00000018ff067819 */ /* 0x000fe40000011606 */
[----:B------:R-:W-:Y:S01]  /*5220*/  ISETP.LE.U32.AND P0, PT, R4, UR10, PT ;  /* 0x0000000a04007c0c */ /* 0x000fe2000bf03070 */
[----:B------:R-:W-:Y:S01]  /*5230*/  @!P2 FADD.FTZ R171, -R171, -RZ ;  /* 0x800000ffababa221 */ /* 0x000fe20000010100 */
[----:B------:R-:W-:Y:S01]  /*5240*/  ISETP.LE.U32.AND P6, PT, R6, UR10, PT ;  /* 0x0000000a06007c0c */ /* 0x000fe2000bfc3070 */
[----:B------:R-:W-:Y:S01]  /*5250*/  @!P5 FADD.FTZ R166, -R166, -RZ ;  /* 0x800000ffa6a6d221 */ /* 0x000fe20000010100 */
[----:B------:R-:W-:Y:S01]  /*5260*/  ISETP.LE.U32.AND P1, PT, R7, UR10, PT ;  /* 0x0000000a07007c0c */ /* 0x000fe2000bf23070 */
[----:B------:R-:W-:Y:S01]  /*5270*/  MUFU.EX2 R146, R34 ;  /* 0x0000002200927308 */ /* 0x000fe20000000800 */
[----:B------:R-:W-:Y:S02]  /*5280*/  LOP3.LUT R5, R5, 0xff, RZ, 0xc0, !PT ;  /* 0x000000ff05057812 */ /* 0x000fe400078ec0ff */
[----:B------:R-:W-:Y:S02]  /*5290*/  ISETP.LE.U32.AND P2, PT, R15, UR10, PT ;  /* 0x0000000a0f007c0c */ /* 0x000fe4000bf43070 */
[----:B------:R-:W-:Y:S02]  /*52a0*/  ISETP.LE.U32.AND P5, PT, R5, UR10, PT ;  /* 0x0000000a05007c0c */ /* 0x000fe4000bfa3070 */
[----:B------:R-:W-:Y:S01]  /*52b0*/  LOP3.LUT R5, R14, 0xff, RZ, 0xc0, !PT ;  /* 0x000000ff0e057812 */ /* 0x000fe200078ec0ff */
[----:B------:R-:W-:Y:S01]  /*52c0*/  @!P0 FADD.FTZ R232, -R232, -RZ ;  /* 0x800000ffe8e88221 */ /* 0x000fe20000010100 */
[----:B------:R-:W-:Y:S01]  /*52d0*/  SHF.R.U32.HI R4, RZ, 0x8, R10 ;  /* 0x00000008ff047819 */ /* 0x000fe2000001160a */
[----:B------:R-:W-:Y:S01]  /*52e0*/  @!P6 FADD.FTZ R234, -R234, -RZ ;  /* 0x800000ffeaeae221 */ /* 0x000fe20000010100 */
[----:B------:R-:W-:Y:S01]  /*52f0*/  ISETP.LE.U32.AND P0, PT, R5, UR10, PT ;  /* 0x0000000a05007c0c */ /* 0x000fe2000bf03070 */
[----:B------:R-:W-:Y:S01]  /*5300*/  @!P1 FADD.FTZ R233, -R233, -RZ ;  /* 0x800000ffe9e99221 */ /* 0x000fe20000010100 */
[----:B------:R-:W-:Y:S01]  /*5310*/  LOP3.LUT R4, R4, 0xffff, RZ, 0xc0, !PT ;  /* 0x0000ffff04047812 */ /* 0x000fe200078ec0ff */
[----:B------:R-:W1:Y:S01]  /*5320*/  MUFU.EX2 R145, R133 ;  /* 0x0000008500917308 */ /* 0x000e620000000800 */
        /* <DEDUP_REMOVED lines=18> */
[----:B------:R-:W-:Y:S01]  /*5450*/  MUFU.EX2 R147, R30 ;  /* 0x0000001e00937308 */ /* 0x000fe20000000800 */
[----:B------:R-:W-:Y:S01]  /*5460*/  ISETP.LE.U32.AND P2, PT, R5, UR10, PT ;  /* 0x0000000a05007c0c */ /* 0x000fe2000bf43070 */
[----:B-1----:R-:W-:Y:S01]  /*5470*/  @!P3 FADD.FTZ R145, -R145, -RZ ;  /* 0x800000ff9191b221 */ /* 0x002fe20000010100 */
        /* <DEDUP_REMOVED lines=15> */
[----:B------:R-:W1:Y:S01]  /*5570*/  MUFU.EX2 R150, R132 ;  /* 0x0000008400967308 */ /* 0x000e620000000800 */
[----:B------:R-:W-:Y:S02]  /*5580*/  SHF.R.U32.HI R5, RZ, 0x10, R12 ;  /* 0x00000010ff057819 */ /* 0x000fe4000001160c */
[----:B------:R-:W-:Y:S01]  /*5590*/  ISETP.LE.U32.AND P0, PT, R4, UR10, PT ;  /* 0x0000000a04007c0c */ /* 0x000fe2000bf03070 */
[----:B------:R-:W-:Y:S01]  /*55a0*/  @!P6 FADD.FTZ R157, -R157, -RZ ;  /* 0x800000ff9d9de221 */ /* 0x000fe20000010100 */
[----:B------:R-:W-:Y:S02]  /*55b0*/  LOP3.LUT R4, R5, 0xff, RZ, 0xc0, !PT ;  /* 0x000000ff05047812 */ /* 0x000fe400078ec0ff */
[----:B------:R-:W-:Y:S02]  /*55c0*/  SHF.R.U32.HI R5, RZ, 0x8, R142 ;  /* 0x00000008ff057819 */ /* 0x000fe4000001168e */
[----:B------:R-:W-:Y:S02]  /*55d0*/  ISETP.LE.U32.AND P6, PT, R4, UR10, PT ;  /* 0x0000000a04007c0c */ /* 0x000fe4000bfc3070 */
[----:B------:R-:W-:Y:S01]  /*55e0*/  LOP3.LUT R4, R5, 0xffff, RZ, 0xc0, !PT ;  /* 0x0000ffff05047812 */ /* 0x000fe200078ec0ff */
[----:B------:R-:W-:Y:S01]  /*55f0*/  @!P2 FADD.FTZ R155, -R155, -RZ ;  /* 0x800000ff9b9ba221 */ /* 0x000fe20000010100 */
[----:B------:R-:W-:Y:S02]  /*5600*/  ISETP.LE.U32.AND P1, PT, R19, UR10, PT ;  /* 0x0000000a13007c0c */ /* 0x000fe4000bf23070 */
[----:B------:R-:W-:Y:S01]  /*5610*/  ISETP.LE.U32.AND P2, PT, R4, UR10, PT ;  /* 0x0000000a04007c0c */ /* 0x000fe2000bf43070 */
[----:B------:R-:W-:Y:S01]  /*5620*/  @!P0 FADD.FTZ R154, -R154, -RZ ;  /* 0x800000ff9a9a8221 */ /* 0x000fe20000010100 */
[----:B------:R-:W-:Y:S02]  /*5630*/  LOP3.LUT R4, R238, 0xff, RZ, 0xc0, !PT ;  /* 0x000000ffee047812 */ /* 0x000fe400078ec0ff */
[----:B------:R-:W-:Y:S01]  /*5640*/  SHF.R.U32.HI R5, RZ, 0x8, R143 ;  /* 0x00000008ff057819 */ /* 0x000fe2000001168f */
[----:B------:R2:W5:Y:S01]  /*5650*/  LDL R238, [R1+0x10] ;  /* 0x0000100001ee7983 */ /* 0x0005620000100800 */
[----:B------:R-:W-:Y:S01]  /*5660*/  F2FP.RELU.PACK_AB R7, R171, R164 ;  /* 0x000000a4ab07723e */ /* 0x000fe200000008ff */
[----:B------:R-:W-:Y:S01]  /*5670*/  @!P6 FADD.FTZ R153, -R153, -RZ ;  /* 0x800000ff9999e221 */ /* 0x000fe20000010100 */
[----:B------:R-:W-:Y:S02]  /*5680*/  ISETP.LE.U32.AND P6, PT, R4, UR10, PT ;  /* 0x0000000a04007c0c */ /* 0x000fe4000bfc3070 */
[----:B------:R-:W-:Y:S01]  /*5690*/  F2FP.RELU.PACK_AB R4, R165, R166 ;  /* 0x000000a6a504723e */ /* 0x000fe200000008ff */
[----:B------:R-:W-:Y:S01]  /*56a0*/  @!P1 FADD.FTZ R160, -R160, -RZ ;  /* 0x800000ffa0a09221 */ /* 0x000fe20000010100 */
[----:B------:R-:W-:Y:S01]  /*56b0*/  LOP3.LUT R5, R5, 0xffff, RZ, 0xc0, !PT ;  /* 0x0000ffff05057812 */ /* 0x000fe200078ec0ff */
[----:B------:R-:W-:Y:S01]  /*56c0*/  @!P2 FADD.FTZ R148, -R148, -RZ ;  /* 0x800000ff9494a221 */ /* 0x000fe20000010100 */
[----:B------:R-:W-:Y:S01]  /*56d0*/  LOP3.LUT R6, R237, 0xff, RZ, 0xc0, !PT ;  /* 0x000000ffed067812 */ /* 0x000fe200078ec0ff */
[----:B------:R3:W-:Y:S01]  /*56e0*/  STS [R242+0x13000], R4 ;  /* 0x01300004f2007388 */ /* 0x0007e20000000800 */
[----:B------:R-:W-:Y:S02]  /*56f0*/  ISETP.LE.U32.AND P2, PT, R5, UR10, PT ;  /* 0x0000000a05007c0c */ /* 0x000fe4000bf43070 */
[----:B------:R-:W-:Y:S01]  /*5700*/  F2FP.RELU.PACK_AB R5, R162, R163 ;  /* 0x000000a3a205723e */ /* 0x000fe200000008ff */
[----:B------:R4:W-:Y:S01]  /*5710*/  STS [R242+0x13400], R7 ;  /* 0x01340007f2007388 */ /* 0x0009e20000000800 */
[----:B------:R-:W-:Y:S01]  /*5720*/  ISETP.LE.U32.AND P4, PT, R6, UR10, PT ;  /* 0x0000000a06007c0c */ /* 0x000fe2000bf83070 */
[----:B------:R-:W-:Y:S01]  /*5730*/  @!P6 FADD.FTZ R146, -R146, -RZ ;  /* 0x800000ff9292e221 */ /* 0x000fe20000010100 */
[----:B------:R-:W-:Y:S01]  /*5740*/  F2FP.RELU.PACK_AB R6, R232, R233 ;  /* 0x000000e9e806723e */ /* 0x000fe200000008ff */
[----:B------:R2:W-:Y:S01]  /*5750*/  STS [R241+0x13000], R5 ;  /* 0x01300005f1007388 */ /* 0x0005e20000000800 */
[----:B------:R-:W-:Y:S02]  /*5760*/  F2FP.RELU.PACK_AB R0, R234, R235 ;  /* 0x000000ebea00723e */ /* 0x000fe400000008ff */
[----:B------:R-:W-:Y:S01]  /*5770*/  SHF.R.U32.HI R13, RZ, 0x18, R13 ;  /* 0x00000018ff0d7819 */ /* 0x000fe2000001160d */
[----:B------:R2:W5:Y:S01]  /*5780*/  LDL R237, [R1+0xc] ;  /* 0x00000c0001ed7983 */ /* 0x0005620000100800 */
[----:B------:R-:W-:Y:S01]  /*5790*/  SHF.R.U32.HI R12, RZ, 0x18, R12 ;  /* 0x00000018ff0c7819 */ /* 0x000fe2000001160c */
[----:B-1----:R-:W-:Y:S01]  /*57a0*/  @!P2 FADD.FTZ R150, -R150, -RZ ;  /* 0x800000ff9696a221 */ /* 0x002fe20000010100 */
[----:B------:R-:W-:Y:S02]  /*57b0*/  ISETP.LE.U32.AND P1, PT, R13, UR10, PT ;  /* 0x0000000a0d007c0c */ /* 0x000fe4000bf23070 */
[----:B------:R-:W-:Y:S01]  /*57c0*/  ISETP.LE.U32.AND P0, PT, R12, UR10, PT ;  /* 0x0000000a0c007c0c */ /* 0x000fe2000bf03070 */
[----:B------:R-:W-:Y:S01]  /*57d0*/  @!P4 FADD.FTZ R147, -R147, -RZ ;  /* 0x800000ff9393c221 */ /* 0x000fe20000010100 */
[----:B------:R-:W-:Y:S02]  /*57e0*/  ISETP.LE.U32.AND P5, PT, R135, UR10, PT ;  /* 0x0000000a87007c0c */ /* 0x000fe4000bfa3070 */
[----:B------:R-:W-:Y:S02]  /*57f0*/  FSETP.GE.FTZ.AND P2, PT, R166, RZ, PT ;  /* 0x000000ffa600720b */ /* 0x000fe40003f56000 */
[----:B------:R-:W-:Y:S02]  /*5800*/  FSETP.GE.FTZ.AND P4, PT, R162, RZ, PT ;  /* 0x000000ffa200720b */ /* 0x000fe40003f96000 */
[----:B---3--:R-:W-:Y:S02]  /*5810*/  F2FP.RELU.PACK_AB R4, R160, R161 ;  /* 0x000000a1a004723e */ /* 0x008fe400000008ff */
[----:B------:R-:W-:Y:S01]  /*5820*/  FSETP.GE.FTZ.AND P3, PT, R159, RZ, PT ;  /* 0x000000ff9f00720b */ /* 0x000fe20003f76000 */
[----:B------:R-:W-:Y:S01]  /*5830*/  @!P1 FADD.FTZ R156, -R156, -RZ ;  /* 0x800000ff9c9c9221 */ /* 0x000fe20000010100 */
[----:B----4-:R-:W-:Y:S01]  /*5840*/  F2FP.RELU.PACK_AB R7, R167, R170 ;  /* 0x000000aaa707723e */ /* 0x010fe200000008ff */
[----:B------:R1:W-:Y:S01]  /*5850*/  STS [R241+0x13400], R4 ;  /* 0x01340004f1007388 */ /* 0x0003e20000000800 */
[----:B------:R-:W-:Y:S01]  /*5860*/  ISETP.LE.U32.AND P1, PT, R141, UR10, PT ;  /* 0x0000000a8d007c0c */ /* 0x000fe2000bf23070 */
[----:B------:R-:W-:Y:S01]  /*5870*/  @!P0 FADD.FTZ R152, -R152, -RZ ;  /* 0x800000ff98988221 */ /* 0x000fe20000010100 */
[----:B--2---:R-:W-:Y:S01]  /*5880*/  F2FP.RELU.PACK_AB R5, R158, R159 ;  /* 0x0000009f9e05723e */ /* 0x004fe200000008ff */
[----:B------:R2:W-:Y:S01]  /*5890*/  STS [R242+0x14000], R6 ;  /* 0x01400006f2007388 */ /* 0x0005e20000000800 */
[----:B------:R-:W-:Y:S01]  /*58a0*/  @!P5 FADD.FTZ R151, -R151, -RZ ;  /* 0x800000ff9797d221 */ /* 0x000fe20000010100 */
[----:B------:R-:W-:Y:S01]  /*58b0*/  FSETP.GE.FTZ.AND P5, PT, R163, RZ, PT ;  /* 0x000000ffa300720b */ /* 0x000fe20003fb6000 */
[----:B------:R-:W-:Y:S01]  /*58c0*/  IMAD.U32 R141, RZ, RZ, UR16 ;  /* 0x00000010ff8d7e24 */ /* 0x000fe2000f8e00ff */
[----:B------:R3:W-:Y:S04]  /*58d0*/  STS [R242+0x14400], R0 ;  /* 0x01440000f2007388 */ /* 0x0007e80000000800 */
[----:B------:R4:W-:Y:S02]  /*58e0*/  STS [R241+0x14000], R7 ;  /* 0x01400007f1007388 */ /* 0x0009e40000000800 */
[----:B------:R-:W-:Y:S01]  /*58f0*/  @!P1 FADD.FTZ R144, -R144, -RZ ;  /* 0x800000ff90909221 */ /* 0x000fe20000010100 */
[----:B------:R-:W-:Y:S02]  /*5900*/  FSETP.GE.FTZ.AND P1, PT, R165, RZ, PT ;  /* 0x000000ffa500720b */ /* 0x000fe40003f36000 */
[----:B-1----:R-:W-:Y:S02]  /*5910*/  F2FP.RELU.PACK_AB R4, R156, R157 ;  /* 0x0000009d9c04723e */ /* 0x002fe400000008ff */
[----:B--2---:R-:W-:Y:S02]  /*5920*/  F2FP.RELU.PACK_AB R6, R168, R169 ;  /* 0x000000a9a806723e */ /* 0x004fe400000008ff */
[----:B---3--:R-:W-:Y:S03]  /*5930*/  F2FP.RELU.PACK_AB R0, R148, R149 ;  /* 0x000000959400723e */ /* 0x008fe600000008ff */
[----:B------:R1:W-:Y:S01]  /*5940*/  STS [R241+0x14400], R6 ;  /* 0x01440006f1007388 */ /* 0x0003e20000000800 */
[----:B----4-:R-:W-:Y:S03]  /*5950*/  F2FP.RELU.PACK_AB R7, R154, R155 ;  /* 0x0000009b9a07723e */ /* 0x010fe600000008ff */
[----:B------:R2:W-:Y:S04]  /*5960*/  STS [R240+0x13000], R5 ;  /* 0x01300005f0007388 */ /* 0x0005e80000000800 */
[----:B------:R3:W-:Y:S04]  /*5970*/  STS [R240+0x13400], R4 ;  /* 0x01340004f0007388 */ /* 0x0007e80000000800 */
[----:B------:R4:W-:Y:S01]  /*5980*/  STS [R239+0x13000], R0 ;  /* 0x01300000ef007388 */ /* 0x0009e20000000800 */
[----:B-1----:R-:W-:Y:S02]  /*5990*/  F2FP.RELU.PACK_AB R6, R152, R153 ;  /* 0x000000999806723e */ /* 0x002fe400000008ff */
[----:B--2---:R-:W-:Y:S02]  /*59a0*/  F2FP.RELU.PACK_AB R5, R145, R146 ;  /* 0x000000929105723e */ /* 0x004fe400000008ff */
[----:B---3--:R-:W-:Y:S03]  /*59b0*/  F2FP.RELU.PACK_AB R4, R150, R151 ;  /* 0x000000979604723e */ /* 0x008fe600000008ff */
[----:B------:R-:W-:Y:S01]  /*59c0*/  STS [R239+0x13400], R5 ;  /* 0x01340005ef007388 */ /* 0x000fe20000000800 */
[----:B----4-:R-:W-:Y:S03]  /*59d0*/  F2FP.RELU.PACK_AB R0, R144, R147 ;  /* 0x000000939000723e */ /* 0x010fe600000008ff */
[----:B------:R-:W-:Y:S04]  /*59e0*/  STS [R240+0x14000], R7 ;  /* 0x01400007f0007388 */ /* 0x000fe80000000800 */
[----:B------:R-:W-:Y:S04]  /*59f0*/  STS [R240+0x14400], R6 ;  /* 0x01440006f0007388 */ /* 0x000fe80000000800 */
[----:B------:R1:W-:Y:S04]  /*5a00*/  STS [R239+0x14400], R0 ;  /* 0x01440000ef007388 */ /* 0x0003e80000000800 */
[----:B------:R-:W-:Y:S04]  /*5a10*/  STS [R239+0x14000], R4 ;  /* 0x01400004ef007388 */ /* 0x000fe80000000800 */
[----:B------:R-:W2:Y:S08]  /*5a20*/  LDSM.16.M88.4 R32, [R223+0x6000] ;  /* 0x00600000df20783b */ /* 0x000eb00000000200 */
[----:B------:R-:W3:Y:S08]  /*5a30*/  LDSM.16.M88.4 R28, [R223+0x6800] ;  /* 0x00680000df1c783b */ /* 0x000ef00000000200 */
[----:B------:R-:W3:Y:S08]  /*5a40*/  LDSM.16.M88.4 R132, [R224+0x6000] ;  /* 0x00600000e084783b */ /* 0x000ef00000000200 */
[----:B-1----:R-:W4:Y:S04]  /*5a50*/  LDL R0, [R1+0x14] ;  /* 0x0000140001007983 */ /* 0x002f280000100800 */
[----:B------:R-:W1:Y:S01]  /*5a60*/  LDSM.16.M88.4 R136, [R224+0x6800] ;  /* 0x00680000e088783b */ /* 0x000e620000000200 */
[-C--:B--2---:R-:W-:Y:S08]  /*5a70*/  HMMA.16816.F32 R4, R32, R172.reuse, RZ ;  /* 0x000000ac2004723c */ /* 0x084ff000000018ff */
[C---:B---3--:R-:W-:Y:S08]  /*5a80*/  HMMA.16816.F32 R8, R28.reuse, R172, RZ ;  /* 0x000000ac1c08723c */ /* 0x048ff000000018ff */
        /* <DEDUP_REMOVED lines=31> */
[C---:B------:R-:W-:Y:S01]  /*5c80*/  HMMA.16816.F32 R24, R136.reuse, R200, R24 ;  /* 0x000000c88818723c */ /* 0x040fe20000001818 */
[C---:B----4-:R-:W-:Y:S07]  /*5c90*/  LEA R142, P0, R0.reuse, R140, 0x2 ;  /* 0x0000008c008e7211 */ /* 0x050fee00078010ff */
[-C--:B------:R-:W-:Y:S01]  /*5ca0*/  HMMA.16816.F32 R28, R136, R202.reuse, R28 ;  /* 0x000000ca881c723c */ /* 0x080fe2000000181c */
[----:B------:R-:W-:Y:S01]  /*5cb0*/  LEA.HI.X.SX32 R143, R0, R141, 0x2, P0 ;  /* 0x0000008d008f7211 */ /* 0x000fe200000f16ff */
[----:B------:R-:W1:Y:S01]  /*5cc0*/  LDSM.16.M88.4 R136, [R223+0x8000] ;  /* 0x00800000df88783b */ /* 0x000e620000000200 */
[----:B------:R-:W-:Y:S05]  /*5cd0*/  FSETP.GE.FTZ.AND P0, PT, R164, RZ, PT ;  /* 0x000000ffa400720b */ /* 0x000fea0003f16000 */
[----:B------:R-:W-:Y:S02]  /*5ce0*/  HMMA.16816.F32 R32, R132, R202, R32 ;  /* 0x000000ca8420723c */ /* 0x000fe40000001820 */
[----:B------:R-:W2:Y:S04]  /*5cf0*/  LDG.E R141, [R142.64] ;  /* 0x000000048e8d7981 */ /* 0x000ea8000c1e1900 */
[----:B------:R-:W3:Y:S04]  /*5d00*/  LDG.E R140, [R142.64+0x20] ;  /* 0x000020048e8c7981 */ /* 0x000ee8000c1e1900 */
[----:B------:R-:W4:Y:S01]  /*5d10*/  LDSM.16.M88.4 R132, [R223+0x8800] ;  /* 0x00880000df84783b */ /* 0x000f220000000200 */
[-C--:B-1----:R-:W-:Y:S08]  /*5d20*/  HMMA.16816.F32 R4, R136, R204.reuse, R4 ;  /* 0x000000cc8804723c */ /* 0x082ff00000001804 */
[C---:B----4-:R-:W-:Y:S08]  /*5d30*/  HMMA.16816.F32 R8, R132.reuse, R204, R8 ;  /* 0x000000cc8408723c */ /* 0x050ff00000001808 */
        /* <DEDUP_REMOVED lines=12> */
[----:B---3--:R-:W-:Y:S01]  /*5e00*/  FADD.FTZ R0, -R140, R6 ;  /* 0x000000068c007221 */ /* 0x008fe20000010100 */
        /* <DEDUP_REMOVED lines=11> */
[----:B------:R2:W3:Y:S04]  /*5ec0*/  LDG.E R4, [R142.64+0x80] ;  /* 0x000080048e047981 */ /* 0x0004e8000c1e1900 */
[----:B------:R2:W4:Y:S02]  /*5ed0*/  LDG.E R0, [R142.64+0xa0] ;  /* 0x0000a0048e007981 */ /* 0x000524000c1e1900 */
[----:B--2---:R-:W-:Y:S02]  /*5ee0*/  IMAD.MOV.U32 R142, RZ, RZ, R244 ;  /* 0x000000ffff8e7224 */ /* 0x004fe400078e00f4 */
[----:B------:R-:W-:Y:S01]  /*5ef0*/  IMAD.MOV.U32 R143, RZ, RZ, R243 ;  /* 0x000000ffff8f7224 */ /* 0x000fe200078e00f3 */
        /* <DEDUP_REMOVED lines=49> */
[C---:B---3--:R-:W-:Y:S02]  /*6210*/  FADD.FTZ R5, -R4.reuse, R9 ;  /* 0x0000000904057221 */ /* 0x048fe40000010100 */
        /* <DEDUP_REMOVED lines=16> */
[C---:B----4-:R-:W-:Y:S01]  /*6320*/  FADD.FTZ R5, -R0.reuse, R14 ;  /* 0x0000000e00057221 */ /* 0x050fe20000010100 */
        /* <DEDUP_REMOVED lines=45> */
[----:B------:R-:W-:Y:S01]  /*6600*/  FMUL.FTZ R17, R144, R0 ;  /* 0x0000000090117220 */ /* 0x000fe20000410000 */
[----:B------:R-:W-:-:S05]  /*6610*/  @!P0 BRA `(.L_x_331) ;  /* 0x0000030000008947 */ /* 0x000fca0003800000 */
[----:B------:R-:W-:Y:S01]  /*6620*/  ULOP3.LUT UR10, UR7, 0x1, URZ, 0xc0, !UPT ;  /* 0x00000001070a7892 */ /* 0x000fe2000f8ec03f */
        /* <DEDUP_REMOVED lines=47> */
.L_x_331:
        /* <DEDUP_REMOVED lines=11> */
[----:B-1----:R-:W-:Y:S02]  /*69d0*/  F2FP.PACK_AB R9, R18, R19 ;  /* 0x000000131209723e */ /* 0x002fe400000000ff */
        /* <DEDUP_REMOVED lines=22> */
[----:B-1----:R-:W-:Y:S05]  /*6b40*/  IMAD.SHL.U32 R0, R229, 0x2, RZ ;  /* 0x00000002e5007824 */ /* 0x002fea00078e00ff */
[----:B------:R-:W-:Y:S04]  /*6b50*/  LDSM.16.MT88.4 R4, [R2+0x13000] ;  /* 0x013000000204783b */ /* 0x000fe80000004200 */
[----:B------:R-:W1:Y:S04]  /*6b60*/  LDSM.16.MT88.4 R8, [R0+0x6000] ;  /* 0x006000000008783b */ /* 0x000e680000004200 */
[----:B------:R-:W3:Y:S04]  /*6b70*/  LDSM.16.MT88.4 R12, [R2+0x15000] ;  /* 0x01500000020c783b */ /* 0x000ee80000004200 */
[----:B------:R-:W4:Y:S04]  /*6b80*/  LDSM.16.MT88.4 R16, [R0+0x7000] ;  /* 0x007000000010783b */ /* 0x000f280000004200 */
[----:B------:R-:W2:Y:S04]  /*6b90*/  LDSM.16.MT88.4 R20, [R0+0x8000] ;  /* 0x008000000014783b */ /* 0x000ea80000004200 */
[----:B------:R-:W-:Y:S04]  /*6ba0*/  LDSM.16.MT88.4 R24, [R2+0x13800] ;  /* 0x013800000218783b */ /* 0x000fe80000004200 */
[----:B------:R-:W2:Y:S04]  /*6bb0*/  LDSM.16.MT88.4 R28, [R0+0x6400] ;  /* 0x00640000001c783b */ /* 0x000ea80000004200 */
[----:B------:R-:W2:Y:S04]  /*6bc0*/  LDSM.16.MT88.4 R32, [R2+0x15800] ;  /* 0x015800000220783b */ /* 0x000ea80000004200 */
[----:B------:R-:W2:Y:S04]  /*6bd0*/  LDSM.16.MT88.4 R132, [R0+0x7400] ;  /* 0x007400000084783b */ /* 0x000ea80000004200 */
[----:B------:R-:W-:Y:S01]  /*6be0*/  LDSM.16.MT88.4 R136, [R2+0x16800] ;  /* 0x016800000288783b */ /* 0x000fe20000004200 */
[-C--:B-1----:R-:W-:Y:S08]  /*6bf0*/  HMMA.16816.F32 R36, R4, R8.reuse, R36 ;  /* 0x000000080424723c */ /* 0x082ff00000001824 */
[C---:B---3--:R-:W-:Y:S08]  /*6c00*/  HMMA.16816.F32 R40, R12.reuse, R8, R40 ;  /* 0x000000080c28723c */ /* 0x048ff00000001828 */
[-C--:B------:R-:W-:Y:S08]  /*6c10*/  HMMA.16816.F32 R44, R12, R10.reuse, R44 ;  /* 0x0000000a0c2c723c */ /* 0x080ff0000000182c */
[C---:B------:R-:W-:Y:S01]  /*6c20*/  HMMA.16816.F32 R48, R4.reuse, R10, R48 ;  /* 0x0000000a0430723c */ /* 0x040fe20000001830 */
[----:B------:R-:W1:Y:S07]  /*6c30*/  LDSM.16.MT88.4 R8, [R0+0x8400] ;  /* 0x008400000008783b */ /* 0x000e6e0000004200 */
[-C--:B----4-:R-:W-:Y:S08]  /*6c40*/  HMMA.16816.F32 R52, R4, R16.reuse, R52 ;  /* 0x000000100434723c */ /* 0x090ff00000001834 */
[C---:B------:R-:W-:Y:S08]  /*6c50*/  HMMA.16816.F32 R56, R12.reuse, R16, R56 ;  /* 0x000000100c38723c */ /* 0x040ff00000001838 */
[-C--:B------:R-:W-:Y:S08]  /*6c60*/  HMMA.16816.F32 R60, R12, R18.reuse, R60 ;  /* 0x000000120c3c723c */ /* 0x080ff0000000183c */
[C---:B------:R-:W-:Y:S01]  /*6c70*/  HMMA.16816.F32 R64, R4.reuse, R18, R64 ;  /* 0x000000120440723c */ /* 0x040fe20000001840 */
[----:B------:R-:W-:Y:S07]  /*6c80*/  LDSM.16.MT88.4 R16, [R2+0x16000] ;  /* 0x016000000210783b */ /* 0x000fee0000004200 */
[-C--:B--2---:R-:W-:Y:S08]  /*6c90*/  HMMA.16816.F32 R68, R4, R20.reuse, R68 ;  /* 0x000000140444723c */ /* 0x084ff00000001844 */
[C---:B------:R-:W-:Y:S08]  /*6ca0*/  HMMA.16816.F32 R72, R12.reuse, R20, R72 ;  /* 0x000000140c48723c */ /* 0x040ff00000001848 */
[-C--:B------:R-:W-:Y:S01]  /*6cb0*/  HMMA.16816.F32 R76, R12, R22.reuse, R76 ;  /* 0x000000160c4c723c */ /* 0x080fe2000000184c */
[----:B------:R-:W-:Y:S07]  /*6cc0*/  LDSM.16.MT88.4 R12, [R0+0x6800] ;  /* 0x00680000000c783b */ /* 0x000fee0000004200 */
[----:B------:R-:W-:Y:S01]  /*6cd0*/  HMMA.16816.F32 R80, R4, R22, R80 ;  /* 0x000000160450723c */ /* 0x000fe20000001850 */
[----:B------:R-:W2:Y:S04]  /*6ce0*/  LDSM.16.MT88.4 R4, [R2+0x14000] ;  /* 0x014000000204783b */ /* 0x000ea80000004200 */
        /* <DEDUP_REMOVED lines=16> */
[----:B------:R-:W1:Y:S04]  /*6df0*/  LDSM.16.MT88.4 R8, [R0+0x7c00] ;  /* 0x007c00000008783b */ /* 0x000e680000004200 */
[----:B------:R-:W1:Y:S03]  /*6e00*/  LDSM.16.MT88.4 R24, [R0+0x8c00] ;  /* 0x008c00000018783b */ /* 0x000e660000004200 */
[-C--:B--2---:R-:W-:Y:S01]  /*6e10*/  HMMA.16816.F32 R36, R4, R12.reuse, R36 ;  /* 0x0000000c0424723c */ /* 0x084fe20000001824 */
        /* <DEDUP_REMOVED lines=58> */
.L_x_332:
[----:B------:R-:W-:Y:S01]  /*71c0*/  LDSM.16.M88.4 R24, [R225] ;  /* 0x00000000e118783b */ /* 0x000fe20000000200 */
[----:B------:R-:W-:Y:S01]  /*71d0*/  IMAD.MOV.U32 R147, RZ, RZ, 0x4 ;  /* 0x00000004ff937424 */ /* 0x000fe200078e00ff */
[----:B------:R-:W-:Y:S01]  /*71e0*/  ULOP3.LUT UR10, UR7, 0x1, URZ, 0xc0, !UPT ;  /* 0x00000001070a7892 */ /* 0x000fe2000f8ec03f */
[----:B------:R-:W-:Y:S01]  /*71f0*/  IMAD.MOV.U32 R146, RZ, RZ, c[0x0][0x22c] ;  /* 0x00008b00ff927624 */ /* 0x000fe200078e00ff */
[----:B-1----:R-:W1:Y:S01]  /*7200*/  LDSM.16.MT88.4 R8, [R0+0x9000] ;  /* 0x009000000008783b */ /* 0x002e620000004200 */
[----:B------:R-:W-:Y:S02]  /*7210*/  @UP5 UIADD3 UR11, UP4, UR14, -0x100, URZ ;  /* 0xffffff000e0b5890 */ /* 0x000fe4000ff9e03f */
[----:B------:R-:W-:Y:S01]  /*7220*/  IMAD R146, R146, c[0x0][0x1c0], RZ ;  /* 0x0000700092927a24 */ /* 0x000fe200078e02ff */
[----:B------:R-:W2:Y:S01]  /*7230*/  LDSM.16.MT88.4 R16, [R0+0xb000] ;  /* 0x00b000000010783b */ /* 0x000ea20000004200 */
[----:B------:R-:W-:Y:S02]  /*7240*/  UISETP.NE.U32.AND UP1, UPT, UR10, 0x1, UPT ;  /* 0x000000010a00788c */ /* 0x000fe4000bf25070 */
[----:B------:R-:W-:Y:S01]  /*7250*/  IMAD.U32 R146, R146, -0x40, RZ ;  /* 0xffffffc092927824 */ /* 0x000fe200078e00ff */
[----:B------:R-:W3:Y:S01]  /*7260*/  LDSM.16.MT88.4 R28, [R0+0xd000] ;  /* 0x00d00000001c783b */ /* 0x000ee20000004200 */
[----:B------:R-:W-:Y:S02]  /*7270*/  UIADD3 UR12, UR7, -0x1, URZ ;  /* 0xffffffff070c7890 */ /* 0x000fe4000fffe03f */
[----:B------:R-:W-:Y:S01]  /*7280*/  @UP5 UIADD3.X UR10, UR15, -0x1, URZ, UP4, !UPT ;  /* 0xffffffff0f0a5890 */ /* 0x000fe2000a7fe43f */
[----:B------:R-:W4:Y:S01]  /*7290*/  LDL R148, [R1+0x14] ;  /* 0x0000140001947983 */ /* 0x000f220000100800 */
[C---:B------:R-:W-:Y:S03]  /*72a0*/  LEA R244, P1, R146.reuse, R142, 0x2 ;  /* 0x0000008e92f47211 */ /* 0x040fe600078210ff */
[----:B------:R-:W-:Y:S01]  /*72b0*/  LDSM.16.M88.4 R32, [R226] ;  /* 0x00000000e220783b */ /* 0x000fe20000000200 */
[----:B------:R-:W-:Y:S01]  /*72c0*/  LEA.HI.X.SX32 R243, R146, R143, 0x2, P1 ;  /* 0x0000008f92f37211 */ /* 0x000fe200008f16ff */
[----:B------:R-:W-:Y:S02]  /*72d0*/  IMAD.MOV.U32 R146, RZ, RZ, c[0x0][0x22c] ;  /* 0x00008b00ff927624 */ /* 0x000fe400078e00ff */
[----:B------:R2:W4:Y:S02]  /*72e0*/  LDL R140, [R1+0x4] ;  /* 0x00000400018c7983 */ /* 0x0005240000100800 */
[----:B------:R-:W-:Y:S02]  /*72f0*/  IMAD R146, R146, c[0x0][0x1c0], RZ ;  /* 0x0000700092927a24 */ /* 0x000fe400078e02ff */
[----:B------:R-:W3:Y:S02]  /*7300*/  LDSM.16.MT88.4 R132, [R0+0x9400] ;  /* 0x009400000084783b */ /* 0x000ee40000004200 */
[----:B------:R-:W-:Y:S02]  /*7310*/  IMAD.SHL.U32 R146, R146, 0x20, RZ ;  /* 0x0000002092927824 */ /* 0x000fe400078e00ff */
        /* <DEDUP_REMOVED lines=72> */
[----:B----4-:R-:W-:Y:S01]  /*77a0*/  @P0 IADD3 R136, R148, -0x40, RZ ;  /* 0xffffffc094880810 */ /* 0x010fe20007ffe0ff */
[C---:B------:R-:W-:Y:S01]  /*77b0*/  HMMA.16816.F32 R8, R28.reuse, R138, R8 ;  /* 0x0000008a1c08723c */ /* 0x040fe20000001808 */
[----:B------:R-:W-:Y:S03]  /*77c0*/  IMAD.MOV.U32 R148, RZ, RZ, c[0x0][0x22c] ;  /* 0x00008b00ff947624 */ /* 0x000fe600078e00ff */
[----:B------:R-:W-:Y:S01]  /*77d0*/  @P0 IMAD.WIDE R136, R136, R147, UR14 ;  /* 0x0000000e88880e25 */ /* 0x000fe2000f8e0293 */
[----:B------:R-:W-:Y:S02]  /*77e0*/  @UP5 UMOV UR14, UR11 ;  /* 0x0000000b000e5c82 */ /* 0x000fe40008000000 */
[----:B------:R-:W-:Y:S01]  /*77f0*/  @UP5 UMOV UR15, UR10 ;  /* 0x0000000a000f5c82 */ /* 0x000fe20008000000 */
[C---:B--2---:R-:W-:Y:S01]  /*7800*/  HMMA.16816.F32 R12, R28.reuse, R32, R12 ;  /* 0x000000201c0c723c */ /* 0x044fe2000000180c */
[----:B------:R-:W2:Y:S03]  /*7810*/  @P0 LDG.E R140, [R136.64] ;  /* 0x00000004888c0981 */ /* 0x000ea6000c1e1900 */
[----:B------:R-:W-:Y:S01]  /*7820*/  IMAD R0, R0, c[0x0][0x1c0], RZ ;  /* 0x0000700000007a24 */ /* 0x000fe200078e02ff */
[----:B------:R-:W3:Y:S01]  /*7830*/  @P0 LDG.E R141, [R136.64+0x20] ;  /* 0x00002004888d0981 */ /* 0x000ee2000c1e1900 */
[----:B------:R-:W-:Y:S02]  /*7840*/  IMAD R148, R148, c[0x0][0x1c0], RZ ;  /* 0x0000700094947a24 */ /* 0x000fe400078e02ff */
[C---:B------:R-:W-:Y:S01]  /*7850*/  HMMA.16816.F32 R16, R28.reuse, R34, R16 ;  /* 0x000000221c10723c */ /* 0x040fe20000001810 */
[----:B------:R-:W4:Y:S03]  /*7860*/  @P0 LDG.E R145, [R136.64+0xa0] ;  /* 0x0000a00488910981 */ /* 0x000f26000c1e1900 */
[----:B------:R-:W-:Y:S01]  /*7870*/  IMAD.MOV.U32 R32, RZ, RZ, R244 ;  /* 0x000000ffff207224 */ /* 0x000fe200078e00f4 */
[----:B------:R1:W5:Y:S01]  /*7880*/  @P0 LDG.E R252, [R136.64+0x80] ;  /* 0x0000800488fc0981 */ /* 0x000362000c1e1900 */
[----:B------:R-:W-:Y:S02]  /*7890*/  IMAD.MOV.U32 R147, RZ, RZ, c[0x0][0x22c] ;  /* 0x00008b00ff937624 */ /* 0x000fe400078e00ff */
[C---:B------:R-:W-:Y:S04]  /*78a0*/  HMMA.16816.F32 R20, R28.reuse, R132, R20 ;  /* 0x000000841c14723c */ /* 0x040fe80000001814 */
[----:B------:R-:W-:Y:S02]  /*78b0*/  IMAD.MOV.U32 R33, RZ, RZ, R243 ;  /* 0x000000ffff217224 */ /* 0x000fe400078e00f3 */
[----:B------:R-:W-:Y:S02]  /*78c0*/  IMAD R147, R147, c[0x0][0x1c0], RZ ;  /* 0x0000700093937a24 */ /* 0x000fe400078e02ff */
[----:B------:R-:W-:Y:S01]  /*78d0*/  HMMA.16816.F32 R24, R28, R134, R24 ;  /* 0x000000861c18723c */ /* 0x000fe20000001818 */
[----:B------:R-:W-:Y:S03]  /*78e0*/  RED.E.ADD.F32.FTZ.RN.STRONG.GPU [R32.64], R4 ;  /* 0x000000042000798e */ /* 0x000fe6000c10e784 */
[----:B------:R-:W-:Y:S02]  /*78f0*/  IMAD R147, R147, 0x18, RZ ;  /* 0x0000001893937824 */ /* 0x000fe400078e02ff */
[----:B------:R-:W-:Y:S02]  /*7900*/  IMAD R0, R0, 0x30, RZ ;  /* 0x0000003000007824 */ /* 0x000fe400078e02ff */
[----:B------:R-:W-:Y:S01]  /*7910*/  IMAD R148, R148, 0x38, RZ ;  /* 0x0000003894947824 */ /* 0x000fe200078e02ff */
[----:B--2---:R2:W-:Y:S04]  /*7920*/  @P0 STL [R1+0x4], R140 ;  /* 0x0000048c01000387 */ /* 0x0045e80000100800 */
[----:B---3--:R2:W-:Y:S04]  /*7930*/  @P0 STL [R1+0x8], R141 ;  /* 0x0000088d01000387 */ /* 0x0085e80000100800 */
[----:B------:R-:W3:Y:S04]  /*7940*/  LDL R139, [R1+0x28] ;  /* 0x00002800018b7983 */ /* 0x000ee80000100800 */
[----:B------:R-:W3:Y:S04]  /*7950*/  LDL R138, [R1+0x30] ;  /* 0x00003000018a7983 */ /* 0x000ee80000100800 */
[----:B----4-:R4:W-:Y:S01]  /*7960*/  @P0 STL [R1], R145 ;  /* 0x0000009101000387 */ /* 0x0109e20000100800 */
[----:B--2---:R-:W-:Y:S04]  /*7970*/  IMAD.MOV.U32 R140, RZ, RZ, c[0x0][0x22c] ;  /* 0x00008b00ff8c7624 */ /* 0x004fe800078e00ff */
[----:B------:R-:W-:Y:S02]  /*7980*/  IMAD R140, R140, c[0x0][0x1c0], RZ ;  /* 0x000070008c8c7a24 */ /* 0x000fe400078e02ff */
[----:B------:R-:W-:Y:S02]  /*7990*/  IMAD.MOV.U32 R141, RZ, RZ, c[0x0][0x22c] ;  /* 0x00008b00ff8d7624 */ /* 0x000fe400078e00ff */
[----:B------:R-:W-:Y:S02]  /*79a0*/  IMAD.SHL.U32 R140, R140, 0x8, RZ ;  /* 0x000000088c8c7824 */ /* 0x000fe400078e00ff */
[----:B------:R-:W-:Y:S03]  /*79b0*/  IMAD R141, R141, c[0x0][0x1c0], RZ ;  /* 0x000070008d8d7a24 */ /* 0x000fe600078e02ff */
[CC--:B------:R-:W-:Y:S01]  /*79c0*/  LEA R34, P1, R140.reuse, R32.reuse, 0x2 ;  /* 0x000000208c227211 */ /* 0x0c0fe200078210ff */
[----:B------:R-:W-:Y:S02]  /*79d0*/  IMAD.SHL.U32 R141, R141, 0x10, RZ ;  /* 0x000000108d8d7824 */ /* 0x000fe400078e00ff */
[----:B----4-:R-:W-:Y:S01]  /*79e0*/  IMAD.MOV.U32 R145, RZ, RZ, c[0x0][0x22c] ;  /* 0x00008b00ff917624 */ /* 0x010fe200078e00ff */
[-C--:B------:R-:W-:Y:S02]  /*79f0*/  LEA.HI.X.SX32 R35, R140, R33.reuse, 0x2, P1 ;  /* 0x000000218c237211 */ /* 0x080fe400008f16ff */
[-C--:B-1----:R-:W-:Y:S01]  /*7a00*/  LEA R136, P0, R141, R32.reuse, 0x2 ;  /* 0x000000208d887211 */ /* 0x082fe200078010ff */
[----:B------:R-:W-:Y:S01]  /*7a10*/  IMAD R145, R145, c[0x0][0x1c0], RZ ;  /* 0x0000700091917a24 */ /* 0x000fe200078e02ff */
[-C--:B------:R-:W-:Y:S01]  /*7a20*/  LEA R132, P1, R147, R32.reuse, 0x2 ;  /* 0x0000002093847211 */ /* 0x080fe200078210ff */
[----:B------:R1:W-:Y:S01]  /*7a30*/  RED.E.ADD.F32.FTZ.RN.STRONG.GPU [R34.64], R5 ;  /* 0x000000052200798e */ /* 0x0003e2000c10e784 */
[-C--:B------:R-:W-:Y:S01]  /*7a40*/  LEA.HI.X.SX32 R137, R141, R33.reuse, 0x2, P0 ;  /* 0x000000218d897211 */ /* 0x080fe200000f16ff */
[----:B------:R-:W-:Y:S01]  /*7a50*/  IMAD R145, R145, 0x28, RZ ;  /* 0x0000002891917824 */ /* 0x000fe200078e02ff */
[-C--:B------:R-:W-:Y:S01]  /*7a60*/  LEA.HI.X.SX32 R133, R147, R33.reuse, 0x2, P1 ;  /* 0x0000002193857211 */ /* 0x080fe200008f16ff */
[----:B------:R-:W-:Y:S01]  /*7a70*/  IMAD.MOV.U32 R147, RZ, RZ, c[0x0][0x22c] ;  /* 0x00008b00ff937624 */ /* 0x000fe200078e00ff */
[-C--:B------:R-:W-:Y:S01]  /*7a80*/  LEA R4, P1, R0, R32.reuse, 0x2 ;  /* 0x0000002000047211 */ /* 0x080fe200078210ff */
[----:B------:R2:W-:Y:S01]  /*7a90*/  RED.E.ADD.F32.FTZ.RN.STRONG.GPU [R136.64], R6 ;  /* 0x000000068800798e */ /* 0x0005e2000c10e784 */
[CC--:B------:R-:W-:Y:S01]  /*7aa0*/  LEA R30, P0, R146.reuse, R32.reuse, 0x2 ;  /* 0x00000020921e7211 */ /* 0x0c0fe200078010ff */
[----:B------:R-:W-:Y:S01]  /*7ab0*/  IMAD R147, R147, c[0x0][0x1c0], RZ ;  /* 0x0000700093937a24 */ /* 0x000fe200078e02ff */
[CC--:B------:R-:W-:Y:S01]  /*7ac0*/  LEA R28, P2, R145.reuse, R32.reuse, 0x2 ;  /* 0x00000020911c7211 */ /* 0x0c0fe200078410ff */
[----:B------:R4:W-:Y:S01]  /*7ad0*/  RED.E.ADD.F32.FTZ.RN.STRONG.GPU [R132.64], R7 ;  /* 0x000000078400798e */ /* 0x0009e2000c10e784 */
[-C--:B------:R-:W-:Y:S01]  /*7ae0*/  LEA.HI.X.SX32 R31, R146, R33.reuse, 0x2, P0 ;  /* 0x00000021921f7211 */ /* 0x080fe200000f16ff */
[----:B------:R-:W-:Y:S01]  /*7af0*/  IMAD.MOV.U32 R146, RZ, RZ, c[0x0][0x22c] ;  /* 0x00008b00ff927624 */ /* 0x000fe200078e00ff */
[-C--:B------:R-:W-:Y:S01]  /*7b00*/  LEA.HI.X.SX32 R29, R145, R33.reuse, 0x2, P2 ;  /* 0x00000021911d7211 */ /* 0x080fe200010f16ff */
[----:B------:R-:W-:Y:S01]  /*7b10*/  IMAD.MOV.U32 R145, RZ, RZ, c[0x0][0x22c] ;  /* 0x00008b00ff917624 */ /* 0x000fe200078e00ff */
[----:B------:R-:W-:Y:S01]  /*7b20*/  IADD3 R134, R141, 0x40, RZ ;  /* 0x000000408d867810 */ /* 0x000fe20007ffe0ff */
[----:B------:R4:W-:Y:S01]  /*7b30*/  RED.E.ADD.F32.FTZ.RN.STRONG.GPU [R30.64], R8 ;  /* 0x000000081e00798e */ /* 0x0009e2000c10e784 */
[----:B------:R-:W-:Y:S02]  /*7b40*/  IMAD.SHL.U32 R147, R147, 0x10, RZ ;  /* 0x0000001093937824 */ /* 0x000fe400078e00ff */
[----:B------:R-:W-:Y:S01]  /*7b50*/  IMAD R145, R145, c[0x0][0x1c0], RZ ;  /* 0x0000700091917a24 */ /* 0x000fe200078e02ff */
[----:B------:R4:W-:Y:S01]  /*7b60*/  RED.E.ADD.F32.FTZ.RN.STRONG.GPU [R28.64], R9 ;  /* 0x000000091c00798e */ /* 0x0009e2000c10e784 */
[----:B------:R-:W-:Y:S01]  /*7b70*/  IMAD R146, R146, c[0x0][0x1c0], RZ ;  /* 0x0000700092927a24 */ /* 0x000fe200078e02ff */
[----:B------:R-:W-:Y:S01]  /*7b80*/  IADD3 R143, R147, 0x20, RZ ;  /* 0x00000020938f7810 */ /* 0x000fe20007ffe0ff */
[----:B------:R-:W-:Y:S02]  /*7b90*/  IMAD.SHL.U32 R145, R145, 0x10, RZ ;  /* 0x0000001091917824 */ /* 0x000fe400078e00ff */
[----:B------:R-:W-:Y:S01]  /*7ba0*/  IMAD.SHL.U32 R146, R146, 0x8, RZ ;  /* 0x0000000892927824 */ /* 0x000fe200078e00ff */
[-C--:B-1----:R-:W-:Y:S02]  /*7bb0*/  LEA.HI.X.SX32 R5, R0, R33.reuse, 0x2, P1 ;  /* 0x0000002100057211 */ /* 0x082fe400008f16ff */
[----:B------:R-:W3:Y:S01]  /*7bc0*/  LDL R0, [R1+0x2c] ;  /* 0x00002c0001007983 */ /* 0x000ee20000100800 */
[----:B------:R-:W-:Y:S01]  /*7bd0*/  IADD3 R142, R145, 0x20, RZ ;  /* 0x00000020918e7810 */ /* 0x000fe20007ffe0ff */
[----:B------:R-:W-:Y:S01]  /*7be0*/  IMAD.IADD R143, R146, 0x1, R143 ;  /* 0x00000001928f7824 */ /* 0x000fe200078e028f */
[----:B------:R-:W-:Y:S01]  /*7bf0*/  IADD3 R145, R147, 0x20, RZ ;  /* 0x0000002093917810 */ /* 0x000fe20007ffe0ff */
[----:B------:R1:W-:Y:S01]  /*7c00*/  RED.E.ADD.F32.FTZ.RN.STRONG.GPU [R4.64], R10 ;  /* 0x0000000a0400798e */ /* 0x0003e2000c10e784 */
[-C--:B--2---:R-:W-:Y:S01]  /*7c10*/  LEA R6, P0, R148, R32.reuse, 0x2 ;  /* 0x0000002094067211 */ /* 0x084fe200078010ff */
[----:B------:R-:W-:Y:S02]  /*7c20*/  IMAD.IADD R143, R146, 0x1, R143 ;  /* 0x00000001928f7824 */ /* 0x000fe400078e028f */
[----:B----4-:R-:W2:Y:S01]  /*7c30*/  LDL R132, [R1+0x18] ;  /* 0x0000180001847983 */ /* 0x010ea20000100800 */
[-C--:B------:R-:W-:Y:S01]  /*7c40*/  LEA.HI.X.SX32 R7, R148, R33.reuse, 0x2, P0 ;  /* 0x0000002194077211 */ /* 0x080fe200000f16ff */
[----:B------:R-:W-:Y:S01]  /*7c50*/  IMAD.IADD R145, R146, 0x1, R145 ;  /* 0x0000000192917824 */ /* 0x000fe200078e0291 */
[C---:B------:R-:W-:Y:S03]  /*7c60*/  IADD3 R133, R141.reuse, 0x40, RZ ;  /* 0x000000408d857810 */ /* 0x040fe60007ffe0ff */
[----:B------:R4:W-:Y:S01]  /*7c70*/  RED.E.ADD.F32.FTZ.RN.STRONG.GPU [R6.64], R11 ;  /* 0x0000000b0600798e */ /* 0x0009e2000c10e784 */
[C---:B------:R-:W-:Y:S01]  /*7c80*/  IADD3 R31, R141.reuse, 0x40, RZ ;  /* 0x000000408d1f7810 */ /* 0x040fe20007ffe0ff */
[C---:B------:R-:W-:Y:S01]  /*7c90*/  IMAD.IADD R133, R140.reuse, 0x1, R133 ;  /* 0x000000018c857824 */ /* 0x040fe200078e0285 */
[----:B------:R-:W-:Y:S01]  /*7ca0*/  IADD3 R30, R141, 0x40, RZ ;  /* 0x000000408d1e7810 */ /* 0x000fe20007ffe0ff */
[----:B------:R4:W-:Y:S01]  /*7cb0*/  RED.E.ADD.F32.FTZ.RN.STRONG.GPU [R32.64+0x80], R12 ;  /* 0x0000800c2000798e */ /* 0x0009e2000c10e784 */
[CC--:B------:R-:W-:Y:S01]  /*7cc0*/  LEA R28, P1, R145.reuse, R32.reuse, 0x2 ;  /* 0x00000020911c7211 */ /* 0x0c0fe200078210ff */
[C---:B------:R-:W-:Y:S02]  /*7cd0*/  IMAD.IADD R31, R140.reuse, 0x1, R31 ;  /* 0x000000018c1f7824 */ /* 0x040fe400078e021f */
[----:B------:R4:W-:Y:S01]  /*7ce0*/  RED.E.ADD.F32.FTZ.RN.STRONG.GPU [R34.64+0x80], R13 ;  /* 0x0000800d2200798e */ /* 0x0009e2000c10e784 */
[-C--:B------:R-:W-:Y:S01]  /*7cf0*/  LEA.HI.X.SX32 R29, R145, R33.reuse, 0x2, P1 ;  /* 0x00000021911d7211 */ /* 0x080fe200008f16ff */
[C---:B------:R-:W-:Y:S02]  /*7d00*/  IMAD.IADD R30, R140.reuse, 0x1, R30 ;  /* 0x000000018c1e7824 */ /* 0x040fe400078e021e */
[C---:B------:R-:W-:Y:S02]  /*7d10*/  IMAD.IADD R133, R140.reuse, 0x1, R133 ;  /* 0x000000018c857824 */ /* 0x040fe400078e0285 */
[C---:B------:R-:W-:Y:S02]  /*7d20*/  IMAD.IADD R30, R140.reuse, 0x1, R30 ;  /* 0x000000018c1e7824 */ /* 0x040fe400078e021e */
[----:B------:R-:W-:Y:S01]  /*7d30*/  IMAD.IADD R133, R140, 0x1, R133 ;  /* 0x000000018c857824 */ /* 0x000fe200078e0285 */
[CC--:B-1----:R-:W-:Y:S04]  /*7d40*/  LEA R4, P0, R142.reuse, R32.reuse, 0x2 ;  /* 0x000000208e047211 */ /* 0x0c2fe800078010ff */
[-C--:B------:R-:W-:Y:S02]  /*7d50*/  LEA.HI.X.SX32 R5, R142, R33.reuse, 0x2, P0 ;  /* 0x000000218e057211 */ /* 0x080fe400000f16ff */
[----:B------:R-:W-:Y:S02]  /*7d60*/  IADD3 R142, R147, 0x20, RZ ;  /* 0x00000020938e7810 */ /* 0x000fe40007ffe0ff */
[CC--:B------:R-:W-:Y:S01]  /*7d70*/  LEA R10, P0, R143.reuse, R32.reuse, 0x2 ;  /* 0x000000208f0a7211 */ /* 0x0c0fe200078010ff */
[----:B------:R1:W-:Y:S02]  /*7d80*/  RED.E.ADD.F32.FTZ.RN.STRONG.GPU [R4.64], R14 ;  /* 0x0000000e0400798e */ /* 0x0003e4000c10e784 */
[C---:B------:R-:W-:Y:S01]  /*7d90*/  IMAD.IADD R142, R146.reuse, 0x1, R142 ;  /* 0x00000001928e7824 */ /* 0x040fe200078e028e */
[-C--:B----4-:R-:W-:Y:S01]  /*7da0*/  LEA.HI.X.SX32 R11, R143, R33.reuse, 0x2, P0 ;  /* 0x000000218f0b7211 */ /* 0x090fe200000f16ff */
[----:B------:R4:W-:Y:S01]  /*7db0*/  RED.E.ADD.F32.FTZ.RN.STRONG.GPU [R28.64], R15 ;  /* 0x0000000f1c00798e */ /* 0x0009e2000c10e784 */
[CC--:B------:R-:W-:Y:S01]  /*7dc0*/  LEA R12, P4, R31.reuse, R32.reuse, 0x2 ;  /* 0x000000201f0c7211 */ /* 0x0c0fe200078810ff */
[C---:B------:R-:W-:Y:S02]  /*7dd0*/  IMAD.IADD R142, R146.reuse, 0x1, R142 ;  /* 0x00000001928e7824 */ /* 0x040fe400078e028e */
[----:B------:R4:W-:Y:S01]  /*7de0*/  RED.E.ADD.F32.FTZ.RN.STRONG.GPU [R10.64], R16 ;  /* 0x000000100a00798e */ /* 0x0009e2000c10e784 */
[-C--:B------:R-:W-:Y:S01]  /*7df0*/  LEA.HI.X.SX32 R13, R31, R33.reuse, 0x2, P4 ;  /* 0x000000211f0d7211 */ /* 0x080fe200020f16ff */
[----:B------:R-:W-:Y:S05]  /*7e00*/  IMAD.IADD R142, R146, 0x1, R142 ;  /* 0x00000001928e7824 */ /* 0x000fea00078e028e */
[CC--:B------:R-:W-:Y:S04]  /*7e10*/  LEA R8, P2, R142.reuse, R32.reuse, 0x2 ;  /* 0x000000208e087211 */ /* 0x0c0fe800078410ff */
[-C--:B------:R-:W-:Y:S05]  /*7e20*/  LEA.HI.X.SX32 R9, R142, R33.reuse, 0x2, P2 ;  /* 0x000000218e097211 */ /* 0x080fea00010f16ff */
[----:B------:R4:W-:Y:S01]  /*7e30*/  RED.E.ADD.F32.FTZ.RN.STRONG.GPU [R8.64], R17 ;  /* 0x000000110800798e */ /* 0x0009e2000c10e784 */
[CC--:B-1----:R-:W-:Y:S04]  /*7e40*/  LEA R14, P5, R134.reuse, R32.reuse, 0x2 ;  /* 0x00000020860e7211 */ /* 0x0c2fe800078a10ff */
[-C--:B----4-:R-:W-:Y:S02]  /*7e50*/  LEA.HI.X.SX32 R15, R134, R33.reuse, 0x2, P5 ;  /* 0x00000021860f7211 */ /* 0x090fe400028f16ff */
[CC--:B------:R-:W-:Y:S04]  /*7e60*/  LEA R10, P3, R30.reuse, R32.reuse, 0x2 ;  /* 0x000000201e0a7211 */ /* 0x0c0fe800078610ff */
[-C--:B------:R-:W-:Y:S02]  /*7e70*/  LEA.HI.X.SX32 R11, R30, R33.reuse, 0x2, P3 ;  /* 0x000000211e0b7211 */ /* 0x080fe400018f16ff */
[----:B------:R-:W-:Y:S01]  /*7e80*/  LDSM.16.MT88.4 R28, [R3+0x2000] ;  /* 0x00200000031c783b */ /* 0x000fe20000004200 */
        /* <DEDUP_REMOVED lines=19> */
[CC--:B-1----:R-:W-:Y:S04]  /*7fc0*/  LEA R4, P0, R0.reuse, R32.reuse, 0x2 ;  /* 0x0000002000047211 */ /* 0x0c2fe800078010ff */
[-C--:B------:R-:W-:Y:S02]  /*7fd0*/  LEA.HI.X.SX32 R5, R0, R33.reuse, 0x2, P0 ;  /* 0x0000002100057211 */ /* 0x080fe400000f16ff */
[----:B------:R-:W-:Y:S01]  /*7fe0*/  PLOP3.LUT P0, PT, PT, PT, UP1, 0x80, 0x0 ;  /* 0x000000000000781c */ /* 0x000fe20003f0f018 */
[----:B------:R-:W-:Y:S01]  /*7ff0*/  @UP5 UIADD3 UR17, UP1, UR17, -0x100, URZ ;  /* 0xffffff0011115890 */ /* 0x000fe2000ff3e03f */
[C---:B--2---:R-:W-:Y:S02]  /*8000*/  LEA R6, P1, R132.reuse, R32, 0x2 ;  /* 0x0000002084067211 */ /* 0x044fe400078210ff */
[C---:B------:R-:W-:Y:S01]  /*8010*/  IADD3 R0, R3.reuse, -0x3000, RZ ;  /* 0xffffd00003007810 */ /* 0x040fe20007ffe0ff */
[----:B------:R-:W-:Y:S01]  /*8020*/  @UP5 UIADD3.X UR16, UR16, -0x1, URZ, UP1, !UPT ;  /* 0xffffffff10105890 */ /* 0x000fe20008ffe43f */
[----:B------:R-:W-:Y:S02]  /*8030*/  LEA.HI.X.SX32 R7, R132, R33, 0x2, P1 ;  /* 0x0000002184077211 */ /* 0x000fe400008f16ff */
[----:B------:R-:W-:Y:S01]  /*8040*/  LDSM.16.MT88.4 R32, [R2+0xf800] ;  /* 0x00f800000220783b */ /* 0x000fe20000004200 */
[----:B------:R-:W-:Y:S01]  /*8050*/  ISETP.LT.AND P1, PT, RZ, UR7, PT ;  /* 0x00000007ff007c0c */ /* 0x000fe2000bf21270 */
[----:B------:R-:W-:Y:S02]  /*8060*/  UMOV UR7, UR12 ;  /* 0x0000000c00077c82 */ /* 0x000fe40008000000 */
[----:B------:R-:W-:Y:S01]  /*8070*/  RED.E.ADD.F32.FTZ.RN.STRONG.GPU [R6.64], R26 ;  /* 0x0000001a0600798e */ /* 0x000fe2000c10e784 */
[----:B------:R-:W-:Y:S03]  /*8080*/  @P0 IADD3 R0, R3, 0x3000, RZ ;  /* 0x0000300003000810 */ /* 0x000fe60007ffe0ff */
        /* <DEDUP_REMOVED lines=36> */
[----:B------:R-:W3:Y:S04]  /*82d0*/  LDSM.16.MT88.4 R8, [R3+0x1c00] ;  /* 0x001c00000308783b */ /* 0x000ee80000004200 */
[----:B------:R2:W1:Y:S03]  /*82e0*/  LDSM.16.MT88.4 R32, [R3+0x2c00] ;  /* 0x002c00000320783b */ /* 0x0004660000004200 */
[-C--:B----4-:R-:W-:Y:S08]  /*82f0*/  HMMA.16816.F32 R84, R4, R12.reuse, R84 ;  /* 0x0000000c0454723c */ /* 0x090ff00000001854 */
[C---:B------:R-:W-:Y:S08]  /*8300*/  HMMA.16816.F32 R88, R16.reuse, R12, R88 ;  /* 0x0000000c1058723c */ /* 0x040ff00000001858 */
[-C--:B------:R-:W-:Y:S04]  /*8310*/  HMMA.16816.F32 R92, R16, R14.reuse, R92 ;  /* 0x0000000e105c723c */ /* 0x080fe8000000185c */
[----:B--2---:R-:W-:Y:S04]  /*8320*/  IMAD.MOV.U32 R3, RZ, RZ, R0 ;  /* 0x000000ffff037224 */ /* 0x004fe800078e0000 */
        /* <DEDUP_REMOVED lines=13> */
[-C--:B---3--:R-:W-:Y:S08]  /*8400*/  HMMA.16816.F32 R100, R24, R8.reuse, R100 ;  /* 0x000000081864723c */ /* 0x088ff00000001864 */
        /* <DEDUP_REMOVED lines=224> */
.L_x_334:
        /* <DEDUP_REMOVED lines=19> */
.L_x_335:
        /* <DEDUP_REMOVED lines=55> */
.L_x_337:
[----:B------:R-:W-:Y:S05]  /*96b0*/  BSYNC B0 ;  /* 0x0000000000007941 */ /* 0x000fea0003800000 */
.L_x_336:
        /* <DEDUP_REMOVED lines=20> */
.L_x_339:
[----:B------:R-:W-:Y:S05]  /*9800*/  BSYNC B0 ;  /* 0x0000000000007941 */ /* 0x000fea0003800000 */
.L_x_338:
        /* <DEDUP_REMOVED lines=29> */
.L_x_341:
[----:B------:R-:W-:Y:S05]  /*99e0*/  BSYNC B0 ;  /* 0x0000000000007941 */ /* 0x000fea0003800000 */
.L_x_340:
        /* <DEDUP_REMOVED lines=18> */
.L_x_317:
        /* <DEDUP_REMOVED lines=20> */
.L_x_343:
        /* <DEDUP_REMOVED lines=18> */
.L_x_344:
        /* <DEDUP_REMOVED lines=41> */
.L_x_346:
[----:B-1----:R-:W-:Y:S05]  /*a000*/  BSYNC B0 ;  /* 0x0000000000007941 */ /* 0x002fea0003800000 */
.L_x_345:
        /* <DEDUP_REMOVED lines=19> */
.L_x_348:
[----:B------:R-:W-:Y:S05]  /*a140*/  BSYNC B0 ;  /* 0x0000000000007941 */ /* 0x000fea0003800000 */
.L_x_347:
        /* <DEDUP_REMOVED lines=29> */
.L_x_350:
[----:B------:R-:W-:Y:S05]  /*a320*/  BSYNC B0 ;  /* 0x0000000000007941 */ /* 0x000fea0003800000 */
.L_x_349:
        /* <DEDUP_REMOVED lines=16> */
.L_x_342:
[----:B------:R-:W-:Y:S05]  /*a430*/  BSYNC B1 ;  /* 0x0000000000017941 */ /* 0x000fea0003800000 */
.L_x_312:
        /* <DEDUP_REMOVED lines=11> */
.L_x_351:
[----:B------:R-:W-:Y:S05]  /*a4f0*/  EXIT ;  /* 0x000000000000794d */ /* 0x000fea0003800000 */
.L_x_353:
        /* <DEDUP_REMOVED lines=16> */
.L_x_1284:


//--------------------- .text._ZN5flash44flash_bwd_dq_dk_dv_loop_seqk_parallel_kernelI23Flash_bwd_kernel_traitsILi96ELi64ELi128ELi8ELi2ELi4ELi4ELb1ELb0EN7cutlass6half_tE19Flash_kernel_traitsILi96ELi64ELi128ELi8ES3_EELb0ELb0ELb0ELb0ELb0ELb0ELb1EEEvNS_16Flash_bwd_paramsE --------------------------
	.section	.text._ZN5flash44flash_bwd_dq_dk_dv_loop_seqk_parallel_kernelI23Flash_bwd_kernel_traitsILi96ELi64ELi128ELi8ELi2ELi4ELi4ELb1ELb0EN7cutlass6half_tE19Flash_kernel_traitsILi96ELi64ELi128ELi8ES3_EELb0ELb0ELb0ELb0ELb0ELb0ELb1EEEvNS_16Flash_bwd_paramsE,"ax",@progbits
	.sectioninfo	@"SHI_REGISTERS=255"
	.align	128
        .global         _ZN5flash44flash_bwd_dq_dk_dv_loop_seqk_parallel_kernelI23Flash_bwd_kernel_traitsILi96ELi64ELi128ELi8ELi2ELi4ELi4ELb1ELb0EN7cutlass6half_tE19Flash_kernel_traitsILi96ELi64ELi128ELi8ES3_EELb0ELb0ELb0ELb0ELb0ELb0ELb1EEEvNS_16Flash_bwd_paramsE
        .type           _ZN5flash44flash_bwd_dq_dk_dv_loop_seqk_parallel_kernelI23Flash_bwd_kernel_traitsILi96ELi64ELi128ELi8ELi2ELi4ELi4ELb1ELb0EN7cutlass6half_tE19Flash_kernel_traitsILi96ELi64ELi128ELi8ES3_EELb0ELb0ELb0ELb0ELb0ELb0ELb1EEEvNS_16Flash_bwd_paramsE,@function
        .size           _ZN5flash44flash_bwd_dq_dk_dv_loop_seqk_parallel_kernelI23Flash_bwd_kernel_traitsILi96ELi64ELi128ELi8ELi2ELi4ELi4ELb1ELb0EN7cutlass6half_tE19Flash_kernel_traitsILi96ELi64ELi128ELi8ES3_EELb0ELb0ELb0ELb0ELb0ELb0ELb1EEEvNS_16Flash_bwd_paramsE,(.L_x_1285 - _ZN5flash44flash_bwd_dq_dk_dv_loop_seqk_parallel_kernelI23Flash_bwd_kernel_traitsILi96ELi64ELi128ELi8ELi2ELi4ELi4ELb1ELb0EN7cutlass6half_tE19Flash_kernel_traitsILi96ELi64ELi128ELi8ES3_EELb0ELb0ELb0ELb0ELb0ELb0ELb1EEEvNS_16Flash_bwd_paramsE)
        .other          _ZN5flash44flash_bwd_dq_dk_dv_loop_seqk_parallel_kernelI23Flash_bwd_kernel_traitsILi96ELi64ELi128ELi8ELi2ELi4ELi4ELb1ELb0EN7cutlass6half_tE19Flash_kernel_traitsILi96ELi64ELi128ELi8ES3_EELb0ELb0ELb0ELb0ELb0ELb0ELb1EEEvNS_16Flash_bwd_paramsE,@"STO_CUDA_ENTRY STV_DEFAULT"
_ZN5flash44flash_bwd_dq_dk_dv_loop_seqk_parallel_kernelI23Flash_bwd_kernel_traitsILi96ELi64ELi128ELi8ELi2ELi4ELi4ELb1ELb0EN7cutlass6half_tE19Flash_kernel_traitsILi96ELi64ELi128ELi8ES3_EELb0ELb0ELb0ELb0ELb0ELb0ELb1EEEvNS_16Flash_bwd_paramsE:
.text._ZN5flash44flash_bwd_dq_dk_dv_loop_seqk_parallel_kernelI23Flash_bwd_kernel_traitsILi96ELi64ELi128ELi8ELi2ELi4ELi4ELb1ELb0EN7cutlass6half_tE19Flash_kernel_traitsILi96ELi64ELi128ELi8ES3_EELb0ELb0ELb0ELb0ELb0ELb0ELb1EEEvNS_16Flash_bwd_paramsE:
        /* <DEDUP_REMOVED lines=35> */
[----:B------:R-:W-:Y:S01]  /*0230*/  SHF.R.S32.HI R6, RZ, 0x4, R12 ;  /* 0x00000004ff067819 */ /* 0x000fe2000001140c */
[----:B---3--:R-:W-:Y:S01]  /*0240*/  UIMAD UR47, UR38, UR46, URZ ;  /* 0x0000002e262f72a4 */ /* 0x008fe2000f8e023f */
[----:B------:R-:W-:Y:S01]  /*0250*/  LEA.HI R10, R20, R21, RZ, 0x5 ;  /* 0x00000015140a7211 */ /* 0x000fe200078f28ff */
[----:B------:R-:W-:Y:S01]  /*0260*/  UIMAD UR46, UR46, UR12, URZ ;  /* 0x0000000c2e2e72a4 */ /* 0x000fe2000f8e023f */
[--C-:B------:R-:W-:Y:S01]  /*0270*/  SHF.R.S32.HI R7, RZ, 0x2, R5.reuse ;  /* 0x00000002ff077819 */ /* 0x100fe20000011405 */
[----:B------:R-:W-:Y:S01]  /*0280*/  UIMAD UR55, UR8, UR6, UR55 ;  /* 0x00000006083772a4 */ /* 0x000fe2000f8e0237 */
[----:B------:R-:W-:Y:S01]  /*0290*/  SHF.R.S32.HI R0, RZ, 0x1f, R5 ;  /* 0x0000001fff007819 */ /* 0x000fe20000011405 */
[----:B------:R-:W-:Y:S01]  /*02a0*/  UIMAD UR52, UR7, UR33, URZ ;  /* 0x00000021073472a4 */ /* 0x000fe2000f8e023f */
[----:B------:R-:W-:Y:S01]  /*02b0*/  LEA.HI R3, R12, R6, RZ, 0x1 ;  /* 0x000000060c037211 */ /* 0x000fe200078f08ff */
[----:B------:R-:W-:Y:S01]  /*02c0*/  UIMAD UR6, UR33, UR11, UR38 ;  /* 0x0000000b210672a4 */ /* 0x000fe2000f8e0226 */
[----:B------:R-:W-:Y:S01]  /*02d0*/  LOP3.LUT R4, R10, 0xffffffe0, RZ, 0xc0, !PT ;  /* 0xffffffe00a047812 */ /* 0x000fe200078ec0ff */
[----:B------:R-:W-:Y:S01]  /*02e0*/  @!UP2 UIMAD UR7, UR33, UR13, UR38 ;  /* 0x0000000d2107a2a4 */ /* 0x000fe2000f8e0226 */
[-C--:B------:R-:W-:Y:S01]  /*02f0*/  LEA.HI R2, R0, R7.reuse, RZ, 0x3 ;  /* 0x0000000700027211 */ /* 0x080fe200078f18ff */
[----:B------:R-:W-:Y:S01]  /*0300*/  USHF.L.U32 UR41, UR46, 0x6, URZ ;  /* 0x000000062e297899 */ /* 0x000fe2000800063f */
[----:B------:R-:W-:Y:S01]  /*0310*/  LOP3.LUT R3, R3, 0xfffffffe, RZ, 0xc0, !PT ;  /* 0xfffffffe03037812 */ /* 0x000fe200078ec0ff */
[----:B------:R-:W-:Y:S01]  /*0320*/  IMAD.IADD R0, R21, 0x1, -R4 ;  /* 0x0000000115007824 */ /* 0x000fe200078e0a04 */
[----:B------:R-:W-:Y:S01]  /*0330*/  LEA.HI R8, R5, R7, RZ, 0x1 ;  /* 0x0000000705087211 */ /* 0x000fe200078f08ff */
[----:B------:R-:W-:Y:S01]  /*0340*/  ULDC UR49, c[0x0][0x214] ;  /* 0x0000850000317ab9 */ /* 0x000fe20000000800 */
[----:B------:R-:W-:Y:S01]  /*0350*/  LOP3.LUT R2, R2, 0xfffffff8, RZ, 0xc0, !PT ;  /* 0xfffffff802027812 */ /* 0x000fe200078ec0ff */
[----:B------:R-:W-:Y:S01]  /*0360*/  IMAD.IADD R15, R6, 0x1, -R3 ;  /* 0x00000001060f7824 */ /* 0x000fe200078e0a03 */
[----:B------:R-:W-:Y:S01]  /*0370*/  SHF.R.S32.HI R3, RZ, 0x1f, R0 ;  /* 0x0000001fff037819 */ /* 0x000fe20000011400 */
[----:B------:R-:W-:Y:S01]  /*0380*/  ULDC UR56, c[0x0][0x1c8] ;  /* 0x0000720000387ab9 */ /* 0x000fe20000000800 */
[----:B------:R-:W-:Y:S01]  /*0390*/  LOP3.LUT R4, R8, 0x7fffffe, RZ, 0xc0, !PT ;  /* 0x07fffffe08047812 */ /* 0x000fe200078ec0ff */
[----:B------:R-:W-:Y:S01]  /*03a0*/  IMAD.IADD R8, R7, 0x1, -R2 ;  /* 0x0000000107087824 */ /* 0x000fe200078e0a02 */
[----:B------:R-:W-:Y:S01]  /*03b0*/  LEA.HI R22, R3, R0, RZ, 0x2 ;  /* 0x0000000003167211 */ /* 0x000fe200078f10ff */
[----:B------:R-:W-:Y:S01]  /*03c0*/  ULDC.U8 UR10, c[0x0][0x3d0] ;  /* 0x0000f400000a7ab9 */ /* 0x000fe20000000000 */
[----:B------:R-:W-:Y:S01]  /*03d0*/  SHF.R.S32.HI R0, RZ, 0x5, R10 ;  /* 0x00000005ff007819 */ /* 0x000fe2000001140a */
[----:B------:R-:W-:Y:S01]  /*03e0*/  IMAD.IADD R9, R7, 0x1, -R4 ;  /* 0x0000000107097824 */ /* 0x000fe200078e0a04 */
[-C--:B------:R-:W-:Y:S01]  /*03f0*/  LEA.HI R16, R20, R21.reuse, RZ, 0x3 ;  /* 0x0000001514107211 */ /* 0x080fe200078f18ff */
[----:B------:R-:W-:Y:S01]  /*0400*/  ULDC UR50, c[0x0][0x224] ;  /* 0x0000890000327ab9 */ /* 0x000fe20000000800 */
[----:B------:R-:W-:Y:S01]  /*0410*/  SHF.R.S32.HI R2, RZ, 0x1f, R10 ;  /* 0x0000001fff027819 */ /* 0x000fe2000001140a */
[----:B------:R-:W-:Y:S01]  /*0420*/  IMAD R9, R0, 0x8, R9 ;  /* 0x0000000800097824 */ /* 0x000fe200078e0209 */
[----:B------:R-:W-:Y:S01]  /*0430*/  LOP3.LUT R5, R5, 0xfffffffc, RZ, 0xc0, !PT ;  /* 0xfffffffc05057812 */ /* 0x000fe200078ec0ff */
[----:B------:R-:W-:Y:S01]  /*0440*/  @UP2 UIMAD UR54, UR33, UR49, URZ ;  /* 0x00000031213622a4 */ /* 0x000fe2000f8e023f */
[-C--:B------:R-:W-:Y:S01]  /*0450*/  LEA.HI R4, R10, R0.reuse, RZ, 0x1 ;  /* 0x000000000a047211 */ /* 0x080fe200078f08ff */
[----:B------:R-:W-:Y:S01]  /*0460*/  ULDC.64 UR4, c[0x0][0x118] ;  /* 0x0000460000047ab9 */ /* 0x000fe20000000a00 */
[----:B------:R-:W-:Y:S01]  /*0470*/  SHF.R.S32.HI R3, RZ, 0x3, R16 ;  /* 0x00000003ff037819 */ /* 0x000fe20000011410 */
[----:B------:R-:W-:Y:S01]  /*0480*/  IMAD.IADD R17, R21, 0x1, -R5 ;  /* 0x0000000115117824 */ /* 0x000fe200078e0a05 */
[----:B------:R-:W-:Y:S01]  /*0490*/  LEA.HI R2, R2, R0, RZ, 0x2 ;  /* 0x0000000002027211 */ /* 0x000fe200078f10ff */
[----:B------:R-:W-:Y:S01]  /*04a0*/  ULOP3.LUT UR56, UR38, UR56, URZ, 0x3c, !UPT ;  /* 0x0000003826387292 */ /* 0x000fe2000f8e3c3f */
[----:B------:R-:W-:Y:S01]  /*04b0*/  LOP3.LUT R5, R4, 0xfffffffe, RZ, 0xc0, !PT ;  /* 0xfffffffe04057812 */ /* 0x000fe200078ec0ff */
[----:B------:R-:W-:Y:S01]  /*04c0*/  IMAD.SHL.U32 R3, R3, 0x40, RZ ;  /* 0x0000004003037824 */ /* 0x000fe200078e00ff */
[----:B------:R-:W-:Y:S01]  /*04d0*/  LOP3.LUT R4, R2, 0xfffffffc, RZ, 0xc0, !PT ;  /* 0xfffffffc02047812 */ /* 0x000fe200078ec0ff */
[----:B------:R-:W-:Y:S01]  /*04e0*/  IMAD.SHL.U32 R24, R17, 0x8, RZ ;  /* 0x0000000811187824 */ /* 0x000fe200078e00ff */
[----:B------:R-:W-:Y:S01]  /*04f0*/  LEA.HI R10, R20, R21, RZ, 0x6 ;  /* 0x00000015140a7211 */ /* 0x000fe200078f30ff */
[C---:B------:R-:W-:Y:S01]  /*0500*/  IMAD.IADD R231, R0.reuse, 0x1, -R5 ;  /* 0x0000000100e77824 */ /* 0x040fe200078e0a05 */
[----:B------:R-:W-:Y:S01]  /*0510*/  LOP3.LUT R2, R3, 0xc0, RZ, 0xc0, !PT ;  /* 0x000000c003027812 */ /* 0x000fe200078ec0ff */
[----:B------:R-:W-:Y:S01]  /*0520*/  IMAD.IADD R11, R0, 0x1, -R4 ;  /* 0x00000001000b7824 */ /* 0x000fe200078e0a04 */
[----:B------:R-:W-:Y:S01]  /*0530*/  LOP3.LUT R0, R12, 0xfffffff0, RZ, 0xc0, !PT ;  /* 0xfffffff00c007812 */ /* 0x000fe200078ec0ff */
[----:B------:R-:W-:Y:S01]  /*0540*/  STL [R1+0x8], R24 ;  /* 0x0000081801007387 */ /* 0x000fe20000100800 */
[----:B------:R-:W-:Y:S01]  /*0550*/  LOP3.LUT R3, R2, 0x18, R24, 0xf8, !PT ;  /* 0x0000001802037812 */ /* 0x000fe200078ef818 */
[----:B------:R-:W-:Y:S01]  /*0560*/  USHF.R.S32.HI UR61, URZ, 0x1f, UR38 ;  /* 0x0000001f3f3d7899 */ /* 0x000fe20008011426 */
[----:B------:R-:W-:Y:S01]  /*0570*/  SHF.R.U32.HI R2, RZ, 0x3, R2 ;  /* 0x00000003ff027819 */ /* 0x000fe20000011602 */
[----:B------:R-:W-:Y:S01]  /*0580*/  IMAD.IADD R0, R21, 0x1, -R0 ;  /* 0x0000000115007824 */ /* 0x000fe200078e0a00 */
[----:B------:R-:W-:Y:S01]  /*0590*/  SHF.R.S32.HI R10, RZ, 0x6, R10 ;  /* 0x00000006ff0a7819 */ /* 0x000fe2000001140a */
[----:B------:R-:W-:Y:S01]  /*05a0*/  UISETP.NE.AND UP3, UPT, UR10, URZ, UPT ;  /* 0x0000003f0a00728c */ /* 0x000fe2000bf65270 */
[----:B------:R-:W-:Y:S01]  /*05b0*/  LOP3.LUT R7, R3, R2, RZ, 0x3c, !PT ;  /* 0x0000000203077212 */ /* 0x000fe200078e3cff */
[----:B------:R-:W-:Y:S01]  /*05c0*/  USHF.R.S32.HI UR60, URZ, 0x1f, UR33 ;  /* 0x0000001f3f3c7899 */ /* 0x000fe20008011421 */
[----:B------:R-:W-:Y:S01]  /*05d0*/  SHF.R.S32.HI R4, RZ, 0x1f, R0 ;  /* 0x0000001fff047819 */ /* 0x000fe20000011400 */
[----:B------:R-:W-:Y:S01]  /*05e0*/  USHF.R.S32.HI UR59, URZ, 0x1f, UR38 ;  /* 0x0000001f3f3b7899 */ /* 0x000fe20008011426 */
[----:B------:R-:W-:Y:S01]  /*05f0*/  LOP3.LUT R3, R16, 0xfffffff8, RZ, 0xc0, !PT ;  /* 0xfffffff810037812 */ /* 0x000fe200078ec0ff */
[----:B------:R-:W-:Y:S01]  /*0600*/  USHF.R.S32.HI UR58, URZ, 0x1f, UR33 ;  /* 0x0000001f3f3a7899 */ /* 0x000fe20008011421 */
[-C--:B------:R-:W-:Y:S01]  /*0610*/  LEA.HI R2, R0, R0.reuse, RZ, 0x1 ;  /* 0x0000000000027211 */ /* 0x080fe200078f08ff */
[----:B------:R-:W-:Y:S01]  /*0620*/  USHF.R.S32.HI UR57, URZ, 0x1f, UR38 ;  /* 0x0000001f3f397899 */ /* 0x000fe20008011426 */
[----:B------:R-:W-:Y:S01]  /*0630*/  LEA.HI R12, R4, R0, RZ, 0x3 ;  /* 0x00000000040c7211 */ /* 0x000fe200078f18ff */
[----:B------:R-:W-:Y:S01]  /*0640*/  IMAD.IADD R3, R21, 0x1, -R3 ;  /* 0x0000000115037824 */ /* 0x000fe200078e0a03 */
[----:B------:R-:W-:Y:S01]  /*0650*/  LOP3.LUT R5, R2, 0x7fffffe, RZ, 0xc0, !PT ;  /* 0x07fffffe02057812 */ /* 0x000fe200078ec0ff */
[----:B------:R-:W-:Y:S01]  /*0660*/  UIMAD.WIDE.U32 UR42, UR36, UR44, URZ ;  /* 0x0000002c242a72a5 */ /* 0x000fe2000f8e003f */
[----:B------:R-:W-:Y:S01]  /*0670*/  LOP3.LUT R4, R12, 0xfffffff8, RZ, 0xc0, !PT ;  /* 0xfffffff80c047812 */ /* 0x000fe200078ec0ff */
[----:B------:R-:W-:Y:S01]  /*0680*/  UIMAD UR51, UR37, UR44, URZ ;  /* 0x0000002c253372a4 */ /* 0x000fe2000f8e023f */
[----:B------:R-:W-:Y:S01]  /*0690*/  LEA.HI R6, R3, R3, RZ, 0x1 ;  /* 0x0000000303067211 */ /* 0x000fe200078f08ff */
[----:B------:R-:W-:Y:S01]  /*06a0*/  IMAD.IADD R19, R0, 0x1, -R5 ;  /* 0x0000000100137824 */ /* 0x000fe200078e0a05 */
[----:B------:R-:W-:Y:S01]  /*06b0*/  LOP3.LUT P2, RZ, R8, 0x2, RZ, 0xc0, !PT ;  /* 0x0000000208ff7812 */ /* 0x000fe2000784c0ff */
[----:B------:R-:W-:Y:S01]  /*06c0*/  IMAD.IADD R14, R0, 0x1, -R4 ;  /* 0x00000001000e7824 */ /* 0x000fe200078e0a04 */
[----:B------:R-:W-:Y:S01]  /*06d0*/  LOP3.LUT R0, R6, 0x3fffffe, RZ, 0xc0, !PT ;  /* 0x03fffffe06007812 */ /* 0x000fe200078ec0ff */
[----:B------:R-:W-:Y:S01]  /*06e0*/  IMAD.U32 R4, R9, 0x20, R7 ;  /* 0x0000002009047824 */ /* 0x000fe200078e0007 */
[--C-:B------:R-:W-:Y:S01]  /*06f0*/  SHF.R.S32.HI R7, RZ, 0x1, R2.reuse ;  /* 0x00000001ff077819 */ /* 0x100fe20000011402 */
[----:B------:R-:W-:Y:S01]  /*0700*/  USHF.R.S32.HI UR53, URZ, 0x1f, UR47 ;  /* 0x0000001f3f357899 */ /* 0x000fe2000801142f */
[----:B------:R-:W-:Y:S01]  /*0710*/  SHF.R.S32.HI R2, RZ, 0x1f, R2 ;  /* 0x0000001fff027819 */ /* 0x000fe20000011402 */
[----:B------:R-:W-:Y:S01]  /*0720*/  IMAD.IADD R5, R3, 0x1, -R0 ;  /* 0x0000000103057824 */ /* 0x000fe200078e0a00 */
[----:B------:R1:W-:Y:S01]  /*0730*/  STL [R1+0x38], R4 ;  /* 0x0000380401007387 */ /* 0x0003e20000100800 */
[----:B------:R-:W-:Y:S01]  /*0740*/  IMAD R0, R10, 0x4, R15 ;  /* 0x000000040a007824 */ /* 0x000fe200078e020f */
[----:B------:R-:W-:Y:S01]  /*0750*/  LEA.HI R9, R20, R21, RZ, 0x7 ;  /* 0x0000001514097211 */ /* 0x000fe200078f38ff */
[----:B------:R-:W-:Y:S01]  /*0760*/  IMAD.SHL.U32 R21, R21, 0x2, RZ ;  /* 0x0000000215157824 */ /* 0x000fe200078e00ff */
[----:B------:R-:W-:Y:S01]  /*0770*/  LOP3.LUT P5, RZ, R14, 0x2, RZ, 0xc0, !PT ;  /* 0x000000020eff7812 */ /* 0x000fe200078ac0ff */
[----:B------:R-:W-:Y:S01]  /*0780*/  IMAD R18, R0, 0x8, R5 ;  /* 0x0000000800127824 */ /* 0x000fe200078e0205 */
[----:B------:R-:W-:Y:S01]  /*0790*/  SHF.R.S32.HI R0, RZ, 0x1, R6 ;  /* 0x00000001ff007819 */ /* 0x000fe20000011406 */
[----:B------:R-:W-:Y:S01]  /*07a0*/  UIMAD UR50, UR6, UR50, URZ ;  /* 0x00000032063272a4 */ /* 0x000fe2000f8e023f */
[----:B------:R-:W-:Y:S01]  /*07b0*/  LEA.HI R5, R2, R7, RZ, 0x2 ;  /* 0x0000000702057211 */ /* 0x000fe200078f10ff */
[----:B------:R-:W-:Y:S01]  /*07c0*/  IMAD.SHL.U32 R2, R3, 0x40, RZ ;  /* 0x0000004003027824 */ /* 0x000fe200078e00ff */
[----:B------:R-:W-:Y:S01]  /*07d0*/  LOP3.LUT P4, RZ, R0, 0x2, RZ, 0xc0, !PT ;  /* 0x0000000200ff7812 */ /* 0x000fe2000788c0ff */
[----:B------:R-:W-:Y:S01]  /*07e0*/  IMAD.SHL.U32 R3, R11, 0x10, RZ ;  /* 0x000000100b037824 */ /* 0x000fe200078e00ff */
[----:B------:R-:W-:Y:S01]  /*07f0*/  LOP3.LUT R5, R5, 0xfffffffc, RZ, 0xc0, !PT ;  /* 0xfffffffc05057812 */ /* 0x000fe200078ec0ff */
[----:B------:R-:W-:Y:S01]  /*0800*/  @!UP2 UIMAD UR49, UR7, UR49, URZ ;  /* 0x000000310731a2a4 */ /* 0x000fe2000f8e023f */
[----:B------:R-:W-:Y:S01]  /*0810*/  LEA.HI R6, R8, R8, RZ, 0x1 ;  /* 0x0000000808067211 */ /* 0x000fe200078f08ff */
[----:B------:R-:W-:Y:S01]  /*0820*/  USHF.R.S32.HI UR48, URZ, 0x1f, UR41 ;  /* 0x0000001f3f307899 */ /* 0x000fe20008011429 */
[----:B------:R-:W-:Y:S01]  /*0830*/  LOP3.LUT P6, RZ, R14, 0x4, RZ, 0xc0, !PT ;  /* 0x000000040eff7812 */ /* 0x000fe200078cc0ff */
[----:B------:R-:W-:Y:S01]  /*0840*/  IMAD.IADD R13, R7, 0x1, -R5 ;  /* 0x00000001070d7824 */ /* 0x000fe200078e0a05 */
[C---:B------:R-:W-:Y:S01]  /*0850*/  SEL R226, R230.reuse, 0xffffffe0, !P5 ;  /* 0xffffffe0e6e27807 */ /* 0x040fe20006800000 */
[----:B------:R-:W-:Y:S01]  /*0860*/  UMOV UR40, 0xffffd000 ;  /* 0xffffd00000287882 */ /* 0x000fe20000000000 */
[----:B------:R-:W-:-:S02]  /*0870*/  SEL R221, R230, 0xffffffe0, !P4 ;  /* 0xffffffe0e6dd7807 */ /* 0x000fc40006000000 */
[----:B------:R-:W-:Y:S02]  /*0880*/  SEL R227, R227, 0x40, P6 ;  /* 0x00000040e3e37807 */ /* 0x000fe40003000000 */
[----:B------:R-:W-:Y:S02]  /*0890*/  LOP3.LUT P0, RZ, R13, 0x2, RZ, 0xc0, !PT ;  /* 0x000000020dff7812 */ /* 0x000fe4000780c0ff */
[----:B-1----:R-:W-:Y:S02]  /*08a0*/  LOP3.LUT R4, R8, 0x1, RZ, 0xc0, !PT ;  /* 0x0000000108047812 */ /* 0x002fe400078ec0ff */
[----:B------:R-:W-:Y:S02]  /*08b0*/  SEL R230, R230, 0xffffffe0, !P0 ;  /* 0xffffffe0e6e67807 */ /* 0x000fe40004000000 */
[----:B------:R-:W-:Y:S01]  /*08c0*/  ISETP.NE.U32.AND P3, PT, R4, 0x1, PT ;  /* 0x000000010400780c */ /* 0x000fe20003f65070 */
[----:B------:R-:W-:Y:S01]  /*08d0*/  IMAD.SHL.U32 R4, R0, 0x40, RZ ;  /* 0x0000004000047824 */ /* 0x000fe200078e00ff */
[----:B------:R-:W-:-:S02]  /*08e0*/  LOP3.LUT R0, R2, 0x1c0, RZ, 0xc0, !PT ;  /* 0x000001c002007812 */ /* 0x000fc400078ec0ff */
[----:B------:R-:W-:Y:S02]  /*08f0*/  SEL R233, R233, 0x10, !P3 ;  /* 0x00000010e9e97807 */ /* 0x000fe40005800000 */
[----:B------:R-:W-:Y:S02]  /*0900*/  LOP3.LUT R2, R4, 0xc0, RZ, 0xc0, !PT ;  /* 0x000000c004027812 */ /* 0x000fe400078ec0ff */
[----:B------:R-:W-:Y:S02]  /*0910*/  LOP3.LUT R3, R0, 0x30, R3, 0xf8, !PT ;  /* 0x0000003000037812 */ /* 0x000fe400078ef803 */
[----:B------:R-:W-:Y:S02]  /*0920*/  LOP3.LUT R5, R2, 0x8, R16, 0xf8, !PT ;  /* 0x0000000802057812 */ /* 0x000fe400078ef810 */
[----:B------:R-:W-:Y:S02]  /*0930*/  SHF.R.U32.HI R4, RZ, 0x3, R2 ;  /* 0x00000003ff047819 */ /* 0x000fe40000011602 */
[----:B------:R-:W-:-:S02]  /*0940*/  LOP3.LUT R2, R3, 0x8, R16, 0xf8, !PT ;  /* 0x0000000803027812 */ /* 0x000fc400078ef810 */
[----:B------:R-:W-:Y:S02]  /*0950*/  SHF.R.U32.HI R0, RZ, 0x3, R0 ;  /* 0x00000003ff007819 */ /* 0x000fe40000011600 */
[----:B------:R-:W-:Y:S01]  /*0960*/  LOP3.LUT R222, R5, R4, RZ, 0x3c, !PT ;  /* 0x0000000405de7212 */ /* 0x000fe200078e3cff */
[----:B------:R-:W-:Y:S01]  /*0970*/  IMAD.SHL.U32 R5, R17, 0x2, RZ ;  /* 0x0000000211057824 */ /* 0x000fe200078e00ff */
[----:B------:R-:W-:Y:S01]  /*0980*/  LOP3.LUT R16, R2, R0, RZ, 0x3c, !PT ;  /* 0x0000000002107212 */ /* 0x000fe200078e3cff */
[----:B------:R-:W-:Y:S01]  /*0990*/  IMAD.SHL.U32 R2, R8, 0x40, RZ ;  /* 0x0000004008027824 */ /* 0x000fe200078e00ff */
[----:B------:R-:W-:Y:S01]  /*09a0*/  LOP3.LUT R0, R6, 0x3fffffe, RZ, 0xc0, !PT ;  /* 0x03fffffe06007812 */ /* 0x000fe200078ec0ff */
[----:B------:R-:W-:Y:S01]  /*09b0*/  IMAD.U32 R222, R18, 0x20, R222 ;  /* 0x0000002012de7824 */ /* 0x000fe200078e00de */
[----:B------:R-:W-:Y:S02]  /*09c0*/  SHF.R.S32.HI R3, RZ, 0x3, R12 ;  /* 0x00000003ff037819 */ /* 0x000fe4000001140c */
[----:B------:R-:W-:Y:S01]  /*09d0*/  LOP3.LUT R2, R2, 0x1c0, RZ, 0xc0, !PT ;  /* 0x000001c002027812 */ /* 0x000fe200078ec0ff */
[----:B------:R-:W-:-:S02]  /*09e0*/  IMAD.IADD R7, R8, 0x1, -R0 ;  /* 0x0000000108077824 */ /* 0x000fc400078e0a00 */
[----:B------:R-:W-:Y:S02]  /*09f0*/  IMAD.SHL.U32 R0, R10, 0x20, RZ ;  /* 0x000000200a007824 */ /* 0x000fe400078e00ff */
[----:B------:R-:W-:Y:S02]  /*0a00*/  IMAD R12, R3, 0x8, R19 ;  /* 0x00000008030c7824 */ /* 0x000fe400078e0213 */
[C---:B------:R-:W-:Y:S01]  /*0a10*/  IMAD R225, R11.reuse, 0x2, R3 ;  /* 0x000000020be17824 */ /* 0x040fe200078e0203 */
[----:B------:R-:W-:Y:S01]  /*0a20*/  LOP3.LUT R8, R0, 0x6, R21, 0xf8, !PT ;  /* 0x0000000600087812 */ /* 0x000fe200078ef815 */
[----:B------:R-:W-:Y:S01]  /*0a30*/  IMAD.U32 R3, RZ, RZ, UR14 ;  /* 0x0000000eff037e24 */ /* 0x000fe2000f8e00ff */
[----:B------:R-:W-:Y:S01]  /*0a40*/  LOP3.LUT R4, R2, 0x20, R0, 0xf8, !PT ;  /* 0x0000002002047812 */ /* 0x000fe200078ef800 */
[----:B------:R-:W-:Y:S01]  /*0a50*/  IMAD R0, R11, 0x200, R5 ;  /* 0x000002000b007824 */ /* 0x000fe200078e0205 */
[----:B------:R-:W-:Y:S01]  /*0a60*/  SHF.R.U32.HI R2, RZ, 0x3, R2 ;  /* 0x00000003ff027819 */ /* 0x000fe20000011602 */
[----:B------:R1:W-:Y:S01]  /*0a70*/  STL [R1+0x54], R8 ;  /* 0x0000540801007387 */ /* 0x0003e20000100800 */
[----:B------:R-:W-:-:S02]  /*0a80*/  IMAD R221, R222, 0x2, R221 ;  /* 0x00000002dedd7824 */ /* 0x000fc400078e02dd */
[----:B------:R-:W-:Y:S01]  /*0a90*/  IMAD R10, R7, 0x20, R0 ;  /* 0x00000020070a7824 */ /* 0x000fe200078e0200 */
[----:B------:R-:W-:Y:S01]  /*0aa0*/  SHF.R.S32.HI R0, RZ, 0x1, R6 ;  /* 0x00000001ff007819 */ /* 0x000fe20000011406 */
[----:B------:R-:W-:-:S03]  /*0ab0*/  IMAD.SHL.U32 R222, R222, 0x2, RZ ;  /* 0x00000002dede7824 */ /* 0x000fc600078e00ff */
[C---:B------:R-:W-:Y:S01]  /*0ac0*/  LOP3.LUT P1, RZ, R0.reuse, 0x2, RZ, 0xc0, !PT ;  /* 0x0000000200ff7812 */ /* 0x040fe2000782c0ff */
[----:B------:R-:W-:-:S05]  /*0ad0*/  IMAD.SHL.U32 R0, R0, 0x40, RZ ;  /* 0x0000004000007824 */ /* 0x000fca00078e00ff */
[----:B------:R-:W-:Y:S02]  /*0ae0*/  LOP3.LUT R0, R0, 0xc0, RZ, 0xc0, !PT ;  /* 0x000000c000007812 */ /* 0x000fe400078ec0ff */
        /* <DEDUP_REMOVED lines=33> */
[----:B------:R-:W-:Y:S01]  /*0d00*/  IADD3 R4, R24, 0x40, RZ ;  /* 0x0000004018047810 */ /* 0x000fe20007ffe0ff */
[----:B------:R-:W-:Y:S01]  /*0d10*/  IMAD R231, R231, 0x200, R0 ;  /* 0x00000200e7e77824 */ /* 0x000fe200078e0200 */
[----:B------:R-:W-:Y:S01]  /*0d20*/  @P2 IADD3 R234, R236, -0x20, RZ ;  /* 0xffffffe0ecea2810 */ /* 0x000fe20007ffe0ff */
[----:B------:R-:W-:Y:S01]  /*0d30*/  IMAD.IADD R226, R225, 0x1, R226 ;  /* 0x00000001e1e27824 */ /* 0x000fe200078e02e2 */
[----:B------:R-:W-:Y:S01]  /*0d40*/  IADD3 R0, R11, -0x40, RZ ;  /* 0xffffffc00b007810 */ /* 0x000fe20007ffe0ff */
[----:B------:R-:W-:Y:S01]  /*0d50*/  IMAD.IADD R231, R231, 0x1, R5 ;  /* 0x00000001e7e77824 */ /* 0x000fe200078e0205 */
[----:B------:R-:W-:Y:S01]  /*0d60*/  IADD3 R5, R24, 0x20, RZ ;  /* 0x0000002018057810 */ /* 0x000fe20007ffe0ff */
[----:B------:R-:W-:Y:S01]  /*0d70*/  STL [R1+0x58], R11 ;  /* 0x0000580b01007387 */ /* 0x000fe20000100800 */
[----:B------:R-:W-:Y:S01]  /*0d80*/  SHF.R.S32.HI R2, RZ, 0x1f, R0 ;  /* 0x0000001fff027819 */ /* 0x000fe20000011400 */
[----:B------:R-:W-:-:S02]  /*0d90*/  IMAD.IADD R228, R225, 0x1, R227 ;  /* 0x00000001e1e47824 */ /* 0x000fc400078e02e3 */
[----:B------:R-:W-:Y:S01]  /*0da0*/  STL [R1+0x20], R5 ;  /* 0x0000200501007387 */ /* 0x000fe20000100800 */
[C---:B------:R-:W-:Y:S01]  /*0db0*/  SHF.L.U64.HI R2, R0.reuse, 0x2, R2 ;  /* 0x0000000200027819 */ /* 0x040fe20000010202 */
[----:B------:R-:W-:Y:S02]  /*0dc0*/  IMAD.SHL.U32 R0, R0, 0x4, RZ ;  /* 0x0000000400007824 */ /* 0x000fe400078e00ff */
[----:B------:R1:W-:Y:S01]  /*0dd0*/  STL [R1+0x24], R4 ;  /* 0x0000240401007387 */ /* 0x0003e20000100800 */
[----:B------:R-:W-:Y:S02]  /*0de0*/  IMAD.IADD R233, R233, 0x1, R234 ;  /* 0x00000001e9e97824 */ /* 0x000fe400078e02ea */
[----:B------:R-:W-:Y:S01]  /*0df0*/  IMAD.IADD R227, R226, 0x1, R227 ;  /* 0x00000001e2e37824 */ /* 0x000fe200078e02e3 */
        /* <DEDUP_REMOVED lines=8> */
.L_x_395:
        /* <DEDUP_REMOVED lines=53> */
.L_x_354:
        /* <DEDUP_REMOVED lines=58> */
.L_x_356:
        /* <DEDUP_REMOVED lines=18> */
.L_x_357:
        /* <DEDUP_REMOVED lines=71> */
.L_x_358:
[----:B------:R-:W-:Y:S02]  /*1b00*/  UMOV UR11, UR50 ;  /* 0x00000032000b7c82 */ /* 0x000fe40008000000 */
.L_x_359:
[----:B------:R-:W2:Y:S04]  /*1b10*/  LDL.64 R4, [R1+0x8] ;  /* 0x0000080001047983 */ /* 0x000ea80000100a00 */
[----:B------:R1:W3:Y:S01]  /*1b20*/  LDL.64 R20, [R1+0x8] ;  /* 0x0000080001147983 */ /* 0x0002e20000100a00 */
[----:B------:R-:W-:Y:S01]  /*1b30*/  UIADD3 UR8, UP5, UP4, UR8, UR41, UR47 ;  /* 0x0000002908087290 */ /* 0x000fe2000fcbe02f */
[----:B------:R-:W-:Y:S02]  /*1b40*/  BSSY B1, `(.L_x_355) ;  /* 0x0000844000017945 */ /* 0x000fe40003800000 */
[----:B------:R-:W4:Y:S01]  /*1b50*/  S2R R8, SR_TID.X ;  /* 0x0000000000087919 */ /* 0x000f220000002100 */
[----:B------:R-:W-:-:S03]  /*1b60*/  UIADD3 UR15, UP1, UP0, UR13, UR8, UR15 ;  /* 0x000000080d0f7290 */ /* 0x000fc6000f83e00f */
[----:B------:R-:W-:Y:S02]  /*1b70*/  ULDC.64 UR8, c[0x0][0x1a8] ;  /* 0x00006a0000087ab9 */ /* 0x000fe40000000a00 */
[----:B------:R-:W-:-:S04]  /*1b80*/  UIMAD UR7, UR61, UR8, URZ ;  /* 0x000000083d0772a4 */ /* 0x000fc8000f8e023f */
        /* <DEDUP_REMOVED lines=8> */
[----:B------:R-:W-:Y:S01]  /*1c10*/  LEA.HI R3, R9, R8, RZ, 0x2 ;  /* 0x0000000809037211 */ /* 0x000fe200078f10ff */
        /* <DEDUP_REMOVED lines=9> */
[--C-:B------:R-:W-:Y:S02]  /*1cb0*/  SHF.R.S32.HI R21, RZ, 0x1f, R20.reuse ;  /* 0x0000001fff157819 */ /* 0x100fe40000011414 */
[----:B------:R-:W-:Y:S01]  /*1cc0*/  IADD3 R4, P0, R20, UR22, RZ ;  /* 0x0000001614047c10 */ /* 0x000fe2000ff1e0ff */
[----:B------:R-:W-:Y:S02]  /*1cd0*/  UMOV UR22, 0x4 ;  /* 0x0000000400167882 */ /* 0x000fe40000000000 */
[C---:B------:R-:W-:Y:S01]  /*1ce0*/  IMAD.WIDE.U32 R6, R0.reuse, c[0x0][0x190], R20 ;  /* 0x0000640000067a25 */ /* 0x040fe200078e0014 */
[----:B------:R1:W-:Y:S03]  /*1cf0*/  STL [R1+0xc], R21 ;  /* 0x00000c1501007387 */ /* 0x0003e60000100800 */
[----:B------:R-:W-:Y:S01]  /*1d00*/  IMAD R0, R0, c[0x0][0x194], R5 ;  /* 0x0000650000007a24 */ /* 0x000fe200078e0205 */
[----:B------:R-:W-:-:S02]  /*1d10*/  IADD3 R6, P1, R6, UR39, RZ ;  /* 0x0000002706067c10 */ /* 0x000fc4000ff3e0ff */
[----:B------:R-:W-:Y:S02]  /*1d20*/  IADD3.X R5, R21, UR28, RZ, P0, !PT ;  /* 0x0000001c15057c10 */ /* 0x000fe400087fe4ff */
        /* <DEDUP_REMOVED lines=36> */
[----:B-1----:R-:W2:Y:S01]  /*1f70*/  LDL R17, [R1+0x38] ;  /* 0x0000380001117983 */ /* 0x002ea20000100800 */
[----:B------:R-:W-:Y:S01]  /*1f80*/  PLOP3.LUT P0, PT, PT, PT, UP3, 0x80, 0x0 ;  /* 0x000000000000781c */ /* 0x000fe20003f0f038 */
[----:B------:R-:W-:Y:S01]  /*1f90*/  UIMAD UR13, UR20, -0x80, UR6 ;  /* 0xffffff80140d78a4 */ /* 0x000fe2000f8e0206 */
[----:B------:R-:W-:Y:S01]  /*1fa0*/  MOV R15, UR24 ;  /* 0x00000018000f7c02 */ /* 0x000fe20008000f00 */
[----:B------:R-:W-:Y:S01]  /*1fb0*/  ULDC.64 UR14, c[0x0][0x1a0] ;  /* 0x00006800000e7ab9 */ /* 0x000fe20000000a00 */
[----:B------:R-:W-:Y:S01]  /*1fc0*/  BSSY B0, `(.L_x_361) ;  /* 0x0000044000007945 */ /* 0x000fe20003800000 */
[----:B------:R-:W-:Y:S01]  /*1fd0*/  UIMAD UR7, UR19, UR14, URZ ;  /* 0x0000000e130772a4 */ /* 0x000fe2000f8e023f */
[----:B------:R-:W-:Y:S01]  /*1fe0*/  MOV R242, R10 ;  /* 0x0000000a00f27202 */ /* 0x000fe20000000f00 */
[----:B------:R-:W-:Y:S01]  /*1ff0*/  UMOV UR10, UR8 ;  /* 0x00000008000a7c82 */ /* 0x000fe20008000000 */
[----:B------:R-:W-:Y:S01]  /*2000*/  ISETP.GE.AND P1, PT, R3, UR13, PT ;  /* 0x0000000d03007c0c */ /* 0x000fe2000bf26270 */
[----:B------:R-:W-:Y:S01]  /*2010*/  UIMAD UR8, UR24, UR15, UR7 ;  /* 0x0000000f180872a4 */ /* 0x000fe2000f8e0207 */
[----:B------:R-:W-:Y:S01]  /*2020*/  IMAD.WIDE.U32 R4, R15, c[0x0][0x1a0], R20 ;  /* 0x000068000f047a25 */ /* 0x000fe200078e0014 */
[----:B------:R-:W-:Y:S01]  /*2030*/  UMOV UR12, UR16 ;  /* 0x00000010000c7c82 */ /* 0x000fe20008000000 */
[----:B------:R-:W-:Y:S01]  /*2040*/  MOV R240, R12 ;  /* 0x0000000c00f07202 */ /* 0x000fe20000000f00 */
[----:B------:R-:W-:Y:S01]  /*2050*/  @P0 BAR.SYNC.DEFER_BLOCKING 0x0 ;  /* 0x0000000000000b1d */ /* 0x000fe20000010000 */
[----:B------:R-:W-:Y:S01]  /*2060*/  IMAD.MOV.U32 R241, RZ, RZ, R8 ;  /* 0x000000fffff17224 */ /* 0x000fe200078e0008 */
[----:B------:R-:W-:Y:S01]  /*2070*/  IADD3 R6, P0, R4, UR31, RZ ;  /* 0x0000001f04067c10 */ /* 0x000fe2000ff1e0ff */
[----:B------:R-:W-:Y:S01]  /*2080*/  IMAD.U32 R4, RZ, RZ, UR8 ;  /* 0x00000008ff047e24 */ /* 0x000fe2000f8e00ff */
[----:B------:R-:W-:Y:S01]  /*2090*/  MOV R237, R11 ;  /* 0x0000000b00ed7202 */ /* 0x000fe20000000f00 */
[----:B------:R-:W-:Y:S01]  /*20a0*/  IMAD.MOV.U32 R239, RZ, RZ, R9 ;  /* 0x000000ffffef7224 */ /* 0x000fe200078e0009 */
[----:B------:R-:W-:-:S02]  /*20b0*/  UMOV UR7, UR11 ;  /* 0x0000000b00077c82 */ /* 0x000fc40008000000 */
[----:B------:R-:W-:Y:S01]  /*20c0*/  ULEA.HI UR11, UR7, UR7, URZ, 0x1 ;  /* 0x00000007070b7291 */ /* 0x000fe2000f8f083f */
[----:B------:R-:W-:Y:S01]  /*20d0*/  IADD3.X R7, R5, UR32, R4, P0, !PT ;  /* 0x0000002005077c10 */ /* 0x000fe200087fe404 */
[----:B------:R-:W-:Y:S02]  /*20e0*/  IMAD R4, R16, c[0x0][0x1b8], RZ ;  /* 0x00006e0010047a24 */ /* 0x000fe400078e02ff */
[----:B------:R-:W-:Y:S02]  /*20f0*/  ULOP3.LUT UR8, UR11, 0xfffffffe, URZ, 0xc0, !UPT ;  /* 0xfffffffe0b087892 */ /* 0x000fe4000f8ec03f */
[C---:B------:R-:W-:Y:S01]  /*2100*/  IMAD R4, R14.reuse, c[0x0][0x1bc], R4 ;  /* 0x00006f000e047a24 */ /* 0x040fe200078e0204 */
[----:B------:R-:W-:Y:S01]  /*2110*/  UMOV UR11, UR17 ;  /* 0x00000011000b7c82 */ /* 0x000fe20008000000 */
[----:B------:R-:W-:Y:S01]  /*2120*/  IMAD.WIDE.U32 R6, R14, c[0x0][0x1b8], R6 ;  /* 0x00006e000e067a25 */ /* 0x000fe200078e0006 */
[----:B------:R-:W-:-:S03]  /*2130*/  UIADD3 UR8, UR7, -UR8, URZ ;  /* 0x8000000807087290 */ /* 0x000fc6000fffe03f */
[----:B------:R-:W-:Y:S01]  /*2140*/  IMAD.IADD R13, R7, 0x1, R4 ;  /* 0x00000001070d7824 */ /* 0x000fe200078e0204 */
        /* <DEDUP_REMOVED lines=43> */
.L_x_362:
[----:B------:R-:W-:Y:S05]  /*2400*/  BSYNC B0 ;  /* 0x0000000000007941 */ /* 0x000fea0003800000 */
.L_x_361:
        /* <DEDUP_REMOVED lines=41> */
.L_x_364:
[----:B------:R-:W-:Y:S05]  /*26a0*/  BSYNC B0 ;  /* 0x0000000000007941 */ /* 0x000fea0003800000 */
.L_x_363:
        /* <DEDUP_REMOVED lines=39> */
.L_x_366:
[----:B------:R-:W-:Y:S05]  /*2920*/  BSYNC B0 ;  /* 0x0000000000007941 */ /* 0x000fea0003800000 */
.L_x_365:
        /* <DEDUP_REMOVED lines=19> */
.L_x_368:
        /* <DEDUP_REMOVED lines=36> */
.L_x_369:
[----:B------:R-:W-:Y:S05]  /*2ca0*/  BSYNC B0 ;  /* 0x0000000000007941 */ /* 0x000fea0003800000 */
.L_x_367:
        /* <DEDUP_REMOVED lines=42> */
[----:B---3--:R2:W-:Y:S04]  /*2f50*/  STL [R1+0x10], R12 ;  /* 0x0000100c01007387 */ /* 0x0085e80000100800 */
        /* <DEDUP_REMOVED lines=38> */
.L_x_371:
[----:B------:R-:W-:Y:S05]  /*31c0*/  BSYNC B0 ;  /* 0x0000000000007941 */ /* 0x000fea0003800000 */
.L_x_370:
        /* <DEDUP_REMOVED lines=39> */
.L_x_373:
[----:B------:R-:W-:Y:S05]  /*3440*/  BSYNC B0 ;  /* 0x0000000000007941 */ /* 0x000fea0003800000 */
.L_x_372:
[----:B------:R-:W0:Y:S01]  /*3450*/  LDGDEPBAR ;  /* 0x00000000000079af */ /* 0x000e220000000000 */
[----:B------:R-:W-:Y:S01]  /*3460*/  IADD3 R3, R231, 0x1800, RZ ;  /* 0x00001800e7037810 */ /* 0x000fe20007ffe0ff */
[----:B------:R-:W-:Y:S01]  /*3470*/  UIADD3 UR8, UR24, 0x80, URZ ;  /* 0x0000008018087890 */ /* 0x000fe2000fffe03f */
[----:B-1-3--:R-:W-:Y:S01]  /*3480*/  IADD3 R0, R229, 0x1800, RZ ;  /* 0x00001800e5007810 */ /* 0x00afe20007ffe0ff */
[----:B------:R-:W-:Y:S01]  /*3490*/  STL [R1], R232 ;  /* 0x000000e801007387 */ /* 0x000fe20000100800 */
[----:B------:R-:W-:Y:S01]  /*34a0*/  SEL R3, R3, R231, !P0 ;  /* 0x000000e703037207 */ /* 0x000fe20004000000 */
[----:B------:R-:W-:Y:S01]  /*34b0*/  CS2R R126, SRZ ;  /* 0x00000000007e7805 */ /* 0x000fe2000001ff00 */
[----:B------:R-:W-:Y:S01]  /*34c0*/  SEL R0, R0, R229, !P0 ;  /* 0x000000e500007207 */ /* 0x000fe20004000000 */
[----:B------:R-:W-:Y:S01]  /*34d0*/  CS2R R124, SRZ ;  /* 0x00000000007c7805 */ /* 0x000fe2000001ff00 */
[----:B------:R-:W-:Y:S01]  /*34e0*/  SHF.L.U32 R223, R231, 0x1, RZ ;  /* 0x00000001e7df7819 */ /* 0x000fe200000006ff */
[----:B------:R-:W-:Y:S01]  /*34f0*/  IMAD.SHL.U32 R220, R3, 0x2, RZ ;  /* 0x0000000203dc7824 */ /* 0x000fe200078e00ff */
[----:B------:R-:W-:Y:S01]  /*3500*/  CS2R R130, SRZ ;  /* 0x0000000000827805 */ /* 0x000fe2000001ff00 */
[----:B------:R-:W-:Y:S01]  /*3510*/  IMAD.SHL.U32 R3, R0, 0x2, RZ ;  /* 0x0000000200037824 */ /* 0x000fe200078e00ff */
[----:B------:R-:W-:Y:S01]  /*3520*/  MOV R0, c[0x0][0x22c] ;  /* 0x00008b0000007a02 */ /* 0x000fe20000000f00 */
[----:B------:R-:W-:Y:S01]  /*3530*/  CS2R R128, SRZ ;  /* 0x0000000000807805 */ /* 0x000fe2000001ff00 */
[----:B------:R-:W-:Y:S01]  /*3540*/  CS2R R122, SRZ ;  /* 0x00000000007a7805 */ /* 0x000fe2000001ff00 */
[----:B------:R-:W-:Y:S01]  /*3550*/  CS2R R120, SRZ ;  /* 0x0000000000787805 */ /* 0x000fe2000001ff00 */
[----:B------:R-:W-:Y:S01]  /*3560*/  CS2R R118, SRZ ;  /* 0x0000000000767805 */ /* 0x000fe2000001ff00 */
[----:B------:R-:W-:Y:S01]  /*3570*/  IMAD R0, R0, c[0x0][0x1c0], RZ ;  /* 0x0000700000007a24 */ /* 0x000fe200078e02ff */
[----:B------:R-:W-:Y:S01]  /*3580*/  CS2R R116, SRZ ;  /* 0x0000000000747805 */ /* 0x000fe2000001ff00 */
[----:B------:R-:W-:Y:S01]  /*3590*/  CS2R R110, SRZ ;  /* 0x00000000006e7805 */ /* 0x000fe2000001ff00 */
[----:B------:R-:W-:Y:S01]  /*35a0*/  CS2R R108, SRZ ;  /* 0x00000000006c7805 */ /* 0x000fe2000001ff00 */
[----:B------:R-:W-:Y:S01]  /*35b0*/  IMAD.SHL.U32 R6, R0, 0x10, RZ ;  /* 0x0000001000067824 */ /* 0x000fe200078e00ff */
[----:B------:R-:W-:Y:S01]  /*35c0*/  CS2R R114, SRZ ;  /* 0x0000000000727805 */ /* 0x000fe2000001ff00 */
[----:B------:R-:W-:-:S04]  /*35d0*/  DEPBAR.LE SB0, 0x1 ;  /* 0x000080400000791a */ /* 0x000fc80000000000 */
[----:B------:R-:W-:Y:S01]  /*35e0*/  BAR.SYNC.DEFER_BLOCKING 0x0 ;  /* 0x0000000000007b1d */ /* 0x000fe20000010000 */
[----:B------:R-:W-:Y:S01]  /*35f0*/  IMAD.SHL.U32 R4, R0, 0x8, RZ ;  /* 0x0000000800047824 */ /* 0x000fe200078e00ff */
[C---:B------:R-:W-:Y:S01]  /*3600*/  IADD3 R5, R6.reuse, 0x20, RZ ;  /* 0x0000002006057810 */ /* 0x040fe20007ffe0ff */
[----:B------:R-:W-:Y:S01]  /*3610*/  CS2R R112, SRZ ;  /* 0x0000000000707805 */ /* 0x000fe2000001ff00 */
[----:B------:R-:W-:Y:S01]  /*3620*/  IADD3 R0, R6, 0x40, RZ ;  /* 0x0000004006007810 */ /* 0x000fe20007ffe0ff */
[----:B------:R-:W-:Y:S01]  /*3630*/  CS2R R106, SRZ ;  /* 0x00000000006a7805 */ /* 0x000fe2000001ff00 */
[C---:B------:R-:W-:Y:S01]  /*3640*/  SHF.L.U64.HI R6, R19.reuse, 0x2, R17 ;  /* 0x0000000213067819 */ /* 0x040fe20000010211 */
[C---:B------:R-:W-:Y:S01]  /*3650*/  IMAD.IADD R5, R4.reuse, 0x1, R5 ;  /* 0x0000000104057824 */ /* 0x040fe200078e0205 */
[----:B------:R-:W-:Y:S01]  /*3660*/  CS2R R104, SRZ ;  /* 0x0000000000687805 */ /* 0x000fe2000001ff00 */
[----:B------:R-:W-:Y:S01]  /*3670*/  IMAD.IADD R0, R4, 0x1, R0 ;  /* 0x0000000104007824 */ /* 0x000fe200078e0200 */
[----:B------:R-:W-:Y:S01]  /*3680*/  CS2R R102, SRZ ;  /* 0x0000000000667805 */ /* 0x000fe2000001ff00 */
[----:B------:R1:W-:Y:S01]  /*3690*/  STL [R1+0x48], R6 ;  /* 0x0000480601007387 */ /* 0x0003e20000100800 */
        /* <DEDUP_REMOVED lines=24> */
[----:B-1----:R-:W-:Y:S01]  /*3820*/  SHF.L.U32 R6, R19, 0x2, RZ ;  /* 0x0000000213067819 */ /* 0x002fe200000006ff */
[----:B------:R-:W1:Y:S01]  /*3830*/  LDSM.16.M88.4 R184, [R221+0xf400] ;  /* 0x00f40000ddb8783b */ /* 0x000e620000000200 */
[----:B------:R-:W-:Y:S01]  /*3840*/  CS2R R58, SRZ ;  /* 0x00000000003a7805 */ /* 0x000fe2000001ff00 */
[----:B------:R-:W-:Y:S01]  /*3850*/  CS2R R56, SRZ ;  /* 0x0000000000387805 */ /* 0x000fe2000001ff00 */
[----:B------:R-:W-:Y:S01]  /*3860*/  CS2R R54, SRZ ;  /* 0x0000000000367805 */ /* 0x000fe2000001ff00 */
[----:B------:R5:W-:Y:S01]  /*3870*/  STL [R1+0x44], R6 ;  /* 0x0000440601007387 */ /* 0x000be20000100800 */
        /* <DEDUP_REMOVED lines=12> */
[----:B------:R-:W-:Y:S01]  /*3940*/  IMAD.IADD R224, R223, 0x1, R230 ;  /* 0x00000001dfe07824 */ /* 0x000fe200078e02e6 */
[----:B------:R-:W-:-:S02]  /*3950*/  UISETP.GE.AND UP0, UPT, UR8, UR6, UPT ;  /* 0x000000060800728c */ /* 0x000fc4000bf06270 */
[----:B------:R-:W1:Y:S04]  /*3960*/  LDSM.16.M88.4 R200, [R221+0x11400] ;  /* 0x01140000ddc8783b */ /* 0x000e680000000200 */
[----:B------:R-:W1:Y:S04]  /*3970*/  LDSM.16.M88.4 R204, [R222+0x13000] ;  /* 0x01300000decc783b */ /* 0x000e680000000200 */
[----:B------:R-:W1:Y:S01]  /*3980*/  LDSM.16.M88.4 R208, [R222+0x13400] ;  /* 0x01340000ded0783b */ /* 0x000e620000000200 */
[C---:B-----5:R-:W-:Y:S01]  /*3990*/  IMAD.IADD R6, R4.reuse, 0x1, R5 ;  /* 0x0000000104067824 */ /* 0x060fe200078e0205 */
[----:B------:R-:W-:-:S02]  /*39a0*/  IADD3 R5, R4, R0, RZ ;  /* 0x0000000004057210 */ /* 0x000fc40007ffe0ff */
[----:B------:R-:W1:Y:S01]  /*39b0*/  LDSM.16.M88.4 R212, [R221+0x13000] ;  /* 0x01300000ddd4783b */ /* 0x000e620000000200 */
[C---:B------:R-:W-:Y:S01]  /*39c0*/  IMAD.IADD R6, R4.reuse, 0x1, R6 ;  /* 0x0000000104067824 */ /* 0x040fe200078e0206 */
[C---:B------:R-:W-:Y:S02]  /*39d0*/  IADD3 R5, R4.reuse, R5, RZ ;  /* 0x0000000504057210 */ /* 0x040fe40007ffe0ff */
[----:B------:R-:W1:Y:S01]  /*39e0*/  LDSM.16.M88.4 R216, [R221+0x13400] ;  /* 0x01340000ddd8783b */ /* 0x000e620000000200 */
[C---:B------:R-:W-:Y:S01]  /*39f0*/  IMAD.IADD R6, R4.reuse, 0x1, R6 ;  /* 0x0000000104067824 */ /* 0x040fe200078e0206 */
[----:B------:R-:W-:-:S04]  /*3a00*/  IADD3 R5, R4, R5, RZ ;  /* 0x0000000504057210 */ /* 0x000fc80007ffe0ff */
[----:B------:R5:W-:Y:S01]  /*3a10*/  STL [R1+0x2c], R6 ;  /* 0x00002c0601007387 */ /* 0x000be20000100800 */
[----:B------:R-:W-:-:S03]  /*3a20*/  IADD3 R0, R4, R5, RZ ;  /* 0x0000000504007210 */ /* 0x000fc60007ffe0ff */
[----:B------:R1:W-:Y:S01]  /*3a30*/  STL [R1+0x28], R5 ;  /* 0x0000280501007387 */ /* 0x0003e20000100800 */
[----:B-----5:R-:W-:-:S05]  /*3a40*/  IMAD.IADD R6, R4, 0x1, R6 ;  /* 0x0000000104067824 */ /* 0x020fca00078e0206 */
[----:B------:R1:W-:Y:S04]  /*3a50*/  STL [R1+0x34], R6 ;  /* 0x0000340601007387 */ /* 0x0003e80000100800 */
[----:B--234-:R1:W-:Y:S02]  /*3a60*/  STL [R1+0x30], R0 ;  /* 0x0000300001007387 */ /* 0x01c3e40000100800 */
.L_x_376:
[----:B------:R-:W0:Y:S01]  /*3a70*/  LDGDEPBAR ;  /* 0x00000000000079af */ /* 0x000e220000000000 */
[----:B-1----:R-:W-:Y:S01]  /*3a80*/  IADD3 R0, R230, R220, RZ ;  /* 0x000000dce6007210 */ /* 0x002fe20007ffe0ff */
        /* <DEDUP_REMOVED lines=128> */
[----:B--2---:R-:W2:Y:S08]  /*4290*/  LDL R11, [R1+0x10] ;  /* 0x00001000010b7983 */ /* 0x004eb00000100800 */
        /* <DEDUP_REMOVED lines=360> */
[----:B------:R-:W-:Y:S03]  /*5920*/  FADD.FTZ R21, -R140, R21 ;  /* 0x000000158c157221 */ /* 0x000fe60000010100 */
[----:B------:R-:W-:Y:S03]  /*5930*/  FFMA.FTZ R136, -R150, R150, 1 ;  /* 0x3f80000096887423 */ /* 0x000fe60000010196 */
[----:B------:R-:W-:Y:S02]  /*5940*/  FFMA.FTZ R132, -R145, R145, 1 ;  /* 0x3f80000091847423 */ /* 0x000fe40000010191 */
[----:B------:R-:W-:Y:S03]  /*5950*/  FMUL.FTZ R133, R159, R16 ;  /* 0x000000109f857220 */ /* 0x000fe60000410000 */
[----:B------:R-:W-:Y:S02]  /*5960*/  FMUL.FTZ R132, R132, c[0x0][0x2ec] ;  /* 0x0000bb0084847a20 */ /* 0x000fe40000410000 */
[----:B------:R-:W-:Y:S02]  /*5970*/  FFMA.FTZ R16, -R144, R144, 1 ;  /* 0x3f80000090107423 */ /* 0x000fe40000010190 */
[----:B------:R-:W-:Y:S02]  /*5980*/  FMUL.FTZ R145, R141, R132 ;  /* 0x000000848d917220 */ /* 0x000fe40000410000 */
[----:B------:R-:W-:Y:S02]  /*5990*/  FMUL.FTZ R132, R158, R17 ;  /* 0x000000119e847220 */ /* 0x000fe40000410000 */
[----:B------:R-:W-:Y:S02]  /*59a0*/  FFMA.FTZ R17, -R151, R151, 1 ;  /* 0x3f80000097117423 */ /* 0x000fe40000010197 */
[----:B------:R-:W-:Y:S02]  /*59b0*/  FMUL.FTZ R16, R16, c[0x0][0x2ec] ;  /* 0x0000bb0010107a20 */ /* 0x000fe40000410000 */
[----:B------:R-:W-:Y:S02]  /*59c0*/  FMUL.FTZ R17, R17, c[0x0][0x2ec] ;  /* 0x0000bb0011117a20 */ /* 0x000fe40000410000 */
[----:B------:R-:W-:Y:S02]  /*59d0*/  FMUL.FTZ R135, R157, R20 ;  /* 0x000000149d877220 */ /* 0x000fe40000410000 */
[C---:B------:R-:W-:Y:S02]  /*59e0*/  FADD.FTZ R20, -R140.reuse, R32 ;  /* 0x000000208c147221 */ /* 0x040fe40000010100 */
[----:B------:R-:W-:Y:S02]  /*59f0*/  FADD.FTZ R32, -R140, R33 ;  /* 0x000000218c207221 */ /* 0x000fe40000010100 */
[----:B------:R-:W-:Y:S02]  /*5a00*/  FMUL.FTZ R144, R133, R17 ;  /* 0x0000001185907220 */ /* 0x000fe40000410000 */
[----:B-1----:R-:W-:Y:S02]  /*5a10*/  FMUL.FTZ R143, R132, R16 ;  /* 0x00000010848f7220 */ /* 0x002fe40000410000 */
[----:B------:R-:W-:Y:S01]  /*5a20*/  FFMA.FTZ R17, -R148, R148, 1 ;  /* 0x3f80000094117423 */ /* 0x000fe20000010194 */
[----:B------:R-:W-:Y:S01]  /*5a30*/  MOV R148, R238 ;  /* 0x000000ee00947202 */ /* 0x000fe20000000f00 */
[----:B------:R-:W-:Y:S02]  /*5a40*/  FFMA.FTZ R16, -R147, R147, 1 ;  /* 0x3f80000093107423 */ /* 0x000fe40000010193 */
[----:B------:R-:W-:Y:S02]  /*5a50*/  FMUL.FTZ R33, R155, R20 ;  /* 0x000000149b217220 */ /* 0x000fe40000410000 */
[----:B------:R-:W-:Y:S02]  /*5a60*/  FMUL.FTZ R32, R152, R32 ;  /* 0x0000002098207220 */ /* 0x000fe40000410000 */
[----:B------:R-:W-:Y:S02]  /*5a70*/  FMUL.FTZ R17, R17, c[0x0][0x2ec] ;  /* 0x0000bb0011117a20 */ /* 0x000fe40000410000 */
[----:B------:R-:W-:Y:S02]  /*5a80*/  FMUL.FTZ R16, R16, c[0x0][0x2ec] ;  /* 0x0000bb0010107a20 */ /* 0x000fe40000410000 */
[----:B------:R-:W-:Y:S02]  /*5a90*/  FMUL.FTZ R140, R33, R17 ;  /* 0x00000011218c7220 */ /* 0x000fe40000410000 */
[----:B------:R-:W-:Y:S02]  /*5aa0*/  FMUL.FTZ R139, R32, R16 ;  /* 0x00000010208b7220 */ /* 0x000fe40000410000 */
[----:B------:R-:W-:Y:S02]  /*5ab0*/  FMUL.FTZ R134, R156, R21 ;  /* 0x000000159c867220 */ /* 0x000fe40000410000 */
[----:B------:R-:W-:Y:S02]  /*5ac0*/  FFMA.FTZ R21, -R154, R154, 1 ;  /* 0x3f8000009a157423 */ /* 0x000fe4000001019a */
[----:B------:R-:W-:Y:S02]  /*5ad0*/  FMUL.FTZ R136, R136, c[0x0][0x2ec] ;  /* 0x0000bb0088887a20 */ /* 0x000fe40000410000 */
[----:B------:R-:W-:Y:S02]  /*5ae0*/  FMUL.FTZ R21, R21, c[0x0][0x2ec] ;  /* 0x0000bb0015157a20 */ /* 0x000fe40000410000 */
[----:B------:R-:W-:Y:S02]  /*5af0*/  FFMA.FTZ R132, -R164, R164, 1 ;  /* 0x3f800000a4847423 */ /* 0x000fe400000101a4 */
[----:B------:R-:W-:Y:S02]  /*5b00*/  FMUL.FTZ R142, R135, R21 ;  /* 0x00000015878e7220 */ /* 0x000fe40000410000 */
        /* <DEDUP_REMOVED lines=9> */
[----:B------:R-:W-:Y:S02]  /*5ba0*/  FMUL.FTZ R141, R134, R20 ;  /* 0x00000014868d7220 */ /* 0x000fe40000410000 */
[----:B------:R-:W-:Y:S02]  /*5bb0*/  FFMA.FTZ R134, -R165, R165, 1 ;  /* 0x3f800000a5867423 */ /* 0x000fe400000101a5 */
[----:B------:R-:W-:Y:S02]  /*5bc0*/  FMUL.FTZ R133, R133, c[0x0][0x2ec] ;  /* 0x0000bb0085857a20 */ /* 0x000fe40000410000 */
[----:B------:R-:W-:Y:S02]  /*5bd0*/  FMUL.FTZ R134, R134, c[0x0][0x2ec] ;  /* 0x0000bb0086867a20 */ /* 0x000fe40000410000 */
[----:B------:R-:W-:Y:S02]  /*5be0*/  FFMA.FTZ R20, -R2, R2, 1 ;  /* 0x3f80000002147423 */ /* 0x000fe40000010102 */
[----:B------:R-:W-:Y:S02]  /*5bf0*/  FFMA.FTZ R33, -R250, R250, 1 ;  /* 0x3f800000fa217423 */ /* 0x000fe400000101fa */
[----:B------:R-:W-:Y:S02]  /*5c00*/  FFMA.FTZ R21, -R243, R243, 1 ;  /* 0x3f800000f3157423 */ /* 0x000fe400000101f3 */
[----:B------:R-:W-:Y:S02]  /*5c10*/  FMUL.FTZ R33, R33, c[0x0][0x2ec] ;  /* 0x0000bb0021217a20 */ /* 0x000fe40000410000 */
[----:B------:R-:W-:Y:S02]  /*5c20*/  FMUL.FTZ R20, R20, c[0x0][0x2ec] ;  /* 0x0000bb0014147a20 */ /* 0x000fe40000410000 */
[----:B------:R-:W-:Y:S02]  /*5c30*/  FMUL.FTZ R21, R21, c[0x0][0x2ec] ;  /* 0x0000bb0015157a20 */ /* 0x000fe40000410000 */
[C---:B--2---:R-:W-:Y:S02]  /*5c40*/  FADD.FTZ R17, -R5.reuse, R6 ;  /* 0x0000000605117221 */ /* 0x044fe40000010100 */
[----:B------:R-:W-:Y:S02]  /*5c50*/  FADD.FTZ R16, -R5, R7 ;  /* 0x0000000705107221 */ /* 0x000fe40000010100 */
[----:B------:R-:W-:Y:S02]  /*5c60*/  FFMA.FTZ R6, -R170, R170, 1 ;  /* 0x3f800000aa067423 */ /* 0x000fe400000101aa */
[----:B------:R-:W-:Y:S02]  /*5c70*/  FFMA.FTZ R7, -R171, R171, 1 ;  /* 0x3f800000ab077423 */ /* 0x000fe400000101ab */
[----:B------:R-:W-:Y:S02]  /*5c80*/  FMUL.FTZ R16, R57, R16 ;  /* 0x0000001039107220 */ /* 0x000fe40000410000 */
[----:B------:R-:W-:Y:S02]  /*5c90*/  FMUL.FTZ R6, R6, c[0x0][0x2ec] ;  /* 0x0000bb0006067a20 */ /* 0x000fe40000410000 */
[----:B------:R-:W-:Y:S02]  /*5ca0*/  FMUL.FTZ R17, R58, R17 ;  /* 0x000000113a117220 */ /* 0x000fe40000410000 */
[----:B------:R-:W-:Y:S01]  /*5cb0*/  FMUL.FTZ R7, R7, c[0x0][0x2ec] ;  /* 0x0000bb0007077a20 */ /* 0x000fe20000410000 */
[----:B------:R1:W5:Y:S01]  /*5cc0*/  LDL.LU R58, [R1+0xbc] ;  /* 0x0000bc00013a7983 */ /* 0x0003620000300800 */
[C---:B------:R-:W-:Y:S02]  /*5cd0*/  FADD.FTZ R18, -R5.reuse, R18 ;  /* 0x0000001205127221 */ /* 0x040fe40000010100 */
[C---:B------:R-:W-:Y:S01]  /*5ce0*/  FADD.FTZ R19, -R5.reuse, R19 ;  /* 0x0000001305137221 */ /* 0x040fe20000010100 */
[----:B------:R1:W5:Y:S01]  /*5cf0*/  LDL.LU R57, [R1+0xb8] ;  /* 0x0000b80001397983 */ /* 0x0003620000300800 */
[----:B------:R-:W-:Y:S02]  /*5d00*/  FMUL.FTZ R137, R16, R6 ;  /* 0x0000000610897220 */ /* 0x000fe40000410000 */
[----:B------:R-:W-:Y:S02]  /*5d10*/  FFMA.FTZ R6, -R162, R162, 1 ;  /* 0x3f800000a2067423 */ /* 0x000fe400000101a2 */
[----:B------:R-:W-:Y:S02]  /*5d20*/  FADD.FTZ R34, -R5, R34 ;  /* 0x0000002205227221 */ /* 0x000fe40000010100 */
[----:B------:R-:W-:Y:S02]  /*5d30*/  FMUL.FTZ R138, R17, R7 ;  /* 0x00000007118a7220 */ /* 0x000fe40000410000 */
[----:B------:R-:W-:Y:S02]  /*5d40*/  FMUL.FTZ R7, R249, R18 ;  /* 0x00000012f9077220 */ /* 0x000fe40000410000 */
[----:B------:R-:W-:Y:S02]  /*5d50*/  FMUL.FTZ R16, R247, R19 ;  /* 0x00000013f7107220 */ /* 0x000fe40000410000 */
[C---:B------:R-:W-:Y:S02]  /*5d60*/  FADD.FTZ R17, -R5.reuse, R22 ;  /* 0x0000001605117221 */ /* 0x040fe40000010100 */
[C---:B------:R-:W-:Y:S02]  /*5d70*/  FADD.FTZ R18, -R5.reuse, R23 ;  /* 0x0000001705127221 */ /* 0x040fe40000010100 */
[----:B------:R-:W-:Y:S02]  /*5d80*/  FMUL.FTZ R6, R6, c[0x0][0x2ec] ;  /* 0x0000bb0006067a20 */ /* 0x000fe40000410000 */
[----:B------:R-:W-:Y:S02]  /*5d90*/  FADD.FTZ R19, -R5, R35 ;  /* 0x0000002305137221 */ /* 0x000fe40000010100 */
[----:B------:R-:W-:Y:S02]  /*5da0*/  FMUL.FTZ R5, R167, R34 ;  /* 0x00000022a7057220 */ /* 0x000fe40000410000 */
[----:B------:R-:W-:Y:S02]  /*5db0*/  FMUL.FTZ R35, R16, R6 ;  /* 0x0000000610237220 */ /* 0x000fe40000410000 */
[----:B------:R-:W-:Y:S02]  /*5dc0*/  FMUL.FTZ R6, R166, R19 ;  /* 0x00000013a6067220 */ /* 0x000fe40000410000 */
[----:B------:R-:W-:Y:S02]  /*5dd0*/  FMUL.FTZ R136, R5, R136 ;  /* 0x0000008805887220 */ /* 0x000fe40000410000 */
[----:B---3--:R-:W-:Y:S02]  /*5de0*/  FADD.FTZ R5, -R4, R8 ;  /* 0x0000000804057221 */ /* 0x008fe40000010100 */
[----:B------:R-:W-:Y:S02]  /*5df0*/  FMUL.FTZ R135, R6, R135 ;  /* 0x0000008706877220 */ /* 0x000fe40000410000 */
[----:B------:R-:W-:Y:S02]  /*5e00*/  FADD.FTZ R6, -R4, R9 ;  /* 0x0000000904067221 */ /* 0x000fe40000010100 */
[----:B------:R-:W-:Y:S02]  /*5e10*/  FMUL.FTZ R5, R56, R5 ;  /* 0x0000000538057220 */ /* 0x000fe40000410000 */
[----:B------:R-:W-:Y:S01]  /*5e20*/  FMUL.FTZ R132, R7, R132 ;  /* 0x0000008407847220 */ /* 0x000fe20000410000 */
[----:B------:R1:W5:Y:S01]  /*5e30*/  LDL.LU R56, [R1+0xb4] ;  /* 0x0000b40001387983 */ /* 0x0003620000300800 */
[C---:B------:R-:W-:Y:S02]  /*5e40*/  FADD.FTZ R7, -R4.reuse, R12 ;  /* 0x0000000c04077221 */ /* 0x040fe40000010100 */
[----:B------:R-:W-:Y:S02]  /*5e50*/  FMUL.FTZ R6, R55, R6 ;  /* 0x0000000637067220 */ /* 0x000fe40000410000 */
[----:B------:R-:W-:Y:S01]  /*5e60*/  FADD.FTZ R8, -R4, R13 ;  /* 0x0000000d04087221 */ /* 0x000fe20000010100 */
[----:B------:R1:W5:Y:S01]  /*5e70*/  LDL.LU R55, [R1+0xb0] ;  /* 0x0000b00001377983 */ /* 0x0003620000300800 */
[----:B------:R-:W-:Y:S02]  /*5e80*/  FMUL.FTZ R7, R54, R7 ;  /* 0x0000000736077220 */ /* 0x000fe40000410000 */
[----:B------:R-:W-:Y:S01]  /*5e90*/  FMUL.FTZ R8, R53, R8 ;  /* 0x0000000835087220 */ /* 0x000fe20000410000 */
[----:B------:R1:W5:Y:S01]  /*5ea0*/  LDL.LU R54, [R1+0xac] ;  /* 0x0000ac0001367983 */ /* 0x0003620000300800 */
[----:B------:R-:W-:Y:S02]  /*5eb0*/  FFMA.FTZ R23, -R51, R51, 1 ;  /* 0x3f80000033177423 */ /* 0x000fe40000010133 */
[----:B------:R-:W-:Y:S01]  /*5ec0*/  FFMA.FTZ R34, -R252, R252, 1 ;  /* 0x3f800000fc227423 */ /* 0x000fe200000101fc */
[----:B------:R1:W5:Y:S01]  /*5ed0*/  LDL.LU R53, [R1+0xa8] ;  /* 0x0000a80001357983 */ /* 0x0003620000300800 */
[----:B------:R-:W-:Y:S02]  /*5ee0*/  FMUL.FTZ R23, R23, c[0x0][0x2ec] ;  /* 0x0000bb0017177a20 */ /* 0x000fe40000410000 */
[----:B------:R-:W-:Y:S01]  /*5ef0*/  FMUL.FTZ R34, R34, c[0x0][0x2ec] ;  /* 0x0000bb0022227a20 */ /* 0x000fe20000410000 */
[----:B------:R1:W5:Y:S01]  /*5f00*/  LDL.LU R52, [R1+0xa4] ;  /* 0x0000a40001347983 */ /* 0x0003620000300800 */
[----:B------:R-:W-:Y:S02]  /*5f10*/  FADD.FTZ R24, -R4, R24 ;  /* 0x0000001804187221 */ /* 0x000fe40000010100 */
[----:B------:R-:W-:Y:S01]  /*5f20*/  FMUL.FTZ R32, R5, R32 ;  /* 0x0000002005207220 */ /* 0x000fe20000410000 */
[----:B------:R1:W5:Y:S01]  /*5f30*/  LDL.LU R51, [R1+0xa0] ;  /* 0x0000a00001337983 */ /* 0x0003620000300800 */
        /* <DEDUP_REMOVED lines=11> */
[----:B------:R-:W-:Y:S02]  /*5ff0*/  FFMA.FTZ R24, -R168, R168, 1 ;  /* 0x3f800000a8187423 */ /* 0x000fe400000101a8 */
[----:B------:R-:W-:Y:S01]  /*6000*/  FMUL.FTZ R25, R25, c[0x0][0x2ec] ;  /* 0x0000bb0019197a20 */ /* 0x000fe20000410000 */
[----:B------:R1:W5:Y:S01]  /*6010*/  LDL.LU R48, [R1+0x94] ;  /* 0x0000940001307983 */ /* 0x0003620000300800 */
[----:B------:R-:W-:Y:S02]  /*6020*/  FMUL.FTZ R7, R47, R7 ;  /* 0x000000072f077220 */ /* 0x000fe40000410000 */
[----:B------:R-:W-:Y:S01]  /*6030*/  FFMA.FTZ R29, -R161, R161, 1 ;  /* 0x3f800000a11d7423 */ /* 0x000fe200000101a1 */
[----:B------:R1:W5:Y:S01]  /*6040*/  LDL.LU R47, [R1+0x90] ;  /* 0x00009000012f7983 */ /* 0x0003620000300800 */
[----:B------:R-:W-:Y:S02]  /*6050*/  FMUL.FTZ R24, R24, c[0x0][0x2ec] ;  /* 0x0000bb0018187a20 */ /* 0x000fe40000410000 */
[----:B------:R-:W-:Y:S02]  /*6060*/  FMUL.FTZ R25, R4, R25 ;  /* 0x0000001904197220 */ /* 0x000fe40000410000 */
[----:B----4-:R-:W-:Y:S02]  /*6070*/  FADD.FTZ R4, -R0, R10 ;  /* 0x0000000a00047221 */ /* 0x010fe40000010100 */
[----:B------:R-:W-:Y:S02]  /*6080*/  FFMA.FTZ R28, -R160, R160, 1 ;  /* 0x3f800000a01c7423 */ /* 0x000fe400000101a0 */
[----:B------:R-:W-:Y:S02]  /*6090*/  FMUL.FTZ R29, R29, c[0x0][0x2ec] ;  /* 0x0000bb001d1d7a20 */ /* 0x000fe40000410000 */
[----:B------:R-:W-:Y:S02]  /*60a0*/  FMUL.FTZ R24, R5, R24 ;  /* 0x0000001805187220 */ /* 0x000fe40000410000 */
[----:B------:R-:W-:Y:S02]  /*60b0*/  FADD.FTZ R5, -R0, R11 ;  /* 0x0000000b00057221 */ /* 0x000fe40000010100 */
[----:B------:R-:W-:Y:S02]  /*60c0*/  FMUL.FTZ R4, R46, R4 ;  /* 0x000000042e047220 */ /* 0x000fe40000410000 */
[----:B------:R-:W-:Y:S01]  /*60d0*/  FMUL.FTZ R28, R28, c[0x0][0x2ec] ;  /* 0x0000bb001c1c7a20 */ /* 0x000fe20000410000 */
[----:B------:R1:W5:Y:S01]  /*60e0*/  LDL.LU R46, [R1+0x8c] ;  /* 0x00008c00012e7983 */ /* 0x0003620000300800 */
[----:B------:R-:W-:Y:S02]  /*60f0*/  FMUL.FTZ R29, R6, R29 ;  /* 0x0000001d061d7220 */ /* 0x000fe40000410000 */
[C---:B------:R-:W-:Y:S02]  /*6100*/  FADD.FTZ R6, -R0.reuse, R14 ;  /* 0x0000000e00067221 */ /* 0x040fe40000010100 */
[----:B------:R-:W-:Y:S02]  /*6110*/  FMUL.FTZ R5, R45, R5 ;  /* 0x000000052d057220 */ /* 0x000fe40000410000 */
[----:B------:R-:W-:Y:S01]  /*6120*/  FMUL.FTZ R28, R7, R28 ;  /* 0x0000001c071c7220 */ /* 0x000fe20000410000 */
[----:B------:R1:W5:Y:S01]  /*6130*/  LDL.LU R45, [R1+0x88] ;  /* 0x00008800012d7983 */ /* 0x0003620000300800 */
        /* <DEDUP_REMOVED lines=8> */
[----:B------:R-:W-:Y:S01]  /*61c0*/  FMUL.FTZ R17, R246, R17 ;  /* 0x00000011f6117220 */ /* 0x000fe20000410000 */
[----:B------:R1:W5:Y:S01]  /*61d0*/  LDL.LU R42, [R1+0x7c] ;  /* 0x00007c00012a7983 */ /* 0x0003620000300800 */
[----:B------:R-:W-:Y:S02]  /*61e0*/  FMUL.FTZ R133, R18, R133 ;  /* 0x0000008512857220 */ /* 0x000fe40000410000 */
[----:B------:R-:W-:Y:S01]  /*61f0*/  FFMA.FTZ R18, -R40, R40, 1 ;  /* 0x3f80000028127423 */ /* 0x000fe20000010128 */
[----:B------:R1:W5:Y:S01]  /*6200*/  LDL.LU R41, [R1+0x78] ;  /* 0x0000780001297983 */ /* 0x0003620000300800 */
[----:B------:R-:W-:Y:S02]  /*6210*/  FMUL.FTZ R134, R17, R134 ;  /* 0x0000008611867220 */ /* 0x000fe40000410000 */
[----:B------:R-:W-:Y:S01]  /*6220*/  FFMA.FTZ R17, -R39, R39, 1 ;  /* 0x3f80000027117423 */ /* 0x000fe20000010127 */
[----:B------:R1:W5:Y:S01]  /*6230*/  LDL.LU R40, [R1+0x74] ;  /* 0x0000740001287983 */ /* 0x0003620000300800 */
[----:B------:R-:W-:Y:S02]  /*6240*/  FMUL.FTZ R10, R10, c[0x0][0x2ec] ;  /* 0x0000bb000a0a7a20 */ /* 0x000fe40000410000 */
[----:B------:R-:W-:Y:S01]  /*6250*/  FMUL.FTZ R13, R13, c[0x0][0x2ec] ;  /* 0x0000bb000d0d7a20 */ /* 0x000fe20000410000 */
[----:B------:R1:W5:Y:S01]  /*6260*/  LDL.LU R39, [R1+0x70] ;  /* 0x0000700001277983 */ /* 0x0003620000300800 */
        /* <DEDUP_REMOVED lines=9> */
[----:B------:R1:W5:Y:S01]  /*6300*/  LDL.LU R38, [R1+0x6c] ;  /* 0x00006c0001267983 */ /* 0x0003620000300800 */
[----:B------:R-:W-:Y:S02]  /*6310*/  FMUL.FTZ R4, R37, R4 ;  /* 0x0000000425047220 */ /* 0x000fe40000410000 */
[----:B------:R-:W-:Y:S01]  /*6320*/  FMUL.FTZ R5, R36, R5 ;  /* 0x0000000524057220 */ /* 0x000fe20000410000 */
[----:B------:R1:W5:Y:S01]  /*6330*/  LDL.LU R37, [R1+0x68] ;  /* 0x0000680001257983 */ /* 0x0003620000300800 */
[----:B------:R-:W-:Y:S02]  /*6340*/  FMUL.FTZ R6, R3, R6 ;  /* 0x0000000603067220 */ /* 0x000fe40000410000 */
[----:B------:R-:W-:Y:S01]  /*6350*/  FFMA.FTZ R19, -R251, R251, 1 ;  /* 0x3f800000fb137423 */ /* 0x000fe200000101fb */
[----:B------:R1:W5:Y:S01]  /*6360*/  LDL.LU R36, [R1+0x64] ;  /* 0x0000640001247983 */ /* 0x0003620000300800 */
[----:B------:R-:W-:Y:S02]  /*6370*/  FFMA.FTZ R22, -R244, R244, 1 ;  /* 0x3f800000f4167423 */ /* 0x000fe400000101f4 */
[----:B------:R-:W-:Y:S01]  /*6380*/  FMUL.FTZ R17, R17, c[0x0][0x2ec] ;  /* 0x0000bb0011117a20 */ /* 0x000fe20000410000 */
[----:B------:R1:W5:Y:S01]  /*6390*/  LDL.LU R3, [R1+0x60] ;  /* 0x0000600001037983 */ /* 0x0003620000300800 */
[----:B------:R-:W-:Y:S02]  /*63a0*/  FMUL.FTZ R19, R19, c[0x0][0x2ec] ;  /* 0x0000bb0013137a20 */ /* 0x000fe40000410000 */
[----:B------:R-:W-:Y:S01]  /*63b0*/  FMUL.FTZ R22, R22, c[0x0][0x2ec] ;  /* 0x0000bb0016167a20 */ /* 0x000fe20000410000 */
[----:B------:R1:W5:Y:S01]  /*63c0*/  LDL.LU R2, [R1+0x5c] ;  /* 0x00005c0001027983 */ /* 0x0003620000300800 */
[----:B------:R-:W-:Y:S02]  /*63d0*/  FMUL.FTZ R33, R8, R33 ;  /* 0x0000002108217220 */ /* 0x000fe40000410000 */
[----:B------:R-:W-:Y:S01]  /*63e0*/  FMUL.FTZ R17, R7, R17 ;  /* 0x0000001107117220 */ /* 0x000fe20000410000 */
[----:B------:R1:W5:Y:S01]  /*63f0*/  LDL.64 R152, [R1+0x8] ;  /* 0x0000080001987983 */ /* 0x0003620000100a00 */
[----:B------:R-:W-:Y:S02]  /*6400*/  FMUL.FTZ R20, R0, R20 ;  /* 0x0000001400147220 */ /* 0x000fe40000410000 */
[----:B------:R-:W-:Y:S02]  /*6410*/  FMUL.FTZ R19, R4, R19 ;  /* 0x0000001304137220 */ /* 0x000fe40000410000 */
[----:B------:R-:W-:Y:S01]  /*6420*/  FMUL.FTZ R22, R5, R22 ;  /* 0x0000001605167220 */ /* 0x000fe20000410000 */
[----:B------:R1:W5:Y:S01]  /*6430*/  LDL R150, [R1+0x20] ;  /* 0x0000200001967983 */ /* 0x0003620000100800 */
[----:B------:R-:W-:Y:S03]  /*6440*/  FMUL.FTZ R21, R6, R21 ;  /* 0x0000001506157220 */ /* 0x000fe60000410000 */
[----:B------:R1:W5:Y:S01]  /*6450*/  LDL R147, [R1+0x24] ;  /* 0x0000240001937983 */ /* 0x0003620000100800 */
[----:B------:R-:W-:-:S05]  /*6460*/  @!P0 BRA `(.L_x_374) ;  /* 0x0000031000008947 */ /* 0x000fca0003800000 */
[----:B------:R-:W2:Y:S01]  /*6470*/  LDL.LU R7, [R1] ;  /* 0x0000000001077983 */ /* 0x000ea20000300800 */
[----:B------:R-:W-:Y:S01]  /*6480*/  ULOP3.LUT UR8, UR7, 0x1, URZ, 0xc0, !UPT ;  /* 0x0000000107087892 */ /* 0x000fe2000f8ec03f */
[----:B------:R-:W-:Y:S01]  /*6490*/  IMAD.MOV.U32 R0, RZ, RZ, c[0x0][0x190] ;  /* 0x00006400ff007624 */ /* 0x000fe200078e00ff */
[----:B-----5:R-:W-:Y:S02]  /*64a0*/  ISETP.GE.AND P3, PT, R152, c[0x0][0x220], PT ;  /* 0x0000880098007a0c */ /* 0x020fe40003f66270 */
[----:B------:R-:W-:Y:S01]  /*64b0*/  UISETP.NE.U32.AND UP1, UPT, UR8, 0x1, UPT ;  /* 0x000000010800788c */ /* 0x000fe2000bf25070 */
[----:B------:R-:W-:Y:S01]  /*64c0*/  IMAD.U32 R0, R0, -0x40, RZ ;  /* 0xffffffc000007824 */ /* 0x000fe200078e00ff */
[----:B------:R-:W-:Y:S02]  /*64d0*/  ISETP.GE.AND P2, PT, R150, c[0x0][0x220], PT ;  /* 0x0000880096007a0c */ /* 0x000fe40003f46270 */
[----:B------:R-:W-:Y:S01]  /*64e0*/  USEL UR8, UR40, 0x3000, !UP1 ;  /* 0x0000300028087887 */ /* 0x000fe2000c800000 */
[----:B------:R-:W-:Y:S02]  /*64f0*/  ISETP.GE.AND P1, PT, R147, c[0x0][0x220], PT ;  /* 0x0000880093007a0c */ /* 0x000fe40003f26270 */
[----:B------:R-:W-:Y:S02]  /*6500*/  LEA R242, P4, R0, R242, 0x1 ;  /* 0x000000f200f27211 */ /* 0x000fe400078808ff */
[----:B------:R-:W-:Y:S02]  /*6510*/  SHF.R.S32.HI R4, RZ, 0x1f, R0 ;  /* 0x0000001fff047819 */ /* 0x000fe40000011400 */
[----:B------:R-:W-:Y:S02]  /*6520*/  IADD3 R232, R232, UR8, RZ ;  /* 0x00000008e8e87c10 */ /* 0x000fe4000fffe0ff */
[----:B------:R-:W-:Y:S01]  /*6530*/  LEA.HI.X R241, R0, R241, R4, 0x1, P4 ;  /* 0x000000f100f17211 */ /* 0x000fe200020f0c04 */
[--C-:B------:R-:W-:Y:S01]  /*6540*/  @!P3 IMAD.MOV.U32 R4, RZ, RZ, R242.reuse ;  /* 0x000000ffff04b224 */ /* 0x100fe200078e00f2 */
[----:B------:R-:W-:Y:S01]  /*6550*/  IADD3 R220, R220, UR8, RZ ;  /* 0x00000008dcdc7c10 */ /* 0x000fe2000fffe0ff */
[----:B------:R3:W-:Y:S01]  /*6560*/  @P3 STS [R232], RZ ;  /* 0x000000ffe8003388 */ /* 0x0007e20000000800 */
[--C-:B------:R-:W-:Y:S02]  /*6570*/  @!P2 IMAD.MOV.U32 R6, RZ, RZ, R242.reuse ;  /* 0x000000ffff06a224 */ /* 0x100fe400078e00f2 */
[--C-:B------:R-:W-:Y:S01]  /*6580*/  @!P3 IMAD.MOV.U32 R5, RZ, RZ, R241.reuse ;  /* 0x000000ffff05b224 */ /* 0x100fe200078e00f1 */
[----:B------:R3:W-:Y:S04]  /*6590*/  @P3 STS [R232+0x4], RZ ;  /* 0x000004ffe8003388 */ /* 0x0007e80000000800 */
[----:B------:R3:W-:Y:S04]  /*65a0*/  @P3 STS [R232+0x8], RZ ;  /* 0x000008ffe8003388 */ /* 0x0007e80000000800 */
[----:B------:R3:W-:Y:S01]  /*65b0*/  @P3 STS [R232+0xc], RZ ;  /* 0x00000cffe8003388 */ /* 0x0007e20000000800 */
[C---:B--2---:R-:W-:Y:S02]  /*65c0*/  IADD3 R0, R7.reuse, UR8, RZ ;  /* 0x0000000807007c10 */ /* 0x044fe4000fffe0ff */
[C---:B------:R-:W-:Y:S02]  /*65d0*/  @!P2 IADD3 R9, R7.reuse, UR8, RZ ;  /* 0x000000080709ac10 */ /* 0x040fe4000fffe0ff */
[----:B------:R-:W-:Y:S01]  /*65e0*/  @!P1 IADD3 R8, R7, UR8, RZ ;  /* 0x0000000807089c10 */ /* 0x000fe2000fffe0ff */
[----:B------:R-:W-:Y:S01]  /*65f0*/  @!PT LDS RZ, [RZ] ;  /* 0x00000000fffff984 */ /* 0x000fe20000000800 */
[----:B------:R-:W-:Y:S01]  /*6600*/  @!PT LDS RZ, [RZ] ;  /* 0x00000000fffff984 */ /* 0x000fe20000000800 */
[----:B------:R-:W-:Y:S01]  /*6610*/  @!PT LDS RZ, [RZ] ;  /* 0x00000000fffff984 */ /* 0x000fe20000000800 */
[----:B------:R2:W-:Y:S01]  /*6620*/  @!P3 LDGSTS.E.BYPASS.LTC128B.128 [R0], [R4.64] ;  /* 0x000000000400bfae */ /* 0x0005e2000b901d44 */
[--C-:B------:R-:W-:Y:S03]  /*6630*/  @!P2 IMAD.MOV.U32 R7, RZ, RZ, R241.reuse ;  /* 0x000000ffff07a224 */ /* 0x100fe600078e00f1 */
        /* <DEDUP_REMOVED lines=18> */
[----:B------:R-:W0:Y:S04]  /*6760*/  LDGDEPBAR ;  /* 0x00000000000079af */ /* 0x000e280000000000 */
[----:B------:R3:W-:Y:S02]  /*6770*/  STL [R1], R0 ;  /* 0x0000000001007387 */ /* 0x0007e40000100800 */
.L_x_374:
        /* <DEDUP_REMOVED lines=11> */
[----:B---3--:R-:W-:Y:S02]  /*6830*/  F2FP.PACK_AB R9, R17, R18 ;  /* 0x000000121109723e */ /* 0x008fe400000000ff */
        /* <DEDUP_REMOVED lines=23> */
[----:B-----5:R-:W-:Y:S04]  /*69b0*/  LDSM.16.MT88.4 R4, [R2+0x13000] ;  /* 0x013000000204783b */ /* 0x020fe80000004200 */
        /* <DEDUP_REMOVED lines=71> */
[----:B------:R-:W-:Y:S01]  /*6e30*/  IMAD.SHL.U32 R4, R151, 0x2, RZ ;  /* 0x0000000297047824 */ /* 0x000fe200078e00ff */
        /* <DEDUP_REMOVED lines=30> */
.L_x_375:
        /* <DEDUP_REMOVED lines=16> */
[----:B------:R-:W5:Y:S03]  /*7120*/  LDL R156, [R1+0x50] ;  /* 0x00005000019c7983 */ /* 0x000f660000100800 */
[----:B------:R-:W-:Y:S01]  /*7130*/  IMAD.SHL.U32 R144, R144, 0x8, RZ ;  /* 0x0000000890907824 */ /* 0x000fe200078e00ff */
[----:B------:R-:W3:Y:S04]  /*7140*/  LDSM.16.MT88.4 R132, [R0+0x9400] ;  /* 0x009400000084783b */ /* 0x000ee80000004200 */
[----:B------:R2:W4:Y:S04]  /*7150*/  LDL R145, [R1+0x1c] ;  /* 0x00001c0001917983 */ /* 0x0005280000100800 */
[----:B------:R-:W3:Y:S04]  /*7160*/  LDSM.16.MT88.4 R136, [R0+0xb400] ;  /* 0x00b400000088783b */ /* 0x000ee80000004200 */
[----:B------:R3:W4:Y:S01]  /*7170*/  LDL R146, [R1+0x14] ;  /* 0x0000140001927983 */ /* 0x0007220000100800 */
[C---:B-1----:R-:W-:Y:S03]  /*7180*/  HMMA.16816.F32 R4, R24.reuse, R8, RZ ;  /* 0x000000081804723c */ /* 0x042fe600000018ff */
[----:B------:R-:W1:Y:S04]  /*7190*/  LDSM.16.MT88.4 R140, [R0+0xd400] ;  /* 0x00d40000008c783b */ /* 0x000e680000004200 */
[----:B------:R1:W4:Y:S01]  /*71a0*/  LDL R154, [R1+0x10] ;  /* 0x00001000019a7983 */ /* 0x0003220000100800 */
        /* <DEDUP_REMOVED lines=70> */
[----:B-----5:R-:W-:Y:S01]  /*7610*/  @P0 IADD3.X R35, R156, UR9, RZ, P2, !PT ;  /* 0x000000099c230c10 */ /* 0x020fe200097fe4ff */
        /* <DEDUP_REMOVED lines=9> */
[----:B------:R-:W5:Y:S01]  /*76b0*/  @P0 LDG.E R155, [R34.64] ;  /* 0x00000004229b0981 */ /* 0x000f62000c1e1900 */
        /* <DEDUP_REMOVED lines=20> */
[----:B---3--:R3:W-:Y:S04]  /*7800*/  @P0 STL [R1+0x10], R154 ;  /* 0x0000109a01000387 */ /* 0x0087e80000100800 */
[----:B-----5:R5:W-:Y:S01]  /*7810*/  @P0 STL [R1+0x18], R155 ;  /* 0x0000189b01000387 */ /* 0x020be20000100800 */
        /* <DEDUP_REMOVED lines=13> */
[----:B-----5:R-:W-:Y:S01]  /*78f0*/  IMAD.MOV.U32 R155, RZ, RZ, c[0x0][0x22c] ;  /* 0x00008b00ff9b7624 */ /* 0x020fe200078e00ff */
[-C--:B------:R-:W-:Y:S02]  /*7900*/  LEA R34, P0, R146, R32.reuse, 0x2 ;  /* 0x0000002092227211 */ /* 0x080fe400078010ff */
[-C--:B------:R-:W-:Y:S01]  /*7910*/  LEA R132, P1, R154, R32.reuse, 0x2 ;  /* 0x000000209a847211 */ /* 0x080fe200078210ff */
        /* <DEDUP_REMOVED lines=50> */
[CC--:B-----5:R-:W-:Y:S01]  /*7c40*/  LEA R12, P4, R35.reuse, R32.reuse, 0x2 ;  /* 0x00000020230c7211 */ /* 0x0e0fe200078810ff */
        /* <DEDUP_REMOVED lines=8> */
[CC--:B-----5:R-:W-:Y:S04]  /*7cd0*/  LEA R10, P3, R34.reuse, R32.reuse, 0x2 ;  /* 0x00000020220a7211 */ /* 0x0e0fe800078610ff */
        /* <DEDUP_REMOVED lines=264> */
.L_x_377:
        /* <DEDUP_REMOVED lines=18> */
.L_x_378:
[----:B------:R-:W-:Y:S01]  /*8e80*/  BAR.SYNC.DEFER_BLOCKING 0x0 ;  /* 0x0000000000007b1d */ /* 0x000fe20000010000 */
[----:B-1----:R-:W-:Y:S01]  /*8e90*/  IMAD.SHL.U32 R3, R151, 0x2, RZ ;  /* 0x0000000297037824 */ /* 0x002fe200078e00ff */
        /* <DEDUP_REMOVED lines=53> */
.L_x_380:
[----:B------:R-:W-:Y:S05]  /*91f0*/  BSYNC B0 ;  /* 0x0000000000007941 */ /* 0x000fea0003800000 */
.L_x_379:
        /* <DEDUP_REMOVED lines=20> */
.L_x_382:
[----:B------:R-:W-:Y:S05]  /*9340*/  BSYNC B0 ;  /* 0x0000000000007941 */ /* 0x000fea0003800000 */
.L_x_381:
        /* <DEDUP_REMOVED lines=29> */
.L_x_384:
[----:B------:R-:W-:Y:S05]  /*9520*/  BSYNC B0 ;  /* 0x0000000000007941 */ /* 0x000fea0003800000 */
.L_x_383:
        /* <DEDUP_REMOVED lines=18> */
.L_x_360:
[----:B-1----:R-:W-:Y:S02]  /*9650*/  UISETP.NE.AND UP0, UPT, UR21, -0x1, UPT ;  /* 0xffffffff1500788c */ /* 0x002fe4000bf05270 */
        /* <DEDUP_REMOVED lines=19> */
.L_x_386:
        /* <DEDUP_REMOVED lines=18> */
.L_x_387:
[----:B------:R-:W2:Y:S04]  /*98b0*/  LDL.64 R16, [R1+0x8] ;  /* 0x0000080001107983 */ /* 0x000ea80000100a00 */
[----:B------:R1:W5:Y:S04]  /*98c0*/  LDL R13, [R1+0x24] ;  /* 0x00002400010d7983 */ /* 0x0003680000100800 */
[----:B------:R1:W5:Y:S01]  /*98d0*/  LDL R14, [R1+0x20] ;  /* 0x00002000010e7983 */ /* 0x0003620000100800 */
[----:B------:R-:W-:Y:S01]  /*98e0*/  USHF.L.U32 UR7, UR20, 0x7, URZ ;  /* 0x0000000714077899 */ /* 0x000fe2000800063f */
[----:B------:R-:W-:Y:S01]  /*98f0*/  BSSY B0, `(.L_x_388) ;  /* 0x0000026000007945 */ /* 0x000fe20003800000 */
[----:B------:R-:W-:Y:S01]  /*9900*/  ULDC.64 UR8, c[0x0][0x3a0] ;  /* 0x0000e80000087ab9 */ /* 0x000fe20000000a00 */
[----:B------:R-:W3:Y:S01]  /*9910*/  S2R R7, SR_TID.X ;  /* 0x0000000000077919 */ /* 0x000ee20000002100 */
[----:B------:R-:W-:-:S02]  /*9920*/  USHF.R.S32.HI UR10, URZ, 0x1f, UR7 ;  /* 0x0000001f3f0a7899 */ /* 0x000fc40008011407 */
[----:B------:R-:W-:Y:S01]  /*9930*/  IMAD.U32 R11, RZ, RZ, UR7 ;  /* 0x00000007ff0b7e24 */ /* 0x000fe2000f8e00ff */
[----:B------:R-:W-:Y:S02]  /*9940*/  UIMAD UR6, UR20, -0x80, UR6 ;  /* 0xffffff80140678a4 */ /* 0x000fe4000f8e0206 */
[----:B------:R-:W-:-:S04]  /*9950*/  UIMAD UR8, UR10, UR8, URZ ;  /* 0x000000080a0872a4 */ /* 0x000fc8000f8e023f */
[----:B------:R-:W-:-:S06]  /*9960*/  UIMAD UR8, UR7, UR9, UR8 ;  /* 0x00000009070872a4 */ /* 0x000fcc000f8e0208 */
[----:B------:R-:W-:Y:S01]  /*9970*/  IMAD.U32 R3, RZ, RZ, UR8 ;  /* 0x00000008ff037e24 */ /* 0x000fe2000f8e00ff */
[----:B------:R-:W-:Y:S02]  /*9980*/  ULDC.64 UR8, c[0x0][0x3b8] ;  /* 0x0000ee0000087ab9 */ /* 0x000fe40000000a00 */
[----:B------:R-:W-:-:S04]  /*9990*/  UIMAD UR8, UR57, UR8, URZ ;  /* 0x00000008390872a4 */ /* 0x000fc8000f8e023f */
[----:B------:R-:W-:Y:S01]  /*99a0*/  UIMAD UR8, UR38, UR9, UR8 ;  /* 0x00000009260872a4 */ /* 0x000fe2000f8e0208 */
[----:B---3--:R-:W-:-:S04]  /*99b0*/  SHF.R.S32.HI R0, RZ, 0x1f, R7 ;  /* 0x0000001fff007819 */ /* 0x008fc80000011407 */
[----:B------:R-:W-:-:S04]  /*99c0*/  LEA.HI R0, R0, R7, RZ, 0x2 ;  /* 0x0000000700007211 */ /* 0x000fc800078f10ff */
        /* <DEDUP_REMOVED lines=24> */
.L_x_389:
[----:B-1----:R-:W-:Y:S05]  /*9b50*/  BSYNC B0 ;  /* 0x0000000000007941 */ /* 0x002fea0003800000 */
.L_x_388:
        /* <DEDUP_REMOVED lines=19> */
.L_x_391:
[----:B------:R-:W-:Y:S05]  /*9c90*/  BSYNC B0 ;  /* 0x0000000000007941 */ /* 0x000fea0003800000 */
.L_x_390:
        /* <DEDUP_REMOVED lines=29> */
.L_x_393:
[----:B------:R-:W-:Y:S05]  /*9e70*/  BSYNC B0 ;  /* 0x0000000000007941 */ /* 0x000fea0003800000 */
.L_x_392:
        /* <DEDUP_REMOVED lines=16> */
.L_x_385:
[----:B------:R-:W-:Y:S05]  /*9f80*/  BSYNC B1 ;  /* 0x0000000000017941 */ /* 0x000fea0003800000 */
.L_x_355:
        /* <DEDUP_REMOVED lines=11> */
.L_x_394:
[----:B------:R-:W-:Y:S05]  /*a040*/  EXIT ;  /* 0x000000000000794d */ /* 0x000fea0003800000 */
.L_x_396:
        /* <DEDUP_REMOVED lines=11> */
.L_x_1285:


//--------------------- .text._ZN5flash44flash_bwd_dq_dk_dv_loop_seqk_parallel_kernelI23Flash_bwd_kernel_traitsILi96ELi64ELi128ELi8ELi2ELi4ELi4ELb1ELb0EN7cutlass6half_tE19Flash_kernel_traitsILi96ELi64ELi128ELi8ES3_EELb1ELb0ELb1ELb0ELb0ELb0ELb0EEEvNS_16Flash_bwd_paramsE --------------------------
	.section	.text._ZN5flash44flash_bwd_dq_dk_dv_loop_seqk_parallel_kernelI23Flash_bwd_kernel_traitsILi96ELi64ELi128ELi8ELi2ELi4ELi4ELb1ELb0EN7cutlass6half_tE19Flash_kernel_traitsILi96ELi64ELi128ELi8ES3_EELb1ELb0ELb1ELb0ELb0ELb0ELb0EEEvNS_16Flash_bwd_paramsE,"ax",@progbits
	.sectioninfo	@"SHI_REGISTERS=255"
	.align	128
        .global         _ZN5flash44flash_bwd_dq_dk_dv_loop_seqk_parallel_kernelI23Flash_bwd_kernel_traitsILi96ELi64ELi128ELi8ELi2ELi4ELi4ELb1ELb0EN7cutlass6half_tE19Flash_kernel_traitsILi96ELi64ELi128ELi8ES3_EELb1ELb0ELb1ELb0ELb0ELb0ELb0EEEvNS_16Flash_bwd_paramsE
        .type           _ZN5flash44flash_bwd_dq_dk_dv_loop_seqk_parallel_kernelI23Flash_bwd_kernel_traitsILi96ELi64ELi128ELi8ELi2ELi4ELi4ELb1ELb0EN7cutlass6half_tE19Flash_kernel_traitsILi96ELi64ELi128ELi8ES3_EELb1ELb0ELb1ELb0ELb0ELb0ELb0EEEvNS_16Flash_bwd_paramsE,@function
        .size           _ZN5flash44flash_bwd_dq_dk_dv_loop_seqk_parallel_kernelI23Flash_bwd_kernel_traitsILi96ELi64ELi128ELi8ELi2ELi4ELi4ELb1ELb0EN7cutlass6half_tE19Flash_kernel_traitsILi96ELi64ELi128ELi8ES3_EELb1ELb0ELb1ELb0ELb0ELb0ELb0EEEvNS_16Flash_bwd_paramsE,(.L_x_1286 - _ZN5flash44flash_bwd_dq_dk_dv_loop_seqk_parallel_kernelI23Flash_bwd_kernel_traitsILi96ELi64ELi128ELi8ELi2ELi4ELi4ELb1ELb0EN7cutlass6half_tE19Flash_kernel_traitsILi96ELi64ELi128ELi8ES3_EELb1ELb0ELb1ELb0ELb0ELb0ELb0EEEvNS_16Flash_bwd_paramsE)
        .other          _ZN5flash44flash_bwd_dq_dk_dv_loop_seqk_parallel_kernelI23Flash_bwd_kernel_traitsILi96ELi64ELi128ELi8ELi2ELi4ELi4ELb1ELb0EN7cutlass6half_tE19Flash_kernel_traitsILi96ELi64ELi128ELi8ES3_EELb1ELb0ELb1ELb0ELb0ELb0ELb0EEEvNS_16Flash_bwd_paramsE,@"STO_CUDA_ENTRY STV_DEFAULT"
_ZN5flash44flash_bwd_dq_dk_dv_loop_seqk_parallel_kernelI23Flash_bwd_kernel_traitsILi96ELi64ELi128ELi8ELi2ELi4ELi4ELb1ELb0EN7cutlass6half_tE19Flash_kernel_traitsILi96ELi64ELi128ELi8ES3_EELb1ELb0ELb1ELb0ELb0ELb0ELb0EEEvNS_16Flash_bwd_paramsE:
.text._ZN5flash44flash_bwd_dq_dk_dv_loop_seqk_parallel_kernelI23Flash_bwd_kernel_traitsILi96ELi64ELi128ELi8ELi2ELi4ELi4ELb1ELb0EN7cutlass6half_tE19Flash_kernel_traitsILi96ELi64ELi128ELi8ES3_EELb1ELb0ELb1ELb0ELb0ELb0ELb0EEEvNS_16Flash_bwd_paramsE:
        /* <DEDUP_REMOVED lines=19> */
[----:B------:R-:W-:Y:S01]  /*0130*/  UMOV UR9, 0x80 ;  /* 0x0000008000097882 */ /* 0x000fe20000000000 */
[----:B------:R-:W3:Y:S01]  /*0140*/  S2UR UR39, SR_CTAID.Y ;  /* 0x00000000002779c3 */ /* 0x000ee20000002600 */
[----:B------:R-:W-:-:S02]  /*0150*/  ULDC UR7, c[0x0][0x210] ;  /* 0x0000840000077ab9 */ /* 0x000fc40000000800 */
[----:B------:R-:W-:Y:S02]  /*0160*/  ULDC UR61, c[0x0][0x234] ;  /* 0x00008d00003d7ab9 */ /* 0x000fe40000000800 */
[----:B------:R-:W-:Y:S02]  /*0170*/  UIMAD UR61, UR9, UR7, UR61 ;  /* 0x00000007093d72a4 */ /* 0x000fe4000f8e023d */
        /* <DEDUP_REMOVED lines=8> */
[----:B------:R-:W-:Y:S01]  /*0200*/  ULDC UR15, c[0x0][0x1c0] ;  /* 0x00007000000f7ab9 */ /* 0x000fe20000000800 */
[CC--:B------:R-:W-:Y:S01]  /*0210*/  LEA.HI R5, R0.reuse, R8.reuse, RZ, 0x5 ;  /* 0x0000000800057211 */ /* 0x0c0fe200078f28ff */
[----:B------:R-:W-:Y:S01]  /*0220*/  USHF.R.S32.HI UR8, URZ, 0x1f, UR17 ;  /* 0x0000001f3f087899 */ /* 0x000fe20008011411 */
[CC--:B------:R-:W-:Y:S01]  /*0230*/  LEA.HI R13, R0.reuse, R8.reuse, RZ, 0x3 ;  /* 0x00000008000d7211 */ /* 0x0c0fe200078f18ff */
[----:B---3--:R-:W-:Y:S01]  /*0240*/  USHF.R.S32.HI UR10, URZ, 0x1f, UR39 ;  /* 0x0000001f3f0a7899 */ /* 0x008fe20008011427 */
[CC--:B------:R-:W-:Y:S01]  /*0250*/  LEA.HI R3, R0.reuse, R8.reuse, RZ, 0x4 ;  /* 0x0000000800037211 */ /* 0x0c0fe200078f20ff */
[----:B------:R-:W-:Y:S01]  /*0260*/  UIMAD.WIDE UR40, UR51, UR40, URZ ;  /* 0x00000028332872a5 */ /* 0x000fe2000f8e023f */
[CC--:B------:R-:W-:Y:S01]  /*0270*/  LEA.HI R15, R0.reuse, R8.reuse, RZ, 0x6 ;  /* 0x00000008000f7211 */ /* 0x0c0fe200078f30ff */
[----:B------:R-:W-:Y:S01]  /*0280*/  UIMAD UR52, UR42, UR51, URZ ;  /* 0x000000332a3472a4 */ /* 0x000fe2000f8e023f */
[----:B------:R-:W-:Y:S01]  /*0290*/  LEA.HI R17, R0, R8, RZ, 0x7 ;  /* 0x0000000800117211 */ /* 0x000fe200078f38ff */
[----:B------:R-:W-:Y:S01]  /*02a0*/  UIMAD UR51, UR51, UR14, URZ ;  /* 0x0000000e333372a4 */ /* 0x000fe2000f8e023f */
[----:B------:R-:W-:Y:S01]  /*02b0*/  LOP3.LUT R6, R5, 0xffffffe0, RZ, 0xc0, !PT ;  /* 0xffffffe005067812 */ /* 0x000fe200078ec0ff */
[----:B------:R-:W-:Y:S01]  /*02c0*/  ULDC UR16, c[0x0][0x1c0] ;  /* 0x0000700000107ab9 */ /* 0x000fe20000000800 */
[----:B------:R-:W-:Y:S01]  /*02d0*/  LOP3.LUT R0, R13, 0xfffffff8, RZ, 0xc0, !PT ;  /* 0xfffffff80d007812 */ /* 0x000fe200078ec0ff */
[----:B------:R-:W-:Y:S01]  /*02e0*/  ULDC UR13, c[0x0][0x1c0] ;  /* 0x00007000000d7ab9 */ /* 0x000fe20000000800 */
        /* <DEDUP_REMOVED lines=11> */
[----:B------:R-:W-:Y:S01]  /*03a0*/  UIMAD UR58, UR8, UR39, URZ ;  /* 0x00000027083a72a4 */ /* 0x000fe2000f8e023f */
[----:B------:R-:W-:Y:S01]  /*03b0*/  LEA.HI R2, R4, R0, RZ, 0x3 ;  /* 0x0000000004027211 */ /* 0x000fe200078f18ff */
[----:B------:R-:W-:Y:S01]  /*03c0*/  UIMAD.WIDE.U32 UR48, UR39, UR17, URZ ;  /* 0x00000011273072a5 */ /* 0x000fe2000f8e003f */
[----:B------:R-:W-:Y:S01]  /*03d0*/  LEA.HI R3, R3, R6, RZ, 0x1 ;  /* 0x0000000603037211 */ /* 0x000fe200078f08ff */
[----:B------:R-:W-:Y:S01]  /*03e0*/  UIMAD UR7, UR39, UR13, UR42 ;  /* 0x0000000d270772a4 */ /* 0x000fe2000f8e022a */
[----:B------:R-:W-:Y:S01]  /*03f0*/  LOP3.LUT R4, R7, 0x7fffffe, RZ, 0xc0, !PT ;  /* 0x07fffffe07047812 */ /* 0x000fe200078ec0ff */
[----:B------:R-:W-:Y:S01]  /*0400*/  @!UP5 UIMAD UR8, UR39, UR16, UR42 ;  /* 0x000000102708d2a4 */ /* 0x000fe2000f8e022a */
[----:B------:R-:W-:Y:S01]  /*0410*/  LOP3.LUT R2, R2, 0xfffffff8, RZ, 0xc0, !PT ;  /* 0xfffffff802027812 */ /* 0x000fe200078ec0ff */
[----:B------:R-:W-:Y:S01]  /*0420*/  USHF.L.U32 UR50, UR51, 0x6, URZ ;  /* 0x0000000633327899 */ /* 0x000fe2000800063f */
        /* <DEDUP_REMOVED lines=9> */
[----:B------:R-:W-:Y:S01]  /*04c0*/  ULDC.U8 UR12, c[0x0][0x3d0] ;  /* 0x0000f400000c7ab9 */ /* 0x000fe20000000000 */
[-C--:B------:R-:W-:Y:S01]  /*04d0*/  LEA.HI R4, R5, R0.reuse, RZ, 0x1 ;  /* 0x0000000005047211 */ /* 0x080fe200078f08ff */
[----:B------:R-:W-:Y:S01]  /*04e0*/  ULDC UR56, c[0x0][0x224] ;  /* 0x0000890000387ab9 */ /* 0x000fe20000000800 */
[----:B------:R-:W-:Y:S01]  /*04f0*/  LEA.HI R2, R2, R0, RZ, 0x2 ;  /* 0x0000000002027211 */ /* 0x000fe200078f10ff */
[----:B------:R-:W-:Y:S01]  /*0500*/  IMAD.SHL.U32 R3, R3, 0x40, RZ ;  /* 0x0000004003037824 */ /* 0x000fe200078e00ff */
[----:B------:R-:W-:Y:S01]  /*0510*/  LOP3.LUT R5, R4, 0xfffffffe, RZ, 0xc0, !PT ;  /* 0xfffffffe04057812 */ /* 0x000fe200078ec0ff */
[----:B------:R-:W-:Y:S01]  /*0520*/  @UP5 UIMAD UR60, UR39, UR55, URZ ;  /* 0x00000037273c52a4 */ /* 0x000fe2000f8e023f */
[----:B------:R-:W-:Y:S01]  /*0530*/  LOP3.LUT R4, R2, 0xfffffffc, RZ, 0xc0, !PT ;  /* 0xfffffffc02047812 */ /* 0x000fe200078ec0ff */
[----:B------:R-:W-:Y:S01]  /*0540*/  ULDC.64 UR4, c[0x0][0x118] ;  /* 0x0000460000047ab9 */ /* 0x000fe20000000a00 */
        /* <DEDUP_REMOVED lines=9> */
[----:B------:R-:W-:Y:S01]  /*05e0*/  ULDC UR44, c[0x0][0x2e8] ;  /* 0x0000ba00002c7ab9 */ /* 0x000fe20000000800 */
[----:B------:R-:W-:Y:S01]  /*05f0*/  LOP3.LUT R0, R0, R3, RZ, 0x3c, !PT ;  /* 0x0000000300007212 */ /* 0x000fe200078e3cff */
[----:B------:R-:W-:Y:S01]  /*0600*/  ULDC.U8 UR11, c[0x0][0x2d8] ;  /* 0x0000b600000b7ab9 */ /* 0x000fe20000000000 */
[----:B------:R-:W-:Y:S01]  /*0610*/  LEA.HI R249, R2, R10, RZ, 0x2 ;  /* 0x0000000a02f97211 */ /* 0x000fe200078f10ff */
[----:B------:R-:W-:Y:S01]  /*0620*/  UISETP.NE.AND UP6, UPT, UR12, URZ, UPT ;  /* 0x0000003f0c00728c */ /* 0x000fe2000bfc5270 */
        /* <DEDUP_REMOVED lines=11> */
[C---:B------:R-:W-:Y:S01]  /*06e0*/  LEA.HI R6, R7.reuse, R7, RZ, 0x1 ;  /* 0x0000000707067211 */ /* 0x040fe200078f08ff */
[C---:B------:R-:W-:Y:S01]  /*06f0*/  IMAD.IADD R15, R8.reuse, 0x1, -R4 ;  /* 0x00000001080f7824 */ /* 0x040fe200078e0a04 */
[----:B------:R-:W-:Y:S01]  /*0700*/  LOP3.LUT P2, RZ, R7, 0x2, RZ, 0xc0, !PT ;  /* 0x0000000207ff7812 */ /* 0x000fe2000784c0ff */
[----:B------:R-:W-:Y:S01]  /*0710*/  IMAD.IADD R10, R8, 0x1, -R2 ;  /* 0x00000001080a7824 */ /* 0x000fe200078e0a02 */
[----:B------:R-:W-:Y:S01]  /*0720*/  SHF.R.S32.HI R249, RZ, 0x2, R249 ;  /* 0x00000002fff97819 */ /* 0x000fe200000114f9 */
[C---:B------:R-:W-:Y:S01]  /*0730*/  IMAD R2, R19.reuse, 0x4, R14 ;  /* 0x0000000413027824 */ /* 0x040fe200078e020e */
[----:B------:R-:W-:Y:S01]  /*0740*/  @!UP5 UIMAD UR55, UR8, UR55, URZ ;  /* 0x000000370837d2a4 */ /* 0x000fe2000f8e023f */
[----:B------:R-:W-:Y:S01]  /*0750*/  IMAD.SHL.U32 R19, R19, 0x20, RZ ;  /* 0x0000002013137824 */ /* 0x000fe200078e00ff */
[----:B------:R-:W-:Y:S01]  /*0760*/  LOP3.LUT P5, RZ, R10, 0x2, RZ, 0xc0, !PT ;  /* 0x000000020aff7812 */ /* 0x000fe200078ac0ff */
[----:B------:R-:W-:Y:S01]  /*0770*/  IMAD R249, R18, 0x10, R249 ;  /* 0x0000001012f97824 */ /* 0x000fe200078e02f9 */
[----:B------:R-:W-:Y:S01]  /*0780*/  LOP3.LUT P6, RZ, R10, 0x4, RZ, 0xc0, !PT ;  /* 0x000000040aff7812 */ /* 0x000fe200078cc0ff */
[----:B------:R-:W-:Y:S01]  /*0790*/  USHF.R.S32.HI UR54, URZ, 0x1f, UR50 ;  /* 0x0000001f3f367899 */ /* 0x000fe20008011432 */
[----:B------:R-:W-:Y:S01]  /*07a0*/  SEL R202, R206, 0xffffffe0, !P5 ;  /* 0xffffffe0ceca7807 */ /* 0x000fe20006800000 */
[----:B------:R-:W-:Y:S01]  /*07b0*/  UMOV UR43, 0xffffd000 ;  /* 0xffffd000002b7882 */ /* 0x000fe20000000000 */
[----:B------:R-:W-:-:S02]  /*07c0*/  SEL R203, R203, 0xffffffc0, !P6 ;  /* 0xffffffc0cbcb7807 */ /* 0x000fc40007000000 */
[----:B-1----:R-:W-:-:S05]  /*07d0*/  LOP3.LUT R3, R5, 0x7fffffe, RZ, 0xc0, !PT ;  /* 0x07fffffe05037812 */ /* 0x002fca00078ec0ff */
[----:B------:R-:W-:Y:S01]  /*07e0*/  IMAD.IADD R4, R12, 0x1, -R3 ;  /* 0x000000010c047824 */ /* 0x000fe200078e0a03 */
[----:B------:R-:W-:-:S03]  /*07f0*/  LOP3.LUT R3, R7, 0x1, RZ, 0xc0, !PT ;  /* 0x0000000107037812 */ /* 0x000fc600078ec0ff */
[----:B------:R-:W-:Y:S01]  /*0800*/  IMAD R8, R2, 0x8, R4 ;  /* 0x0000000802087824 */ /* 0x000fe200078e0204 */
[--C-:B------:R-:W-:Y:S02]  /*0810*/  SHF.R.S32.HI R4, RZ, 0x1, R0.reuse ;  /* 0x00000001ff047819 */ /* 0x100fe40000011400 */
[----:B------:R-:W-:Y:S02]  /*0820*/  SHF.R.S32.HI R0, RZ, 0x1f, R0 ;  /* 0x0000001fff007819 */ /* 0x000fe40000011400 */
[----:B------:R-:W-:Y:S01]  /*0830*/  ISETP.NE.U32.AND P3, PT, R3, 0x1, PT ;  /* 0x000000010300780c */ /* 0x000fe20003f65070 */
[----:B------:R-:W-:Y:S01]  /*0840*/  IMAD.SHL.U32 R3, R12, 0x40, RZ ;  /* 0x000000400c037824 */ /* 0x000fe200078e00ff */
[----:B------:R-:W-:Y:S02]  /*0850*/  LEA.HI R2, R0, R4, RZ, 0x2 ;  /* 0x0000000400027211 */ /* 0x000fe400078f10ff */
[----:B------:R-:W-:Y:S02]  /*0860*/  SHF.R.S32.HI R0, RZ, 0x1, R5 ;  /* 0x00000001ff007819 */ /* 0x000fe40000011405 */
[----:B------:R-:W-:-:S02]  /*0870*/  LOP3.LUT R5, R3, 0x1c0, RZ, 0xc0, !PT ;  /* 0x000001c003057812 */ /* 0x000fc400078ec0ff */
[C---:B------:R-:W-:Y:S01]  /*0880*/  LOP3.LUT P4, RZ, R0.reuse, 0x2, RZ, 0xc0, !PT ;  /* 0x0000000200ff7812 */ /* 0x040fe2000788c0ff */
[----:B------:R-:W-:Y:S01]  /*0890*/  IMAD.SHL.U32 R0, R0, 0x40, RZ ;  /* 0x0000004000007824 */ /* 0x000fe200078e00ff */
[----:B------:R-:W-:Y:S01]  /*08a0*/  LOP3.LUT R3, R2, 0xfffffffc, RZ, 0xc0, !PT ;  /* 0xfffffffc02037812 */ /* 0x000fe200078ec0ff */
[----:B------:R-:W-:Y:S01]  /*08b0*/  IMAD.SHL.U32 R2, R11, 0x10, RZ ;  /* 0x000000100b027824 */ /* 0x000fe200078e00ff */
[----:B------:R-:W-:Y:S02]  /*08c0*/  SEL R198, R206, 0xffffffe0, !P4 ;  /* 0xffffffe0cec67807 */ /* 0x000fe40006000000 */
[----:B------:R-:W-:Y:S01]  /*08d0*/  LOP3.LUT R0, R0, 0xc0, RZ, 0xc0, !PT ;  /* 0x000000c000007812 */ /* 0x000fe200078ec0ff */
[----:B------:R-:W-:Y:S01]  /*08e0*/  IMAD.IADD R12, R4, 0x1, -R3 ;  /* 0x00000001040c7824 */ /* 0x000fe200078e0a03 */
[----:B------:R-:W-:Y:S02]  /*08f0*/  LOP3.LUT R2, R5, 0x30, R2, 0xf8, !PT ;  /* 0x0000003005027812 */ /* 0x000fe400078ef802 */
[----:B------:R-:W-:-:S02]  /*0900*/  LOP3.LUT R3, R0, 0x8, R13, 0xf8, !PT ;  /* 0x0000000800037812 */ /* 0x000fc400078ef80d */
[----:B------:R-:W-:Y:S02]  /*0910*/  SHF.R.U32.HI R0, RZ, 0x3, R0 ;  /* 0x00000003ff007819 */ /* 0x000fe40000011600 */
[----:B------:R-:W-:Y:S02]  /*0920*/  LOP3.LUT R4, R2, 0x8, R13, 0xf8, !PT ;  /* 0x0000000802047812 */ /* 0x000fe400078ef80d */
[----:B------:R-:W-:Y:S02]  /*0930*/  LOP3.LUT R197, R3, R0, RZ, 0x3c, !PT ;  /* 0x0000000003c57212 */ /* 0x000fe400078e3cff */
[----:B------:R-:W-:Y:S02]  /*0940*/  LOP3.LUT R0, R6, 0x3fffffe, RZ, 0xc0, !PT ;  /* 0x03fffffe06007812 */ /* 0x000fe400078ec0ff */
[----:B------:R-:W-:Y:S01]  /*0950*/  SHF.R.U32.HI R2, RZ, 0x3, R5 ;  /* 0x00000003ff027819 */ /* 0x000fe20000011605 */
[----:B------:R-:W-:Y:S01]  /*0960*/  IMAD.U32 R197, R8, 0x20, R197 ;  /* 0x0000002008c57824 */ /* 0x000fe200078e00c5 */
[----:B------:R-:W-:Y:S01]  /*0970*/  LOP3.LUT P0, RZ, R12, 0x2, RZ, 0xc0, !PT ;  /* 0x000000020cff7812 */ /* 0x000fe2000780c0ff */
[C---:B------:R-:W-:Y:S01]  /*0980*/  IMAD.IADD R5, R7.reuse, 0x1, -R0 ;  /* 0x0000000107057824 */ /* 0x040fe200078e0a00 */
[----:B------:R-:W-:Y:S01]  /*0990*/  LOP3.LUT R13, R4, R2, RZ, 0x3c, !PT ;  /* 0x00000002040d7212 */ /* 0x000fe200078e3cff */
[----:B------:R-:W-:Y:S01]  /*09a0*/  IMAD.SHL.U32 R0, R7, 0x40, RZ ;  /* 0x0000004007007824 */ /* 0x000fe200078e00ff */
[----:B------:R-:W-:Y:S01]  /*09b0*/  SEL R238, R238, 0x10, !P3 ;  /* 0x00000010eeee7807 */ /* 0x000fe20005800000 */
[----:B------:R-:W-:Y:S01]  /*09c0*/  IMAD.U32 R2, RZ, RZ, UR6 ;  /* 0x00000006ff027e24 */ /* 0x000fe2000f8e00ff */
[----:B------:R-:W-:Y:S01]  /*09d0*/  USHF.R.S32.HI UR6, URZ, 0x1f, UR42 ;  /* 0x0000001f3f067899 */ /* 0x000fe2000801142a */
[----:B------:R-:W-:Y:S01]  /*09e0*/  IMAD.SHL.U32 R4, R16, 0x2, RZ ;  /* 0x0000000210047824 */ /* 0x000fe200078e00ff */
[----:B------:R-:W-:Y:S01]  /*09f0*/  LOP3.LUT R0, R0, 0x1c0, RZ, 0xc0, !PT ;  /* 0x000001c000007812 */ /* 0x000fe200078ec0ff */
[----:B------:R-:W-:Y:S01]  /*0a00*/  IMAD.SHL.U32 R197, R197, 0x2, RZ ;  /* 0x00000002c5c57824 */ /* 0x000fe200078e00ff */
[----:B------:R1:W-:Y:S01]  /*0a10*/  STL [R1+0x40], R2 ;  /* 0x0000400201007387 */ /* 0x0003e20000100800 */
[----:B------:R-:W-:Y:S01]  /*0a20*/  SEL R206, R206, 0xffffffe0, !P0 ;  /* 0xffffffe0cece7807 */ /* 0x000fe20004000000 */
[----:B------:R-:W-:Y:S01]  /*0a30*/  IMAD.U32 R3, RZ, RZ, UR6 ;  /* 0x00000006ff037e24 */ /* 0x000fe2000f8e00ff */
[----:B------:R-:W-:Y:S01]  /*0a40*/  SHF.R.U32.HI R3, RZ, 0x3, R0 ;  /* 0x00000003ff037819 */ /* 0x000fe20000011600 */
[----:B------:R-:W-:Y:S01]  /*0a50*/  USHF.L.U32 UR6, UR39, 0x7, URZ ;  /* 0x0000000727067899 */ /* 0x000fe2000800063f */
[----:B------:R-:W-:Y:S01]  /*0a60*/  LOP3.LUT R0, R0, 0x20, R19, 0xf8, !PT ;  /* 0x0000002000007812 */ /* 0x000fe200078ef813 */
[----:B------:R-:W-:Y:S01]  /*0a70*/  STL [R1+0x3c], R19 ;  /* 0x00003c1301007387 */ /* 0x000fe20000100800 */
[----:B------:R-:W-:-:S02]  /*0a80*/  IMAD.IADD R198, R197, 0x1, R198 ;  /* 0x00000001c5c67824 */ /* 0x000fc400078e02c6 */
[----:B------:R-:W-:Y:S01]  /*0a90*/  LOP3.LUT R7, R0, R3, RZ, 0x3c, !PT ;  /* 0x0000000300077212 */ /* 0x000fe200078e3cff */
[----:B------:R-:W-:Y:S01]  /*0aa0*/  IMAD.U32 R3, RZ, RZ, UR6 ;  /* 0x00000006ff037e24 */ /* 0x000fe2000f8e00ff */
[----:B------:R-:W-:Y:S01]  /*0ab0*/  SHF.R.S32.HI R0, RZ, 0x1, R6 ;  /* 0x00000001ff007819 */ /* 0x000fe20000011406 */
[----:B------:R-:W-:-:S03]  /*0ac0*/  UIMAD UR6, UR39, UR15, UR42 ;  /* 0x0000000f270672a4 */ /* 0x000fc6000f8e022a */
[C---:B------:R-:W-:Y:S01]  /*0ad0*/  LOP3.LUT P1, RZ, R0.reuse, 0x2, RZ, 0xc0, !PT ;  /* 0x0000000200ff7812 */ /* 0x040fe2000782c0ff */
[----:B------:R-:W-:Y:S01]  /*0ae0*/  IMAD.SHL.U32 R0, R0, 0x40, RZ ;  /* 0x0000004000007824 */ /* 0x000fe200078e00ff */
[----:B------:R-:W-:-:S04]  /*0af0*/  USHF.L.U32 UR45, UR6, 0x5, URZ ;  /* 0x00000005062d7899 */ /* 0x000fc8000800063f */
[----:B------:R-:W-:Y:S01]  /*0b00*/  LOP3.LUT R0, R0, 0xc0, RZ, 0xc0, !PT ;  /* 0x000000c000007812 */ /* 0x000fe200078ec0ff */
[----:B------:R-:W-:Y:S01]  /*0b10*/  USHF.R.S32.HI UR53, URZ, 0x1f, UR45 ;  /* 0x0000001f3f357899 */ /* 0x000fe2000801142d */
[----:B-1----:R-:W-:-:S05]  /*0b20*/  SHF.R.S32.HI R2, RZ, 0x3, R9 ;  /* 0x00000003ff027819 */ /* 0x002fca0000011409 */
[----:B------:R-:W-:Y:S02]  /*0b30*/  IMAD R15, R2, 0x8, R15 ;  /* 0x00000008020f7824 */ /* 0x000fe400078e020f */
[C---:B------:R-:W-:Y:S02]  /*0b40*/  IMAD R201, R11.reuse, 0x2, R2 ;  /* 0x000000020bc97824 */ /* 0x040fe400078e0202 */
[----:B------:R-:W-:-:S04]  /*0b50*/  IMAD R2, R11, 0x200, R4 ;  /* 0x000002000b027824 */ /* 0x000fc800078e0204 */
[----:B------:R-:W-:Y:S01]  /*0b60*/  IMAD R9, R5, 0x20, R2 ;  /* 0x0000002005097824 */ /* 0x000fe200078e0202 */
[----:B------:R-:W-:-:S05]  /*0b70*/  SHF.R.S32.HI R2, RZ, 0x7, R17 ;  /* 0x00000007ff027819 */ /* 0x000fca0000011411 */
[C---:B------:R-:W-:Y:S02]  /*0b80*/  IMAD R3, R2.reuse, 0x1000, R4 ;  /* 0x0000100002037824 */ /* 0x040fe400078e0204 */
[----:B------:R-:W-:Y:S02]  /*0b90*/  IMAD.SHL.U32 R2, R2, 0x8, RZ ;  /* 0x0000000802027824 */ /* 0x000fe400078e00ff */
[----:B------:R-:W-:Y:S01]  /*0ba0*/  IMAD R5, R18, 0x400, R3 ;  /* 0x0000040012057824 */ /* 0x000fe200078e0203 */
[----:B------:R-:W-:Y:S01]  /*0bb0*/  SHF.R.U32.HI R3, RZ, 0x3, R0 ;  /* 0x00000003ff037819 */ /* 0x000fe20000011600 */
[----:B------:R-:W-:Y:S01]  /*0bc0*/  IMAD.SHL.U32 R4, R14, 0x10, RZ ;  /* 0x000000100e047824 */ /* 0x000fe200078e00ff */
        /* <DEDUP_REMOVED lines=17> */
[----:B------:R-:W-:Y:S01]  /*0ce0*/  IMAD.U32 R0, RZ, RZ, UR10 ;  /* 0x0000000aff007e24 */ /* 0x000fe2000f8e00ff */
[C---:B------:R-:W-:Y:S01]  /*0cf0*/  LOP3.LUT R5, R4.reuse, R2, R5, 0x1e, !PT ;  /* 0x0000000204057212 */ /* 0x040fe200078e1e05 */
[----:B------:R-:W-:Y:S01]  /*0d00*/  IMAD.SHL.U32 R0, R15, 0x20, RZ ;  /* 0x000000200f007824 */ /* 0x000fe200078e00ff */
[----:B------:R-:W-:Y:S01]  /*0d10*/  LOP3.LUT R2, R4, R7, R2, 0x1e, !PT ;  /* 0x0000000704027212 */ /* 0x000fe200078e1e02 */
[----:B------:R-:W-:Y:S01]  /*0d20*/  IMAD.U32 R4, RZ, RZ, UR9 ;  /* 0x00000009ff047e24 */ /* 0x000fe2000f8e00ff */
[----:B------:R-:W-:Y:S01]  /*0d30*/  LEA R4, R8, 0x9000, 0x1 ;  /* 0x0000900008047811 */ /* 0x000fe200078e08ff */
[----:B------:R-:W-:Y:S01]  /*0d40*/  IMAD R207, R18, 0x200, R0 ;  /* 0x0000020012cf7824 */ /* 0x000fe200078e0200 */
[----:B------:R-:W-:Y:S01]  /*0d50*/  IADD3 R241, R240, 0x20, RZ ;  /* 0x00000020f0f17810 */ /* 0x000fe20007ffe0ff */
[----:B------:R-:W-:Y:S01]  /*0d60*/  IMAD.IADD R205, R0, 0x1, R2 ;  /* 0x0000000100cd7824 */ /* 0x000fe200078e0202 */
[C---:B------:R-:W-:Y:S01]  /*0d70*/  IADD3 R2, R250.reuse, 0x20, RZ ;  /* 0x00000020fa027810 */ /* 0x040fe20007ffe0ff */
[----:B------:R-:W-:Y:S01]  /*0d80*/  IMAD.U32 R201, R201, 0x200, R6 ;  /* 0x00000200c9c97824 */ /* 0x000fe200078e0006 */
[----:B------:R-:W-:Y:S01]  /*0d90*/  IADD3 R0, R250, 0x40, RZ ;  /* 0x00000040fa007810 */ /* 0x000fe20007ffe0ff */
[----:B------:R-:W-:Y:S01]  /*0da0*/  IMAD.IADD R207, R207, 0x1, R5 ;  /* 0x00000001cfcf7824 */ /* 0x000fe200078e0205 */
[----:B------:R-:W-:Y:S01]  /*0db0*/  @P2 IADD3 R241, R240, -0x20, RZ ;  /* 0xffffffe0f0f12810 */ /* 0x000fe20007ffe0ff */
[----:B------:R1:W-:Y:S01]  /*0dc0*/  STL [R1+0xc], R2 ;  /* 0x00000c0201007387 */ /* 0x0003e20000100800 */
[----:B------:R-:W-:Y:S01]  /*0dd0*/  LEA R201, R201, 0xf000, 0x1 ;  /* 0x0000f000c9c97811 */ /* 0x000fe200078e08ff */
[----:B------:R-:W-:-:S02]  /*0de0*/  IMAD.SHL.U32 R199, R207, 0x2, RZ ;  /* 0x00000002cfc77824 */ /* 0x000fc400078e00ff */
[----:B------:R2:W-:Y:S01]  /*0df0*/  STL [R1+0x10], R0 ;  /* 0x0000100001007387 */ /* 0x0005e20000100800 */
[----:B------:R-:W-:Y:S02]  /*0e00*/  IMAD.IADD R238, R238, 0x1, R241 ;  /* 0x00000001eeee7824 */ /* 0x000fe400078e02f1 */
[C---:B------:R-:W-:Y:S01]  /*0e10*/  IMAD.IADD R202, R201.reuse, 0x1, R202 ;  /* 0x00000001c9ca7824 */ /* 0x040fe200078e02ca */
[----:B------:R3:W-:Y:S01]  /*0e20*/  STL [R1+0x2c], R4 ;  /* 0x00002c0401007387 */ /* 0x0007e20000100800 */
[--C-:B------:R-:W-:Y:S02]  /*0e30*/  IMAD.IADD R204, R201, 0x1, R203.reuse ;  /* 0x00000001c9cc7824 */ /* 0x100fe400078e02cb */
[----:B------:R-:W-:Y:S02]  /*0e40*/  IMAD.IADD R203, R202, 0x1, R203 ;  /* 0x00000001cacb7824 */ /* 0x000fe400078e02cb */
[----:B------:R-:W-:Y:S02]  /*0e50*/  IMAD.IADD R200, R199, 0x1, R206 ;  /* 0x00000001c7c87824 */ /* 0x000fe400078e02ce */
[----:B-1----:R-:W-:Y:S01]  /*0e60*/  IMAD.SHL.U32 R2, R3, 0x2, RZ ;  /* 0x0000000203027824 */ /* 0x002fe200078e00ff */
[----:B--2---:R-:W-:-:S02]  /*0e70*/  IADD3 R0, R4, 0x20, RZ ;  /* 0x0000002004007810 */ /* 0x004fc40007ffe0ff */
[----:B------:R-:W-:-:S05]  /*0e80*/  @P1 IADD3 R0, R4, -0x20, RZ ;  /* 0xffffffe004001810 */ /* 0x000fca0007ffe0ff */
[----:B------:R3:W-:Y:S02]  /*0e90*/  STL [R1+0x30], R0 ;  /* 0x0000300001007387 */ /* 0x0007e40000100800 */
.L_x_440:
        /* <DEDUP_REMOVED lines=53> */
.L_x_397:
        /* <DEDUP_REMOVED lines=23> */
[----:B------:R-:W-:Y:S02]  /*1360*/  ULDC.64 UR16, c[0x0][0x190] ;  /* 0x0000640000107ab9 */ /* 0x000fe40000000a00 */
[----:B------:R-:W-:Y:S02]  /*1370*/  UIMAD.WIDE.U32 UR12, UR39, UR8, URZ ;  /* 0x00000008270c72a5 */ /* 0x000fe4000f8e003f */
[----:B------:R-:W-:Y:S02]  /*1380*/  UIMAD UR7, UR39, UR9, UR7 ;  /* 0x00000009270772a4 */ /* 0x000fe4000f8e0207 */
[----:B------:R-:W-:-:S02]  /*1390*/  UISETP.NE.AND UP3, UPT, UR14, -0x1, UPT ;  /* 0xffffffff0e00788c */ /* 0x000fc4000bf65270 */
[----:B------:R-:W-:Y:S02]  /*13a0*/  UIMAD.WIDE.U32 UR8, UR14, UR16, URZ ;  /* 0x000000100e0872a5 */ /* 0x000fe4000f8e003f */
[----:B------:R-:W-:Y:S02]  /*13b0*/  UIADD3 UR30, UR13, UR7, URZ ;  /* 0x000000070d1e7290 */ /* 0x000fe4000fffe03f */
[----:B------:R-:W-:Y:S02]  /*13c0*/  USEL UR31, UR12, UR8, !UP3 ;  /* 0x000000080c1f7287 */ /* 0x000fe4000d800000 */
[----:B------:R-:W-:Y:S02]  /*13d0*/  UIADD3 UR8, UR15, 0x80, UR37 ;  /* 0x000000800f087890 */ /* 0x000fe4000fffe025 */
[----:B------:R-:W-:Y:S02]  /*13e0*/  ULDC UR10, c[0x0][0x2e4] ;  /* 0x0000b900000a7ab9 */ /* 0x000fe40000000800 */
[----:B------:R-:W-:-:S02]  /*13f0*/  UIMAD UR7, UR14, UR17, URZ ;  /* 0x000000110e0772a4 */ /* 0x000fc4000f8e023f */
[----:B------:R-:W-:Y:S02]  /*1400*/  UIADD3 UR10, UR8, UR10, -UR6 ;  /* 0x0000000a080a7290 */ /* 0x000fe4000fffe806 */
[----:B------:R-:W-:Y:S02]  /*1410*/  @UP3 UIADD3 UR30, UR9, UR7, URZ ;  /* 0x00000007091e3290 */ /* 0x000fe4000fffe03f */
[----:B------:R-:W-:Y:S02]  /*1420*/  UIADD3 UR8, UR15, 0x3f, URZ ;  /* 0x0000003f0f087890 */ /* 0x000fe4000fffe03f */
[----:B------:R-:W-:Y:S02]  /*1430*/  UIADD3 UR7, UR10, 0x3f, URZ ;  /* 0x0000003f0a077890 */ /* 0x000fe4000fffe03f */
[----:B------:R-:W-:Y:S02]  /*1440*/  USHF.R.S32.HI UR9, URZ, 0x1f, UR8 ;  /* 0x0000001f3f097899 */ /* 0x000fe40008011408 */
[----:B------:R-:W-:-:S02]  /*1450*/  USHF.R.S32.HI UR10, URZ, 0x1f, UR7 ;  /* 0x0000001f3f0a7899 */ /* 0x000fc40008011407 */
[----:B-1----:R-:W-:Y:S02]  /*1460*/  UISETP.NE.AND UP0, UPT, UR38, -0x1, UPT ;  /* 0xffffffff2600788c */ /* 0x002fe4000bf05270 */
[----:B------:R-:W-:Y:S02]  /*1470*/  ULEA.HI UR8, UR9, UR8, URZ, 0x6 ;  /* 0x0000000809087291 */ /* 0x000fe4000f8f303f */
[----:B------:R-:W-:Y:S02]  /*1480*/  ULEA.HI UR7, UR10, UR7, URZ, 0x6 ;  /* 0x000000070a077291 */ /* 0x000fe4000f8f303f */
[----:B------:R-:W-:Y:S01]  /*1490*/  USHF.R.S32.HI UR8, URZ, 0x6, UR8 ;  /* 0x000000063f087899 */ /* 0x000fe20008011408 */
[----:B------:R-:W-:Y:S01]  /*14a0*/  PLOP3.LUT P0, PT, PT, PT, UP0, 0x80, 0x0 ;  /* 0x000000000000781c */ /* 0x000fe20003f0f008 */
[----:B------:R-:W-:Y:S02]  /*14b0*/  USHF.R.S32.HI UR7, URZ, 0x6, UR7 ;  /* 0x000000063f077899 */ /* 0x000fe40008011407 */
[----:B------:R-:W-:-:S02]  /*14c0*/  ULDC.64 UR12, c[0x0][0x198] ;  /* 0x00006600000c7ab9 */ /* 0x000fc40000000a00 */
[----:B------:R-:W-:Y:S02]  /*14d0*/  UISETP.LT.AND UP2, UPT, UR8, UR7, UPT ;  /* 0x000000070800728c */ /* 0x000fe4000bf41270 */
[----:B------:R-:W-:Y:S02]  /*14e0*/  @UP0 UIADD3 UR10, UR36, UR38, URZ ;  /* 0x00000026240a0290 */ /* 0x000fe4000fffe03f */
[----:B------:R-:W-:Y:S02]  /*14f0*/  USEL UR28, UR8, UR7, UP2 ;  /* 0x00000007081c7287 */ /* 0x000fe40009000000 */
[----:B------:R-:W-:Y:S02]  /*1500*/  @UP0 UIMAD.WIDE.U32 UR8, UR10, UR12, URZ ;  /* 0x0000000c0a0802a5 */ /* 0x000fe4000f8e003f */
[----:B------:R-:W-:Y:S02]  /*1510*/  ULEA UR18, UR28, 0xffffffc0, 0x6 ;  /* 0xffffffc01c127891 */ /* 0x000fe4000f8e303f */
[----:B------:R-:W-:-:S02]  /*1520*/  @UP0 UIMAD UR23, UR10, UR13, UR9 ;  /* 0x0000000d0a1702a4 */ /* 0x000fc4000f8e0209 */
[----:B------:R-:W-:Y:S02]  /*1530*/  USHF.R.S32.HI UR26, URZ, 0x1f, UR18 ;  /* 0x0000001f3f1a7899 */ /* 0x000fe40008011412 */
[----:B------:R-:W-:Y:S01]  /*1540*/  @UP0 UMOV UR22, UR8 ;  /* 0x0000000800160c82 */ /* 0x000fe20008000000 */
[----:B------:R-:W-:Y:S05]  /*1550*/  @P0 BRA `(.L_x_399) ;  /* 0x000000c000000947 */ /* 0x000fea0003800000 */
[----:B------:R-:W-:Y:S02]  /*1560*/  USHF.R.S32.HI UR7, URZ, 0x1f, UR36 ;  /* 0x0000001f3f077899 */ /* 0x000fe40008011424 */
[----:B------:R-:W-:Y:S02]  /*1570*/  ULDC.64 UR8, c[0x0][0x198] ;  /* 0x0000660000087ab9 */ /* 0x000fe40000000a00 */
[----:B------:R-:W-:Y:S02]  /*1580*/  UIMAD UR7, UR7, UR8, URZ ;  /* 0x00000008070772a4 */ /* 0x000fe4000f8e023f */
[----:B------:R-:W-:Y:S02]  /*1590*/  ULDC.64 UR12, c[0x0][0x180] ;  /* 0x00006000000c7ab9 */ /* 0x000fe40000000a00 */
[----:B------:R-:W-:-:S02]  /*15a0*/  UIMAD UR10, UR36, UR9, UR7 ;  /* 0x00000009240a72a4 */ /* 0x000fc4000f8e0207 */
[----:B------:R-:W-:Y:S02]  /*15b0*/  UIMAD.WIDE.U32 UR8, UR36, UR8, URZ ;  /* 0x00000008240872a5 */ /* 0x000fe4000f8e003f */
[----:B------:R-:W-:Y:S02]  /*15c0*/  UIMAD UR7, UR32, UR12, URZ ;  /* 0x0000000c200772a4 */ /* 0x000fe4000f8e023f */
[----:B------:R-:W-:Y:S02]  /*15d0*/  UIADD3 UR9, UR9, UR10, URZ ;  /* 0x0000000a09097290 */ /* 0x000fe4000fffe03f */
[----:B------:R-:W-:Y:S02]  /*15e0*/  UIMAD UR7, UR39, UR13, UR7 ;  /* 0x0000000d270772a4 */ /* 0x000fe4000f8e0207 */
[----:B------:R-:W-:-:S04]  /*15f0*/  UIMAD.WIDE.U32 UR8, UR39, UR12, UR8 ;  /* 0x0000000c270872a5 */ /* 0x000fc8000f8e0008 */
[----:B------:R-:W-:-:S03]  /*1600*/  UIADD3 UR23, UR9, UR7, URZ ;  /* 0x0000000709177290 */ /* 0x000fc6000fffe03f */
[----:B------:R-:W-:Y:S02]  /*1610*/  UMOV UR22, UR8 ;  /* 0x0000000800167c82 */ /* 0x000fe40008000000 */
.L_x_399:
        /* <DEDUP_REMOVED lines=18> */
.L_x_400:
[----:B------:R-:W2:Y:S01]  /*1740*/  LDL R0, [R1+0x40] ;  /* 0x0000400001007983 */ /* 0x000ea20000100800 */
        /* <DEDUP_REMOVED lines=18> */
[----:B------:R-:W3:Y:S01]  /*1870*/  S2UR UR10, SR_CTAID.X ;  /* 0x00000000000a79c3 */ /* 0x000ee20000002500 */
[----:B------:R-:W-:Y:S02]  /*1880*/  @!UP3 UMOV UR24, UR8 ;  /* 0x000000080018bc82 */ /* 0x000fe40008000000 */
[----:B------:R-:W-:Y:S02]  /*1890*/  UIADD3 UR7, UR49, UR7, URZ ;  /* 0x0000000731077290 */ /* 0x000fe4000fffe03f */
[----:B------:R-:W-:Y:S02]  /*18a0*/  UIMAD.WIDE.U32 UR8, UR40, UR14, URZ ;  /* 0x0000000e280872a5 */ /* 0x000fe4000f8e003f */
[----:B------:R-:W-:Y:S01]  /*18b0*/  UIMAD UR7, UR40, UR7, UR57 ;  /* 0x00000007280772a4 */ /* 0x000fe2000f8e0239 */
[----:B-1----:R-:W-:Y:S01]  /*18c0*/  IADD3 R4, R4, 0xffffffe, RZ ;  /* 0x0ffffffe04047810 */ /* 0x002fe20007ffe0ff */
[----:B------:R-:W-:-:S02]  /*18d0*/  USEL UR21, UR46, UR8, !UP3 ;  /* 0x000000082e157287 */ /* 0x000fc4000d800000 */
[----:B------:R-:W-:Y:S01]  /*18e0*/  UIADD3 UR17, UR47, UR7, URZ ;  /* 0x000000072f117290 */ /* 0x000fe2000fffe03f */
[----:B------:R1:W4:Y:S01]  /*18f0*/  F2I.FTZ.U32.TRUNC.NTZ R5, R4 ;  /* 0x0000000400057305 */ /* 0x000322000021f000 */
[----:B------:R-:W-:-:S04]  /*1900*/  UIMAD UR7, UR41, UR14, URZ ;  /* 0x0000000e290772a4 */ /* 0x000fc8000f8e023f */
[----:B------:R-:W-:Y:S02]  /*1910*/  @UP3 UIADD3 UR17, UR9, UR7, URZ ;  /* 0x0000000709113290 */ /* 0x000fe4000fffe03f */
[----:B------:R-:W-:-:S04]  /*1920*/  USHF.L.U64.HI UR7, UR39, 0x7, UR32 ;  /* 0x0000000727077899 */ /* 0x000fc80008010220 */
[----:B------:R-:W-:Y:S02]  /*1930*/  USEL UR7, UR7, URZ, UP1 ;  /* 0x0000003f07077287 */ /* 0x000fe40008800000 */
[----:B---3--:R-:W-:Y:S01]  /*1940*/  UIMAD.WIDE.U32 UR8, UR10, UR12, URZ ;  /* 0x0000000c0a0872a5 */ /* 0x008fe2000f8e003f */
[----:B-1----:R-:W-:-:S03]  /*1950*/  IMAD.MOV.U32 R4, RZ, RZ, RZ ;  /* 0x000000ffff047224 */ /* 0x002fc600078e00ff */
[----:B------:R-:W-:Y:S02]  /*1960*/  UIMAD UR13, UR10, UR13, UR9 ;  /* 0x0000000d0a0d72a4 */ /* 0x000fe4000f8e0209 */
[----:B------:R-:W-:Y:S02]  /*1970*/  USHF.L.U32 UR10, UR39, 0x7, URZ ;  /* 0x00000007270a7899 */ /* 0x000fe4000800063f */
[----:B------:R-:W-:Y:S02]  /*1980*/  USEL UR20, UR8, URZ, UP6 ;  /* 0x0000003f08147287 */ /* 0x000fe4000b000000 */
[----:B------:R-:W-:Y:S02]  /*1990*/  USEL UR8, UR10, URZ, UP1 ;  /* 0x0000003f0a087287 */ /* 0x000fe40008800000 */
[----:B------:R-:W-:Y:S02]  /*19a0*/  ULDC UR12, c[0x0][0x234] ;  /* 0x00008d00000c7ab9 */ /* 0x000fe40000000800 */
[----:B------:R-:W-:-:S02]  /*19b0*/  UIADD3 UR8, UP1, UR18, UR8, URZ ;  /* 0x0000000812087290 */ /* 0x000fc4000ff3e03f */
[----:B------:R-:W-:Y:S02]  /*19c0*/  USEL UR13, UR13, URZ, UP6 ;  /* 0x0000003f0d0d7287 */ /* 0x000fe4000b000000 */
        /* <DEDUP_REMOVED lines=17> */
[----:B------:R-:W-:Y:S01]  /*1ae0*/  @UP5 UIMAD UR16, UR42, UR12, UR7 ;  /* 0x0000000c2a1052a4 */ /* 0x000fe2000f8e0207 */
[----:B------:R-:W-:-:S06]  /*1af0*/  ISETP.GE.U32.AND P3, PT, R3, R6, PT ;  /* 0x000000060300720c */ /* 0x000fcc0003f66070 */
[----:B------:R-:W-:-:S07]  /*1b00*/  @!UP5 UMOV UR16, UR55 ;  /* 0x000000370010dc82 */ /* 0x000fce0008000000 */
        /* <DEDUP_REMOVED lines=12> */
.L_x_401:
[----:B------:R-:W-:Y:S02]  /*1bd0*/  UMOV UR12, UR56 ;  /* 0x00000038000c7c82 */ /* 0x000fe40008000000 */
.L_x_402:
[----:B------:R-:W1:Y:S01]  /*1be0*/  S2R R15, SR_TID.X ;  /* 0x00000000000f7919 */ /* 0x000e620000002100 */
[----:B------:R-:W-:Y:S01]  /*1bf0*/  UIADD3 UR8, UP4, UP3, UR8, UR50, UR52 ;  /* 0x0000003208087290 */ /* 0x000fe2000fb9e034 */
[----:B------:R-:W-:Y:S01]  /*1c00*/  SHF.R.S32.HI R251, RZ, 0x1f, R250 ;  /* 0x0000001ffffb7819 */ /* 0x000fe200000114fa */
[----:B------:R-:W-:Y:S01]  /*1c10*/  USHF.R.S32.HI UR33, URZ, 0x1f, UR42 ;  /* 0x0000001f3f217899 */ /* 0x000fe2000801142a */
[----:B------:R-:W-:Y:S01]  /*1c20*/  IMAD.U32 R8, RZ, RZ, UR18 ;  /* 0x00000012ff087e24 */ /* 0x000fe2000f8e00ff */
[----:B------:R-:W-:Y:S01]  /*1c30*/  UIADD3 UR21, UP2, UP1, UR20, UR8, UR21 ;  /* 0x0000000814157290 */ /* 0x000fe2000f95e015 */
[----:B------:R-:W-:Y:S01]  /*1c40*/  BSSY B1, `(.L_x_398) ;  /* 0x0000903000017945 */ /* 0x000fe20003800000 */
[----:B------:R-:W-:Y:S02]  /*1c50*/  UIADD3.X UR7, UR10, UR54, UR59, UP4, UP3 ;  /* 0x000000360a077290 */ /* 0x000fe4000a7e643b */
[----:B------:R-:W-:-:S02]  /*1c60*/  ULDC.64 UR8, c[0x0][0x1a8] ;  /* 0x00006a0000087ab9 */ /* 0x000fc40000000a00 */
[----:B------:R-:W-:Y:S02]  /*1c70*/  UIADD3.X UR20, UR13, UR7, UR17, UP2, UP1 ;  /* 0x000000070d147290 */ /* 0x000fe400097e2411 */
[----:B------:R-:W-:Y:S02]  /*1c80*/  UIMAD UR7, UR33, UR8, URZ ;  /* 0x00000008210772a4 */ /* 0x000fe4000f8e023f */
[----:B------:R-:W-:Y:S02]  /*1c90*/  ULDC UR34, c[0x0][0x2e8] ;  /* 0x0000ba0000227ab9 */ /* 0x000fe40000000800 */
[----:B------:R-:W-:-:S03]  /*1ca0*/  UIMAD UR14, UR42, UR9, UR7 ;  /* 0x000000092a0e72a4 */ /* 0x000fc6000f8e0207 */
[----:B------:R-:W-:Y:S02]  /*1cb0*/  ULDC.64 UR8, c[0x0][0x378] ;  /* 0x0000de0000087ab9 */ /* 0x000fe40000000a00 */
[----:B------:R-:W-:Y:S01]  /*1cc0*/  UIMAD UR7, UR33, UR8, URZ ;  /* 0x00000008210772a4 */ /* 0x000fe2000f8e023f */
[----:B-1----:R-:W-:Y:S02]  /*1cd0*/  SHF.R.S32.HI R9, RZ, 0x1f, R15 ;  /* 0x0000001fff097819 */ /* 0x002fe4000001140f */
[----:B------:R-:W-:Y:S02]  /*1ce0*/  UMOV UR33, 0x4 ;  /* 0x0000000400217882 */ /* 0x000fe40000000000 */
[----:B------:R-:W-:Y:S01]  /*1cf0*/  UIMAD UR13, UR42, UR9, UR7 ;  /* 0x000000092a0d72a4 */ /* 0x000fe2000f8e0207 */
[----:B------:R-:W-:Y:S02]  /*1d00*/  LEA.HI R3, R9, R15, RZ, 0x2 ;  /* 0x0000000f09037211 */ /* 0x000fe400078f10ff */
[----:B------:R-:W-:-:S02]  /*1d10*/  ULDC.64 UR8, c[0x0][0x370] ;  /* 0x0000dc0000087ab9 */ /* 0x000fc40000000a00 */
[----:B------:R-:W-:Y:S01]  /*1d20*/  SHF.R.S32.HI R3, RZ, 0x2, R3 ;  /* 0x00000002ff037819 */ /* 0x000fe20000011403 */
[----:B------:R-:W-:Y:S02]  /*1d30*/  UIMAD UR7, UR26, UR8, URZ ;  /* 0x000000081a0772a4 */ /* 0x000fe4000f8e023f */
[----:B------:R-:W-:Y:S01]  /*1d40*/  UIADD3 UR8, UR18, UR12, URZ ;  /* 0x0000000c12087290 */ /* 0x000fe2000fffe03f */
[----:B------:R-:W-:Y:S01]  /*1d50*/  SHF.R.S32.HI R17, RZ, 0x1f, R3 ;  /* 0x0000001fff117819 */ /* 0x000fe20000011403 */
[----:B------:R-:W-:Y:S01]  /*1d60*/  UIMAD UR10, UR18, UR9, UR7 ;  /* 0x00000009120a72a4 */ /* 0x000fe2000f8e0207 */
[----:B------:R-:W-:Y:S01]  /*1d70*/  IADD3 R0, P1, R3, UR18, RZ ;  /* 0x0000001203007c10 */ /* 0x000fe2000ff3e0ff */
[----:B------:R-:W-:Y:S02]  /*1d80*/  UIADD3 UR7, -UR6, UR15, UR37 ;  /* 0x0000000f06077290 */ /* 0x000fe4000fffe125 */
[----:B------:R-:W-:Y:S01]  /*1d90*/  UIADD3 UR12, UR18, UR16, URZ ;  /* 0x00000010120c7290 */ /* 0x000fe2000fffe03f */
[----:B------:R-:W-:Y:S01]  /*1da0*/  IADD3.X R7, R17, UR26, RZ, P1, !PT ;  /* 0x0000001a11077c10 */ /* 0x000fe20008ffe4ff */
[----:B------:R-:W-:Y:S01]  /*1db0*/  IMAD.WIDE.U32 R4, R0, c[0x0][0x190], R250 ;  /* 0x0000640000047a25 */ /* 0x000fe200078e00fa */
[----:B------:R-:W-:-:S03]  /*1dc0*/  UIADD3 UR7, UR7, -UR34, URZ ;  /* 0x8000002207077290 */ /* 0x000fc6000fffe03f */
[----:B------:R-:W-:Y:S01]  /*1dd0*/  IMAD R7, R7, c[0x0][0x190], RZ ;  /* 0x0000640007077a24 */ /* 0x000fe200078e02ff */
[----:B------:R-:W-:Y:S01]  /*1de0*/  IADD3 R6, P1, R4, UR31, RZ ;  /* 0x0000001f04067c10 */ /* 0x000fe2000ff3e0ff */
[----:B------:R-:W-:Y:S02]  /*1df0*/  USHF.R.S32.HI UR18, URZ, 0x1f, UR7 ;  /* 0x0000001f3f127899 */ /* 0x000fe40008011407 */
[----:B------:R-:W-:Y:S02]  /*1e00*/  IMAD R0, R0, c[0x0][0x194], R7 ;  /* 0x0000650000007a24 */ /* 0x000fe400078e0207 */
[----:B------:R-:W-:Y:S02]  /*1e10*/  ULEA.HI UR18, UR18, UR7, URZ, 0x6 ;  /* 0x0000000712127291 */ /* 0x000fe4000f8f303f */
[----:B------:R-:W-:Y:S01]  /*1e20*/  UIADD3 UR7, UR28, -0x1, URZ ;  /* 0xffffffff1c077890 */ /* 0x000fe2000fffe03f */
[----:B------:R-:W-:Y:S01]  /*1e30*/  IADD3.X R7, R5, UR30, R0, P1, !PT ;  /* 0x0000001e05077c10 */ /* 0x000fe20008ffe400 */
[----:B------:R-:W-:Y:S01]  /*1e40*/  USHF.R.S32.HI UR18, URZ, 0x6, UR18 ;  /* 0x000000063f127899 */ /* 0x000fe20008011412 */
[----:B------:R-:W-:Y:S01]  /*1e50*/  LEA.HI R0, R9, R15, RZ, 0x5 ;  /* 0x0000000f09007211 */ /* 0x000fe200078f28ff */
[----:B------:R-:W-:Y:S01]  /*1e60*/  ULDC.64 UR30, c[0x0][0x3c8] ;  /* 0x0000f200001e7ab9 */ /* 0x000fe20000000a00 */
[----:B------:R-:W-:Y:S01]  /*1e70*/  IADD3 R4, P1, R250, UR24, RZ ;  /* 0x00000018fa047c10 */ /* 0x000fe2000ff3e0ff */
[----:B------:R-:W-:Y:S01]  /*1e80*/  UISETP.LT.AND UP1, UPT, URZ, UR18, UPT ;  /* 0x000000123f00728c */ /* 0x000fe2000bf21270 */
[----:B------:R-:W-:Y:S01]  /*1e90*/  LOP3.LUT R9, R0, 0xffffffe0, RZ, 0xc0, !PT ;  /* 0xffffffe000097812 */ /* 0x000fe200078ec0ff */
[----:B------:R-:W-:Y:S01]  /*1ea0*/  UIMAD.WIDE UR8, UR8, UR33, UR30 ;  /* 0x00000021080872a5 */ /* 0x000fe2000f8e021e */
[----:B------:R-:W-:Y:S01]  /*1eb0*/  SHF.R.S32.HI R0, RZ, 0x5, R0 ;  /* 0x00000005ff007819 */ /* 0x000fe20000011400 */
[----:B------:R-:W-:Y:S01]  /*1ec0*/  USEL UR18, URZ, UR18, !UP1 ;  /* 0x000000123f127287 */ /* 0x000fe2000c800000 */
[----:B------:R-:W-:Y:S01]  /*1ed0*/  IADD3.X R5, R251, UR25, RZ, P1, !PT ;  /* 0x00000019fb057c10 */ /* 0x000fe20008ffe4ff */
[----:B------:R-:W-:-:S02]  /*1ee0*/  IMAD.IADD R15, R15, 0x1, -R9 ;  /* 0x000000010f0f7824 */ /* 0x000fc400078e0a09 */
[----:B------:R-:W-:Y:S02]  /*1ef0*/  UISETP.GT.AND UP1, UPT, UR28, UR18, UPT ;  /* 0x000000121c00728c */ /* 0x000fe4000bf24270 */
[----:B------:R-:W-:Y:S01]  /*1f00*/  IMAD R0, R0, UR51, R15 ;  /* 0x0000003300007c24 */ /* 0x000fe2000f8e020f */
[----:B------:R-:W-:Y:S01]  /*1f10*/  UMOV UR17, UR8 ;  /* 0x0000000800117c82 */ /* 0x000fe20008000000 */
[----:B------:R-:W-:Y:S01]  /*1f20*/  IMAD.WIDE.U32 R4, R8, c[0x0][0x370], R4 ;  /* 0x0000dc0008047a25 */ /* 0x000fe200078e0004 */
[----:B------:R-:W-:Y:S02]  /*1f30*/  UMOV UR16, UR9 ;  /* 0x0000000900107c82 */ /* 0x000fe40008000000 */
[C---:B------:R-:W-:Y:S01]  /*1f40*/  IADD3 R211, P1, R0.reuse, UR21, RZ ;  /* 0x0000001500d37c10 */ /* 0x040fe2000ff3e0ff */
[----:B------:R-:W-:Y:S01]  /*1f50*/  ULDC.64 UR8, c[0x0][0x200] ;  /* 0x0000800000087ab9 */ /* 0x000fe20000000a00 */
[----:B------:R-:W-:Y:S02]  /*1f60*/  IADD3 R5, R5, UR10, RZ ;  /* 0x0000000a05057c10 */ /* 0x000fe4000fffe0ff */
[----:B------:R-:W-:Y:S01]  /*1f70*/  LEA.HI.X.SX32 R8, R0, UR20, 0x1, P1 ;  /* 0x0000001400087c11 */ /* 0x000fe200088f0eff */
[----:B------:R-:W-:Y:S01]  /*1f80*/  IMAD.U32 R0, RZ, RZ, UR42 ;  /* 0x0000002aff007e24 */ /* 0x000fe2000f8e00ff */
[----:B------:R-:W-:-:S03]  /*1f90*/  LEA R212, P1, R211, c[0x0][0x350], 0x2 ;  /* 0x0000d400d3d47a11 */ /* 0x000fc600078210ff */
[C---:B------:R-:W-:Y:S01]  /*1fa0*/  IMAD.WIDE.U32 R4, R0.reuse, c[0x0][0x378], R4 ;  /* 0x0000de0000047a25 */ /* 0x040fe200078e0004 */
[----:B------:R-:W-:Y:S02]  /*1fb0*/  LEA.HI.X R211, R211, c[0x0][0x354], R8, 0x2, P1 ;  /* 0x0000d500d3d37a11 */ /* 0x000fe400008f1408 */
[----:B------:R-:W-:Y:S01]  /*1fc0*/  PLOP3.LUT P1, PT, PT, PT, UP1, 0x80, 0x0 ;  /* 0x000000000000781c */ /* 0x000fe20003f2f018 */
[----:B------:R-:W-:Y:S01]  /*1fd0*/  IMAD.WIDE.U32 R6, R0, c[0x0][0x1a8], R6 ;  /* 0x00006a0000067a25 */ /* 0x000fe200078e0006 */
[----:B------:R-:W-:Y:S01]  /*1fe0*/  IADD3 R5, R5, UR13, RZ ;  /* 0x0000000d05057c10 */ /* 0x000fe2000fffe0ff */
[----:B------:R-:W-:Y:S02]  /*1ff0*/  UIMAD.WIDE UR12, UR12, UR33, UR8 ;  /* 0x000000210c0c72a5 */ /* 0x000fe4000f8e0208 */
        /* <DEDUP_REMOVED lines=28> */
.L_x_404:
        /* <DEDUP_REMOVED lines=18> */
.L_x_405:
        /* <DEDUP_REMOVED lines=35> */
.L_x_407:
[----:B-1----:R-:W-:Y:S05]  /*2510*/  BSYNC B0 ;  /* 0x0000000000007941 */ /* 0x002fea0003800000 */
.L_x_406:
        /* <DEDUP_REMOVED lines=19> */
.L_x_409:
[----:B------:R-:W-:Y:S05]  /*2650*/  BSYNC B0 ;  /* 0x0000000000007941 */ /* 0x000fea0003800000 */
.L_x_408:
        /* <DEDUP_REMOVED lines=31> */
.L_x_411:
[----:B------:R-:W-:Y:S05]  /*2850*/  BSYNC B0 ;  /* 0x0000000000007941 */ /* 0x000fea0003800000 */
.L_x_410:
        /* <DEDUP_REMOVED lines=18> */
.L_x_403:
        /* <DEDUP_REMOVED lines=64> */
.L_x_414:
[----:B------:R-:W-:Y:S05]  /*2d80*/  BSYNC B0 ;  /* 0x0000000000007941 */ /* 0x000fea0003800000 */
.L_x_413:
        /* <DEDUP_REMOVED lines=41> */
.L_x_416:
[----:B------:R-:W-:Y:S05]  /*3020*/  BSYNC B0 ;  /* 0x0000000000007941 */ /* 0x000fea0003800000 */
.L_x_415:
        /* <DEDUP_REMOVED lines=39> */
.L_x_418:
[----:B------:R-:W-:Y:S05]  /*32a0*/  BSYNC B0 ;  /* 0x0000000000007941 */ /* 0x000fea0003800000 */
.L_x_417:
        /* <DEDUP_REMOVED lines=19> */
.L_x_420:
        /* <DEDUP_REMOVED lines=36> */
.L_x_421:
[----:B------:R-:W-:Y:S05]  /*3620*/  BSYNC B0 ;  /* 0x0000000000007941 */ /* 0x000fea0003800000 */
.L_x_419:
[C---:B-1----:R-:W-:Y:S01]  /*3630*/  IADD3 R4, R249.reuse, 0x20, RZ ;  /* 0x00000020f9047810 */ /* 0x042fe20007ffe0ff */
[----:B------:R-:W-:Y:S01]  /*3640*/  ULDC.64 UR20, c[0x0][0x198] ;  /* 0x0000660000147ab9 */ /* 0x000fe20000000a00 */
[C---:B------:R-:W-:Y:S01]  /*3650*/  ISETP.GE.AND P2, PT, R249.reuse, UR8, PT ;  /* 0x00000008f9007c0c */ /* 0x040fe2000bf46270 */
[----:B------:R-:W-:Y:S01]  /*3660*/  IMAD.U32 R6, RZ, RZ, UR37 ;  /* 0x00000025ff067e24 */ /* 0x000fe2000f8e00ff */
[C---:B------:R-:W-:Y:S02]  /*3670*/  IADD3 R5, R249.reuse, 0x8, RZ ;  /* 0x00000008f9057810 */ /* 0x040fe40007ffe0ff */
[----:B------:R-:W-:Y:S02]  /*3680*/  MOV R9, 0x7f800000 ;  /* 0x7f80000000097802 */ /* 0x000fe40000000f00 */
[----:B------:R-:W-:Y:S01]  /*3690*/  IADD3 R8, R249, 0x28, RZ ;  /* 0x00000028f9087810 */ /* 0x000fe20007ffe0ff */
[----:B--2-4-:R-:W-:Y:S01]  /*36a0*/  IMAD.MOV.U32 R11, RZ, RZ, 0x7f800000 ;  /* 0x7f800000ff0b7424 */ /* 0x014fe200078e00ff */
[----:B------:R-:W-:Y:S01]  /*36b0*/  ISETP.GE.AND P4, PT, R4, UR8, PT ;  /* 0x0000000804007c0c */ /* 0x000fe2000bf86270 */
[----:B------:R-:W-:Y:S01]  /*36c0*/  IMAD.MOV.U32 R4, RZ, RZ, 0x4 ;  /* 0x00000004ff047424 */ /* 0x000fe200078e00ff */
[----:B------:R-:W-:Y:S01]  /*36d0*/  ISETP.GE.AND P6, PT, R5, UR8, PT ;  /* 0x0000000805007c0c */ /* 0x000fe2000bfc6270 */
[----:B------:R-:W-:Y:S01]  /*36e0*/  UIMAD UR9, UR19, UR20, URZ ;  /* 0x00000014130972a4 */ /* 0x000fe2000f8e023f */
[----:B------:R-:W-:Y:S01]  /*36f0*/  ISETP.GE.AND P3, PT, R8, UR8, PT ;  /* 0x0000000808007c0c */ /* 0x000fe2000bf66270 */
[----:B------:R-:W-:Y:S01]  /*3700*/  IMAD.WIDE R4, R249, R4, UR12 ;  /* 0x0000000cf9047e25 */ /* 0x000fe2000f8e0204 */
[----:B------:R-:W-:Y:S01]  /*3710*/  MOV R10, 0x7f800000 ;  /* 0x7f800000000a7802 */ /* 0x000fe20000000f00 */
[----:B------:R-:W-:Y:S01]  /*3720*/  UIMAD UR9, UR37, UR21, UR9 ;  /* 0x00000015250972a4 */ /* 0x000fe2000f8e0209 */
[----:B------:R-:W-:Y:S01]  /*3730*/  MOV R252, 0x7f800000 ;  /* 0x7f80000000fc7802 */ /* 0x000fe20000000f00 */
[----:B------:R-:W-:Y:S01]  /*3740*/  @P1 STS [R0+0x9000], RZ ;  /* 0x009000ff00001388 */ /* 0x000fe20000000800 */
[----:B------:R-:W-:-:S03]  /*3750*/  IMAD.WIDE.U32 R6, R6, c[0x0][0x198], R250 ;  /* 0x0000660006067a25 */ /* 0x000fc600078e00fa */
[----:B------:R-:W2:Y:S02]  /*3760*/  @!P2 LDG.E R9, [R4.64] ;  /* 0x000000040409a981 */ /* 0x000ea4000c1e1900 */
[----:B------:R-:W-:Y:S02]  /*3770*/  IADD3 R6, P2, R6, UR22, RZ ;  /* 0x0000001606067c10 */ /* 0x000fe4000ff5e0ff */
[----:B------:R1:W4:Y:S04]  /*3780*/  @!P6 LDG.E R11, [R4.64+0x20] ;  /* 0x00002004040be981 */ /* 0x000328000c1e1900 */
[----:B------:R-:W-:Y:S04]  /*3790*/  @P1 STS [R0+0x9004], RZ ;  /* 0x009004ff00001388 */ /* 0x000fe80000000800 */
[----:B------:R-:W-:Y:S04]  /*37a0*/  @P1 STS.64 [R0+0x9008], RZ ;  /* 0x009008ff00001388 */ /* 0x000fe80000000a00 */
[----:B------:R-:W-:Y:S04]  /*37b0*/  @P1 STS.128 [R0+0xb000], RZ ;  /* 0x00b000ff00001388 */ /* 0x000fe80000000c00 */
[----:B------:R-:W-:Y:S04]  /*37c0*/  @P1 STS.128 [R0+0xd000], RZ ;  /* 0x00d000ff00001388 */ /* 0x000fe80000000c00 */
[----:B------:R1:W5:Y:S04]  /*37d0*/  @!P4 LDG.E R252, [R4.64+0x80] ;  /* 0x0000800404fcc981 */ /* 0x000368000c1e1900 */
[----:B--2---:R2:W-:Y:S02]  /*37e0*/  STL [R1+0x8], R9 ;  /* 0x0000080901007387 */ /* 0x0045e40000100800 */
[----:B--2---:R-:W-:-:S04]  /*37f0*/  IMAD.MOV.U32 R9, RZ, RZ, 0x4 ;  /* 0x00000004ff097424 */ /* 0x004fc800078e00ff */
[----:B------:R-:W-:-:S05]  /*3800*/  @!P3 IMAD.WIDE R8, R8, R9, UR12 ;  /* 0x0000000c0808be25 */ /* 0x000fca000f8e0209 */
[----:B---3--:R2:W3:Y:S01]  /*3810*/  @!P3 LDG.E R10, [R8.64] ;  /* 0x00000004080ab981 */ /* 0x0084e2000c1e1900 */
[----:B-1----:R-:W-:-:S05]  /*3820*/  IMAD.U32 R4, RZ, RZ, UR9 ;  /* 0x00000009ff047e24 */ /* 0x002fca000f8e00ff */
[----:B------:R-:W-:Y:S01]  /*3830*/  IADD3.X R7, R7, UR23, R4, P2, !PT ;  /* 0x0000001707077c10 */ /* 0x000fe200097fe404 */
[----:B------:R-:W-:Y:S01]  /*3840*/  IMAD R4, R16, c[0x0][0x1b0], RZ ;  /* 0x00006c0010047a24 */ /* 0x000fe200078e02ff */
[----:B------:R-:W-:Y:S03]  /*3850*/  BSSY B0, `(.L_x_422) ;  /* 0x000002a000007945 */ /* 0x000fe60003800000 */
[C---:B------:R-:W-:Y:S02]  /*3860*/  IMAD R4, R14.reuse, c[0x0][0x1b4], R4 ;  /* 0x00006d000e047a24 */ /* 0x040fe400078e0204 */
[----:B------:R-:W-:-:S05]  /*3870*/  IMAD.WIDE.U32 R6, R14, c[0x0][0x1b0], R6 ;  /* 0x00006c000e067a25 */ /* 0x000fca00078e0006 */
[----:B--2---:R-:W-:Y:S01]  /*3880*/  IADD3 R9, R7, R4, RZ ;  /* 0x0000000407097210 */ /* 0x004fe20007ffe0ff */
        /* <DEDUP_REMOVED lines=38> */
.L_x_423:
[----:B------:R-:W-:Y:S05]  /*3af0*/  BSYNC B0 ;  /* 0x0000000000007941 */ /* 0x000fea0003800000 */
.L_x_422:
        /* <DEDUP_REMOVED lines=10> */
[----:B------:R-:W-:Y:S02]  /*3ba0*/  IMAD.X R4, RZ, RZ, R17, P1 ;  /* 0x000000ffff047224 */ /* 0x000fe400008e0611 */
[----:B-1----:R-:W-:-:S04]  /*3bb0*/  IMAD.WIDE.U32 R10, R3, c[0x0][0x198], R6 ;  /* 0x00006600030a7a25 */ /* 0x002fc800078e0006 */
        /* <DEDUP_REMOVED lines=26> */
.L_x_425:
[----:B------:R-:W-:Y:S05]  /*3d60*/  BSYNC B0 ;  /* 0x0000000000007941 */ /* 0x000fea0003800000 */
.L_x_424:
[----:B------:R-:W0:Y:S01]  /*3d70*/  LDGDEPBAR ;  /* 0x00000000000079af */ /* 0x000e220000000000 */
[----:B-1----:R-:W-:Y:S02]  /*3d80*/  IMAD.MOV.U32 R6, RZ, RZ, c[0x0][0x308] ;  /* 0x0000c200ff067624 */ /* 0x002fe400078e00ff */
[----:B------:R-:W-:Y:S01]  /*3d90*/  IMAD.MOV.U32 R7, RZ, RZ, c[0x0][0x30c] ;  /* 0x0000c300ff077624 */ /* 0x000fe200078e00ff */
[----:B------:R-:W-:-:S04]  /*3da0*/  DEPBAR.LE SB0, 0x1 ;  /* 0x000080400000791a */ /* 0x000fc80000000000 */
[----:B------:R-:W-:Y:S06]  /*3db0*/  BAR.SYNC.DEFER_BLOCKING 0x0 ;  /* 0x0000000000007b1d */ /* 0x000fec0000010000 */
[----:B------:R1:W3:Y:S01]  /*3dc0*/  LDG.E.64 R4, [R6.64+0x8] ;  /* 0x0000080406047981 */ /* 0x0002e2000c1e1b00 */
[----:B--2---:R-:W-:-:S03]  /*3dd0*/  SHF.R.S32.HI R0, RZ, 0x1f, R15 ;  /* 0x0000001fff007819 */ /* 0x004fc6000001140f */
[----:B------:R-:W2:Y:S04]  /*3de0*/  LDSM.16.M88.4 R148, [R197+0xf000] ;  /* 0x00f00000c594783b */ /* 0x000ea80000000200 */
[----:B------:R-:W4:Y:S04]  /*3df0*/  LDSM.16.M88.4 R152, [R197+0xf400] ;  /* 0x00f40000c598783b */ /* 0x000f280000000200 */
[----:B------:R-:W2:Y:S04]  /*3e00*/  LDSM.16.M88.4 R156, [R198+0xf000] ;  /* 0x00f00000c69c783b */ /* 0x000ea80000000200 */
[----:B------:R-:W2:Y:S04]  /*3e10*/  LDSM.16.M88.4 R160, [R198+0xf400] ;  /* 0x00f40000c6a0783b */ /* 0x000ea80000000200 */
[----:B------:R-:W2:Y:S04]  /*3e20*/  LDSM.16.M88.4 R164, [R197+0x11000] ;  /* 0x01100000c5a4783b */ /* 0x000ea80000000200 */
[----:B------:R-:W2:Y:S04]  /*3e30*/  LDSM.16.M88.4 R168, [R197+0x11400] ;  /* 0x01140000c5a8783b */ /* 0x000ea80000000200 */
[----:B-1----:R-:W2:Y:S01]  /*3e40*/  LDG.E.64 R6, [R6.64] ;  /* 0x0000000406067981 */ /* 0x002ea2000c1e1b00 */
[----:B------:R-:W-:Y:S01]  /*3e50*/  UIADD3 UR29, UR37, UR15, URZ ;  /* 0x0000000f251d7290 */ /* 0x000fe2000fffe03f */
[----:B------:R-:W-:Y:S01]  /*3e60*/  IMAD.MOV.U32 R248, RZ, RZ, R237 ;  /* 0x000000fffff87224 */ /* 0x000fe200078e00ed */
[----:B------:R-:W-:Y:S01]  /*3e70*/  CS2R R126, SRZ ;  /* 0x00000000007e7805 */ /* 0x000fe2000001ff00 */
[----:B------:R-:W1:Y:S01]  /*3e80*/  LDSM.16.M88.4 R172, [R198+0x11000] ;  /* 0x01100000c6ac783b */ /* 0x000e620000000200 */
[----:B------:R-:W-:Y:S01]  /*3e90*/  UIADD3 UR33, -UR6, 0x80, UR29 ;  /* 0x0000008006217890 */ /* 0x000fe2000fffe11d */
        /* <DEDUP_REMOVED lines=52> */
[----:B------:R-:W-:-:S02]  /*41e0*/  ULDC UR8, c[0x0][0x2e8] ;  /* 0x0000ba0000087ab9 */ /* 0x000fc40000000800 */
[----:B------:R-:W-:Y:S02]  /*41f0*/  UIADD3 UR33, UR33, -UR8, URZ ;  /* 0x8000000821217290 */ /* 0x000fe4000fffe03f */
[----:B------:R-:W-:Y:S02]  /*4200*/  UIADD3 UR32, UR37, 0x80, URZ ;  /* 0x0000008025207890 */ /* 0x000fe4000fffe03f */
[----:B------:R-:W-:Y:S01]  /*4210*/  ULDC UR14, c[0x0][0x2e4] ;  /* 0x0000b900000e7ab9 */ /* 0x000fe20000000800 */
[----:B---3--:R-:W-:-:S04]  /*4220*/  IADD3 R3, P2, P1, R4, UR45, R15 ;  /* 0x0000002d04037c10 */ /* 0x008fc8000f95e00f */
[----:B------:R-:W-:Y:S01]  /*4230*/  IADD3.X R4, R5, UR53, R0, P2, P1 ;  /* 0x0000003505047c10 */ /* 0x000fe200097e2400 */
[----:B------:R3:W-:Y:S01]  /*4240*/  STL [R1+0x34], R3 ;  /* 0x0000340301007387 */ /* 0x0007e20000100800 */
[----:B------:R-:W-:-:S04]  /*4250*/  IADD3 R0, R205, 0x1800, RZ ;  /* 0x00001800cd007810 */ /* 0x000fc80007ffe0ff */
[----:B------:R-:W-:Y:S01]  /*4260*/  SEL R0, R0, R205, !P0 ;  /* 0x000000cd00007207 */ /* 0x000fe20004000000 */
[----:B--2---:R-:W2:Y:S01]  /*4270*/  R2UR UR20, R6 ;  /* 0x00000000061473c2 */ /* 0x004ea200000e0000 */
[----:B---3--:R-:W-:-:S04]  /*4280*/  IADD3 R3, R207, 0x1800, RZ ;  /* 0x00001800cf037810 */ /* 0x008fc80007ffe0ff */
[----:B------:R-:W-:-:S03]  /*4290*/  SEL R3, R3, R207, !P0 ;  /* 0x000000cf03037207 */ /* 0x000fc60004000000 */
[----:B------:R-:W3:Y:S01]  /*42a0*/  R2UR UR30, R7 ;  /* 0x00000000071e73c2 */ /* 0x000ee200000e0000 */
[----:B------:R-:W-:Y:S01]  /*42b0*/  SHF.L.U32 R196, R3, 0x1, RZ ;  /* 0x0000000103c47819 */ /* 0x000fe200000006ff */
[----:B------:R-:W-:Y:S01]  /*42c0*/  IMAD.SHL.U32 R3, R0, 0x2, RZ ;  /* 0x0000000200037824 */ /* 0x000fe200078e00ff */
[----:B--2---:R-:W-:Y:S01]  /*42d0*/  LOP3.LUT R0, R4, UR20, RZ, 0x3c, !PT ;  /* 0x0000001404007c12 */ /* 0x004fe2000f8e3cff */
[----:B------:R-:W-:Y:S02]  /*42e0*/  UIADD3 UR28, UR20, -0x61c88647, URZ ;  /* 0x9e3779b9141c7890 */ /* 0x000fe4000fffe03f */
[----:B------:R-:W-:Y:S02]  /*42f0*/  UIADD3 UR34, UR20, 0x3c6ef372, URZ ;  /* 0x3c6ef37214227890 */ /* 0x000fe4000fffe03f */
[----:B------:R2:W-:Y:S01]  /*4300*/  STL [R1+0x24], R0 ;  /* 0x0000240001007387 */ /* 0x0005e20000100800 */
[----:B------:R-:W-:Y:S02]  /*4310*/  UIADD3 UR26, UR20, -0x255992d5, URZ ;  /* 0xdaa66d2b141a7890 */ /* 0x000fe4000fffe03f */
[----:B------:R-:W-:-:S02]  /*4320*/  UIADD3 UR24, UR20, 0x78dde6e4, URZ ;  /* 0x78dde6e414187890 */ /* 0x000fc4000fffe03f */
[----:B------:R-:W-:Y:S02]  /*4330*/  UIADD3 UR22, UR20, 0x1715609d, URZ ;  /* 0x1715609d14167890 */ /* 0x000fe4000fffe03f */
[----:B------:R-:W-:Y:S02]  /*4340*/  UIADD3 UR20, UR20, -0x4ab325aa, URZ ;  /* 0xb54cda5614147890 */ /* 0x000fe4000fffe03f */
[----:B---3--:R-:W-:Y:S02]  /*4350*/  UIADD3 UR31, UR30, -0x4498517b, URZ ;  /* 0xbb67ae851e1f7890 */ /* 0x008fe4000fffe03f */
[----:B------:R-:W-:Y:S02]  /*4360*/  UIADD3 UR27, UR30, 0x76cf5d0a, URZ ;  /* 0x76cf5d0a1e1b7890 */ /* 0x000fe4000fffe03f */
[----:B------:R-:W-:Y:S02]  /*4370*/  UIADD3 UR25, UR30, 0x32370b8f, URZ ;  /* 0x32370b8f1e197890 */ /* 0x000fe4000fffe03f */
[----:B------:R-:W-:-:S02]  /*4380*/  UIADD3 UR23, UR30, -0x126145ec, URZ ;  /* 0xed9eba141e177890 */ /* 0x000fc4000fffe03f */
[----:B------:R-:W-:Y:S02]  /*4390*/  UIADD3 UR21, UR30, -0x56f99767, URZ ;  /* 0xa90668991e157890 */ /* 0x000fe4000fffe03f */
[----:B------:R-:W-:Y:S01]  /*43a0*/  UIADD3 UR19, UR30, 0x646e171e, URZ ;  /* 0x646e171e1e137890 */ /* 0x000fe2000fffe03f */
[----:B--2---:R-:W-:-:S04]  /*43b0*/  IMAD.MOV.U32 R0, RZ, RZ, c[0x0][0x22c] ;  /* 0x00008b00ff007624 */ /* 0x004fc800078e00ff */
[----:B------:R-:W-:-:S04]  /*43c0*/  IMAD R0, R0, c[0x0][0x1c0], RZ ;  /* 0x0000700000007a24 */ /* 0x000fc800078e02ff */
[C---:B------:R-:W-:Y:S01]  /*43d0*/  IMAD.SHL.U32 R5, R0.reuse, 0x8, RZ ;  /* 0x0000000800057824 */ /* 0x040fe200078e00ff */
[----:B------:R-:W-:-:S04]  /*43e0*/  SHF.L.U32 R8, R0, 0x4, RZ ;  /* 0x0000000400087819 */ /* 0x000fc800000006ff */
[C---:B------:R-:W-:Y:S02]  /*43f0*/  IADD3 R6, R8.reuse, 0x20, RZ ;  /* 0x0000002008067810 */ /* 0x040fe40007ffe0ff */
[----:B------:R-:W-:-:S03]  /*4400*/  IADD3 R0, R8, 0x40, RZ ;  /* 0x0000004008007810 */ /* 0x000fc60007ffe0ff */
[C---:B------:R-:W-:Y:S01]  /*4410*/  IMAD.IADD R4, R5.reuse, 0x1, R6 ;  /* 0x0000000105047824 */ /* 0x040fe200078e0206 */
[----:B------:R-:W-:-:S03]  /*4420*/  IADD3 R0, R5, R0, RZ ;  /* 0x0000000005007210 */ /* 0x000fc60007ffe0ff */
[C---:B------:R-:W-:Y:S02]  /*4430*/  IMAD.IADD R6, R5.reuse, 0x1, R4 ;  /* 0x0000000105067824 */ /* 0x040fe400078e0204 */
        /* <DEDUP_REMOVED lines=11> */
.L_x_430:
[----:B------:R-:W0:Y:S01]  /*44f0*/  LDGDEPBAR ;  /* 0x00000000000079af */ /* 0x000e220000000000 */
[----:B---3--:R-:W-:Y:S01]  /*4500*/  IMAD.IADD R0, R206, 0x1, R196 ;  /* 0x00000001ce007824 */ /* 0x008fe200078e02c4 */
[----:B------:R-:W-:Y:S01]  /*4510*/  USHF.L.U32 UR8, UR7, 0x6, URZ ;  /* 0x0000000607087899 */ /* 0x000fe2000800063f */
[----:B------:R-:W-:Y:S01]  /*4520*/  IMAD.MOV.U32 R246, RZ, RZ, R212 ;  /* 0x000000fffff67224 */ /* 0x000fe200078e00d4 */
[----:B------:R-:W-:Y:S01]  /*4530*/  ULDC UR10, c[0x0][0x2e4] ;  /* 0x0000b900000a7ab9 */ /* 0x000fe20000000800 */
[----:B------:R-:W-:Y:S01]  /*4540*/  MOV R247, R211 ;  /* 0x000000d300f77202 */ /* 0x000fe20000000f00 */
[----:B------:R-:W-:Y:S01]  /*4550*/  UISETP.GE.AND UP0, UPT, UR8, UR33, UPT ;  /* 0x000000210800728c */ /* 0x000fe2000bf06270 */
[----:B------:R-:W-:Y:S04]  /*4560*/  DEPBAR.LE SB0, 0x0 ;  /* 0x000080000000791a */ /* 0x000fe80000000000 */
[----:B------:R-:W-:Y:S06]  /*4570*/  BAR.SYNC.DEFER_BLOCKING 0x0 ;  /* 0x0000000000007b1d */ /* 0x000fec0000010000 */
[----:B------:R-:W-:Y:S05]  /*4580*/  LDSM.16.M88.4 R32, [R196] ;  /* 0x00000000c420783b */ /* 0x000fea0000000200 */
[----:B------:R-:W1:Y:S05]  /*4590*/  LDSM.16.M88.4 R16, [R197+0x9000] ;  /* 0x00900000c510783b */ /* 0x000e6a0000000200 */
[----:B------:R-:W2:Y:S05]  /*45a0*/  LDSM.16.M88.4 R28, [R196+0x800] ;  /* 0x00080000c41c783b */ /* 0x000eaa0000000200 */
[----:B------:R-:W3:Y:S05]  /*45b0*/  LDSM.16.M88.4 R132, [R197+0x9400] ;  /* 0x00940000c584783b */ /* 0x000eea0000000200 */
[----:B------:R-:W-:Y:S05]  /*45c0*/  LDSM.16.M88.4 R136, [R0] ;  /* 0x000000000088783b */ /* 0x000fea0000000200 */
[----:B-----5:R-:W4:Y:S05]  /*45d0*/  LDSM.16.M88.4 R140, [R198+0x9000] ;  /* 0x00900000c68c783b */ /* 0x020f2a0000000200 */
[----:B------:R-:W-:Y:S01]  /*45e0*/  LDSM.16.M88.4 R144, [R198+0xd400] ;  /* 0x00d40000c690783b */ /* 0x000fe20000000200 */
[-C--:B-1----:R-:W-:Y:S08]  /*45f0*/  HMMA.16816.F32 R4, R32, R16.reuse, RZ ;  /* 0x000000102004723c */ /* 0x082ff000000018ff */
[C---:B--2---:R-:W-:Y:S08]  /*4600*/  HMMA.16816.F32 R8, R28.reuse, R16, RZ ;  /* 0x000000101c08723c */ /* 0x044ff000000018ff */
[-C--:B------:R-:W-:Y:S08]  /*4610*/  HMMA.16816.F32 R12, R28, R18.reuse, RZ ;  /* 0x000000121c0c723c */ /* 0x080ff000000018ff */
[C---:B------:R-:W-:Y:S08]  /*4620*/  HMMA.16816.F32 R16, R32.reuse, R18, RZ ;  /* 0x000000122010723c */ /* 0x040ff000000018ff */
[-C--:B---3--:R-:W-:Y:S08]  /*4630*/  HMMA.16816.F32 R20, R32, R132.reuse, RZ ;  /* 0x000000842014723c */ /* 0x088ff000000018ff */
[C---:B------:R-:W-:Y:S08]  /*4640*/  HMMA.16816.F32 R24, R28.reuse, R132, RZ ;  /* 0x000000841c18723c */ /* 0x040ff000000018ff */
[-C--:B------:R-:W-:Y:S08]  /*4650*/  HMMA.16816.F32 R28, R28, R134.reuse, RZ ;  /* 0x000000861c1c723c */ /* 0x080ff000000018ff */
[----:B------:R-:W-:Y:S01]  /*4660*/  HMMA.16816.F32 R32, R32, R134, RZ ;  /* 0x000000862020723c */ /* 0x000fe200000018ff */
[----:B------:R-:W1:Y:S07]  /*4670*/  LDSM.16.M88.4 R132, [R0+0x800] ;  /* 0x000800000084783b */ /* 0x000e6e0000000200 */
[-C--:B----4-:R-:W-:Y:S08]  /*4680*/  HMMA.16816.F32 R4, R136, R140.reuse, R4 ;  /* 0x0000008c8804723c */ /* 0x090ff00000001804 */
        /* <DEDUP_REMOVED lines=10> */
[----:B------:R-:W2:Y:S02]  /*4730*/  LDSM.16.M88.4 R140, [R196+0x1800] ;  /* 0x00180000c48c783b */ /* 0x000ea40000000200 */
        /* <DEDUP_REMOVED lines=37> */
[C---:B--2---:R-:W-:Y:S07]  /*4990*/  HMMA.16816.F32 R8, R136.reuse, R132, R8 ;  /* 0x000000848808723c */ /* 0x044fee0000001808 */
[----:B------:R-:W-:Y:S01]  /*49a0*/  IMAD.U32 R132, RZ, RZ, UR17 ;  /* 0x00000011ff847e24 */ /* 0x000fe2000f8e00ff */
[-C--:B------:R-:W-:Y:S01]  /*49b0*/  HMMA.16816.F32 R12, R136, R134.reuse, R12 ;  /* 0x00000086880c723c */ /* 0x080fe2000000180c */
[----:B------:R-:W-:Y:S03]  /*49c0*/  MOV R133, UR16 ;  /* 0x0000001000857c02 */ /* 0x000fe60008000f00 */
[C---:B------:R-:W-:Y:S04]  /*49d0*/  LEA R132, P0, R249.reuse, R132, 0x2 ;  /* 0x00000084f9847211 */ /* 0x040fe800078010ff */
[C---:B------:R-:W-:Y:S04]  /*49e0*/  HMMA.16816.F32 R16, R140.reuse, R134, R16 ;  /* 0x000000868c10723c */ /* 0x040fe80000001810 */
[----:B------:R-:W-:Y:S02]  /*49f0*/  LEA.HI.X.SX32 R133, R249, R133, 0x2, P0 ;  /* 0x00000085f9857211 */ /* 0x000fe400000f16ff */
[----:B------:R-:W-:Y:S02]  /*4a00*/  PLOP3.LUT P0, PT, PT, PT, UP0, 0x80, 0x0 ;  /* 0x000000000000781c */ /* 0x000fe40003f0f008 */
[-C--:B------:R-:W-:Y:S01]  /*4a10*/  HMMA.16816.F32 R20, R140, R144.reuse, R20 ;  /* 0x000000908c14723c */ /* 0x080fe20000001814 */
[----:B-----5:R1:W5:Y:S05]  /*4a20*/  LDG.E R210, [R132.64] ;  /* 0x0000000484d27981 */ /* 0x02036a000c1e1900 */
[----:B------:R1:W5:Y:S02]  /*4a30*/  LDG.E R209, [R132.64+0x20] ;  /* 0x0000200484d17981 */ /* 0x000364000c1e1900 */
[C---:B------:R-:W-:Y:S03]  /*4a40*/  HMMA.16816.F32 R24, R136.reuse, R144, R24 ;  /* 0x000000908818723c */ /* 0x040fe60000001818 */
[----:B------:R1:W5:Y:S05]  /*4a50*/  LDG.E R145, [R132.64+0x80] ;  /* 0x0000800484917981 */ /* 0x00036a000c1e1900 */
[-C--:B------:R-:W-:Y:S01]  /*4a60*/  HMMA.16816.F32 R28, R136, R146.reuse, R28 ;  /* 0x00000092881c723c */ /* 0x080fe2000000181c */
[----:B------:R1:W5:Y:S07]  /*4a70*/  LDG.E R144, [R132.64+0xa0] ;  /* 0x0000a00484907981 */ /* 0x00036e000c1e1900 */
        /* <DEDUP_REMOVED lines=11> */
.L_x_426:
[----:B------:R-:W-:Y:S01]  /*4b30*/  IADD3 R141, R249, UR8, RZ ;  /* 0x00000008f98d7c10 */ /* 0x000fe2000fffe0ff */
[----:B-1----:R-:W2:Y:S01]  /*4b40*/  LDL R132, [R1+0x3c] ;  /* 0x00003c0001847983 */ /* 0x002ea20000100800 */
[----:B------:R-:W-:Y:S01]  /*4b50*/  LOP3.LUT R208, R208, 0xffffbfff, RZ, 0xc0, !PT ;  /* 0xffffbfffd0d07812 */ /* 0x000fe200078ec0ff */
[----:B------:R-:W-:Y:S01]  /*4b60*/  UIADD3 UR8, UR6, 0x1, -UR15 ;  /* 0x0000000106087890 */ /* 0x000fe2000fffe80f */
[----:B------:R-:W-:Y:S01]  /*4b70*/  IMAD.U32 R0, RZ, RZ, UR35 ;  /* 0x00000023ff007e24 */ /* 0x000fe2000f8e00ff */
[----:B------:R-:W1:Y:S01]  /*4b80*/  S2R R134, SR_TID.X ;  /* 0x0000000000867919 */ /* 0x000e620000002100 */
[----:B------:R-:W-:Y:S02]  /*4b90*/  UIADD3 UR9, -UR10, UR6, -UR15 ;  /* 0x000000060a097290 */ /* 0x000fe4000fffe90f */
[----:B------:R-:W-:Y:S02]  /*4ba0*/  UIADD3 UR8, UR8, UR44, URZ ;  /* 0x0000002c08087290 */ /* 0x000fe4000fffe03f */
[----:B------:R-:W-:Y:S02]  /*4bb0*/  UMOV UR14, UR10 ;  /* 0x0000000a000e7c82 */ /* 0x000fe40008000000 */
[C---:B------:R-:W-:Y:S04]  /*4bc0*/  IADD3 R133, R141.reuse, UR9, RZ ;  /* 0x000000098d857c10 */ /* 0x040fe8000fffe0ff */
[----:B------:R-:W-:Y:S01]  /*4bd0*/  IMNMX R133, RZ, R133, !PT ;  /* 0x00000085ff857217 */ /* 0x000fe20007800200 */
[----:B-1----:R-:W-:Y:S05]  /*4be0*/  IMAD.SHL.U32 R134, R134, 0x2, RZ ;  /* 0x0000000286867824 */ /* 0x002fea00078e00ff */
[----:B--2---:R-:W-:Y:S02]  /*4bf0*/  LOP3.LUT R134, R132, 0x6, R134, 0xf8, !PT ;  /* 0x0000000684867812 */ /* 0x004fe400078ef886 */
[----:B------:R-:W-:Y:S03]  /*4c00*/  IADD3 R132, R141, UR8, RZ ;  /* 0x000000088d847c10 */ /* 0x000fe6000fffe0ff */
[----:B------:R-:W-:Y:S01]  /*4c10*/  IMAD R0, R0, 0x80, R134 ;  /* 0x0000008000007824 */ /* 0x000fe200078e0286 */
[----:B------:R-:W-:Y:S04]  /*4c20*/  IMNMX R132, R132, UR6, PT ;  /* 0x0000000684847c17 */ /* 0x000fe8000b800200 */
[C---:B------:R-:W-:Y:S02]  /*4c30*/  IADD3 R140, R0.reuse, 0x1, RZ ;  /* 0x00000001008c7810 */ /* 0x040fe40007ffe0ff */
[----:B------:R-:W-:Y:S02]  /*4c40*/  IADD3 R139, R0, 0x8, RZ ;  /* 0x00000008008b7810 */ /* 0x000fe40007ffe0ff */
[CC--:B------:R-:W-:Y:S02]  /*4c50*/  ISETP.GE.AND P6, PT, R140.reuse, R133.reuse, PT ;  /* 0x000000858c00720c */ /* 0x0c0fe40003fc6270 */
[CC--:B------:R-:W-:Y:S02]  /*4c60*/  ISETP.GE.AND P5, PT, R139.reuse, R133.reuse, PT ;  /* 0x000000858b00720c */ /* 0x0c0fe40003fa6270 */
[-C--:B------:R-:W-:Y:S02]  /*4c70*/  ISETP.GE.OR P6, PT, R140, R132.reuse, !P6 ;  /* 0x000000848c00720c */ /* 0x080fe400077c6670 */
[----:B------:R-:W-:Y:S02]  /*4c80*/  IADD3 R138, R0, 0x9, RZ ;  /* 0x00000009008a7810 */ /* 0x000fe40007ffe0ff */
[-C--:B------:R-:W-:Y:S02]  /*4c90*/  ISETP.GE.OR P5, PT, R139, R132.reuse, !P5 ;  /* 0x000000848b00720c */ /* 0x080fe40006fa6670 */
[-C--:B------:R-:W-:Y:S02]  /*4ca0*/  ISETP.GE.AND P4, PT, R138, R133.reuse, PT ;  /* 0x000000858a00720c */ /* 0x080fe40003f86270 */
[----:B------:R-:W-:Y:S02]  /*4cb0*/  IADD3 R137, R0, 0x10, RZ ;  /* 0x0000001000897810 */ /* 0x000fe40007ffe0ff */
[-C--:B------:R-:W-:Y:S02]  /*4cc0*/  ISETP.GE.OR P4, PT, R138, R132.reuse, !P4 ;  /* 0x000000848a00720c */ /* 0x080fe40006786670 */
[CC--:B------:R-:W-:Y:S02]  /*4cd0*/  ISETP.GE.AND P3, PT, R137.reuse, R133.reuse, PT ;  /* 0x000000858900720c */ /* 0x0c0fe40003f66270 */
[----:B------:R-:W-:Y:S02]  /*4ce0*/  @P6 LOP3.LUT R208, R208, 0x4000, RZ, 0xfc, !PT ;  /* 0x00004000d0d06812 */ /* 0x000fe400078efcff */
[----:B------:R-:W-:Y:S02]  /*4cf0*/  IADD3 R136, R0, 0x11, RZ ;  /* 0x0000001100887810 */ /* 0x000fe40007ffe0ff */
[----:B------:R-:W-:Y:S02]  /*4d00*/  LOP3.LUT R208, R208, 0xffffdfff, RZ, 0xc0, !PT ;  /* 0xffffdfffd0d07812 */ /* 0x000fe400078ec0ff */
[-C--:B------:R-:W-:Y:S02]  /*4d10*/  ISETP.GE.OR P3, PT, R137, R132.reuse, !P3 ;  /* 0x000000848900720c */ /* 0x080fe40005f66670 */
[----:B------:R-:W-:Y:S02]  /*4d20*/  @P5 LOP3.LUT R208, R208, 0x2000, RZ, 0xfc, !PT ;  /* 0x00002000d0d05812 */ /* 0x000fe400078efcff */
[-C--:B------:R-:W-:Y:S02]  /*4d30*/  ISETP.GE.AND P2, PT, R136, R133.reuse, PT ;  /* 0x000000858800720c */ /* 0x080fe40003f46270 */
[----:B------:R-:W-:Y:S02]  /*4d40*/  LOP3.LUT R208, R208, 0xffffefff, RZ, 0xc0, !PT ;  /* 0xffffefffd0d07812 */ /* 0x000fe400078ec0ff */
[----:B------:R-:W-:Y:S02]  /*4d50*/  IADD3 R135, R0, 0x18, RZ ;  /* 0x0000001800877810 */ /* 0x000fe40007ffe0ff */
[----:B------:R-:W-:Y:S02]  /*4d60*/  @P4 LOP3.LUT R208, R208, 0x1000, RZ, 0xfc, !PT ;  /* 0x00001000d0d04812 */ /* 0x000fe400078efcff */
[-C--:B------:R-:W-:Y:S02]  /*4d70*/  ISETP.GE.OR P2, PT, R136, R132.reuse, !P2 ;  /* 0x000000848800720c */ /* 0x080fe40005746670 */
[----:B------:R-:W-:Y:S02]  /*4d80*/  LOP3.LUT R208, R208, 0xfffff7ff, RZ, 0xc0, !PT ;  /* 0xfffff7ffd0d07812 */ /* 0x000fe400078ec0ff */
[-C--:B------:R-:W-:Y:S02]  /*4d90*/  ISETP.GE.AND P0, PT, R0, R133.reuse, PT ;  /* 0x000000850000720c */ /* 0x080fe40003f06270 */
[CC--:B------:R-:W-:Y:S02]  /*4da0*/  ISETP.GE.AND P1, PT, R135.reuse, R133.reuse, PT ;  /* 0x000000858700720c */ /* 0x0c0fe40003f26270 */
[----:B------:R-:W-:Y:S02]  /*4db0*/  @P3 LOP3.LUT R208, R208, 0x800, RZ, 0xfc, !PT ;  /* 0x00000800d0d03812 */ /* 0x000fe400078efcff */
[C---:B------:R-:W-:Y:S02]  /*4dc0*/  IADD3 R134, R0.reuse, 0x19, RZ ;  /* 0x0000001900867810 */ /* 0x040fe40007ffe0ff */
[-C--:B------:R-:W-:Y:S02]  /*4dd0*/  ISETP.GE.OR P0, PT, R0, R132.reuse, !P0 ;  /* 0x000000840000720c */ /* 0x080fe40004706670 */
[-C--:B------:R-:W-:Y:S02]  /*4de0*/  ISETP.GE.OR P1, PT, R135, R132.reuse, !P1 ;  /* 0x000000848700720c */ /* 0x080fe40004f26670 */
[----:B------:R-:W-:Y:S02]  /*4df0*/  LOP3.LUT R208, R208, 0xfffffbff, RZ, 0xc0, !PT ;  /* 0xfffffbffd0d07812 */ /* 0x000fe400078ec0ff */
[----:B------:R-:W-:Y:S02]  /*4e00*/  FSEL R4, R4, -INF , !P0 ;  /* 0xff80000004047808 */ /* 0x000fe40004000000 */
[----:B------:R-:W-:Y:S02]  /*4e10*/  ISETP.GE.AND P0, PT, R134, R133, PT ;  /* 0x000000858600720c */ /* 0x000fe40003f06270 */
[----:B------:R-:W-:Y:S02]  /*4e20*/  @P2 LOP3.LUT R208, R208, 0x400, RZ, 0xfc, !PT ;  /* 0x00000400d0d02812 */ /* 0x000fe400078efcff */
[----:B------:R-:W-:Y:S02]  /*4e30*/  ISETP.GE.OR P0, PT, R134, R132, !P0 ;  /* 0x000000848600720c */ /* 0x000fe40004706670 */
[----:B------:R-:W-:Y:S02]  /*4e40*/  IADD3 R132, R141, 0x8, RZ ;  /* 0x000000088d847810 */ /* 0x000fe40007ffe0ff */
[----:B------:R-:W-:Y:S02]  /*4e50*/  LOP3.LUT R208, R208, 0xfffffdff, RZ, 0xc0, !PT ;  /* 0xfffffdffd0d07812 */ /* 0x000fe400078ec0ff */
[----:B------:R-:W-:Y:S02]  /*4e60*/  IADD3 R133, R132, UR9, RZ ;  /* 0x0000000984857c10 */ /* 0x000fe4000fffe0ff */
[----:B------:R-:W-:Y:S02]  /*4e70*/  @P1 LOP3.LUT R208, R208, 0x200, RZ, 0xfc, !PT ;  /* 0x00000200d0d01812 */ /* 0x000fe400078efcff */
[----:B------:R-:W-:Y:S02]  /*4e80*/  IADD3 R132, R132, UR8, RZ ;  /* 0x0000000884847c10 */ /* 0x000fe4000fffe0ff */
[----:B------:R-:W-:Y:S02]  /*4e90*/  LOP3.LUT R208, R208, 0xfffffeff, RZ, 0xc0, !PT ;  /* 0xfffffeffd0d07812 */ /* 0x000fe400078ec0ff */
[----:B------:R-:W-:Y:S02]  /*4ea0*/  IMNMX R133, RZ, R133, !PT ;  /* 0x00000085ff857217 */ /* 0x000fe40007800200 */
[----:B------:R-:W-:Y:S02]  /*4eb0*/  @P0 LOP3.LUT R208, R208, 0x100, RZ, 0xfc, !PT ;  /* 0x00000100d0d00812 */ /* 0x000fe400078efcff */
[----:B------:R-:W-:Y:S02]  /*4ec0*/  IMNMX R132, R132, UR6, PT ;  /* 0x0000000684847c17 */ /* 0x000fe4000b800200 */
[-C--:B------:R-:W-:Y:S02]  /*4ed0*/  ISETP.GE.AND P0, PT, R0, R133.reuse, PT ;  /* 0x000000850000720c */ /* 0x080fe40003f06270 */
[----:B------:R-:W-:Y:S02]  /*4ee0*/  LOP3.LUT R208, R208, 0xffffff7f, RZ, 0xc0, !PT ;  /* 0xffffff7fd0d07812 */ /* 0x000fe400078ec0ff */
[-C--:B------:R-:W-:Y:S04]  /*4ef0*/  ISETP.GE.OR P0, PT, R0, R132.reuse, !P0 ;  /* 0x000000840000720c */ /* 0x080fe80004706670 */
[----:B------:R-:W-:Y:S02]  /*4f00*/  FSEL R6, R6, -INF , !P0 ;  /* 0xff80000006067808 */ /* 0x000fe40004000000 */
[CC--:B------:R-:W-:Y:S04]  /*4f10*/  ISETP.GE.AND P0, PT, R140.reuse, R133.reuse, PT ;  /* 0x000000858c00720c */ /* 0x0c0fe80003f06270 */
[-C--:B------:R-:W-:Y:S02]  /*4f20*/  ISETP.GE.OR P2, PT, R140, R132.reuse, !P0 ;  /* 0x000000848c00720c */ /* 0x080fe40004746670 */
[CC--:B------:R-:W-:Y:S04]  /*4f30*/  ISETP.GE.AND P0, PT, R139.reuse, R133.reuse, PT ;  /* 0x000000858b00720c */ /* 0x0c0fe80003f06270 */
[-C--:B------:R-:W-:Y:S02]  /*4f40*/  ISETP.GE.OR P1, PT, R139, R132.reuse, !P0 ;  /* 0x000000848b00720c */ /* 0x080fe40004726670 */
[-C--:B------:R-:W-:Y:S05]  /*4f50*/  ISETP.GE.AND P0, PT, R138, R133.reuse, PT ;  /* 0x000000858a00720c */ /* 0x080fea0003f06270 */
[----:B------:R-:W-:Y:S02]  /*4f60*/  @P2 LOP3.LUT R208, R208, 0x80, RZ, 0xfc, !PT ;  /* 0x00000080d0d02812 */ /* 0x000fe400078efcff */
[-C--:B------:R-:W-:Y:S02]  /*4f70*/  ISETP.GE.OR P2, PT, R138, R132.reuse, !P0 ;  /* 0x000000848a00720c */ /* 0x080fe40004746670 */
[----:B------:R-:W-:Y:S02]  /*4f80*/  LOP3.LUT R208, R208, 0xffffffbf, RZ, 0xc0, !PT ;  /* 0xffffffbfd0d07812 */ /* 0x000fe400078ec0ff */
[CC--:B------:R-:W-:Y:S02]  /*4f90*/  ISETP.GE.AND P0, PT, R137.reuse, R133.reuse, PT ;  /* 0x000000858900720c */ /* 0x0c0fe40003f06270 */
[----:B------:R-:W-:Y:S02]  /*4fa0*/  @P1 LOP3.LUT R208, R208, 0x40, RZ, 0xfc, !PT ;  /* 0x00000040d0d01812 */ /* 0x000fe400078efcff */
[-C--:B------:R-:W-:Y:S02]  /*4fb0*/  ISETP.GE.OR P1, PT, R137, R132.reuse, !P0 ;  /* 0x000000848900720c */ /* 0x080fe40004726670 */
[----:B------:R-:W-:Y:S02]  /*4fc0*/  LOP3.LUT R208, R208, 0xffffffdf, RZ, 0xc0, !PT ;  /* 0xffffffdfd0d07812 */ /* 0x000fe400078ec0ff */
[-C--:B------:R-:W-:Y:S02]  /*4fd0*/  ISETP.GE.AND P0, PT, R136, R133.reuse, PT ;  /* 0x000000858800720c */ /* 0x080fe40003f06270 */
[----:B------:R-:W-:Y:S02]  /*4fe0*/  @P2 LOP3.LUT R208, R208, 0x20, RZ, 0xfc, !PT ;  /* 0x00000020d0d02812 */ /* 0x000fe400078efcff */
[-C--:B------:R-:W-:Y:S02]  /*4ff0*/  ISETP.GE.OR P2, PT, R136, R132.reuse, !P0 ;  /* 0x000000848800720c */ /* 0x080fe40004746670 */
[----:B------:R-:W-:Y:S02]  /*5000*/  LOP3.LUT R208, R208, 0xffffffef, RZ, 0xc0, !PT ;  /* 0xffffffefd0d07812 */ /* 0x000fe400078ec0ff */
[CC--:B------:R-:W-:Y:S02]  /*5010*/  ISETP.GE.AND P0, PT, R135.reuse, R133.reuse, PT ;  /* 0x000000858700720c */ /* 0x0c0fe40003f06270 */
[----:B------:R-:W-:Y:S02]  /*5020*/  @P1 LOP3.LUT R208, R208, 0x10, RZ, 0xfc, !PT ;  /* 0x00000010d0d01812 */ /* 0x000fe400078efcff */
[-C--:B------:R-:W-:Y:S02]  /*5030*/  ISETP.GE.OR P1, PT, R135, R132.reuse, !P0 ;  /* 0x000000848700720c */ /* 0x080fe40004726670 */
[----:B------:R-:W-:Y:S02]  /*5040*/  LOP3.LUT R208, R208, 0xfffffff7, RZ, 0xc0, !PT ;  /* 0xfffffff7d0d07812 */ /* 0x000fe400078ec0ff */
[----:B------:R-:W-:Y:S02]  /*5050*/  ISETP.GE.AND P0, PT, R134, R133, PT ;  /* 0x000000858600720c */ /* 0x000fe40003f06270 */
[----:B------:R-:W-:Y:S02]  /*5060*/  @P2 LOP3.LUT R208, R208, 0x8, RZ, 0xfc, !PT ;  /* 0x00000008d0d02812 */ /* 0x000fe400078efcff */
[----:B------:R-:W-:Y:S02]  /*5070*/  ISETP.GE.OR P0, PT, R134, R132, !P0 ;  /* 0x000000848600720c */ /* 0x000fe40004706670 */
[----:B------:R-:W-:Y:S02]  /*5080*/  LOP3.LUT R208, R208, 0xfffffffb, RZ, 0xc0, !PT ;  /* 0xfffffffbd0d07812 */ /* 0x000fe400078ec0ff */
[----:B------:R-:W-:Y:S02]  /*5090*/  IADD3 R132, R141, 0x20, RZ ;  /* 0x000000208d847810 */ /* 0x000fe40007ffe0ff */
[----:B------:R-:W-:Y:S02]  /*50a0*/  @P1 LOP3.LUT R208, R208, 0x4, RZ, 0xfc, !PT ;  /* 0x00000004d0d01812 */ /* 0x000fe400078efcff */
[----:B------:R-:W-:Y:S02]  /*50b0*/  IADD3 R133, R132, UR9, RZ ;  /* 0x0000000984857c10 */ /* 0x000fe4000fffe0ff */
[----:B------:R-:W-:Y:S02]  /*50c0*/  LOP3.LUT R208, R208, 0xfffffffd, RZ, 0xc0, !PT ;  /* 0xfffffffdd0d07812 */ /* 0x000fe400078ec0ff */
[----:B------:R-:W-:Y:S02]  /*50d0*/  IADD3 R132, R132, UR8, RZ ;  /* 0x0000000884847c10 */ /* 0x000fe4000fffe0ff */
[----:B------:R-:W-:Y:S02]  /*50e0*/  IMNMX R133, RZ, R133, !PT ;  /* 0x00000085ff857217 */ /* 0x000fe40007800200 */
[----:B------:R-:W-:Y:S02]  /*50f0*/  @P0 LOP3.LUT R208, R208, 0x2, RZ, 0xfc, !PT ;  /* 0x00000002d0d00812 */ /* 0x000fe400078efcff */
[----:B------:R-:W-:Y:S02]  /*5100*/  IMNMX R132, R132, UR6, PT ;  /* 0x0000000684847c17 */ /* 0x000fe4000b800200 */
[CC--:B------:R-:W-:Y:S02]  /*5110*/  ISETP.GE.AND P0, PT, R0.reuse, R133.reuse, PT ;  /* 0x000000850000720c */ /* 0x0c0fe40003f06270 */
[CC--:B------:R-:W-:Y:S02]  /*5120*/  ISETP.GE.AND P6, PT, R139.reuse, R133.reuse, PT ;  /* 0x000000858b00720c */ /* 0x0c0fe40003fc6270 */
[-C--:B------:R-:W-:Y:S02]  /*5130*/  ISETP.GE.OR P0, PT, R0, R132.reuse, !P0 ;  /* 0x000000840000720c */ /* 0x080fe40004706670 */
[-C--:B------:R-:W-:Y:S02]  /*5140*/  ISETP.GE.OR P6, PT, R139, R132.reuse, !P6 ;  /* 0x000000848b00720c */ /* 0x080fe400077c6670 */
[----:B------:R-:W-:Y:S02]  /*5150*/  FSEL R8, R8, -INF , !P0 ;  /* 0xff80000008087808 */ /* 0x000fe40004000000 */
[-C--:B------:R-:W-:Y:S02]  /*5160*/  ISETP.GE.AND P0, PT, R140, R133.reuse, PT ;  /* 0x000000858c00720c */ /* 0x080fe40003f06270 */
[----:B------:R-:W-:Y:S02]  /*5170*/  LOP3.LUT R208, R208, 0xfffffffe, RZ, 0xc0, !PT ;  /* 0xfffffffed0d07812 */ /* 0x000fe400078ec0ff */
[-C--:B------:R-:W-:Y:S02]  /*5180*/  ISETP.GE.OR P0, PT, R140, R132.reuse, !P0 ;  /* 0x000000848c00720c */ /* 0x080fe40004706670 */
[----:B------:R-:W-:Y:S02]  /*5190*/  IADD3 R141, R141, 0x28, RZ ;  /* 0x000000288d8d7810 */ /* 0x000fe40007ffe0ff */
[-C--:B------:R-:W-:Y:S02]  /*51a0*/  ISETP.GE.AND P5, PT, R138, R133.reuse, PT ;  /* 0x000000858a00720c */ /* 0x080fe40003fa6270 */
[-C--:B------:R-:W-:Y:S02]  /*51b0*/  ISETP.GE.AND P4, PT, R137, R133.reuse, PT ;  /* 0x000000858900720c */ /* 0x080fe40003f86270 */
[-C--:B------:R-:W-:Y:S02]  /*51c0*/  ISETP.GE.AND P3, PT, R136, R133.reuse, PT ;  /* 0x000000858800720c */ /* 0x080fe40003f66270 */
[-C--:B------:R-:W-:Y:S02]  /*51d0*/  ISETP.GE.AND P2, PT, R135, R133.reuse, PT ;  /* 0x000000858700720c */ /* 0x080fe40003f46270 */
[----:B------:R-:W-:Y:S02]  /*51e0*/  ISETP.GE.AND P1, PT, R134, R133, PT ;  /* 0x000000858600720c */ /* 0x000fe40003f26270 */
[----:B------:R-:W-:Y:S02]  /*51f0*/  @P0 LOP3.LUT R208, R208, 0x1, RZ, 0xfc, !PT ;  /* 0x00000001d0d00812 */ /* 0x000fe400078efcff */
[----:B------:R-:W-:Y:S02]  /*5200*/  IADD3 R133, R141, UR9, RZ ;  /* 0x000000098d857c10 */ /* 0x000fe4000fffe0ff */
[----:B------:R-:W-:Y:S02]  /*5210*/  LOP3.LUT R208, R208, 0xffff7fff, RZ, 0xc0, !PT ;  /* 0xffff7fffd0d07812 */ /* 0x000fe400078ec0ff */
[-C--:B------:R-:W-:Y:S02]  /*5220*/  ISETP.GE.OR P5, PT, R138, R132.reuse, !P5 ;  /* 0x000000848a00720c */ /* 0x080fe40006fa6670 */
[----:B------:R-:W-:Y:S02]  /*5230*/  @P6 LOP3.LUT R208, R208, 0x8000, RZ, 0xfc, !PT ;  /* 0x00008000d0d06812 */ /* 0x000fe400078efcff */
[-C--:B------:R-:W-:Y:S02]  /*5240*/  ISETP.GE.OR P4, PT, R137, R132.reuse, !P4 ;  /* 0x000000848900720c */ /* 0x080fe40006786670 */
[C---:B------:R-:W-:Y:S02]  /*5250*/  LOP3.LUT P6, RZ, R208.reuse, 0x2, RZ, 0xc0, !PT ;  /* 0x00000002d0ff7812 */ /* 0x040fe400078cc0ff */
[----:B------:R-:W-:Y:S02]  /*5260*/  LOP3.LUT R208, R208, 0xfffeffff, RZ, 0xc0, !PT ;  /* 0xfffeffffd0d07812 */ /* 0x000fe400078ec0ff */
[-C--:B------:R-:W-:Y:S02]  /*5270*/  ISETP.GE.OR P3, PT, R136, R132.reuse, !P3 ;  /* 0x000000848800720c */ /* 0x080fe40005f66670 */
[-C--:B------:R-:W-:Y:S02]  /*5280*/  ISETP.GE.OR P2, PT, R135, R132.reuse, !P2 ;  /* 0x000000848700720c */ /* 0x080fe40005746670 */
[----:B------:R-:W-:Y:S02]  /*5290*/  ISETP.GE.OR P1, PT, R134, R132, !P1 ;  /* 0x000000848600720c */ /* 0x000fe40004f26670 */
[----:B------:R-:W-:Y:S02]  /*52a0*/  IADD3 R132, R141, UR8, RZ ;  /* 0x000000088d847c10 */ /* 0x000fe4000fffe0ff */
[----:B------:R-:W-:Y:S02]  /*52b0*/  IMNMX R133, RZ, R133, !PT ;  /* 0x00000085ff857217 */ /* 0x000fe40007800200 */
[----:B------:R-:W-:Y:S02]  /*52c0*/  @P6 LOP3.LUT R208, R208, 0x10000, RZ, 0xfc, !PT ;  /* 0x00010000d0d06812 */ /* 0x000fe400078efcff */
[----:B------:R-:W-:Y:S02]  /*52d0*/  IMNMX R132, R132, UR6, PT ;  /* 0x0000000684847c17 */ /* 0x000fe4000b800200 */
[C---:B------:R-:W-:Y:S02]  /*52e0*/  LOP3.LUT P6, RZ, R208.reuse, 0x4, RZ, 0xc0, !PT ;  /* 0x00000004d0ff7812 */ /* 0x040fe400078cc0ff */
[----:B------:R-:W-:Y:S02]  /*52f0*/  LOP3.LUT R208, R208, 0xfffdffff, RZ, 0xc0, !PT ;  /* 0xfffdffffd0d07812 */ /* 0x000fe400078ec0ff */
[CC--:B------:R-:W-:Y:S02]  /*5300*/  ISETP.GE.AND P0, PT, R0.reuse, R133.reuse, PT ;  /* 0x000000850000720c */ /* 0x0c0fe40003f06270 */
[----:B------:R-:W-:Y:S02]  /*5310*/  FSEL R13, R13, -INF , !P5 ;  /* 0xff8000000d0d7808 */ /* 0x000fe40006800000 */
[-C--:B------:R-:W-:Y:S02]  /*5320*/  ISETP.GE.OR P0, PT, R0, R132.reuse, !P0 ;  /* 0x000000840000720c */ /* 0x080fe40004706670 */
[-C--:B------:R-:W-:Y:S02]  /*5330*/  ISETP.GE.AND P5, PT, R138, R133.reuse, PT ;  /* 0x000000858a00720c */ /* 0x080fe40003fa6270 */
[----:B------:R-:W-:Y:S02]  /*5340*/  FSEL R10, R10, -INF , !P0 ;  /* 0xff8000000a0a7808 */ /* 0x000fe40004000000 */
[----:B------:R-:W-:Y:S02]  /*5350*/  @P6 LOP3.LUT R208, R208, 0x20000, RZ, 0xfc, !PT ;  /* 0x00020000d0d06812 */ /* 0x000fe400078efcff */
[----:B------:R-:W-:Y:S02]  /*5360*/  FSEL R24, R24, -INF , !P4 ;  /* 0xff80000018187808 */ /* 0x000fe40006000000 */
[C---:B------:R-:W-:Y:S02]  /*5370*/  LOP3.LUT P6, RZ, R208.reuse, 0x8, RZ, 0xc0, !PT ;  /* 0x00000008d0ff7812 */ /* 0x040fe400078cc0ff */
[----:B------:R-:W-:Y:S02]  /*5380*/  LOP3.LUT R208, R208, 0xfffbffff, RZ, 0xc0, !PT ;  /* 0xfffbffffd0d07812 */ /* 0x000fe400078ec0ff */
[-C--:B------:R-:W-:Y:S02]  /*5390*/  ISETP.GE.AND P4, PT, R137, R133.reuse, PT ;  /* 0x000000858900720c */ /* 0x080fe40003f86270 */
[----:B------:R-:W-:Y:S02]  /*53a0*/  FSEL R25, R25, -INF , !P3 ;  /* 0xff80000019197808 */ /* 0x000fe40005800000 */
[-C--:B------:R-:W-:Y:S02]  /*53b0*/  ISETP.GE.AND P3, PT, R136, R133.reuse, PT ;  /* 0x000000858800720c */ /* 0x080fe40003f66270 */
[----:B------:R-:W-:Y:S02]  /*53c0*/  FSEL R28, R28, -INF , !P2 ;  /* 0xff8000001c1c7808 */ /* 0x000fe40005000000 */
[-C--:B------:R-:W-:Y:S02]  /*53d0*/  ISETP.GE.AND P2, PT, R135, R133.reuse, PT ;  /* 0x000000858700720c */ /* 0x080fe40003f46270 */
[----:B------:R-:W-:Y:S02]  /*53e0*/  @P6 LOP3.LUT R208, R208, 0x40000, RZ, 0xfc, !PT ;  /* 0x00040000d0d06812 */ /* 0x000fe400078efcff */
[----:B------:R-:W-:Y:S02]  /*53f0*/  FSEL R29, R29, -INF , !P1 ;  /* 0xff8000001d1d7808 */ /* 0x000fe40004800000 */
[C---:B------:R-:W-:Y:S02]  /*5400*/  LOP3.LUT P6, RZ, R208.reuse, 0x10, RZ, 0xc0, !PT ;  /* 0x00000010d0ff7812 */ /* 0x040fe400078cc0ff */
[----:B------:R-:W-:Y:S02]  /*5410*/  LOP3.LUT R208, R208, 0xfff7ffff, RZ, 0xc0, !PT ;  /* 0xfff7ffffd0d07812 */ /* 0x000fe400078ec0ff */
[-C--:B------:R-:W-:Y:S02]  /*5420*/  ISETP.GE.AND P1, PT, R134, R133.reuse, PT ;  /* 0x000000858600720c */ /* 0x080fe40003f26270 */
[-C--:B------:R-:W-:Y:S02]  /*5430*/  ISETP.GE.OR P5, PT, R138, R132.reuse, !P5 ;  /* 0x000000848a00720c */ /* 0x080fe40006fa6670 */
[-C--:B------:R-:W-:Y:S02]  /*5440*/  ISETP.GE.OR P4, PT, R137, R132.reuse, !P4 ;  /* 0x000000848900720c */ /* 0x080fe40006786670 */
[-C--:B------:R-:W-:Y:S02]  /*5450*/  ISETP.GE.OR P3, PT, R136, R132.reuse, !P3 ;  /* 0x000000848800720c */ /* 0x080fe40005f66670 */
[-C--:B------:R-:W-:Y:S02]  /*5460*/  ISETP.GE.OR P2, PT, R135, R132.reuse, !P2 ;  /* 0x000000848700720c */ /* 0x080fe40005746670 */
[----:B------:R-:W-:Y:S02]  /*5470*/  @P6 LOP3.LUT R208, R208, 0x80000, RZ, 0xfc, !PT ;  /* 0x00080000d0d06812 */ /* 0x000fe400078efcff */
[-C--:B------:R-:W-:Y:S02]  /*5480*/  ISETP.GE.OR P1, PT, R134, R132.reuse, !P1 ;  /* 0x000000848600720c */ /* 0x080fe40004f26670 */
[C---:B------:R-:W-:Y:S02]  /*5490*/  LOP3.LUT P6, RZ, R208.reuse, 0x20, RZ, 0xc0, !PT ;  /* 0x00000020d0ff7812 */ /* 0x040fe400078cc0ff */
[----:B------:R-:W-:Y:S02]  /*54a0*/  LOP3.LUT R208, R208, 0xffefffff, RZ, 0xc0, !PT ;  /* 0xffefffffd0d07812 */ /* 0x000fe400078ec0ff */
[----:B------:R-:W-:Y:S02]  /*54b0*/  FSEL R15, R15, -INF , !P5 ;  /* 0xff8000000f0f7808 */ /* 0x000fe40006800000 */
[----:B------:R-:W-:Y:S02]  /*54c0*/  FSEL R26, R26, -INF , !P4 ;  /* 0xff8000001a1a7808 */ /* 0x000fe40006000000 */
[----:B------:R-:W-:Y:S02]  /*54d0*/  FSEL R27, R27, -INF , !P3 ;  /* 0xff8000001b1b7808 */ /* 0x000fe40005800000 */
[----:B------:R-:W-:Y:S02]  /*54e0*/  FSEL R30, R30, -INF , !P2 ;  /* 0xff8000001e1e7808 */ /* 0x000fe40005000000 */
[----:B------:R-:W-:Y:S02]  /*54f0*/  FSEL R31, R31, -INF , !P1 ;  /* 0xff8000001f1f7808 */ /* 0x000fe40004800000 */
[----:B------:R-:W-:Y:S04]  /*5500*/  @P6 LOP3.LUT R208, R208, 0x100000, RZ, 0xfc, !PT ;  /* 0x00100000d0d06812 */ /* 0x000fe800078efcff */
[C---:B------:R-:W-:Y:S02]  /*5510*/  LOP3.LUT P6, RZ, R208.reuse, 0x40, RZ, 0xc0, !PT ;  /* 0x00000040d0ff7812 */ /* 0x040fe400078cc0ff */
[----:B------:R-:W-:Y:S11]  /*5520*/  LOP3.LUT R208, R208, 0xffdfffff, RZ, 0xc0, !PT ;  /* 0xffdfffffd0d07812 */ /* 0x000ff600078ec0ff */
        /* <DEDUP_REMOVED lines=23> */
[C---:B------:R-:W-:Y:S02]  /*56a0*/  LOP3.LUT P0, RZ, R208.reuse, 0x1, RZ, 0xc0, !PT ;  /* 0x00000001d0ff7812 */ /* 0x040fe4000780c0ff */
[----:B------:R-:W-:Y:S02]  /*56b0*/  FSEL R5, R5, -INF , !P6 ;  /* 0xff80000005057808 */ /* 0x000fe40007000000 */
[----:B------:R-:W-:Y:S02]  /*56c0*/  LOP3.LUT P6, RZ, R208, 0x10000000, RZ, 0xc0, !PT ;  /* 0x10000000d0ff7812 */ /* 0x000fe400078cc0ff */
[----:B------:R-:W-:Y:S02]  /*56d0*/  FSEL R9, R9, -INF , !P0 ;  /* 0xff80000009097808 */ /* 0x000fe40004000000 */
[----:B------:R-:W-:Y:S02]  /*56e0*/  FSEL R16, R16, -INF , !P6 ;  /* 0xff80000010107808 */ /* 0x000fe40007000000 */
[----:B------:R-:W-:Y:S02]  /*56f0*/  LOP3.LUT P6, RZ, R208, 0x8000000, RZ, 0xc0, !PT ;  /* 0x08000000d0ff7812 */ /* 0x000fe400078cc0ff */
[-C--:B------:R-:W-:Y:S02]  /*5700*/  ISETP.GE.AND P0, PT, R140, R133.reuse, PT ;  /* 0x000000858c00720c */ /* 0x080fe40003f06270 */
[----:B------:R-:W-:Y:S02]  /*5710*/  FSEL R17, R17, -INF , !P6 ;  /* 0xff80000011117808 */ /* 0x000fe40007000000 */
[----:B------:R-:W-:Y:S02]  /*5720*/  LOP3.LUT P6, RZ, R208, 0x4000000, RZ, 0xc0, !PT ;  /* 0x04000000d0ff7812 */ /* 0x000fe400078cc0ff */
[-C--:B------:R-:W-:Y:S02]  /*5730*/  ISETP.GE.OR P0, PT, R140, R132.reuse, !P0 ;  /* 0x000000848c00720c */ /* 0x080fe40004706670 */
[----:B------:R-:W-:Y:S02]  /*5740*/  FSEL R20, R20, -INF , !P6 ;  /* 0xff80000014147808 */ /* 0x000fe40007000000 */
[C---:B------:R-:W-:Y:S02]  /*5750*/  LOP3.LUT P6, RZ, R208.reuse, 0x2000000, RZ, 0xc0, !PT ;  /* 0x02000000d0ff7812 */ /* 0x040fe400078cc0ff */
[----:B------:R-:W-:Y:S02]  /*5760*/  FSEL R11, R11, -INF , !P0 ;  /* 0xff8000000b0b7808 */ /* 0x000fe40004000000 */
[----:B------:R-:W-:Y:S02]  /*5770*/  FSEL R21, R21, -INF , !P6 ;  /* 0xff80000015157808 */ /* 0x000fe40007000000 */
[----:B------:R-:W-:Y:S04]  /*5780*/  LOP3.LUT P6, RZ, R208, 0x1000000, RZ, 0xc0, !PT ;  /* 0x01000000d0ff7812 */ /* 0x000fe800078cc0ff */
[----:B------:R-:W-:Y:S02]  /*5790*/  FSEL R32, R32, -INF , !P6 ;  /* 0xff80000020207808 */ /* 0x000fe40007000000 */
[C---:B------:R-:W-:Y:S04]  /*57a0*/  LOP3.LUT P6, RZ, R208.reuse, 0x800000, RZ, 0xc0, !PT ;  /* 0x00800000d0ff7812 */ /* 0x040fe800078cc0ff */
[----:B------:R-:W-:Y:S02]  /*57b0*/  FSEL R33, R33, -INF , !P6 ;  /* 0xff80000021217808 */ /* 0x000fe40007000000 */
[C---:B------:R-:W-:Y:S04]  /*57c0*/  LOP3.LUT P6, RZ, R208.reuse, 0x400000, RZ, 0xc0, !PT ;  /* 0x00400000d0ff7812 */ /* 0x040fe800078cc0ff */
[----:B------:R-:W-:Y:S02]  /*57d0*/  FSEL R7, R7, -INF , !P6 ;  /* 0xff80000007077808 */ /* 0x000fe40007000000 */
[----:B------:R-:W-:Y:S04]  /*57e0*/  LOP3.LUT P6, RZ, R208, 0x200000, RZ, 0xc0, !PT ;  /* 0x00200000d0ff7812 */ /* 0x000fe800078cc0ff */
        /* <DEDUP_REMOVED lines=13> */
[C---:B------:R-:W-:Y:S04]  /*58c0*/  ISETP.GE.AND P6, PT, R139.reuse, R133, PT ;  /* 0x000000858b00720c */ /* 0x040fe80003fc6270 */
[----:B------:R-:W-:Y:S04]  /*58d0*/  ISETP.GE.OR P6, PT, R139, R132, !P6 ;  /* 0x000000848b00720c */ /* 0x000fe800077c6670 */
[----:B------:R-:W-:Y:S02]  /*58e0*/  FSEL R14, R14, -INF , !P6 ;  /* 0xff8000000e0e7808 */ /* 0x000fe40007000000 */
.L_x_427:
[----:B-1----:R-:W2:Y:S01]  /*58f0*/  LDL R132, [R1+0x8] ;  /* 0x0000080001847983 */ /* 0x002ea20000100800 */
[----:B------:R-:W-:Y:S03]  /*5900*/  UISETP.GT.AND UP2, UPT, UR7, UR18, UPT ;  /* 0x000000120700728c */ /* 0x000fe6000bf44270 */
[----:B------:R-:W3:Y:S04]  /*5910*/  LDL R0, [R1+0x4] ;  /* 0x0000040001007983 */ /* 0x000ee80000100800 */
[----:B------:R-:W4:Y:S04]  /*5920*/  LDL R134, [R1] ;  /* 0x0000000001867983 */ /* 0x000f280000100800 */
[----:B------:R-:W4:Y:S04]  /*5930*/  LDL R137, [R1+0x34] ;  /* 0x0000340001897983 */ /* 0x000f280000100800 */
[----:B------:R-:W1:Y:S08]  /*5940*/  S2R R136, SR_TID.X ;  /* 0x0000000000887919 */ /* 0x000e700000002100 */
[----:B------:R-:W1:Y:S02]  /*5950*/  S2R R135, SR_TID.X ;  /* 0x0000000000877919 */ /* 0x000e640000002100 */
[----:B-1----:R-:W-:Y:S04]  /*5960*/  SHF.R.S32.HI R135, RZ, 0x1f, R135 ;  /* 0x0000001fff877819 */ /* 0x002fe80000011487 */
[----:B------:R-:W-:Y:S04]  /*5970*/  LEA.HI R135, R135, R136, RZ, 0x6 ;  /* 0x0000008887877211 */ /* 0x000fe800078f30ff */
[----:B------:R-:W-:Y:S02]  /*5980*/  SHF.R.S32.HI R135, RZ, 0x6, R135 ;  /* 0x00000006ff877819 */ /* 0x000fe40000011487 */
[C---:B--2---:R-:W-:Y:S01]  /*5990*/  FSETP.NEU.FTZ.AND P0, PT, R132.reuse, -INF , PT ;  /* 0xff8000008400780b */ /* 0x044fe20003f1d000 */
[----:B------:R-:W-:Y:S02]  /*59a0*/  FMUL.FTZ R133, R132, 1.4426950216293334961 ;  /* 0x3fb8aa3b84857820 */ /* 0x000fe40000410000 */
[C---:B---3--:R-:W-:Y:S03]  /*59b0*/  FMUL.FTZ R132, R0.reuse, 1.4426950216293334961 ;  /* 0x3fb8aa3b00847820 */ /* 0x048fe60000410000 */
[----:B------:R-:W-:Y:S02]  /*59c0*/  FSEL R133, R133, RZ, P0 ;  /* 0x000000ff85857208 */ /* 0x000fe40000000000 */
[----:B------:R-:W-:Y:S01]  /*59d0*/  FSETP.NEU.FTZ.AND P0, PT, R0, -INF , PT ;  /* 0xff8000000000780b */ /* 0x000fe20003f1d000 */
[----:B----4-:R-:W-:Y:S02]  /*59e0*/  FMUL.FTZ R0, R134, 1.4426950216293334961 ;  /* 0x3fb8aa3b86007820 */ /* 0x010fe40000410000 */
[--C-:B------:R-:W-:Y:S01]  /*59f0*/  FFMA.FTZ R32, R32, c[0x0][0x23c], -R133.reuse ;  /* 0x00008f0020207a23 */ /* 0x100fe20000010885 */
[----:B------:R-:W-:Y:S01]  /*5a00*/  FSEL R132, R132, RZ, P0 ;  /* 0x000000ff84847208 */ /* 0x000fe20000000000 */
[--C-:B------:R-:W-:Y:S01]  /*5a10*/  FFMA.FTZ R33, R33, c[0x0][0x23c], -R133.reuse ;  /* 0x00008f0021217a23 */ /* 0x100fe20000010885 */
[----:B------:R-:W-:Y:S01]  /*5a20*/  FSETP.NEU.FTZ.AND P0, PT, R252, -INF , PT ;  /* 0xff800000fc00780b */ /* 0x000fe20003f1d000 */
[----:B------:R1:W2:Y:S01]  /*5a30*/  MUFU.EX2 R235, R32 ;  /* 0x0000002000eb7308 */ /* 0x0002a20000000800 */
[--C-:B------:R-:W-:Y:S02]  /*5a40*/  FFMA.FTZ R4, R4, c[0x0][0x23c], -R133.reuse ;  /* 0x00008f0004047a23 */ /* 0x100fe40000010885 */
[--C-:B------:R-:W-:Y:S02]  /*5a50*/  FFMA.FTZ R35, R35, c[0x0][0x23c], -R132.reuse ;  /* 0x00008f0023237a23 */ /* 0x100fe40000010884 */
[--C-:B------:R-:W-:Y:S02]  /*5a60*/  FFMA.FTZ R19, R19, c[0x0][0x23c], -R132.reuse ;  /* 0x00008f0013137a23 */ /* 0x100fe40000010884 */
[--C-:B------:R-:W-:Y:S02]  /*5a70*/  FFMA.FTZ R18, R18, c[0x0][0x23c], -R132.reuse ;  /* 0x00008f0012127a23 */ /* 0x100fe40000010884 */
[--C-:B------:R-:W-:Y:S01]  /*5a80*/  FFMA.FTZ R7, R7, c[0x0][0x23c], -R132.reuse ;  /* 0x00008f0007077a23 */ /* 0x100fe20000010884 */
[----:B------:R3:W4:Y:S01]  /*5a90*/  MUFU.EX2 R236, R35 ;  /* 0x0000002300ec7308 */ /* 0x0007220000000800 */
[--C-:B------:R-:W-:Y:S02]  /*5aa0*/  FFMA.FTZ R16, R16, c[0x0][0x23c], -R133.reuse ;  /* 0x00008f0010107a23 */ /* 0x100fe40000010885 */
[--C-:B------:R-:W-:Y:S02]  /*5ab0*/  FFMA.FTZ R20, R20, c[0x0][0x23c], -R133.reuse ;  /* 0x00008f0014147a23 */ /* 0x100fe40000010885 */
[--C-:B------:R-:W-:Y:S02]  /*5ac0*/  FFMA.FTZ R219, R6, c[0x0][0x23c], -R132.reuse ;  /* 0x00008f0006db7a23 */ /* 0x100fe40000010884 */
[--C-:B------:R-:W-:Y:S02]  /*5ad0*/  FFMA.FTZ R221, R17, c[0x0][0x23c], -R133.reuse ;  /* 0x00008f0011dd7a23 */ /* 0x100fe40000010885 */
[--C-:B------:R-:W-:Y:S01]  /*5ae0*/  FFMA.FTZ R216, R21, c[0x0][0x23c], -R133.reuse ;  /* 0x00008f0015d87a23 */ /* 0x100fe20000010885 */
[----:B------:R2:W-:Y:S01]  /*5af0*/  MUFU.EX2 R222, R4 ;  /* 0x0000000400de7308 */ /* 0x0005e20000000800 */
[----:B------:R-:W-:Y:S02]  /*5b00*/  FFMA.FTZ R133, R5, c[0x0][0x23c], -R133 ;  /* 0x00008f0005857a23 */ /* 0x000fe40000010885 */
[--C-:B------:R-:W-:Y:S02]  /*5b10*/  FFMA.FTZ R22, R22, c[0x0][0x23c], -R132.reuse ;  /* 0x00008f0016167a23 */ /* 0x100fe40000010884 */
[----:B-1----:R-:W-:Y:S02]  /*5b20*/  FMUL.FTZ R32, R252, 1.4426950216293334961 ;  /* 0x3fb8aa3bfc207820 */ /* 0x002fe40000410000 */
[--C-:B------:R-:W-:Y:S02]  /*5b30*/  FFMA.FTZ R23, R23, c[0x0][0x23c], -R132.reuse ;  /* 0x00008f0017177a23 */ /* 0x100fe40000010884 */
[----:B------:R-:W-:Y:S01]  /*5b40*/  FFMA.FTZ R132, R34, c[0x0][0x23c], -R132 ;  /* 0x00008f0022847a23 */ /* 0x000fe20000010884 */
[----:B------:R-:W-:Y:S01]  /*5b50*/  FSEL R32, R32, RZ, P0 ;  /* 0x000000ff20207208 */ /* 0x000fe20000000000 */
[----:B------:R-:W-:Y:S01]  /*5b60*/  MUFU.EX2 R228, R33 ;  /* 0x0000002100e47308 */ /* 0x000fe20000000800 */
[----:B------:R-:W-:Y:S02]  /*5b70*/  FSETP.NEU.FTZ.AND P0, PT, R134, -INF , PT ;  /* 0xff8000008600780b */ /* 0x000fe40003f1d000 */
[----:B------:R-:W4:Y:S01]  /*5b80*/  LDL R134, [R1+0x38] ;  /* 0x0000380001867983 */ /* 0x000f220000100800 */
[--C-:B------:R-:W-:Y:S01]  /*5b90*/  FFMA.FTZ R28, R28, c[0x0][0x23c], -R32.reuse ;  /* 0x00008f001c1c7a23 */ /* 0x100fe20000010820 */
[----:B------:R-:W-:Y:S01]  /*5ba0*/  FSEL R0, R0, RZ, P0 ;  /* 0x000000ff00007208 */ /* 0x000fe20000000000 */
[--C-:B------:R-:W-:Y:S01]  /*5bb0*/  FFMA.FTZ R12, R12, c[0x0][0x23c], -R32.reuse ;  /* 0x00008f000c0c7a23 */ /* 0x100fe20000010820 */
[----:B---3--:R-:W3:Y:S01]  /*5bc0*/  LDL R35, [R1+0x24] ;  /* 0x0000240001237983 */ /* 0x008ee20000100800 */
[----:B------:R-:W-:Y:S02]  /*5bd0*/  FFMA.FTZ R220, R8, c[0x0][0x23c], -R32 ;  /* 0x00008f0008dc7a23 */ /* 0x000fe40000010820 */
[----:B------:R-:W-:Y:S01]  /*5be0*/  MUFU.EX2 R229, R19 ;  /* 0x0000001300e57308 */ /* 0x000fe20000000800 */
[----:B------:R-:W-:Y:S02]  /*5bf0*/  FFMA.FTZ R15, R15, c[0x0][0x23c], -R0 ;  /* 0x00008f000f0f7a23 */ /* 0x000fe40000010800 */
[----:B--2---:R-:W-:Y:S02]  /*5c00*/  IMAD.U32 R4, RZ, RZ, UR35 ;  /* 0x00000023ff047e24 */ /* 0x004fe4000f8e00ff */
[--C-:B------:R-:W-:Y:S02]  /*5c10*/  FFMA.FTZ R141, R9, c[0x0][0x23c], -R32.reuse ;  /* 0x00008f00098d7a23 */ /* 0x100fe40000010820 */
[----:B------:R-:W-:Y:S02]  /*5c20*/  IMAD R4, R4, 0x4, R135 ;  /* 0x0000000404047824 */ /* 0x000fe400078e0287 */
[----:B------:R-:W-:Y:S01]  /*5c30*/  FFMA.FTZ R143, R13, c[0x0][0x23c], -R32 ;  /* 0x00008f000d8f7a23 */ /* 0x000fe20000010820 */
[----:B------:R1:W-:Y:S01]  /*5c40*/  MUFU.EX2 R227, R18 ;  /* 0x0000001200e37308 */ /* 0x0003e20000000800 */
[--C-:B------:R-:W-:Y:S02]  /*5c50*/  FFMA.FTZ R11, R11, c[0x0][0x23c], -R0.reuse ;  /* 0x00008f000b0b7a23 */ /* 0x100fe40000010800 */
[--C-:B------:R-:W-:Y:S02]  /*5c60*/  FFMA.FTZ R217, R14, c[0x0][0x23c], -R0.reuse ;  /* 0x00008f000ed97a23 */ /* 0x100fe40000010800 */
[--C-:B------:R-:W-:Y:S02]  /*5c70*/  FFMA.FTZ R142, R10, c[0x0][0x23c], -R0.reuse ;  /* 0x00008f000a8e7a23 */ /* 0x100fe40000010800 */
[--C-:B------:R-:W-:Y:S02]  /*5c80*/  FFMA.FTZ R31, R31, c[0x0][0x23c], -R0.reuse ;  /* 0x00008f001f1f7a23 */ /* 0x100fe40000010800 */
[--C-:B------:R-:W-:Y:S01]  /*5c90*/  FFMA.FTZ R27, R27, c[0x0][0x23c], -R0.reuse ;  /* 0x00008f001b1b7a23 */ /* 0x100fe20000010800 */
[----:B------:R2:W-:Y:S01]  /*5ca0*/  MUFU.EX2 R223, R7 ;  /* 0x0000000700df7308 */ /* 0x0005e20000000800 */
[--C-:B------:R-:W-:Y:S02]  /*5cb0*/  FFMA.FTZ R26, R26, c[0x0][0x23c], -R0.reuse ;  /* 0x00008f001a1a7a23 */ /* 0x100fe40000010800 */
[----:B------:R-:W-:Y:S02]  /*5cc0*/  FFMA.FTZ R0, R30, c[0x0][0x23c], -R0 ;  /* 0x00008f001e007a23 */ /* 0x000fe40000010800 */
[--C-:B------:R-:W-:Y:S02]  /*5cd0*/  FFMA.FTZ R24, R24, c[0x0][0x23c], -R32.reuse ;  /* 0x00008f0018187a23 */ /* 0x100fe40000010820 */
[--C-:B------:R-:W-:Y:S02]  /*5ce0*/  FFMA.FTZ R25, R25, c[0x0][0x23c], -R32.reuse ;  /* 0x00008f0019197a23 */ /* 0x100fe40000010820 */
[----:B------:R-:W-:Y:S01]  /*5cf0*/  FFMA.FTZ R32, R29, c[0x0][0x23c], -R32 ;  /* 0x00008f001d207a23 */ /* 0x000fe20000010820 */
[----:B------:R3:W-:Y:S01]  /*5d00*/  MUFU.EX2 R230, R16 ;  /* 0x0000001000e67308 */ /* 0x0007e20000000800 */
[----:B-1----:R-:W-:Y:S05]  /*5d10*/  IMAD.WIDE.U32 R18, R137, -0x2daee0ad, RZ ;  /* 0xd2511f5389127825 */ /* 0x002fea00078e00ff */
[----:B------:R-:W-:Y:S04]  /*5d20*/  LOP3.LUT R18, R18, UR31, RZ, 0x3c, !PT ;  /* 0x0000001f12127c12 */ /* 0x000fe8000f8e3cff */
[----:B------:R-:W-:Y:S01]  /*5d30*/  MUFU.EX2 R225, R12 ;  /* 0x0000000c00e17308 */ /* 0x000fe20000000800 */
[----:B--2---:R-:W-:Y:S01]  /*5d40*/  LOP3.LUT R7, R19, UR30, R4, 0x96, !PT ;  /* 0x0000001e13077c12 */ /* 0x004fe2000f8e9604 */
[----:B------:R-:W-:Y:S08]  /*5d50*/  IMAD.U32 R4, RZ, RZ, UR7 ;  /* 0x00000007ff047e24 */ /* 0x000ff0000f8e00ff */
[----:B------:R1:W-:Y:S10]  /*5d60*/  MUFU.EX2 R224, R15 ;  /* 0x0000000f00e07308 */ /* 0x0003f40000000800 */
[----:B------:R2:W-:Y:S10]  /*5d70*/  MUFU.EX2 R232, R20 ;  /* 0x0000001400e87308 */ /* 0x0005f40000000800 */
[----:B------:R1:W-:Y:S10]  /*5d80*/  MUFU.EX2 R226, R22 ;  /* 0x0000001600e27308 */ /* 0x0003f40000000800 */
[----:B------:R1:W-:Y:S10]  /*5d90*/  MUFU.EX2 R231, R23 ;  /* 0x0000001700e77308 */ /* 0x0003f40000000800 */
[----:B------:R1:W-:Y:S10]  /*5da0*/  MUFU.EX2 R218, R11 ;  /* 0x0000000b00da7308 */ /* 0x0003f40000000800 */
[----:B------:R-:W1:Y:S10]  /*5db0*/  MUFU.EX2 R234, R31 ;  /* 0x0000001f00ea7308 */ /* 0x000e740000000800 */
        /* <DEDUP_REMOVED lines=12> */
[----:B------:R-:W1:Y:S10]  /*5e80*/  MUFU.EX2 R214, R24 ;  /* 0x0000001800d67308 */ /* 0x000e740000000800 */
[----:B------:R-:W1:Y:S10]  /*5e90*/  MUFU.EX2 R213, R27 ;  /* 0x0000001b00d57308 */ /* 0x000e740000000800 */
[----:B------:R-:W-:Y:S10]  /*5ea0*/  MUFU.EX2 R212, R25 ;  /* 0x0000001900d47308 */ /* 0x000ff40000000800 */
[----:B------:R-:W1:Y:S10]  /*5eb0*/  MUFU.EX2 R211, R26 ;  /* 0x0000001a00d37308 */ /* 0x000e740000000800 */
[----:B------:R-:W1:Y:S01]  /*5ec0*/  MUFU.EX2 R147, R32 ;  /* 0x0000002000937308 */ /* 0x000e620000000800 */
[----:B----4-:R-:W-:Y:S04]  /*5ed0*/  IMAD R4, R4, 0x4, R134 ;  /* 0x0000000404047824 */ /* 0x010fe800078e0286 */
[C---:B------:R-:W-:Y:S01]  /*5ee0*/  IMAD.WIDE.U32 R8, R4.reuse, -0x326172a9, RZ ;  /* 0xcd9e8d5704087825 */ /* 0x040fe200078e00ff */
[----:B------:R-:W-:Y:S03]  /*5ef0*/  IADD3 R6, R4, 0x2, RZ ;  /* 0x0000000204067810 */ /* 0x000fe60007ffe0ff */
[----:B------:R-:W-:Y:S01]  /*5f00*/  IMAD.WIDE.U32 R4, R7, -0x326172a9, RZ ;  /* 0xcd9e8d5707047825 */ /* 0x000fe200078e00ff */
[-C--:B---3--:R-:W-:Y:S03]  /*5f10*/  LOP3.LUT R9, R9, R35.reuse, RZ, 0x3c, !PT ;  /* 0x0000002309097212 */ /* 0x088fe600078e3cff */
[----:B------:R-:W-:Y:S01]  /*5f20*/  IMAD.WIDE.U32 R6, R6, -0x326172a9, RZ ;  /* 0xcd9e8d5706067825 */ /* 0x000fe200078e00ff */
[----:B------:R-:W-:Y:S02]  /*5f30*/  LOP3.LUT R16, R5, UR28, R8, 0x96, !PT ;  /* 0x0000001c05107c12 */ /* 0x000fe4000f8e9608 */
[----:B-1----:R-:W-:Y:S01]  /*5f40*/  LOP3.LUT R15, R4, UR34, RZ, 0x3c, !PT ;  /* 0x00000022040f7c12 */ /* 0x002fe2000f8e3cff */
[----:B------:R-:W-:Y:S01]  /*5f50*/  IMAD.WIDE.U32 R8, R9, -0x2daee0ad, RZ ;  /* 0xd2511f5309087825 */ /* 0x000fe200078e00ff */
[----:B------:R-:W-:Y:S02]  /*5f60*/  LOP3.LUT R7, R7, R35, RZ, 0x3c, !PT ;  /* 0x0000002307077212 */ /* 0x000fe400078e3cff */
[----:B------:R-:W-:Y:S01]  /*5f70*/  LOP3.LUT R12, R5, UR28, R6, 0x96, !PT ;  /* 0x0000001c050c7c12 */ /* 0x000fe2000f8e9606 */
[----:B------:R-:W-:Y:S01]  /*5f80*/  IMAD.WIDE.U32 R16, R16, -0x2daee0ad, RZ ;  /* 0xd2511f5310107825 */ /* 0x000fe200078e00ff */
[----:B------:R-:W-:Y:S03]  /*5f90*/  LOP3.LUT R4, R18, R9, RZ, 0x3c, !PT ;  /* 0x0000000912047212 */ /* 0x000fe600078e3cff */
[----:B------:R-:W-:Y:S01]  /*5fa0*/  IMAD.WIDE.U32 R6, R7, -0x2daee0ad, RZ ;  /* 0xd2511f5307067825 */ /* 0x000fe200078e00ff */
[----:B--2---:R-:W-:Y:S03]  /*5fb0*/  LOP3.LUT R20, R17, UR27, R8, 0x96, !PT ;  /* 0x0000001b11147c12 */ /* 0x004fe6000f8e9608 */
[----:B------:R-:W-:Y:S01]  /*5fc0*/  IMAD.WIDE.U32 R12, R12, -0x2daee0ad, RZ ;  /* 0xd2511f530c0c7825 */ /* 0x000fe200078e00ff */
[----:B------:R-:W-:Y:S03]  /*5fd0*/  LOP3.LUT R5, R18, R7, RZ, 0x3c, !PT ;  /* 0x0000000712057212 */ /* 0x000fe600078e3cff */
[----:B------:R-:W-:Y:S01]  /*5fe0*/  IMAD.WIDE.U32 R20, R20, -0x326172a9, RZ ;  /* 0xcd9e8d5714147825 */ /* 0x000fe200078e00ff */
[----:B------:R-:W-:Y:S03]  /*5ff0*/  LOP3.LUT R8, R13, UR27, R6, 0x96, !PT ;  /* 0x0000001b0d087c12 */ /* 0x000fe6000f8e9606 */
[----:B------:R-:W-:Y:S04]  /*6000*/  IMAD.WIDE.U32 R6, R4, -0x326172a9, RZ ;  /* 0xcd9e8d5704067825 */ /* 0x000fe800078e00ff */
[----:B------:R-:W-:Y:S01]  /*6010*/  IMAD.WIDE.U32 R4, R5, -0x326172a9, RZ ;  /* 0xcd9e8d5705047825 */ /* 0x000fe200078e00ff */
[----:B------:R-:W-:Y:S02]  /*6020*/  LOP3.LUT R7, R15, R7, RZ, 0x3c, !PT ;  /* 0x000000070f077212 */ /* 0x000fe400078e3cff */
[----:B------:R-:W-:Y:S01]  /*6030*/  LOP3.LUT R18, R21, UR26, R6, 0x96, !PT ;  /* 0x0000001a15127c12 */ /* 0x000fe2000f8e9606 */
[----:B------:R-:W-:Y:S01]  /*6040*/  IMAD.WIDE.U32 R8, R8, -0x326172a9, RZ ;  /* 0xcd9e8d5708087825 */ /* 0x000fe200078e00ff */
[----:B------:R-:W-:Y:S03]  /*6050*/  LOP3.LUT R5, R15, R5, RZ, 0x3c, !PT ;  /* 0x000000050f057212 */ /* 0x000fe600078e3cff */
[----:B------:R-:W-:Y:S01]  /*6060*/  IMAD.WIDE.U32 R6, R7, -0x2daee0ad, RZ ;  /* 0xd2511f5307067825 */ /* 0x000fe200078e00ff */
[----:B------:R-:W-:Y:S03]  /*6070*/  LOP3.LUT R22, R9, UR26, R4, 0x96, !PT ;  /* 0x0000001a09167c12 */ /* 0x000fe6000f8e9604 */
        /* <DEDUP_REMOVED lines=19> */
[----:B------:R-:W-:Y:S02]  /*61b0*/  LOP3.LUT R15, R4, 0xff, RZ, 0xc0, !PT ;  /* 0x000000ff040f7812 */ /* 0x000fe400078ec0ff */
[----:B------:R-:W-:Y:S01]  /*61c0*/  SHF.R.U32.HI R16, RZ, 0x10, R4 ;  /* 0x00000010ff107819 */ /* 0x000fe20000011604 */
[----:B------:R-:W-:Y:S01]  /*61d0*/  IMAD.WIDE.U32 R6, R6, -0x2daee0ad, RZ ;  /* 0xd2511f5306067825 */ /* 0x000fe200078e00ff */
[----:B------:R-:W-:Y:S02]  /*61e0*/  LOP3.LUT R17, R4, 0xffff, RZ, 0xc0, !PT ;  /* 0x0000ffff04117812 */ /* 0x000fe400078ec0ff */
[----:B------:R-:W-:Y:S02]  /*61f0*/  ISETP.LE.U32.AND P3, PT, R15, UR11, PT ;  /* 0x0000000b0f007c0c */ /* 0x000fe4000bf63070 */
[----:B------:R-:W-:Y:S02]  /*6200*/  LOP3.LUT R9, R5, UR19, R8, 0x96, !PT ;  /* 0x0000001305097c12 */ /* 0x000fe4000f8e9608 */
[----:B------:R-:W-:Y:S01]  /*6210*/  SHF.R.U32.HI R13, RZ, 0x18, R4 ;  /* 0x00000018ff0d7819 */ /* 0x000fe20000011604 */
[----:B------:R-:W-:Y:S01]  /*6220*/  IMAD.WIDE.U32 R4, R18, -0x326172a9, RZ ;  /* 0xcd9e8d5712047825 */ /* 0x000fe200078e00ff */
[----:B------:R-:W-:Y:S02]  /*6230*/  LOP3.LUT R8, R7, UR19, R10, 0x96, !PT ;  /* 0x0000001307087c12 */ /* 0x000fe4000f8e960a */
[----:B------:R-:W-:Y:S02]  /*6240*/  SHF.R.U32.HI R10, RZ, 0x18, R6 ;  /* 0x00000018ff0a7819 */ /* 0x000fe40000011606 */
[----:B------:R-:W-:Y:S02]  /*6250*/  LOP3.LUT R22, R11, UR21, R22, 0x96, !PT ;  /* 0x000000150b167c12 */ /* 0x000fe4000f8e9616 */
[----:B------:R-:W-:Y:S01]  /*6260*/  ISETP.LE.U32.AND P2, PT, R13, UR11, PT ;  /* 0x0000000b0d007c0c */ /* 0x000fe2000bf43070 */
[----:B------:R-:W-:Y:S01]  /*6270*/  @!P3 FADD.FTZ R235, -R235, -RZ ;  /* 0x800000ffebebb221 */ /* 0x000fe20000010100 */
[----:B------:R-:W-:Y:S02]  /*6280*/  SHF.R.U32.HI R18, RZ, 0x10, R6 ;  /* 0x00000010ff127819 */ /* 0x000fe40000011606 */
[----:B------:R-:W-:Y:S02]  /*6290*/  LOP3.LUT R19, R6, 0xffff, RZ, 0xc0, !PT ;  /* 0x0000ffff06137812 */ /* 0x000fe400078ec0ff */
[----:B------:R-:W-:Y:S02]  /*62a0*/  ISETP.LE.U32.AND P0, PT, R10, UR11, PT ;  /* 0x0000000b0a007c0c */ /* 0x000fe4000bf03070 */
[----:B------:R-:W-:Y:S02]  /*62b0*/  LOP3.LUT R11, R6, 0xff, RZ, 0xc0, !PT ;  /* 0x000000ff060b7812 */ /* 0x000fe400078ec0ff */
[----:B------:R-:W-:Y:S02]  /*62c0*/  LOP3.LUT R10, R4, 0xff, RZ, 0xc0, !PT ;  /* 0x000000ff040a7812 */ /* 0x000fe400078ec0ff */
[----:B------:R-:W-:Y:S01]  /*62d0*/  SHF.R.U32.HI R6, RZ, 0x18, R4 ;  /* 0x00000018ff067819 */ /* 0x000fe20000011604 */
[----:B------:R-:W-:Y:S01]  /*62e0*/  @!P2 FADD.FTZ R236, -R236, -RZ ;  /* 0x800000ffececa221 */ /* 0x000fe20000010100 */
[----:B------:R-:W-:Y:S02]  /*62f0*/  LOP3.LUT R13, R4, 0xffff, RZ, 0xc0, !PT ;  /* 0x0000ffff040d7812 */ /* 0x000fe400078ec0ff */
[----:B------:R-:W-:Y:S02]  /*6300*/  LOP3.LUT R7, R5, UR20, R12, 0x96, !PT ;  /* 0x0000001405077c12 */ /* 0x000fe4000f8e960c */
[----:B------:R-:W-:Y:S01]  /*6310*/  SHF.R.U32.HI R12, RZ, 0x10, R4 ;  /* 0x00000010ff0c7819 */ /* 0x000fe20000011604 */
[----:B------:R-:W-:Y:S01]  /*6320*/  IMAD.WIDE.U32 R4, R22, -0x326172a9, RZ ;  /* 0xcd9e8d5716047825 */ /* 0x000fe200078e00ff */
[----:B------:R-:W-:Y:S02]  /*6330*/  ISETP.LE.U32.AND P6, PT, R10, UR11, PT ;  /* 0x0000000b0a007c0c */ /* 0x000fe4000bfc3070 */
[----:B------:R-:W-:Y:S01]  /*6340*/  ISETP.LE.U32.AND P5, PT, R6, UR11, PT ;  /* 0x0000000b06007c0c */ /* 0x000fe2000bfa3070 */
[----:B------:R-:W-:Y:S01]  /*6350*/  @!P0 FADD.FTZ R234, -R234, -RZ ;  /* 0x800000ffeaea8221 */ /* 0x000fe20000010100 */
[----:B------:R-:W-:Y:S02]  /*6360*/  LOP3.LUT R10, R9, 0xff, RZ, 0xc0, !PT ;  /* 0x000000ff090a7812 */ /* 0x000fe400078ec0ff */
[----:B------:R-:W-:Y:S02]  /*6370*/  SHF.R.U32.HI R6, RZ, 0x18, R9 ;  /* 0x00000018ff067819 */ /* 0x000fe40000011609 */
[----:B------:R-:W-:Y:S02]  /*6380*/  ISETP.LE.U32.AND P1, PT, R11, UR11, PT ;  /* 0x0000000b0b007c0c */ /* 0x000fe4000bf23070 */
[----:B------:R-:W-:Y:S02]  /*6390*/  ISETP.LE.U32.AND P4, PT, R10, UR11, PT ;  /* 0x0000000b0a007c0c */ /* 0x000fe4000bf83070 */
[----:B------:R-:W-:Y:S01]  /*63a0*/  ISETP.LE.U32.AND P3, PT, R6, UR11, PT ;  /* 0x0000000b06007c0c */ /* 0x000fe2000bf63070 */
[----:B------:R-:W-:Y:S01]  /*63b0*/  @!P6 FADD.FTZ R230, -R230, -RZ ;  /* 0x800000ffe6e6e221 */ /* 0x000fe20000010100 */
[----:B------:R-:W-:Y:S01]  /*63c0*/  SHF.R.U32.HI R11, RZ, 0x18, R4 ;  /* 0x00000018ff0b7819 */ /* 0x000fe20000011604 */
[----:B------:R-:W-:Y:S01]  /*63d0*/  @!P5 FADD.FTZ R229, -R229, -RZ ;  /* 0x800000ffe5e5d221 */ /* 0x000fe20000010100 */
[C---:B------:R-:W-:Y:S02]  /*63e0*/  LOP3.LUT R15, R4.reuse, 0xffff, RZ, 0xc0, !PT ;  /* 0x0000ffff040f7812 */ /* 0x040fe400078ec0ff */
[----:B------:R-:W-:Y:S02]  /*63f0*/  LOP3.LUT R6, R5, UR20, R14, 0x96, !PT ;  /* 0x0000001405067c12 */ /* 0x000fe4000f8e960e */
[----:B------:R-:W-:Y:S01]  /*6400*/  SHF.R.U32.HI R14, RZ, 0x10, R4 ;  /* 0x00000010ff0e7819 */ /* 0x000fe20000011604 */
[----:B------:R-:W-:Y:S01]  /*6410*/  @!P1 FADD.FTZ R233, -R233, -RZ ;  /* 0x800000ffe9e99221 */ /* 0x000fe20000010100 */
[----:B------:R-:W-:Y:S01]  /*6420*/  LOP3.LUT R10, R4, 0xff, RZ, 0xc0, !PT ;  /* 0x000000ff040a7812 */ /* 0x000fe200078ec0ff */
[----:B------:R-:W-:Y:S01]  /*6430*/  @!P4 FADD.FTZ R232, -R232, -RZ ;  /* 0x800000ffe8e8c221 */ /* 0x000fe20000010100 */
[----:B------:R-:W-:Y:S01]  /*6440*/  LOP3.LUT R4, R16, 0xff, RZ, 0xc0, !PT ;  /* 0x000000ff10047812 */ /* 0x000fe200078ec0ff */
[----:B------:R-:W-:Y:S01]  /*6450*/  @!P3 FADD.FTZ R231, -R231, -RZ ;  /* 0x800000ffe7e7b221 */ /* 0x000fe20000010100 */
[----:B------:R-:W-:Y:S02]  /*6460*/  LOP3.LUT R5, R8, 0xff, RZ, 0xc0, !PT ;  /* 0x000000ff08057812 */ /* 0x000fe400078ec0ff */
[----:B------:R-:W-:Y:S02]  /*6470*/  ISETP.LE.U32.AND P2, PT, R4, UR11, PT ;  /* 0x0000000b04007c0c */ /* 0x000fe4000bf43070 */
[----:B------:R-:W-:Y:S02]  /*6480*/  SHF.R.U32.HI R4, RZ, 0x18, R7 ;  /* 0x00000018ff047819 */ /* 0x000fe40000011607 */
[----:B------:R-:W-:Y:S02]  /*6490*/  ISETP.LE.U32.AND P1, PT, R5, UR11, PT ;  /* 0x0000000b05007c0c */ /* 0x000fe4000bf23070 */
[----:B------:R-:W-:Y:S02]  /*64a0*/  ISETP.LE.U32.AND P0, PT, R4, UR11, PT ;  /* 0x0000000b04007c0c */ /* 0x000fe4000bf03070 */
[----:B------:R-:W-:Y:S02]  /*64b0*/  LOP3.LUT R4, R7, 0xff, RZ, 0xc0, !PT ;  /* 0x000000ff07047812 */ /* 0x000fe400078ec0ff */
[----:B------:R-:W-:Y:S02]  /*64c0*/  SHF.R.U32.HI R5, RZ, 0x18, R8 ;  /* 0x00000018ff057819 */ /* 0x000fe40000011608 */
[----:B------:R-:W-:Y:S01]  /*64d0*/  ISETP.LE.U32.AND P6, PT, R4, UR11, PT ;  /* 0x0000000b04007c0c */ /* 0x000fe2000bfc3070 */
[----:B------:R-:W-:Y:S01]  /*64e0*/  @!P2 FADD.FTZ R215, -R215, -RZ ;  /* 0x800000ffd7d7a221 */ /* 0x000fe20000010100 */
[----:B------:R-:W-:Y:S02]  /*64f0*/  LOP3.LUT R4, R12, 0xff, RZ, 0xc0, !PT ;  /* 0x000000ff0c047812 */ /* 0x000fe400078ec0ff */
[----:B------:R-:W-:Y:S01]  /*6500*/  ISETP.LE.U32.AND P5, PT, R5, UR11, PT ;  /* 0x0000000b05007c0c */ /* 0x000fe2000bfa3070 */
[----:B------:R-:W-:Y:S01]  /*6510*/  @!P1 FADD.FTZ R214, -R214, -RZ ;  /* 0x800000ffd6d69221 */ /* 0x000fe20000010100 */
[----:B------:R-:W-:Y:S01]  /*6520*/  ISETP.LE.U32.AND P4, PT, R4, UR11, PT ;  /* 0x0000000b04007c0c */ /* 0x000fe2000bf83070 */
[----:B------:R-:W-:Y:S01]  /*6530*/  @!P0 FADD.FTZ R223, -R223, -RZ ;  /* 0x800000ffdfdf8221 */ /* 0x000fe20000010100 */
[----:B------:R-:W-:Y:S02]  /*6540*/  SHF.R.U32.HI R4, RZ, 0x10, R9 ;  /* 0x00000010ff047819 */ /* 0x000fe40000011609 */
[----:B------:R-:W-:Y:S02]  /*6550*/  ISETP.LE.U32.AND P3, PT, R10, UR11, PT ;  /* 0x0000000b0a007c0c */ /* 0x000fe4000bf63070 */
[----:B------:R-:W-:Y:S01]  /*6560*/  SHF.R.U32.HI R5, RZ, 0x8, R17 ;  /* 0x00000008ff057819 */ /* 0x000fe20000011611 */
[----:B------:R-:W-:Y:S01]  /*6570*/  @!P6 FADD.FTZ R222, -R222, -RZ ;  /* 0x800000ffdedee221 */ /* 0x000fe20000010100 */
[----:B------:R-:W-:Y:S02]  /*6580*/  LOP3.LUT R4, R4, 0xff, RZ, 0xc0, !PT ;  /* 0x000000ff04047812 */ /* 0x000fe400078ec0ff */
[----:B------:R-:W-:Y:S01]  /*6590*/  ISETP.LE.U32.AND P0, PT, R11, UR11, PT ;  /* 0x0000000b0b007c0c */ /* 0x000fe2000bf03070 */
[----:B------:R-:W-:Y:S01]  /*65a0*/  @!P5 FADD.FTZ R213, -R213, -RZ ;  /* 0x800000ffd5d5d221 */ /* 0x000fe20000010100 */
[----:B------:R-:W-:Y:S01]  /*65b0*/  ISETP.LE.U32.AND P6, PT, R4, UR11, PT ;  /* 0x0000000b04007c0c */ /* 0x000fe2000bfc3070 */
[----:B------:R-:W-:Y:S01]  /*65c0*/  @!P4 FADD.FTZ R227, -R227, -RZ ;  /* 0x800000ffe3e3c221 */ /* 0x000fe20000010100 */
[----:B------:R-:W-:Y:S02]  /*65d0*/  LOP3.LUT R4, R5, 0xffff, RZ, 0xc0, !PT ;  /* 0x0000ffff05047812 */ /* 0x000fe400078ec0ff */
[----:B------:R-:W-:Y:S01]  /*65e0*/  SHF.R.U32.HI R5, RZ, 0x10, R7 ;  /* 0x00000010ff057819 */ /* 0x000fe20000011607 */
[----:B------:R-:W-:Y:S01]  /*65f0*/  @!P3 FADD.FTZ R225, -R225, -RZ ;  /* 0x800000ffe1e1b221 */ /* 0x000fe20000010100 */
[----:B------:R-:W-:Y:S02]  /*6600*/  SHF.R.U32.HI R10, RZ, 0x8, R13 ;  /* 0x00000008ff0a7819 */ /* 0x000fe4000001160d */
[----:B------:R-:W-:Y:S02]  /*6610*/  ISETP.LE.U32.AND P4, PT, R4, UR11, PT ;  /* 0x0000000b04007c0c */ /* 0x000fe4000bf83070 */
[----:B------:R-:W-:Y:S01]  /*6620*/  LOP3.LUT R4, R5, 0xff, RZ, 0xc0, !PT ;  /* 0x000000ff05047812 */ /* 0x000fe200078ec0ff */
[----:B------:R-:W-:Y:S01]  /*6630*/  @!P0 FADD.FTZ R224, -R224, -RZ ;  /* 0x800000ffe0e08221 */ /* 0x000fe20000010100 */
[----:B------:R-:W-:Y:S01]  /*6640*/  LOP3.LUT R5, R10, 0xffff, RZ, 0xc0, !PT ;  /* 0x0000ffff0a057812 */ /* 0x000fe200078ec0ff */
[----:B------:R-:W-:Y:S01]  /*6650*/  @!P6 FADD.FTZ R226, -R226, -RZ ;  /* 0x800000ffe2e2e221 */ /* 0x000fe20000010100 */
[----:B------:R-:W-:Y:S02]  /*6660*/  ISETP.LE.U32.AND P3, PT, R4, UR11, PT ;  /* 0x0000000b04007c0c */ /* 0x000fe4000bf63070 */
[----:B------:R-:W-:Y:S02]  /*6670*/  LOP3.LUT R4, R6, 0xff, RZ, 0xc0, !PT ;  /* 0x000000ff06047812 */ /* 0x000fe400078ec0ff */
[----:B------:R-:W-:Y:S02]  /*6680*/  ISETP.LE.U32.AND P0, PT, R5, UR11, PT ;  /* 0x0000000b05007c0c */ /* 0x000fe4000bf03070 */
[----:B------:R-:W-:Y:S01]  /*6690*/  ISETP.LE.U32.AND P6, PT, R4, UR11, PT ;  /* 0x0000000b04007c0c */ /* 0x000fe2000bfc3070 */
[----:B------:R-:W-:Y:S01]  /*66a0*/  @!P4 FADD.FTZ R228, -R228, -RZ ;  /* 0x800000ffe4e4c221 */ /* 0x000fe20000010100 */
[--C-:B------:R-:W-:Y:S02]  /*66b0*/  SHF.R.U32.HI R4, RZ, 0x18, R6.reuse ;  /* 0x00000018ff047819 */ /* 0x100fe40000011606 */
[----:B------:R-:W-:Y:S02]  /*66c0*/  LOP3.LUT R9, R9, 0xffff, RZ, 0xc0, !PT ;  /* 0x0000ffff09097812 */ /* 0x000fe400078ec0ff */
[----:B------:R-:W-:Y:S01]  /*66d0*/  ISETP.LE.U32.AND P4, PT, R4, UR11, PT ;  /* 0x0000000b04007c0c */ /* 0x000fe2000bf83070 */
[----:B------:R-:W-:Y:S01]  /*66e0*/  @!P3 FADD.FTZ R219, -R219, -RZ ;  /* 0x800000ffdbdbb221 */ /* 0x000fe20000010100 */
[----:B------:R-:W-:Y:S02]  /*66f0*/  SHF.R.U32.HI R4, RZ, 0x8, R9 ;  /* 0x00000008ff047819 */ /* 0x000fe40000011609 */
[----:B------:R-:W-:Y:S01]  /*6700*/  LOP3.LUT R5, R14, 0xff, RZ, 0xc0, !PT ;  /* 0x000000ff0e057812 */ /* 0x000fe200078ec0ff */
[----:B------:R-:W-:Y:S01]  /*6710*/  @!P0 FADD.FTZ R221, -R221, -RZ ;  /* 0x800000ffdddd8221 */ /* 0x000fe20000010100 */
[----:B------:R-:W-:Y:S01]  /*6720*/  LOP3.LUT R4, R4, 0xffff, RZ, 0xc0, !PT ;  /* 0x0000ffff04047812 */ /* 0x000fe200078ec0ff */
[----:B------:R-:W-:Y:S01]  /*6730*/  @!P6 FADD.FTZ R220, -R220, -RZ ;  /* 0x800000ffdcdce221 */ /* 0x000fe20000010100 */
[----:B------:R-:W-:Y:S02]  /*6740*/  ISETP.LE.U32.AND P3, PT, R5, UR11, PT ;  /* 0x0000000b05007c0c */ /* 0x000fe4000bf63070 */
[----:B------:R-:W-:Y:S02]  /*6750*/  SHF.R.U32.HI R5, RZ, 0x10, R6 ;  /* 0x00000010ff057819 */ /* 0x000fe40000011606 */
[----:B------:R-:W-:Y:S01]  /*6760*/  ISETP.LE.U32.AND P0, PT, R4, UR11, PT ;  /* 0x0000000b04007c0c */ /* 0x000fe2000bf03070 */
[----:B------:R-:W-:Y:S01]  /*6770*/  @!P4 FADD.FTZ R218, -R218, -RZ ;  /* 0x800000ffdadac221 */ /* 0x000fe20000010100 */
[----:B------:R-:W-:Y:S02]  /*6780*/  LOP3.LUT R4, R5, 0xff, RZ, 0xc0, !PT ;  /* 0x000000ff05047812 */ /* 0x000fe400078ec0ff */
[----:B------:R-:W-:Y:S02]  /*6790*/  LOP3.LUT R7, R7, 0xffff, RZ, 0xc0, !PT ;  /* 0x0000ffff07077812 */ /* 0x000fe400078ec0ff */
[----:B------:R-:W-:Y:S02]  /*67a0*/  ISETP.LE.U32.AND P4, PT, R4, UR11, PT ;  /* 0x0000000b04007c0c */ /* 0x000fe4000bf83070 */
[----:B------:R-:W-:Y:S01]  /*67b0*/  SHF.R.U32.HI R4, RZ, 0x8, R15 ;  /* 0x00000008ff047819 */ /* 0x000fe2000001160f */
[----:B------:R-:W-:Y:S01]  /*67c0*/  @!P3 FADD.FTZ R217, -R217, -RZ ;  /* 0x800000ffd9d9b221 */ /* 0x000fe20000010100 */
[----:B------:R-:W-:Y:S02]  /*67d0*/  SHF.R.U32.HI R7, RZ, 0x8, R7 ;  /* 0x00000008ff077819 */ /* 0x000fe40000011607 */
[----:B------:R-:W-:Y:S01]  /*67e0*/  LOP3.LUT R4, R4, 0xffff, RZ, 0xc0, !PT ;  /* 0x0000ffff04047812 */ /* 0x000fe200078ec0ff */
[----:B------:R-:W-:Y:S01]  /*67f0*/  @!P0 FADD.FTZ R216, -R216, -RZ ;  /* 0x800000ffd8d88221 */ /* 0x000fe20000010100 */
[----:B------:R-:W-:Y:S02]  /*6800*/  LOP3.LUT R7, R7, 0xffff, RZ, 0xc0, !PT ;  /* 0x0000ffff07077812 */ /* 0x000fe400078ec0ff */
[----:B------:R-:W-:Y:S02]  /*6810*/  ISETP.LE.U32.AND P0, PT, R4, UR11, PT ;  /* 0x0000000b04007c0c */ /* 0x000fe4000bf03070 */
[----:B------:R-:W-:Y:S01]  /*6820*/  SHF.R.U32.HI R4, RZ, 0x10, R8 ;  /* 0x00000010ff047819 */ /* 0x000fe20000011608 */
[----:B------:R-:W-:Y:S01]  /*6830*/  @!P4 FADD.FTZ R142, -R142, -RZ ;  /* 0x800000ff8e8ec221 */ /* 0x000fe20000010100 */
[----:B------:R-:W-:Y:S02]  /*6840*/  ISETP.LE.U32.AND P6, PT, R7, UR11, PT ;  /* 0x0000000b07007c0c */ /* 0x000fe4000bfc3070 */
[----:B------:R-:W-:Y:S02]  /*6850*/  LOP3.LUT R4, R4, 0xff, RZ, 0xc0, !PT ;  /* 0x000000ff04047812 */ /* 0x000fe400078ec0ff */
[----:B------:R-:W-:Y:S02]  /*6860*/  LOP3.LUT R6, R6, 0xffff, RZ, 0xc0, !PT ;  /* 0x0000ffff06067812 */ /* 0x000fe400078ec0ff */
[----:B------:R-:W-:Y:S02]  /*6870*/  ISETP.LE.U32.AND P4, PT, R4, UR11, PT ;  /* 0x0000000b04007c0c */ /* 0x000fe4000bf83070 */
[----:B------:R-:W-:Y:S01]  /*6880*/  F2FP.RELU.PACK_AB R4, R223, R219 ;  /* 0x000000dbdf04723e */ /* 0x000fe200000008ff */
[----:B------:R-:W-:Y:S01]  /*6890*/  @!P0 FADD.FTZ R143, -R143, -RZ ;  /* 0x800000ff8f8f8221 */ /* 0x000fe20000010100 */
[----:B------:R-:W-:Y:S02]  /*68a0*/  SHF.R.U32.HI R5, RZ, 0x8, R6 ;  /* 0x00000008ff057819 */ /* 0x000fe40000011606 */
[----:B------:R-:W-:Y:S01]  /*68b0*/  LOP3.LUT R7, R18, 0xff, RZ, 0xc0, !PT ;  /* 0x000000ff12077812 */ /* 0x000fe200078ec0ff */
[----:B------:R1:W-:Y:S01]  /*68c0*/  STS [R240+0x13400], R4 ;  /* 0x01340004f0007388 */ /* 0x0003e20000000800 */
[----:B------:R-:W-:Y:S01]  /*68d0*/  LOP3.LUT R5, R5, 0xffff, RZ, 0xc0, !PT ;  /* 0x0000ffff05057812 */ /* 0x000fe200078ec0ff */
[----:B------:R-:W-:Y:S01]  /*68e0*/  @!P6 FADD.FTZ R140, -R140, -RZ ;  /* 0x800000ff8c8ce221 */ /* 0x000fe20000010100 */
[----:B------:R-:W-:Y:S02]  /*68f0*/  LOP3.LUT R8, R8, 0xffff, RZ, 0xc0, !PT ;  /* 0x0000ffff08087812 */ /* 0x000fe400078ec0ff */
[----:B------:R-:W-:Y:S01]  /*6900*/  ISETP.LE.U32.AND P6, PT, R5, UR11, PT ;  /* 0x0000000b05007c0c */ /* 0x000fe2000bfc3070 */
[----:B------:R-:W-:Y:S01]  /*6910*/  @!P4 FADD.FTZ R211, -R211, -RZ ;  /* 0x800000ffd3d3c221 */ /* 0x000fe20000010100 */
[----:B------:R-:W-:Y:S02]  /*6920*/  ISETP.LE.U32.AND P3, PT, R7, UR11, PT ;  /* 0x0000000b07007c0c */ /* 0x000fe4000bf63070 */
[----:B------:R-:W-:Y:S02]  /*6930*/  F2FP.RELU.PACK_AB R7, R140, R222 ;  /* 0x000000de8c07723e */ /* 0x000fe400000008ff */
[----:B------:R-:W-:Y:S02]  /*6940*/  SHF.R.U32.HI R6, RZ, 0x8, R8 ;  /* 0x00000008ff067819 */ /* 0x000fe40000011608 */
[----:B------:R-:W-:Y:S01]  /*6950*/  F2FP.RELU.PACK_AB R0, R229, R227 ;  /* 0x000000e3e500723e */ /* 0x000fe200000008ff */
[----:B------:R2:W-:Y:S01]  /*6960*/  STS [R240+0x13000], R7 ;  /* 0x01300007f0007388 */ /* 0x0005e20000000800 */
[----:B------:R-:W-:Y:S02]  /*6970*/  LOP3.LUT R6, R6, 0xffff, RZ, 0xc0, !PT ;  /* 0x0000ffff06067812 */ /* 0x000fe400078ec0ff */
[----:B------:R-:W-:Y:S01]  /*6980*/  SHF.R.U32.HI R5, RZ, 0x8, R19 ;  /* 0x00000008ff057819 */ /* 0x000fe20000011613 */
[----:B------:R-:W-:Y:S01]  /*6990*/  @!P6 FADD.FTZ R141, -R141, -RZ ;  /* 0x800000ff8d8de221 */ /* 0x000fe20000010100 */
[----:B------:R-:W-:Y:S01]  /*69a0*/  ISETP.LE.U32.AND P6, PT, R6, UR11, PT ;  /* 0x0000000b06007c0c */ /* 0x000fe2000bfc3070 */
[----:B------:R3:W-:Y:S01]  /*69b0*/  STS [R239+0x13400], R0 ;  /* 0x01340000ef007388 */ /* 0x0007e20000000800 */
[----:B------:R-:W-:Y:S01]  /*69c0*/  LOP3.LUT R5, R5, 0xffff, RZ, 0xc0, !PT ;  /* 0x0000ffff05057812 */ /* 0x000fe200078ec0ff */
[----:B------:R-:W-:Y:S01]  /*69d0*/  @!P3 FADD.FTZ R146, -R146, -RZ ;  /* 0x800000ff9292b221 */ /* 0x000fe20000010100 */
[----:B------:R-:W-:Y:S02]  /*69e0*/  F2FP.RELU.PACK_AB R6, R141, R220 ;  /* 0x000000dc8d06723e */ /* 0x000fe400000008ff */
[----:B-1----:R-:W-:Y:S02]  /*69f0*/  F2FP.RELU.PACK_AB R4, R221, R230 ;  /* 0x000000e6dd04723e */ /* 0x002fe400000008ff */
[----:B------:R-:W-:Y:S02]  /*6a00*/  ISETP.LE.U32.AND P0, PT, R5, UR11, PT ;  /* 0x0000000b05007c0c */ /* 0x000fe4000bf03070 */
[----:B------:R-:W-:Y:S01]  /*6a10*/  F2FP.RELU.PACK_AB R5, R218, R142 ;  /* 0x0000008eda05723e */ /* 0x000fe200000008ff */
[----:B------:R1:W-:Y:S01]  /*6a20*/  STS [R239+0x13000], R4 ;  /* 0x01300004ef007388 */ /* 0x0003e20000000800 */
[----:B------:R-:W-:Y:S01]  /*6a30*/  FSETP.GE.FTZ.AND P2, PT, R222, RZ, PT ;  /* 0x000000ffde00720b */ /* 0x000fe20003f56000 */
[----:B------:R-:W-:Y:S01]  /*6a40*/  @!P6 FADD.FTZ R212, -R212, -RZ ;  /* 0x800000ffd4d4e221 */ /* 0x000fe20000010100 */
[----:B------:R-:W-:Y:S01]  /*6a50*/  FSETP.GE.FTZ.AND P1, PT, R140, RZ, PT ;  /* 0x000000ff8c00720b */ /* 0x000fe20003f36000 */
[----:B------:R4:W-:Y:S01]  /*6a60*/  STS [R240+0x14000], R6 ;  /* 0x01400006f0007388 */ /* 0x0009e20000000800 */
[----:B------:R-:W-:Y:S03]  /*6a70*/  FSETP.GE.FTZ.AND P3, PT, R220, RZ, PT ;  /* 0x000000ffdc00720b */ /* 0x000fe60003f76000 */
[----:B------:R4:W-:Y:S01]  /*6a80*/  STS [R240+0x14400], R5 ;  /* 0x01440005f0007388 */ /* 0x0009e20000000800 */
[----:B--2---:R-:W-:Y:S01]  /*6a90*/  F2FP.RELU.PACK_AB R7, R143, R225 ;  /* 0x000000e18f07723e */ /* 0x004fe200000008ff */
[----:B------:R-:W-:Y:S01]  /*6aa0*/  @!P0 FADD.FTZ R147, -R147, -RZ ;  /* 0x800000ff93938221 */ /* 0x000fe20000010100 */
[----:B------:R-:W-:Y:S03]  /*6ab0*/  FSETP.GE.FTZ.AND P0, PT, R219, RZ, PT ;  /* 0x000000ffdb00720b */ /* 0x000fe60003f16000 */
[----:B------:R2:W-:Y:S01]  /*6ac0*/  STS [R239+0x14000], R7 ;  /* 0x01400007ef007388 */ /* 0x0005e20000000800 */
[----:B---3--:R-:W-:Y:S02]  /*6ad0*/  F2FP.RELU.PACK_AB R0, R228, R235 ;  /* 0x000000ebe400723e */ /* 0x008fe400000008ff */
[----:B-1----:R-:W-:Y:S02]  /*6ae0*/  F2FP.RELU.PACK_AB R4, R231, R226 ;  /* 0x000000e2e704723e */ /* 0x002fe400000008ff */
[----:B----4-:R-:W-:Y:S02]  /*6af0*/  F2FP.RELU.PACK_AB R6, R224, R217 ;  /* 0x000000d9e006723e */ /* 0x010fe400000008ff */
[----:B------:R-:W-:Y:S03]  /*6b00*/  F2FP.RELU.PACK_AB R5, R216, R232 ;  /* 0x000000e8d805723e */ /* 0x000fe600000008ff */
[----:B------:R1:W-:Y:S04]  /*6b10*/  STS [R239+0x14400], R6 ;  /* 0x01440006ef007388 */ /* 0x0003e80000000800 */
[----:B------:R3:W-:Y:S01]  /*6b20*/  STS [R241+0x13000], R5 ;  /* 0x01300005f1007388 */ /* 0x0007e20000000800 */
[----:B--2---:R-:W-:Y:S03]  /*6b30*/  F2FP.RELU.PACK_AB R7, R212, R214 ;  /* 0x000000d6d407723e */ /* 0x004fe600000008ff */
[----:B------:R2:W-:Y:S04]  /*6b40*/  STS [R241+0x13400], R4 ;  /* 0x01340004f1007388 */ /* 0x0005e80000000800 */
[----:B------:R4:W-:Y:S01]  /*6b50*/  STS [R238+0x13000], R0 ;  /* 0x01300000ee007388 */ /* 0x0009e20000000800 */
[----:B-1----:R-:W-:Y:S02]  /*6b60*/  F2FP.RELU.PACK_AB R6, R213, R211 ;  /* 0x000000d3d506723e */ /* 0x002fe400000008ff */
[----:B---3--:R-:W-:Y:S02]  /*6b70*/  F2FP.RELU.PACK_AB R5, R236, R215 ;  /* 0x000000d7ec05723e */ /* 0x008fe400000008ff */
[----:B--2---:R-:W-:Y:S03]  /*6b80*/  F2FP.RELU.PACK_AB R4, R147, R233 ;  /* 0x000000e99304723e */ /* 0x004fe600000008ff */
[----:B------:R-:W-:Y:S01]  /*6b90*/  STS [R238+0x13400], R5 ;  /* 0x01340005ee007388 */ /* 0x000fe20000000800 */
[----:B----4-:R-:W-:Y:S03]  /*6ba0*/  F2FP.RELU.PACK_AB R0, R234, R146 ;  /* 0x00000092ea00723e */ /* 0x010fe600000008ff */
        /* <DEDUP_REMOVED lines=52> */
[-C--:B------:R-:W-:Y:S08]  /*6ef0*/  HMMA.16816.F32 R28, R136, R186.reuse, R28 ;  /* 0x000000ba881c723c */ /* 0x080ff0000000181c */
[----:B------:R-:W-:Y:S01]  /*6f00*/  HMMA.16816.F32 R32, R132, R186, R32 ;  /* 0x000000ba8420723c */ /* 0x000fe20000001820 */
[----:B------:R-:W1:Y:S07]  /*6f10*/  LDSM.16.M88.4 R132, [R200+0x8000] ;  /* 0x00800000c884783b */ /* 0x000e6e0000000200 */
[-C--:B-1----:R-:W-:Y:S11]  /*6f20*/  HMMA.16816.F32 R4, R132, R188.reuse, R4 ;  /* 0x000000bc8404723c */ /* 0x082ff60000001804 */
[----:B------:R-:W-:Y:S11]  /*6f30*/  @!UPT UIADD3 URZ, URZ, URZ, URZ ;  /* 0x0000003f3f3ff290 */ /* 0x000ff6000fffe03f */
[----:B------:R-:W-:Y:S02]  /*6f40*/  @!UPT UIADD3 URZ, URZ, URZ, URZ ;  /* 0x0000003f3f3ff290 */ /* 0x000fe4000fffe03f */
[C---:B-----5:R-:W-:Y:S02]  /*6f50*/  FADD.FTZ R136, -R210.reuse, R4 ;  /* 0x00000004d2887221 */ /* 0x060fe40000010100 */
[----:B------:R-:W-:Y:S02]  /*6f60*/  FADD.FTZ R4, -R210, R5 ;  /* 0x00000005d2047221 */ /* 0x000fe40000010100 */
[C---:B------:R-:W-:Y:S01]  /*6f70*/  FADD.FTZ R0, -R209.reuse, R6 ;  /* 0x00000006d1007221 */ /* 0x040fe20000010100 */
[-C--:B------:R-:W-:Y:S01]  /*6f80*/  FSEL R5, R136, R210.reuse, P2 ;  /* 0x000000d288057208 */ /* 0x080fe20001000000 */
[----:B------:R-:W-:Y:S01]  /*6f90*/  FADD.FTZ R7, -R209, R7 ;  /* 0x00000007d1077221 */ /* 0x000fe20000010100 */
[----:B------:R-:W1:Y:S01]  /*6fa0*/  LDSM.16.M88.4 R136, [R200+0x8800] ;  /* 0x00880000c888783b */ /* 0x000e620000000200 */
[----:B------:R-:W-:Y:S02]  /*6fb0*/  FSETP.GE.FTZ.AND P2, PT, R141, RZ, PT ;  /* 0x000000ff8d00720b */ /* 0x000fe40003f56000 */
[----:B------:R-:W-:Y:S01]  /*6fc0*/  FMUL.FTZ R222, R222, R5 ;  /* 0x00000005dede7220 */ /* 0x000fe20000410000 */
[-C--:B------:R-:W-:Y:S02]  /*6fd0*/  FSEL R0, R0, R209.reuse, P0 ;  /* 0x000000d100007208 */ /* 0x080fe40000000000 */
[----:B------:R-:W-:Y:S02]  /*6fe0*/  FSETP.GE.FTZ.AND P0, PT, R223, RZ, PT ;  /* 0x000000ffdf00720b */ /* 0x000fe40003f16000 */
[----:B------:R-:W-:Y:S01]  /*6ff0*/  FSEL R4, R4, R210, P1 ;  /* 0x000000d204047208 */ /* 0x000fe20000800000 */
[----:B------:R-:W-:Y:S01]  /*7000*/  FMUL.FTZ R219, R219, R0 ;  /* 0x00000000dbdb7220 */ /* 0x000fe20000410000 */
[----:B------:R-:W-:Y:S02]  /*7010*/  FSEL R7, R7, R209, P0 ;  /* 0x000000d107077208 */ /* 0x000fe40000000000 */
[----:B------:R-:W-:Y:S01]  /*7020*/  FSETP.GE.FTZ.AND P0, PT, R218, RZ, PT ;  /* 0x000000ffda00720b */ /* 0x000fe20003f16000 */
[----:B------:R-:W-:Y:S01]  /*7030*/  FMUL.FTZ R140, R140, R4 ;  /* 0x000000048c8c7220 */ /* 0x000fe20000410000 */
[----:B------:R-:W-:Y:S01]  /*7040*/  FSETP.GE.FTZ.AND P1, PT, R142, RZ, PT ;  /* 0x000000ff8e00720b */ /* 0x000fe20003f36000 */
[----:B------:R-:W-:Y:S01]  /*7050*/  FMUL.FTZ R223, R223, R7 ;  /* 0x00000007dfdf7220 */ /* 0x000fe20000410000 */
[C---:B-1----:R-:W-:Y:S08]  /*7060*/  HMMA.16816.F32 R8, R136.reuse, R188, R8 ;  /* 0x000000bc8808723c */ /* 0x042ff00000001808 */
[-C--:B------:R-:W-:Y:S08]  /*7070*/  HMMA.16816.F32 R12, R136, R190.reuse, R12 ;  /* 0x000000be880c723c */ /* 0x080ff0000000180c */
[C---:B------:R-:W-:Y:S08]  /*7080*/  HMMA.16816.F32 R16, R132.reuse, R190, R16 ;  /* 0x000000be8410723c */ /* 0x040ff00000001810 */
[----:B------:R-:W-:Y:S01]  /*7090*/  FADD.FTZ R9, -R145, R9 ;  /* 0x0000000991097221 */ /* 0x000fe20000010100 */
[-C--:B------:R-:W-:Y:S03]  /*70a0*/  HMMA.16816.F32 R20, R132, R192.reuse, R20 ;  /* 0x000000c08414723c */ /* 0x080fe60000001814 */
[C---:B------:R-:W-:Y:S01]  /*70b0*/  FADD.FTZ R10, -R144.reuse, R10 ;  /* 0x0000000a900a7221 */ /* 0x040fe20000010100 */
[-C--:B------:R-:W-:Y:S01]  /*70c0*/  FSEL R9, R9, R145.reuse, P2 ;  /* 0x0000009109097208 */ /* 0x080fe20001000000 */
[----:B------:R-:W-:Y:S01]  /*70d0*/  FADD.FTZ R11, -R144, R11 ;  /* 0x0000000b900b7221 */ /* 0x000fe20000010100 */
[----:B------:R-:W-:Y:S01]  /*70e0*/  FSETP.GE.FTZ.AND P2, PT, R143, RZ, PT ;  /* 0x000000ff8f00720b */ /* 0x000fe20003f56000 */
[----:B------:R-:W-:Y:S01]  /*70f0*/  FADD.FTZ R5, -R145, R13 ;  /* 0x0000000d91057221 */ /* 0x000fe20000010100 */
[-C--:B------:R-:W-:Y:S01]  /*7100*/  FSEL R10, R10, R144.reuse, P1 ;  /* 0x000000900a0a7208 */ /* 0x080fe20000800000 */
[----:B------:R-:W-:Y:S01]  /*7110*/  FADD.FTZ R15, -R144, R15 ;  /* 0x0000000f900f7221 */ /* 0x000fe20000010100 */
[C---:B------:R-:W-:Y:S01]  /*7120*/  HMMA.16816.F32 R24, R136.reuse, R192, R24 ;  /* 0x000000c08818723c */ /* 0x040fe20000001818 */
[----:B------:R-:W-:Y:S01]  /*7130*/  FSETP.GE.FTZ.AND P1, PT, R217, RZ, PT ;  /* 0x000000ffd900720b */ /* 0x000fe20003f36000 */
[----:B------:R-:W-:Y:S01]  /*7140*/  FADD.FTZ R8, -R145, R8 ;  /* 0x0000000891087221 */ /* 0x000fe20000010100 */
[----:B------:R-:W-:Y:S01]  /*7150*/  FSEL R11, R11, R144, P0 ;  /* 0x000000900b0b7208 */ /* 0x000fe20000000000 */
[----:B------:R-:W-:Y:S01]  /*7160*/  FMUL.FTZ R142, R142, R10 ;  /* 0x0000000a8e8e7220 */ /* 0x000fe20000410000 */
[----:B------:R-:W-:Y:S01]  /*7170*/  FSEL R5, R5, R145, P2 ;  /* 0x0000009105057208 */ /* 0x000fe20001000000 */
[----:B------:R-:W-:Y:S01]  /*7180*/  FADD.FTZ R14, -R144, R14 ;  /* 0x0000000e900e7221 */ /* 0x000fe20000010100 */
[----:B------:R-:W-:Y:S01]  /*7190*/  FSETP.GE.FTZ.AND P0, PT, R224, RZ, PT ;  /* 0x000000ffe000720b */ /* 0x000fe20003f16000 */
[----:B------:R-:W-:Y:S01]  /*71a0*/  FMUL.FTZ R13, R218, R11 ;  /* 0x0000000bda0d7220 */ /* 0x000fe20000410000 */
[-C--:B------:R-:W-:Y:S01]  /*71b0*/  HMMA.16816.F32 R28, R136, R194.reuse, R28 ;  /* 0x000000c2881c723c */ /* 0x080fe2000000181c */
[----:B------:R1:W5:Y:S01]  /*71c0*/  LDL R218, [R1+0x10] ;  /* 0x0000100001da7983 */ /* 0x0003620000100800 */
[----:B------:R-:W-:Y:S01]  /*71d0*/  FSETP.GE.FTZ.AND P2, PT, R221, RZ, PT ;  /* 0x000000ffdd00720b */ /* 0x000fe20003f56000 */
[----:B------:R-:W-:Y:S01]  /*71e0*/  FMUL.FTZ R10, R143, R5 ;  /* 0x000000058f0a7220 */ /* 0x000fe20000410000 */
[-C--:B------:R-:W-:Y:S01]  /*71f0*/  FSEL R15, R15, R144.reuse, P0 ;  /* 0x000000900f0f7208 */ /* 0x080fe20000000000 */
[----:B------:R-:W-:Y:S01]  /*7200*/  FADD.FTZ R0, -R209, R19 ;  /* 0x00000013d1007221 */ /* 0x000fe20000010100 */
[----:B------:R1:W5:Y:S01]  /*7210*/  LDL R143, [R1+0xc] ;  /* 0x00000c00018f7983 */ /* 0x0003620000100800 */
[----:B------:R-:W-:Y:S01]  /*7220*/  FADD.FTZ R6, -R145, R12 ;  /* 0x0000000c91067221 */ /* 0x000fe20000010100 */
[----:B------:R-:W-:Y:S01]  /*7230*/  FSETP.GE.FTZ.AND P0, PT, R229, RZ, PT ;  /* 0x000000ffe500720b */ /* 0x000fe20003f16000 */
[C---:B------:R-:W-:Y:S01]  /*7240*/  FADD.FTZ R4, -R209.reuse, R18 ;  /* 0x00000012d1047221 */ /* 0x040fe20000010100 */
[----:B------:R-:W-:Y:S02]  /*7250*/  HMMA.16816.F32 R32, R132, R194, R32 ;  /* 0x000000c28420723c */ /* 0x000fe40000001820 */
[----:B------:R-:W-:Y:S01]  /*7260*/  FADD.FTZ R17, -R210, R17 ;  /* 0x00000011d2117221 */ /* 0x000fe20000010100 */
[----:B------:R-:W-:Y:S01]  /*7270*/  FSEL R8, R8, R145, P3 ;  /* 0x0000009108087208 */ /* 0x000fe20001800000 */
[----:B------:R-:W-:Y:S01]  /*7280*/  FADD.FTZ R23, -R209, R23 ;  /* 0x00000017d1177221 */ /* 0x000fe20000010100 */
[----:B------:R-:W-:Y:S01]  /*7290*/  FSETP.GE.FTZ.AND P3, PT, R225, RZ, PT ;  /* 0x000000ffe100720b */ /* 0x000fe20003f76000 */
[----:B------:R-:W-:Y:S01]  /*72a0*/  FADD.FTZ R16, -R210, R16 ;  /* 0x00000010d2107221 */ /* 0x000fe20000010100 */
[----:B------:R-:W-:Y:S01]  /*72b0*/  FSEL R14, R14, R144, P1 ;  /* 0x000000900e0e7208 */ /* 0x000fe20000800000 */
[----:B------:R-:W-:Y:S01]  /*72c0*/  FADD.FTZ R22, -R209, R22 ;  /* 0x00000016d1167221 */ /* 0x000fe20000010100 */
[----:B------:R-:W-:Y:S03]  /*72d0*/  FSETP.GE.FTZ.AND P1, PT, R227, RZ, PT ;  /* 0x000000ffe300720b */ /* 0x000fe60003f36000 */
[----:B------:R-:W-:Y:S01]  /*72e0*/  FADD.FTZ R21, -R210, R21 ;  /* 0x00000015d2157221 */ /* 0x000fe20000010100 */
[----:B------:R-:W-:Y:S01]  /*72f0*/  FSEL R0, R0, R209, P0 ;  /* 0x000000d100007208 */ /* 0x000fe20000000000 */
[----:B------:R-:W-:Y:S01]  /*7300*/  FADD.FTZ R24, -R145, R24 ;  /* 0x0000001891187221 */ /* 0x000fe20000010100 */
[----:B------:R-:W-:Y:S01]  /*7310*/  FSEL R6, R6, R145, P3 ;  /* 0x0000009106067208 */ /* 0x000fe20001800000 */
[----:B------:R-:W-:Y:S01]  /*7320*/  FADD.FTZ R20, -R210, R20 ;  /* 0x00000014d2147221 */ /* 0x000fe20000010100 */
[-C--:B------:R-:W-:Y:S01]  /*7330*/  FSEL R4, R4, R209.reuse, P1 ;  /* 0x000000d104047208 */ /* 0x080fe20000800000 */
[----:B------:R-:W-:Y:S01]  /*7340*/  FMUL.FTZ R11, R229, R0 ;  /* 0x00000000e50b7220 */ /* 0x000fe20000410000 */
[----:B------:R-:W-:Y:S01]  /*7350*/  FSETP.GE.FTZ.AND P0, PT, R231, RZ, PT ;  /* 0x000000ffe700720b */ /* 0x000fe20003f16000 */
[----:B------:R-:W-:Y:S01]  /*7360*/  FMUL.FTZ R225, R225, R6 ;  /* 0x00000006e1e17220 */ /* 0x000fe20000410000 */
[----:B------:R-:W-:Y:S01]  /*7370*/  FSETP.GE.FTZ.AND P3, PT, R230, RZ, PT ;  /* 0x000000ffe600720b */ /* 0x000fe20003f76000 */
[----:B------:R-:W-:Y:S01]  /*7380*/  FMUL.FTZ R227, R227, R4 ;  /* 0x00000004e3e37220 */ /* 0x000fe20000410000 */
[----:B------:R-:W-:Y:S01]  /*7390*/  FSETP.GE.FTZ.AND P1, PT, R226, RZ, PT ;  /* 0x000000ffe200720b */ /* 0x000fe20003f36000 */
[----:B------:R-:W-:Y:S01]  /*73a0*/  FADD.FTZ R26, -R144, R26 ;  /* 0x0000001a901a7221 */ /* 0x000fe20000010100 */
[----:B------:R-:W-:Y:S01]  /*73b0*/  FSEL R5, R17, R210, P2 ;  /* 0x000000d211057208 */ /* 0x000fe20001000000 */
[----:B------:R-:W-:Y:S01]  /*73c0*/  FADD.FTZ R25, -R145, R25 ;  /* 0x0000001991197221 */ /* 0x000fe20000010100 */
[----:B------:R-:W-:Y:S01]  /*73d0*/  FSETP.GE.FTZ.AND P2, PT, R216, RZ, PT ;  /* 0x000000ffd800720b */ /* 0x000fe20003f56000 */
[----:B------:R-:W-:Y:S01]  /*73e0*/  FMUL.FTZ R220, R220, R8 ;  /* 0x00000008dcdc7220 */ /* 0x000fe20000410000 */
[----:B------:R-:W-:Y:S01]  /*73f0*/  FSEL R0, R23, R209, P0 ;  /* 0x000000d117007208 */ /* 0x000fe20000000000 */
[----:B------:R-:W-:Y:S01]  /*7400*/  FMUL.FTZ R12, R221, R5 ;  /* 0x00000005dd0c7220 */ /* 0x000fe20000410000 */
[----:B------:R-:W-:Y:S01]  /*7410*/  FSEL R6, R16, R210, P3 ;  /* 0x000000d210067208 */ /* 0x000fe20001800000 */
[----:B------:R-:W-:Y:S01]  /*7420*/  FADD.FTZ R27, -R144, R27 ;  /* 0x0000001b901b7221 */ /* 0x000fe20000010100 */
[----:B------:R-:W-:Y:S01]  /*7430*/  FSEL R4, R22, R209, P1 ;  /* 0x000000d116047208 */ /* 0x000fe20000800000 */
[----:B------:R-:W-:Y:S01]  /*7440*/  FMUL.FTZ R231, R231, R0 ;  /* 0x00000000e7e77220 */ /* 0x000fe20000410000 */
[----:B------:R-:W-:Y:S01]  /*7450*/  FSETP.GE.FTZ.AND P1, PT, R214, RZ, PT ;  /* 0x000000ffd600720b */ /* 0x000fe20003f36000 */
[----:B------:R-:W-:Y:S01]  /*7460*/  FMUL.FTZ R230, R230, R6 ;  /* 0x00000006e6e67220 */ /* 0x000fe20000410000 */
[----:B------:R-:W-:Y:S01]  /*7470*/  FSETP.GE.FTZ.AND P3, PT, R232, RZ, PT ;  /* 0x000000ffe800720b */ /* 0x000fe20003f76000 */
[----:B------:R-:W-:Y:S01]  /*7480*/  FADD.FTZ R30, -R144, R30 ;  /* 0x0000001e901e7221 */ /* 0x000fe20000010100 */
[----:B------:R-:W-:Y:S01]  /*7490*/  FSEL R5, R21, R210, P2 ;  /* 0x000000d215057208 */ /* 0x000fe20001000000 */
[----:B------:R-:W-:Y:S01]  /*74a0*/  FMUL.FTZ R226, R226, R4 ;  /* 0x00000004e2e27220 */ /* 0x000fe20000410000 */
[----:B------:R-:W-:Y:S01]  /*74b0*/  FSETP.GE.FTZ.AND P0, PT, R211, RZ, PT ;  /* 0x000000ffd300720b */ /* 0x000fe20003f16000 */
[----:B------:R-:W-:Y:S01]  /*74c0*/  FMUL.FTZ R141, R141, R9 ;  /* 0x000000098d8d7220 */ /* 0x000fe20000410000 */
[----:B------:R-:W-:Y:S01]  /*74d0*/  FSEL R0, R24, R145, P1 ;  /* 0x0000009118007208 */ /* 0x000fe20000800000 */
[----:B------:R-:W-:Y:S01]  /*74e0*/  FMUL.FTZ R8, R216, R5 ;  /* 0x00000005d8087220 */ /* 0x000fe20000410000 */
[----:B------:R-:W-:Y:S01]  /*74f0*/  FSEL R6, R20, R210, P3 ;  /* 0x000000d214067208 */ /* 0x000fe20001800000 */
[----:B------:R-:W-:Y:S01]  /*7500*/  FMUL.FTZ R217, R217, R14 ;  /* 0x0000000ed9d97220 */ /* 0x000fe20000410000 */
[----:B------:R-:W-:Y:S01]  /*7510*/  FSETP.GE.FTZ.AND P3, PT, R212, RZ, PT ;  /* 0x000000ffd400720b */ /* 0x000fe20003f76000 */
[----:B------:R-:W-:Y:S01]  /*7520*/  FMUL.FTZ R214, R214, R0 ;  /* 0x00000000d6d67220 */ /* 0x000fe20000410000 */
[----:B------:R-:W-:Y:S01]  /*7530*/  FSEL R5, R26, R144, P0 ;  /* 0x000000901a057208 */ /* 0x000fe20000000000 */
[----:B------:R-:W-:Y:S01]  /*7540*/  FADD.FTZ R0, -R145, R28 ;  /* 0x0000001c91007221 */ /* 0x000fe20000010100 */
[----:B------:R-:W-:Y:S01]  /*7550*/  FSETP.GE.FTZ.AND P0, PT, R234, RZ, PT ;  /* 0x000000ffea00720b */ /* 0x000fe20003f16000 */
[----:B------:R-:W-:Y:S01]  /*7560*/  FMUL.FTZ R232, R232, R6 ;  /* 0x00000006e8e87220 */ /* 0x000fe20000410000 */
[----:B------:R-:W-:Y:S01]  /*7570*/  FSETP.GE.FTZ.AND P2, PT, R147, RZ, PT ;  /* 0x000000ff9300720b */ /* 0x000fe20003f56000 */
[----:B------:R-:W-:Y:S01]  /*7580*/  FMUL.FTZ R9, R224, R15 ;  /* 0x0000000fe0097220 */ /* 0x000fe20000410000 */
[----:B------:R-:W-:Y:S01]  /*7590*/  FSEL R6, R25, R145, P3 ;  /* 0x0000009119067208 */ /* 0x000fe20001800000 */
[----:B------:R-:W-:Y:S01]  /*75a0*/  FMUL.FTZ R211, R211, R5 ;  /* 0x00000005d3d37220 */ /* 0x000fe20000410000 */
[----:B------:R-:W-:Y:S02]  /*75b0*/  FSETP.GE.FTZ.AND P3, PT, R233, RZ, PT ;  /* 0x000000ffe900720b */ /* 0x000fe40003f76000 */
[----:B------:R-:W-:Y:S01]  /*75c0*/  FSETP.GE.FTZ.AND P1, PT, R213, RZ, PT ;  /* 0x000000ffd500720b */ /* 0x000fe20003f36000 */
[----:B------:R-:W-:Y:S01]  /*75d0*/  FMUL.FTZ R212, R212, R6 ;  /* 0x00000006d4d47220 */ /* 0x000fe20000410000 */
[----:B------:R-:W-:Y:S02]  /*75e0*/  FSEL R0, R0, R145, P3 ;  /* 0x0000009100007208 */ /* 0x000fe40001800000 */
[----:B------:R-:W-:Y:S02]  /*75f0*/  FSEL R4, R27, R144, P1 ;  /* 0x000000901b047208 */ /* 0x000fe40000800000 */
[----:B------:R-:W-:Y:S01]  /*7600*/  FSETP.GE.FTZ.AND P1, PT, R146, RZ, PT ;  /* 0x000000ff9200720b */ /* 0x000fe20003f36000 */
[----:B------:R-:W-:Y:S01]  /*7610*/  FMUL.FTZ R20, R233, R0 ;  /* 0x00000000e9147220 */ /* 0x000fe20000410000 */
[----:B------:R-:W-:Y:S01]  /*7620*/  FSETP.GE.FTZ.AND P3, PT, R228, RZ, PT ;  /* 0x000000ffe400720b */ /* 0x000fe20003f76000 */
[----:B------:R-:W-:Y:S01]  /*7630*/  FADD.FTZ R0, -R209, R34 ;  /* 0x00000022d1007221 */ /* 0x000fe20000010100 */
[----:B------:R-:W-:Y:S01]  /*7640*/  FSEL R30, R30, R144, P1 ;  /* 0x000000901e1e7208 */ /* 0x000fe20000800000 */
[----:B------:R-:W-:Y:S01]  /*7650*/  @P0 FADD.FTZ R144, -R144, R31 ;  /* 0x0000001f90900221 */ /* 0x000fe20000010100 */
[----:B------:R-:W-:Y:S01]  /*7660*/  FSETP.GE.FTZ.AND P0, PT, R215, RZ, PT ;  /* 0x000000ffd700720b */ /* 0x000fe20003f16000 */
[----:B------:R-:W-:Y:S01]  /*7670*/  @P2 FADD.FTZ R145, -R145, R29 ;  /* 0x0000001d91912221 */ /* 0x000fe20000010100 */
[----:B------:R-:W-:Y:S01]  /*7680*/  FSETP.GE.FTZ.AND P2, PT, R236, RZ, PT ;  /* 0x000000ffec00720b */ /* 0x000fe20003f56000 */
[----:B------:R-:W-:Y:S01]  /*7690*/  FMUL.FTZ R213, R213, R4 ;  /* 0x00000004d5d57220 */ /* 0x000fe20000410000 */
[----:B------:R-:W-:Y:S01]  /*76a0*/  FSEL R0, R0, R209, P0 ;  /* 0x000000d100007208 */ /* 0x000fe20000000000 */
[----:B------:R-:W-:Y:S01]  /*76b0*/  FADD.FTZ R4, -R210, R32 ;  /* 0x00000020d2047221 */ /* 0x000fe20000010100 */
[----:B------:R-:W-:Y:S01]  /*76c0*/  PLOP3.LUT P0, PT, PT, PT, UP2, 0x80, 0x0 ;  /* 0x000000000000781c */ /* 0x000fe20003f0f028 */
[----:B------:R-:W-:Y:S01]  /*76d0*/  FMUL.FTZ R30, R146, R30 ;  /* 0x0000001e921e7220 */ /* 0x000fe20000410000 */
[----:B------:R-:W-:Y:S01]  /*76e0*/  FSETP.GE.FTZ.AND P1, PT, R235, RZ, PT ;  /* 0x000000ffeb00720b */ /* 0x000fe20003f36000 */
[----:B------:R-:W-:Y:S02]  /*76f0*/  FMUL.FTZ R215, R215, R0 ;  /* 0x00000000d7d77220 */ /* 0x000fe40000410000 */
[----:B------:R-:W-:Y:S01]  /*7700*/  FMUL.FTZ R18, R147, R145 ;  /* 0x0000009193127220 */ /* 0x000fe20000410000 */
[----:B------:R-:W-:Y:S01]  /*7710*/  FSEL R4, R4, R210, P1 ;  /* 0x000000d204047208 */ /* 0x000fe20000800000 */
[----:B------:R-:W-:Y:S02]  /*7720*/  @P3 FADD.FTZ R210, -R210, R33 ;  /* 0x00000021d2d23221 */ /* 0x000fe40000010100 */
[----:B------:R-:W-:Y:S02]  /*7730*/  @P2 FADD.FTZ R209, -R209, R35 ;  /* 0x00000023d1d12221 */ /* 0x000fe40000010100 */
        /* <DEDUP_REMOVED lines=53> */
.L_x_428:
        /* <DEDUP_REMOVED lines=138> */
.L_x_429:
[----:B------:R2:W3:Y:S01]  /*8330*/  LDL R145, [R1+0x4] ;  /* 0x0000040001917983 */ /* 0x0004e20000100800 */
[----:B-1----:R-:W-:Y:S01]  /*8340*/  @P0 IADD3 R4, R249, -0x40, RZ ;  /* 0xffffffc0f9040810 */ /* 0x002fe20007ffe0ff */
[----:B------:R-:W-:Y:S01]  /*8350*/  IMAD.MOV.U32 R5, RZ, RZ, 0x4 ;  /* 0x00000004ff057424 */ /* 0x000fe200078e00ff */
[----:B------:R-:W-:Y:S01]  /*8360*/  @UP2 UIADD3 UR9, UP0, UR12, -0x100, URZ ;  /* 0xffffff000c092890 */ /* 0x000fe2000ff1e03f */
[----:B------:R2:W4:Y:S01]  /*8370*/  LDL R146, [R1] ;  /* 0x0000000001927983 */ /* 0x0005220000100800 */
[----:B------:R-:W-:Y:S01]  /*8380*/  IMAD.MOV.U32 R142, RZ, RZ, c[0x0][0x22c] ;  /* 0x00008b00ff8e7624 */ /* 0x000fe200078e00ff */
[----:B------:R-:W-:Y:S01]  /*8390*/  UISETP.GT.AND UP1, UPT, UR7, UR18, UPT ;  /* 0x000000120700728c */ /* 0x000fe2000bf24270 */
[----:B------:R-:W-:Y:S01]  /*83a0*/  @P0 IMAD.WIDE R140, R4, R5, UR12 ;  /* 0x0000000c048c0e25 */ /* 0x000fe2000f8e0205 */
[----:B------:R2:W2:Y:S01]  /*83b0*/  LDL R147, [R1+0x8] ;  /* 0x0000080001937983 */ /* 0x0004a20000100800 */
[----:B------:R-:W-:Y:S02]  /*83c0*/  @UP2 UIADD3.X UR8, UR13, -0x1, URZ, UP0, !UPT ;  /* 0xffffffff0d082890 */ /* 0x000fe400087fe43f */
[----:B------:R-:W-:Y:S01]  /*83d0*/  IMAD R142, R142, c[0x0][0x1c0], RZ ;  /* 0x000070008e8e7a24 */ /* 0x000fe200078e02ff */
[----:B------:R-:W-:Y:S01]  /*83e0*/  LDSM.16.M88.4 R24, [R201] ;  /* 0x00000000c918783b */ /* 0x000fe20000000200 */
[----:B------:R-:W-:Y:S01]  /*83f0*/  IMAD.MOV.U32 R209, RZ, RZ, c[0x0][0x22c] ;  /* 0x00008b00ffd17624 */ /* 0x000fe200078e00ff */
[----:B------:R-:W-:Y:S01]  /*8400*/  @UP2 UMOV UR12, UR9 ;  /* 0x00000009000c2c82 */ /* 0x000fe20008000000 */
[----:B------:R-:W-:Y:S01]  /*8410*/  IMAD.U32 R142, R142, -0x40, RZ ;  /* 0xffffffc08e8e7824 */ /* 0x000fe200078e00ff */
[----:B------:R-:W1:Y:S01]  /*8420*/  LDSM.16.MT88.4 R8, [R0+0x9000] ;  /* 0x009000000008783b */ /* 0x000e620000004200 */
[----:B------:R-:W-:Y:S01]  /*8430*/  IMAD R209, R209, c[0x0][0x1c0], RZ ;  /* 0x00007000d1d17a24 */ /* 0x000fe200078e02ff */
[----:B------:R-:W-:Y:S01]  /*8440*/  @UP2 UMOV UR13, UR8 ;  /* 0x00000008000d2c82 */ /* 0x000fe20008000000 */
[----:B------:R-:W-:Y:S01]  /*8450*/  IMAD.MOV.U32 R210, RZ, RZ, c[0x0][0x22c] ;  /* 0x00008b00ffd27624 */ /* 0x000fe200078e00ff */
[----:B------:R-:W1:Y:S01]  /*8460*/  LDSM.16.MT88.4 R16, [R0+0xb000] ;  /* 0x00b000000010783b */ /* 0x000e620000004200 */
[C---:B------:R-:W-:Y:S01]  /*8470*/  LEA R212, P1, R142.reuse, R246, 0x2 ;  /* 0x000000f68ed47211 */ /* 0x040fe200078210ff */
[----:B------:R-:W-:Y:S01]  /*8480*/  IMAD R209, R209, 0x18, RZ ;  /* 0x00000018d1d17824 */ /* 0x000fe200078e02ff */
[----:B------:R-:W-:Y:S01]  /*8490*/  ULOP3.LUT UR8, UR7, 0x1, URZ, 0xc0, !UPT ;  /* 0x0000000107087892 */ /* 0x000fe2000f8ec03f */
[----:B------:R-:W1:Y:S01]  /*84a0*/  LDSM.16.MT88.4 R28, [R0+0xd000] ;  /* 0x00d00000001c783b */ /* 0x000e620000004200 */
[----:B------:R-:W-:Y:S01]  /*84b0*/  LEA.HI.X.SX32 R211, R142, R247, 0x2, P1 ;  /* 0x000000f78ed37211 */ /* 0x000fe200008f16ff */
[----:B------:R-:W-:Y:S01]  /*84c0*/  IMAD.MOV.U32 R142, RZ, RZ, c[0x0][0x22c] ;  /* 0x00008b00ff8e7624 */ /* 0x000fe200078e00ff */
[----:B------:R-:W-:Y:S01]  /*84d0*/  UISETP.NE.U32.AND UP0, UPT, UR8, 0x1, UPT ;  /* 0x000000010800788c */ /* 0x000fe2000bf05070 */
[----:B------:R-:W-:Y:S01]  /*84e0*/  LDSM.16.M88.4 R32, [R202] ;  /* 0x00000000ca20783b */ /* 0x000fe20000000200 */
[----:B------:R-:W-:Y:S01]  /*84f0*/  IMAD R210, R210, c[0x0][0x1c0], RZ ;  /* 0x00007000d2d27a24 */ /* 0x000fe200078e02ff */
[----:B------:R-:W-:Y:S01]  /*8500*/  UIADD3 UR7, UR7, -0x1, URZ ;  /* 0xffffffff07077890 */ /* 0x000fe2000fffe03f */
[----:B------:R-:W-:Y:S01]  /*8510*/  IMAD R142, R142, c[0x0][0x1c0], RZ ;  /* 0x000070008e8e7a24 */ /* 0x000fe200078e02ff */
[----:B------:R-:W1:Y:S01]  /*8520*/  LDSM.16.MT88.4 R132, [R0+0x9400] ;  /* 0x009400000084783b */ /* 0x000e620000004200 */
[----:B------:R-:W-:Y:S02]  /*8530*/  IMAD.SHL.U32 R210, R210, 0x8, RZ ;  /* 0x00000008d2d27824 */ /* 0x000fe400078e00ff */
[----:B------:R-:W-:Y:S01]  /*8540*/  IMAD.SHL.U32 R142, R142, 0x8, RZ ;  /* 0x000000088e8e7824 */ /* 0x000fe200078e00ff */
[----:B------:R-:W1:Y:S04]  /*8550*/  LDSM.16.MT88.4 R136, [R0+0xb400] ;  /* 0x00b400000088783b */ /* 0x000e680000004200 */
[----:B------:R1:W5:Y:S02]  /*8560*/  @P0 LDG.E R252, [R140.64+0x80] ;  /* 0x000080048cfc0981 */ /* 0x000364000c1e1900 */
[C---:B-1----:R-:W-:Y:S08]  /*8570*/  HMMA.16816.F32 R4, R24.reuse, R8, RZ ;  /* 0x000000081804723c */ /* 0x042ff000000018ff */
[C---:B------:R-:W-:Y:S08]  /*8580*/  HMMA.16816.F32 R8, R24.reuse, R10, RZ ;  /* 0x0000000a1808723c */ /* 0x040ff000000018ff */
[C---:B------:R-:W-:Y:S08]  /*8590*/  HMMA.16816.F32 R12, R24.reuse, R16, RZ ;  /* 0x00000010180c723c */ /* 0x040ff000000018ff */
[C---:B------:R-:W-:Y:S08]  /*85a0*/  HMMA.16816.F32 R16, R24.reuse, R18, RZ ;  /* 0x000000121810723c */ /* 0x040ff000000018ff */
[C---:B------:R-:W-:Y:S08]  /*85b0*/  HMMA.16816.F32 R20, R24.reuse, R28, RZ ;  /* 0x0000001c1814723c */ /* 0x040ff000000018ff */
[----:B------:R-:W-:Y:S01]  /*85c0*/  HMMA.16816.F32 R24, R24, R30, RZ ;  /* 0x0000001e1818723c */ /* 0x000fe200000018ff */
[----:B------:R-:W1:Y:S07]  /*85d0*/  LDSM.16.MT88.4 R28, [R0+0xd400] ;  /* 0x00d40000001c783b */ /* 0x000e6e0000004200 */
[C---:B------:R-:W-:Y:S08]  /*85e0*/  HMMA.16816.F32 R4, R32.reuse, R132, R4 ;  /* 0x000000842004723c */ /* 0x040ff00000001804 */
[C---:B------:R-:W-:Y:S01]  /*85f0*/  HMMA.16816.F32 R8, R32.reuse, R134, R8 ;  /* 0x000000862008723c */ /* 0x040fe20000001808 */
[----:B------:R-:W-:Y:S07]  /*8600*/  LDSM.16.M88.4 R132, [R204] ;  /* 0x00000000cc84783b */ /* 0x000fee0000000200 */
[C---:B------:R-:W-:Y:S08]  /*8610*/  HMMA.16816.F32 R12, R32.reuse, R136, R12 ;  /* 0x00000088200c723c */ /* 0x040ff0000000180c */
[C---:B------:R-:W-:Y:S01]  /*8620*/  HMMA.16816.F32 R16, R32.reuse, R138, R16 ;  /* 0x0000008a2010723c */ /* 0x040fe20000001810 */
[----:B------:R-:W1:Y:S07]  /*8630*/  LDSM.16.MT88.4 R136, [R0+0x9800] ;  /* 0x009800000088783b */ /* 0x000e6e0000004200 */
[C---:B-1----:R-:W-:Y:S08]  /*8640*/  HMMA.16816.F32 R20, R32.reuse, R28, R20 ;  /* 0x0000001c2014723c */ /* 0x042ff00000001814 */
[----:B------:R-:W-:Y:S01]  /*8650*/  HMMA.16816.F32 R24, R32, R30, R24 ;  /* 0x0000001e2018723c */ /* 0x000fe20000001818 */
[----:B------:R-:W1:Y:S04]  /*8660*/  LDSM.16.MT88.4 R28, [R0+0xb800] ;  /* 0x00b80000001c783b */ /* 0x000e680000004200 */
[----:B------:R-:W1:Y:S03]  /*8670*/  LDSM.16.MT88.4 R32, [R0+0xd800] ;  /* 0x00d800000020783b */ /* 0x000e660000004200 */
[C---:B------:R-:W-:Y:S08]  /*8680*/  HMMA.16816.F32 R4, R132.reuse, R136, R4 ;  /* 0x000000888404723c */ /* 0x040ff00000001804 */
[C---:B------:R-:W-:Y:S01]  /*8690*/  HMMA.16816.F32 R8, R132.reuse, R138, R8 ;  /* 0x0000008a8408723c */ /* 0x040fe20000001808 */
[----:B------:R-:W-:Y:S07]  /*86a0*/  LDSM.16.MT88.4 R136, [R0+0x9c00] ;  /* 0x009c00000088783b */ /* 0x000fee0000004200 */
[C---:B-1----:R-:W-:Y:S08]  /*86b0*/  HMMA.16816.F32 R12, R132.reuse, R28, R12 ;  /* 0x0000001c840c723c */ /* 0x042ff0000000180c */
[C---:B------:R-:W-:Y:S01]  /*86c0*/  HMMA.16816.F32 R16, R132.reuse, R30, R16 ;  /* 0x0000001e8410723c */ /* 0x040fe20000001810 */
[----:B------:R-:W1:Y:S07]  /*86d0*/  LDSM.16.M88.4 R28, [R203] ;  /* 0x00000000cb1c783b */ /* 0x000e6e0000000200 */
[C---:B------:R-:W-:Y:S08]  /*86e0*/  HMMA.16816.F32 R20, R132.reuse, R32, R20 ;  /* 0x000000208414723c */ /* 0x040ff00000001814 */
[----:B------:R-:W-:Y:S01]  /*86f0*/  HMMA.16816.F32 R24, R132, R34, R24 ;  /* 0x000000228418723c */ /* 0x000fe20000001818 */
[----:B------:R-:W1:Y:S04]  /*8700*/  LDSM.16.MT88.4 R32, [R0+0xbc00] ;  /* 0x00bc00000020783b */ /* 0x000e680000004200 */
[----:B------:R-:W1:Y:S03]  /*8710*/  LDSM.16.MT88.4 R132, [R0+0xdc00] ;  /* 0x00dc00000084783b */ /* 0x000e660000004200 */
[C---:B-1----:R-:W-:Y:S08]  /*8720*/  HMMA.16816.F32 R4, R28.reuse, R136, R4 ;  /* 0x000000881c04723c */ /* 0x042ff00000001804 */
[C---:B------:R-:W-:Y:S01]  /*8730*/  HMMA.16816.F32 R8, R28.reuse, R138, R8 ;  /* 0x0000008a1c08723c */ /* 0x040fe20000001808 */
[----:B------:R-:W-:Y:S07]  /*8740*/  LDSM.16.MT88.4 R136, [R0+0xa000] ;  /* 0x00a000000088783b */ /* 0x000fee0000004200 */
[C---:B------:R-:W-:Y:S08]  /*8750*/  HMMA.16816.F32 R12, R28.reuse, R32, R12 ;  /* 0x000000201c0c723c */ /* 0x040ff0000000180c */
[C---:B------:R-:W-:Y:S01]  /*8760*/  HMMA.16816.F32 R16, R28.reuse, R34, R16 ;  /* 0x000000221c10723c */ /* 0x040fe20000001810 */
[----:B------:R-:W1:Y:S07]  /*8770*/  LDSM.16.M88.4 R32, [R201+0x2000] ;  /* 0x00200000c920783b */ /* 0x000e6e0000000200 */
[C---:B------:R-:W-:Y:S08]  /*8780*/  HMMA.16816.F32 R20, R28.reuse, R132, R20 ;  /* 0x000000841c14723c */ /* 0x040ff00000001814 */
[----:B------:R-:W-:Y:S01]  /*8790*/  HMMA.16816.F32 R24, R28, R134, R24 ;  /* 0x000000861c18723c */ /* 0x000fe20000001818 */
[----:B------:R-:W2:Y:S04]  /*87a0*/  LDSM.16.MT88.4 R28, [R0+0xc000] ;  /* 0x00c00000001c783b */ /* 0x000ea80000004200 */
[----:B------:R-:W2:Y:S03]  /*87b0*/  LDSM.16.MT88.4 R132, [R0+0xe000] ;  /* 0x00e000000084783b */ /* 0x000ea60000004200 */
[C---:B-1----:R-:W-:Y:S01]  /*87c0*/  HMMA.16816.F32 R4, R32.reuse, R136, R4 ;  /* 0x000000882004723c */ /* 0x042fe20000001804 */
[----:B---3--:R-:W3:Y:S04]  /*87d0*/  @P0 LDG.E R145, [R140.64+0x20] ;  /* 0x000020048c910981 */ /* 0x008ee8000c1e1900 */
[----:B----4-:R-:W4:Y:S03]  /*87e0*/  @P0 LDG.E R146, [R140.64+0xa0] ;  /* 0x0000a0048c920981 */ /* 0x010f26000c1e1900 */
[C---:B------:R-:W-:Y:S01]  /*87f0*/  HMMA.16816.F32 R8, R32.reuse, R138, R8 ;  /* 0x0000008a2008723c */ /* 0x040fe20000001808 */
[----:B--2---:R-:W2:Y:S04]  /*8800*/  @P0 LDG.E R147, [R140.64] ;  /* 0x000000048c930981 */ /* 0x004ea8000c1e1900 */
[----:B------:R-:W-:Y:S03]  /*8810*/  LDSM.16.MT88.4 R136, [R0+0xa400] ;  /* 0x00a400000088783b */ /* 0x000fe60000004200 */
[C---:B------:R-:W-:Y:S08]  /*8820*/  HMMA.16816.F32 R12, R32.reuse, R28, R12 ;  /* 0x0000001c200c723c */ /* 0x040ff0000000180c */
[C---:B------:R-:W-:Y:S01]  /*8830*/  HMMA.16816.F32 R16, R32.reuse, R30, R16 ;  /* 0x0000001e2010723c */ /* 0x040fe20000001810 */
[----:B------:R-:W1:Y:S07]  /*8840*/  LDSM.16.M88.4 R28, [R202+0x2000] ;  /* 0x00200000ca1c783b */ /* 0x000e6e0000000200 */
        /* <DEDUP_REMOVED lines=23> */
[----:B------:R1:W1:Y:S03]  /*89c0*/  LDSM.16.MT88.4 R132, [R0+0xec00] ;  /* 0x00ec00000084783b */ /* 0x0002660000004200 */
[C---:B-1----:R-:W-:Y:S01]  /*89d0*/  HMMA.16816.F32 R4, R28.reuse, R136, R4 ;  /* 0x000000881c04723c */ /* 0x042fe20000001804 */
[----:B------:R-:W-:Y:S04]  /*89e0*/  IMAD.MOV.U32 R0, RZ, RZ, c[0x0][0x22c] ;  /* 0x00008b00ff007624 */ /* 0x000fe800078e00ff */
[----:B------:R-:W-:Y:S03]  /*89f0*/  IMAD R0, R0, c[0x0][0x1c0], RZ ;  /* 0x0000700000007a24 */ /* 0x000fe600078e02ff */
[C---:B------:R-:W-:Y:S04]  /*8a00*/  HMMA.16816.F32 R8, R28.reuse, R138, R8 ;  /* 0x0000008a1c08723c */ /* 0x040fe80000001808 */
[----:B------:R-:W-:Y:S04]  /*8a10*/  IMAD R0, R0, 0x30, RZ ;  /* 0x0000003000007824 */ /* 0x000fe800078e02ff */
[C---:B------:R-:W-:Y:S07]  /*8a20*/  HMMA.16816.F32 R12, R28.reuse, R32, R12 ;  /* 0x000000201c0c723c */ /* 0x040fee000000180c */
[----:B------:R-:W-:Y:S01]  /*8a30*/  IMAD.MOV.U32 R32, RZ, RZ, R212 ;  /* 0x000000ffff207224 */ /* 0x000fe200078e00d4 */
[C---:B------:R-:W-:Y:S04]  /*8a40*/  HMMA.16816.F32 R16, R28.reuse, R34, R16 ;  /* 0x000000221c10723c */ /* 0x040fe80000001810 */
[----:B------:R-:W-:Y:S03]  /*8a50*/  IMAD.MOV.U32 R33, RZ, RZ, R211 ;  /* 0x000000ffff217224 */ /* 0x000fe600078e00d3 */
[CC--:B------:R-:W-:Y:S01]  /*8a60*/  LEA R34, P1, R142.reuse, R32.reuse, 0x2 ;  /* 0x000000208e227211 */ /* 0x0c0fe200078210ff */
[C---:B------:R-:W-:Y:S01]  /*8a70*/  HMMA.16816.F32 R20, R28.reuse, R132, R20 ;  /* 0x000000841c14723c */ /* 0x040fe20000001814 */
[----:B------:R1:W-:Y:S03]  /*8a80*/  RED.E.ADD.F32.FTZ.RN.STRONG.GPU [R32.64], R4 ;  /* 0x000000042000798e */ /* 0x0003e6000c10e784 */
[-C--:B------:R-:W-:Y:S03]  /*8a90*/  LEA.HI.X.SX32 R35, R142, R33.reuse, 0x2, P1 ;  /* 0x000000218e237211 */ /* 0x080fe600008f16ff */
[CC--:B------:R-:W-:Y:S01]  /*8aa0*/  LEA R132, P1, R209.reuse, R32.reuse, 0x2 ;  /* 0x00000020d1847211 */ /* 0x0c0fe200078210ff */
[----:B------:R-:W-:Y:S01]  /*8ab0*/  HMMA.16816.F32 R24, R28, R134, R24 ;  /* 0x000000861c18723c */ /* 0x000fe20000001818 */
[----:B------:R1:W-:Y:S03]  /*8ac0*/  RED.E.ADD.F32.FTZ.RN.STRONG.GPU [R34.64], R5 ;  /* 0x000000052200798e */ /* 0x0003e6000c10e784 */
[-C--:B------:R-:W-:Y:S01]  /*8ad0*/  LEA.HI.X.SX32 R133, R209, R33.reuse, 0x2, P1 ;  /* 0x00000021d1857211 */ /* 0x080fe200008f16ff */
[----:B------:R-:W-:Y:S04]  /*8ae0*/  IMAD.MOV.U32 R209, RZ, RZ, c[0x0][0x22c] ;  /* 0x00008b00ffd17624 */ /* 0x000fe800078e00ff */
[----:B------:R-:W-:Y:S04]  /*8af0*/  IMAD R209, R209, c[0x0][0x1c0], RZ ;  /* 0x00007000d1d17a24 */ /* 0x000fe800078e02ff */
[----:B------:R-:W-:Y:S01]  /*8b00*/  IMAD R209, R209, 0x38, RZ ;  /* 0x00000038d1d17824 */ /* 0x000fe200078e02ff */
[CC--:B-1----:R-:W-:Y:S04]  /*8b10*/  LEA R4, P1, R0.reuse, R32.reuse, 0x2 ;  /* 0x0000002000047211 */ /* 0x0c2fe800078210ff */
[-C--:B------:R-:W-:Y:S01]  /*8b20*/  LEA.HI.X.SX32 R5, R0, R33.reuse, 0x2, P1 ;  /* 0x0000002100057211 */ /* 0x080fe200008f16ff */
[----:B---3--:R1:W-:Y:S04]  /*8b30*/  @P0 STL [R1+0x4], R145 ;  /* 0x0000049101000387 */ /* 0x0083e80000100800 */
[----:B------:R-:W3:Y:S04]  /*8b40*/  LDL R139, [R1+0x18] ;  /* 0x00001800018b7983 */ /* 0x000ee80000100800 */
[----:B------:R-:W3:Y:S04]  /*8b50*/  LDL R138, [R1+0x20] ;  /* 0x00002000018a7983 */ /* 0x000ee80000100800 */
[----:B----4-:R4:W-:Y:S04]  /*8b60*/  @P0 STL [R1], R146 ;  /* 0x0000009201000387 */ /* 0x0109e80000100800 */
[----:B--2---:R2:W-:Y:S04]  /*8b70*/  @P0 STL [R1+0x8], R147 ;  /* 0x0000089301000387 */ /* 0x0045e80000100800 */
[----:B------:R-:W3:Y:S01]  /*8b80*/  LDL R0, [R1+0x1c] ;  /* 0x00001c0001007983 */ /* 0x000ee20000100800 */
[----:B-1----:R-:W-:Y:S04]  /*8b90*/  IMAD.MOV.U32 R145, RZ, RZ, c[0x0][0x22c] ;  /* 0x00008b00ff917624 */ /* 0x002fe800078e00ff */
[----:B------:R-:W-:Y:S04]  /*8ba0*/  IMAD R145, R145, c[0x0][0x1c0], RZ ;  /* 0x0000700091917a24 */ /* 0x000fe800078e02ff */
[----:B------:R-:W-:Y:S02]  /*8bb0*/  IMAD.SHL.U32 R145, R145, 0x10, RZ ;  /* 0x0000001091917824 */ /* 0x000fe400078e00ff */
[----:B----4-:R-:W-:Y:S03]  /*8bc0*/  IMAD.MOV.U32 R146, RZ, RZ, c[0x0][0x22c] ;  /* 0x00008b00ff927624 */ /* 0x010fe600078e00ff */
[CC--:B------:R-:W-:Y:S02]  /*8bd0*/  LEA R136, P0, R145.reuse, R32.reuse, 0x2 ;  /* 0x0000002091887211 */ /* 0x0c0fe400078010ff */
[C---:B------:R-:W-:Y:S01]  /*8be0*/  IADD3 R134, R145.reuse, 0x40, RZ ;  /* 0x0000004091867810 */ /* 0x040fe20007ffe0ff */
[----:B--2---:R-:W-:Y:S01]  /*8bf0*/  IMAD.MOV.U32 R147, RZ, RZ, c[0x0][0x22c] ;  /* 0x00008b00ff937624 */ /* 0x004fe200078e00ff */
[-C--:B------:R-:W-:Y:S01]  /*8c00*/  LEA.HI.X.SX32 R137, R145, R33.reuse, 0x2, P0 ;  /* 0x0000002191897211 */ /* 0x080fe200000f16ff */
[----:B------:R-:W-:Y:S02]  /*8c10*/  IMAD R146, R146, c[0x0][0x1c0], RZ ;  /* 0x0000700092927a24 */ /* 0x000fe400078e02ff */
[----:B------:R-:W-:Y:S02]  /*8c20*/  IMAD R147, R147, c[0x0][0x1c0], RZ ;  /* 0x0000700093937a24 */ /* 0x000fe400078e02ff */
[----:B------:R1:W-:Y:S01]  /*8c30*/  RED.E.ADD.F32.FTZ.RN.STRONG.GPU [R136.64], R6 ;  /* 0x000000068800798e */ /* 0x0003e2000c10e784 */
[----:B------:R-:W-:Y:S02]  /*8c40*/  IMAD R146, R146, 0x28, RZ ;  /* 0x0000002892927824 */ /* 0x000fe400078e02ff */
[----:B------:R-:W-:Y:S01]  /*8c50*/  IMAD.SHL.U32 R147, R147, 0x20, RZ ;  /* 0x0000002093937824 */ /* 0x000fe200078e00ff */
[----:B------:R2:W-:Y:S02]  /*8c60*/  RED.E.ADD.F32.FTZ.RN.STRONG.GPU [R132.64], R7 ;  /* 0x000000078400798e */ /* 0x0005e4000c10e784 */
[CC--:B------:R-:W-:Y:S02]  /*8c70*/  LEA R28, P2, R146.reuse, R32.reuse, 0x2 ;  /* 0x00000020921c7211 */ /* 0x0c0fe400078410ff */
[CC--:B------:R-:W-:Y:S02]  /*8c80*/  LEA R30, P0, R147.reuse, R32.reuse, 0x2 ;  /* 0x00000020931e7211 */ /* 0x0c0fe400078010ff */
[-C--:B------:R-:W-:Y:S01]  /*8c90*/  LEA.HI.X.SX32 R29, R146, R33.reuse, 0x2, P2 ;  /* 0x00000021921d7211 */ /* 0x080fe200010f16ff */
[----:B------:R-:W-:Y:S01]  /*8ca0*/  IMAD.MOV.U32 R146, RZ, RZ, c[0x0][0x22c] ;  /* 0x00008b00ff927624 */ /* 0x000fe200078e00ff */
[-C--:B------:R-:W-:Y:S01]  /*8cb0*/  LEA.HI.X.SX32 R31, R147, R33.reuse, 0x2, P0 ;  /* 0x00000021931f7211 */ /* 0x080fe200000f16ff */
[----:B------:R-:W-:Y:S02]  /*8cc0*/  IMAD.MOV.U32 R147, RZ, RZ, c[0x0][0x22c] ;  /* 0x00008b00ff937624 */ /* 0x000fe400078e00ff */
[----:B------:R-:W-:Y:S02]  /*8cd0*/  IMAD R146, R146, c[0x0][0x1c0], RZ ;  /* 0x0000700092927a24 */ /* 0x000fe400078e02ff */
[----:B------:R4:W-:Y:S01]  /*8ce0*/  RED.E.ADD.F32.FTZ.RN.STRONG.GPU [R30.64], R8 ;  /* 0x000000081e00798e */ /* 0x0009e2000c10e784 */
[----:B------:R-:W-:Y:S02]  /*8cf0*/  IMAD R147, R147, c[0x0][0x1c0], RZ ;  /* 0x0000700093937a24 */ /* 0x000fe400078e02ff */
[----:B------:R-:W-:Y:S01]  /*8d00*/  IMAD.SHL.U32 R146, R146, 0x10, RZ ;  /* 0x0000001092927824 */ /* 0x000fe200078e00ff */
[----:B------:R4:W-:Y:S01]  /*8d10*/  RED.E.ADD.F32.FTZ.RN.STRONG.GPU [R28.64], R9 ;  /* 0x000000091c00798e */ /* 0x0009e2000c10e784 */
[----:B------:R-:W-:Y:S03]  /*8d20*/  IMAD.SHL.U32 R147, R147, 0x10, RZ ;  /* 0x0000001093937824 */ /* 0x000fe600078e00ff */
[----:B------:R4:W-:Y:S01]  /*8d30*/  RED.E.ADD.F32.FTZ.RN.STRONG.GPU [R4.64], R10 ;  /* 0x0000000a0400798e */ /* 0x0009e2000c10e784 */
[----:B------:R-:W-:Y:S02]  /*8d40*/  IADD3 R146, R146, 0x20, RZ ;  /* 0x0000002092927810 */ /* 0x000fe40007ffe0ff */
[CC--:B-1----:R-:W-:Y:S01]  /*8d50*/  LEA R6, P0, R209.reuse, R32.reuse, 0x2 ;  /* 0x00000020d1067211 */ /* 0x0c2fe200078010ff */
[----:B--2---:R-:W2:Y:S03]  /*8d60*/  LDL R132, [R1+0x14] ;  /* 0x0000140001847983 */ /* 0x004ea60000100800 */
[-C--:B------:R-:W-:Y:S02]  /*8d70*/  LEA.HI.X.SX32 R7, R209, R33.reuse, 0x2, P0 ;  /* 0x00000021d1077211 */ /* 0x080fe400000f16ff */
[----:B------:R-:W-:Y:S02]  /*8d80*/  IADD3 R209, R147, 0x20, RZ ;  /* 0x0000002093d17810 */ /* 0x000fe40007ffe0ff */
[C---:B------:R-:W-:Y:S01]  /*8d90*/  IADD3 R133, R145.reuse, 0x40, RZ ;  /* 0x0000004091857810 */ /* 0x040fe20007ffe0ff */
[----:B------:R-:W-:Y:S02]  /*8da0*/  RED.E.ADD.F32.FTZ.RN.STRONG.GPU [R6.64], R11 ;  /* 0x0000000b0600798e */ /* 0x000fe4000c10e784 */
[----:B------:R-:W-:Y:S02]  /*8db0*/  IMAD.IADD R209, R210, 0x1, R209 ;  /* 0x00000001d2d17824 */ /* 0x000fe400078e02d1 */
[----:B------:R1:W-:Y:S01]  /*8dc0*/  RED.E.ADD.F32.FTZ.RN.STRONG.GPU [R32.64+0x80], R12 ;  /* 0x0000800c2000798e */ /* 0x0003e2000c10e784 */
[C---:B------:R-:W-:Y:S01]  /*8dd0*/  IMAD.IADD R133, R142.reuse, 0x1, R133 ;  /* 0x000000018e857824 */ /* 0x040fe200078e0285 */
[C---:B----4-:R-:W-:Y:S02]  /*8de0*/  IADD3 R31, R145.reuse, 0x40, RZ ;  /* 0x00000040911f7810 */ /* 0x050fe40007ffe0ff */
[----:B------:R4:W-:Y:S01]  /*8df0*/  RED.E.ADD.F32.FTZ.RN.STRONG.GPU [R34.64+0x80], R13 ;  /* 0x0000800d2200798e */ /* 0x0009e2000c10e784 */
[----:B------:R-:W-:Y:S01]  /*8e00*/  IADD3 R30, R145, 0x40, RZ ;  /* 0x00000040911e7810 */ /* 0x000fe20007ffe0ff */
[C---:B------:R-:W-:Y:S01]  /*8e10*/  IMAD.IADD R133, R142.reuse, 0x1, R133 ;  /* 0x000000018e857824 */ /* 0x040fe200078e0285 */
[CC--:B------:R-:W-:Y:S01]  /*8e20*/  LEA R28, P1, R209.reuse, R32.reuse, 0x2 ;  /* 0x00000020d11c7211 */ /* 0x0c0fe200078210ff */
[C---:B------:R-:W-:Y:S02]  /*8e30*/  IMAD.IADD R31, R142.reuse, 0x1, R31 ;  /* 0x000000018e1f7824 */ /* 0x040fe400078e021f */
[----:B------:R-:W-:Y:S01]  /*8e40*/  IMAD.IADD R30, R142, 0x1, R30 ;  /* 0x000000018e1e7824 */ /* 0x000fe200078e021e */
[-C--:B------:R-:W-:Y:S01]  /*8e50*/  LEA R4, P0, R146, R32.reuse, 0x2 ;  /* 0x0000002092047211 */ /* 0x080fe200078010ff */
[C---:B------:R-:W-:Y:S01]  /*8e60*/  IMAD.IADD R133, R142.reuse, 0x1, R133 ;  /* 0x000000018e857824 */ /* 0x040fe200078e0285 */
[-C--:B------:R-:W-:Y:S01]  /*8e70*/  LEA.HI.X.SX32 R29, R209, R33.reuse, 0x2, P1 ;  /* 0x00000021d11d7211 */ /* 0x080fe200008f16ff */
[----:B------:R-:W-:Y:S01]  /*8e80*/  IMAD.IADD R30, R142, 0x1, R30 ;  /* 0x000000018e1e7824 */ /* 0x000fe200078e021e */
[-C--:B------:R-:W-:Y:S02]  /*8e90*/  LEA.HI.X.SX32 R5, R146, R33.reuse, 0x2, P0 ;  /* 0x0000002192057211 */ /* 0x080fe400000f16ff */
[C---:B------:R-:W-:Y:S02]  /*8ea0*/  IADD3 R146, R147.reuse, 0x20, RZ ;  /* 0x0000002093927810 */ /* 0x040fe40007ffe0ff */
[----:B------:R-:W-:Y:S01]  /*8eb0*/  IADD3 R147, R147, 0x20, RZ ;  /* 0x0000002093937810 */ /* 0x000fe20007ffe0ff */
[----:B------:R4:W-:Y:S02]  /*8ec0*/  RED.E.ADD.F32.FTZ.RN.STRONG.GPU [R4.64], R14 ;  /* 0x0000000e0400798e */ /* 0x0009e4000c10e784 */
[C---:B------:R-:W-:Y:S02]  /*8ed0*/  IMAD.IADD R146, R210.reuse, 0x1, R146 ;  /* 0x00000001d2927824 */ /* 0x040fe400078e0292 */
[C---:B------:R-:W-:Y:S01]  /*8ee0*/  IMAD.IADD R147, R210.reuse, 0x1, R147 ;  /* 0x00000001d2937824 */ /* 0x040fe200078e0293 */
[----:B------:R4:W-:Y:S01]  /*8ef0*/  RED.E.ADD.F32.FTZ.RN.STRONG.GPU [R28.64], R15 ;  /* 0x0000000f1c00798e */ /* 0x0009e2000c10e784 */
[C---:B------:R-:W-:Y:S01]  /*8f00*/  IMAD.IADD R146, R210.reuse, 0x1, R146 ;  /* 0x00000001d2927824 */ /* 0x040fe200078e0292 */
[CC--:B-1----:R-:W-:Y:S01]  /*8f10*/  LEA R12, P4, R31.reuse, R32.reuse, 0x2 ;  /* 0x000000201f0c7211 */ /* 0x0c2fe200078810ff */
[C---:B------:R-:W-:Y:S02]  /*8f20*/  IMAD.IADD R147, R210.reuse, 0x1, R147 ;  /* 0x00000001d2937824 */ /* 0x040fe400078e0293 */
[----:B------:R-:W-:Y:S01]  /*8f30*/  IMAD.IADD R146, R210, 0x1, R146 ;  /* 0x00000001d2927824 */ /* 0x000fe200078e0292 */
[-C--:B----4-:R-:W-:Y:S02]  /*8f40*/  LEA.HI.X.SX32 R13, R31, R33.reuse, 0x2, P4 ;  /* 0x000000211f0d7211 */ /* 0x090fe400020f16ff */
[CC--:B------:R-:W-:Y:S02]  /*8f50*/  LEA R10, P0, R147.reuse, R32.reuse, 0x2 ;  /* 0x00000020930a7211 */ /* 0x0c0fe400078010ff */
[CC--:B------:R-:W-:Y:S02]  /*8f60*/  LEA R8, P2, R146.reuse, R32.reuse, 0x2 ;  /* 0x0000002092087211 */ /* 0x0c0fe400078410ff */
[-C--:B------:R-:W-:Y:S02]  /*8f70*/  LEA.HI.X.SX32 R11, R147, R33.reuse, 0x2, P0 ;  /* 0x00000021930b7211 */ /* 0x080fe400000f16ff */
[-C--:B------:R-:W-:Y:S03]  /*8f80*/  LEA.HI.X.SX32 R9, R146, R33.reuse, 0x2, P2 ;  /* 0x0000002192097211 */ /* 0x080fe600010f16ff */
[----:B------:R1:W-:Y:S04]  /*8f90*/  RED.E.ADD.F32.FTZ.RN.STRONG.GPU [R10.64], R16 ;  /* 0x000000100a00798e */ /* 0x0003e8000c10e784 */
[----:B------:R4:W-:Y:S01]  /*8fa0*/  RED.E.ADD.F32.FTZ.RN.STRONG.GPU [R8.64], R17 ;  /* 0x000000110800798e */ /* 0x0009e2000c10e784 */
[CC--:B------:R-:W-:Y:S04]  /*8fb0*/  LEA R14, P5, R134.reuse, R32.reuse, 0x2 ;  /* 0x00000020860e7211 */ /* 0x0c0fe800078a10ff */
[-C--:B------:R-:W-:Y:S02]  /*8fc0*/  LEA.HI.X.SX32 R15, R134, R33.reuse, 0x2, P5 ;  /* 0x00000021860f7211 */ /* 0x080fe400028f16ff */
[CC--:B-1----:R-:W-:Y:S02]  /*8fd0*/  LEA R10, P3, R30.reuse, R32.reuse, 0x2 ;  /* 0x000000201e0a7211 */ /* 0x0c2fe400078610ff */
[CC--:B----4-:R-:W-:Y:S02]  /*8fe0*/  LEA R8, P2, R133.reuse, R32.reuse, 0x2 ;  /* 0x0000002085087211 */ /* 0x0d0fe400078410ff */
[-C--:B------:R-:W-:Y:S02]  /*8ff0*/  LEA.HI.X.SX32 R11, R30, R33.reuse, 0x2, P3 ;  /* 0x000000211e0b7211 */ /* 0x080fe400018f16ff */
[-C--:B------:R-:W-:Y:S01]  /*9000*/  LEA.HI.X.SX32 R9, R133, R33.reuse, 0x2, P2 ;  /* 0x0000002185097211 */ /* 0x080fe200010f16ff */
[----:B------:R-:W-:Y:S01]  /*9010*/  LDSM.16.MT88.4 R28, [R3+0x2000] ;  /* 0x00200000031c783b */ /* 0x000fe20000004200 */
        /* <DEDUP_REMOVED lines=12> */
[----:B------:R-:W-:Y:S01]  /*90e0*/  RED.E.ADD.F32.FTZ.RN.STRONG.GPU [R8.64], R25 ;  /* 0x000000190800798e */ /* 0x000fe2000c10e784 */
[CC--:B-1----:R-:W-:Y:S03]  /*90f0*/  LEA R4, P0, R0.reuse, R32.reuse, 0x2 ;  /* 0x0000002000047211 */ /* 0x0c2fe600078010ff */
[----:B------:R-:W-:Y:S01]  /*9100*/  LDSM.16.MT88.4 R8, [R3] ;  /* 0x000000000308783b */ /* 0x000fe20000004200 */
[-C--:B------:R-:W-:Y:S03]  /*9110*/  LEA.HI.X.SX32 R5, R0, R33.reuse, 0x2, P0 ;  /* 0x0000002100057211 */ /* 0x080fe600000f16ff */
[----:B------:R-:W-:Y:S01]  /*9120*/  LDSM.16.MT88.4 R12, [R2+0x11000] ;  /* 0x01100000020c783b */ /* 0x000fe20000004200 */
[----:B------:R-:W-:Y:S02]  /*9130*/  PLOP3.LUT P0, PT, PT, PT, UP1, 0x80, 0x0 ;  /* 0x000000000000781c */ /* 0x000fe40003f0f018 */
[C---:B------:R-:W-:Y:S01]  /*9140*/  IADD3 R0, R3.reuse, -0x3000, RZ ;  /* 0xffffd00003007810 */ /* 0x040fe20007ffe0ff */
[----:B------:R-:W-:Y:S04]  /*9150*/  LDSM.16.MT88.4 R16, [R3+0x1000] ;  /* 0x001000000310783b */ /* 0x000fe80000004200 */
[----:B------:R-:W-:Y:S01]  /*9160*/  LDSM.16.MT88.4 R20, [R3+0x400] ;  /* 0x000400000314783b */ /* 0x000fe20000004200 */
        /* <DEDUP_REMOVED lines=81> */
[----:B------:R-:W-:Y:S01]  /*9680*/  FMUL.FTZ R47, R85, c[0x0][0x2e0] ;  /* 0x0000b800552f7a20 */ /* 0x000fe20000410000 */
[----:B------:R-:W-:Y:S01]  /*9690*/  F2FP.PACK_AB R18, R18, R48 ;  /* 0x000000301212723e */ /* 0x000fe200000000ff */
        /* <DEDUP_REMOVED lines=10> */
[----:B------:R-:W-:Y:S01]  /*9740*/  F2FP.PACK_AB R22, R22, R133 ;  /* 0x000000851616723e */ /* 0x000fe200000000ff */
[----:B------:R-:W-:Y:S01]  /*9750*/  FMUL.FTZ R21, R49, c[0x0][0x2dc] ;  /* 0x0000b70031157a20 */ /* 0x000fe20000410000 */
[----:B------:R-:W-:Y:S01]  /*9760*/  @UP0 UIMAD.WIDE.U32 UR8, UR7, UR12, URZ ;  /* 0x0000000c070802a5 */ /* 0x000fe2000f8e003f */
[----:B------:R-:W-:Y:S01]  /*9770*/  FMUL.FTZ R19, R45, c[0x0][0x2dc] ;  /* 0x0000b7002d137a20 */ /* 0x000fe20000410000 */
[----:B------:R-:W-:Y:S01]  /*9780*/  F2FP.PACK_AB R43, R43, R96 ;  /* 0x000000602b2b723e */ /* 0x000fe200000000ff */
[----:B------:R-:W-:Y:S01]  /*9790*/  FMUL.FTZ R98, R98, c[0x0][0x2e0] ;  /* 0x0000b80062627a20 */ /* 0x000fe20000410000 */
[----:B------:R-:W-:Y:S01]  /*97a0*/  F2FP.PACK_AB R21, R21, R132 ;  /* 0x000000841515723e */ /* 0x000fe200000000ff */
[----:B------:R-:W-:Y:S01]  /*97b0*/  FMUL.FTZ R42, R99, c[0x0][0x2e0] ;  /* 0x0000b800632a7a20 */ /* 0x000fe20000410000 */
[----:B------:R-:W-:Y:S01]  /*97c0*/  @UP0 UIMAD UR15, UR7, UR13, UR9 ;  /* 0x0000000d070f02a4 */ /* 0x000fe2000f8e0209 */
        /* <DEDUP_REMOVED lines=186> */
.L_x_431:
        /* <DEDUP_REMOVED lines=19> */
.L_x_432:
        /* <DEDUP_REMOVED lines=55> */
.L_x_434:
[----:B------:R-:W-:Y:S05]  /*a810*/  BSYNC B0 ;  /* 0x0000000000007941 */ /* 0x000fea0003800000 */
.L_x_433:
        /* <DEDUP_REMOVED lines=20> */
.L_x_436:
[----:B------:R-:W-:Y:S05]  /*a960*/  BSYNC B0 ;  /* 0x0000000000007941 */ /* 0x000fea0003800000 */
.L_x_435:
        /* <DEDUP_REMOVED lines=31> */
.L_x_438:
[----:B------:R-:W-:Y:S05]  /*ab60*/  BSYNC B0 ;  /* 0x0000000000007941 */ /* 0x000fea0003800000 */
.L_x_437:
        /* <DEDUP_REMOVED lines=16> */
.L_x_412:
[----:B------:R-:W-:Y:S05]  /*ac70*/  BSYNC B1 ;  /* 0x0000000000017941 */ /* 0x000fea0003800000 */
.L_x_398:
        /* <DEDUP_REMOVED lines=11> */
.L_x_439:
[----:B------:R-:W-:Y:S05]  /*ad30*/  EXIT ;  /* 0x000000000000794d */ /* 0x000fea0003800000 */
.L_x_441:
        /* <DEDUP_REMOVED lines=12> */
.L_x_1286:


//--------------------- .text._ZN5flash44flash_bwd_dq_dk_dv_loop_seqk_parallel_kernelI23Flash_bwd_kernel_traitsILi96ELi64ELi128ELi8ELi2ELi4ELi4ELb1ELb0EN7cutlass6half_tE19Flash_kernel_traitsILi96ELi64ELi128ELi8ES3_EELb0ELb0ELb1ELb0ELb0ELb0ELb1EEEvNS_16Flash_bwd_paramsE --------------------------
	.section	.text._ZN5flash44flash_bwd_dq_dk_dv_loop_seqk_parallel_kernelI23Flash_bwd_kernel_traitsILi96ELi64ELi128ELi8ELi2ELi4ELi4ELb1ELb0EN7cutlass6half_tE19Flash_kernel_traitsILi96ELi64ELi128ELi8ES3_EELb0ELb0ELb1ELb0ELb0ELb0ELb1EEEvNS_16Flash_bwd_paramsE,"ax",@progbits
	.sectioninfo	@"SHI_REGISTERS=255"
	.align	128
        .global         _ZN5flash44flash_bwd_dq_dk_dv_loop_seqk_parallel_kernelI23Flash_bwd_kernel_traitsILi96ELi64ELi128ELi8ELi2ELi4ELi4ELb1ELb0EN7cutlass6half_tE19Flash_kernel_traitsILi96ELi64ELi128ELi8ES3_EELb0ELb0ELb1ELb0ELb0ELb0ELb1EEEvNS_16Flash_bwd_paramsE
        .type           _ZN5flash44flash_bwd_dq_dk_dv_loop_seqk_parallel_kernelI23Flash_bwd_kernel_traitsILi96ELi64ELi128ELi8ELi2ELi4ELi4ELb1ELb0EN7cutlass6half_tE19Flash_kernel_traitsILi96ELi64ELi128ELi8ES3_EELb0ELb0ELb1ELb0ELb0ELb0ELb1EEEvNS_16Flash_bwd_paramsE,@function
        .size           _ZN5flash44flash_bwd_dq_dk_dv_loop_seqk_parallel_kernelI23Flash_bwd_kernel_traitsILi96ELi64ELi128ELi8ELi2ELi4ELi4ELb1ELb0EN7cutlass6half_tE19Flash_kernel_traitsILi96ELi64ELi128ELi8ES3_EELb0ELb0ELb1ELb0ELb0ELb0ELb1EEEvNS_16Flash_bwd_paramsE,(.L_x_1287 - _ZN5flash44flash_bwd_dq_dk_dv_loop_seqk_parallel_kernelI23Flash_bwd_kernel_traitsILi96ELi64ELi128ELi8ELi2ELi4ELi4ELb1ELb0EN7cutlass6half_tE19Flash_kernel_traitsILi96ELi64ELi128ELi8ES3_EELb0ELb0ELb1ELb0ELb0ELb0ELb1EEEvNS_16Flash_bwd_paramsE)
        .other          _ZN5flash44flash_bwd_dq_dk_dv_loop_seqk_parallel_kernelI23Flash_bwd_kernel_traitsILi96ELi64ELi128ELi8ELi2ELi4ELi4ELb1ELb0EN7cutlass6half_tE19Flash_kernel_traitsILi96ELi64ELi128ELi8ES3_EELb0ELb0ELb1ELb0ELb0ELb0ELb1EEEvNS_16Flash_bwd_paramsE,@"STO_CUDA_ENTRY STV_DEFAULT"
_ZN5flash44flash_bwd_dq_dk_dv_loop_seqk_parallel_kernelI23Flash_bwd_kernel_traitsILi96ELi64ELi128ELi8ELi2ELi4ELi4ELb1ELb0EN7cutlass6half_tE19Flash_kernel_traitsILi96ELi64ELi128ELi8ES3_EELb0ELb0ELb1ELb0ELb0ELb0ELb1EEEvNS_16Flash_bwd_paramsE:
.text._ZN5flash44flash_bwd_dq_dk_dv_loop_seqk_parallel_kernelI23Flash_bwd_kernel_traitsILi96ELi64ELi128ELi8ELi2ELi4ELi4ELb1ELb0EN7cutlass6half_tE19Flash_kernel_traitsILi96ELi64ELi128ELi8ES3_EELb0ELb0ELb1ELb0ELb0ELb0ELb1EEEvNS_16Flash_bwd_paramsE:
        /* <DEDUP_REMOVED lines=35> */
[----:B------:R-:W-:Y:S01]  /*0230*/  LEA.HI R12, R20, R21, RZ, 0x4 ;  /* 0x00000015140c7211 */ /* 0x000fe200078f20ff */
[----:B---3--:R-:W-:Y:S01]  /*0240*/  UIMAD UR51, UR40, UR50, URZ ;  /* 0x00000032283372a4 */ /* 0x008fe2000f8e023f */
[--C-:B------:R-:W-:Y:S01]  /*0250*/  SHF.R.S32.HI R6, RZ, 0x2, R5.reuse ;  /* 0x00000002ff067819 */ /* 0x100fe20000011405 */
[----:B------:R-:W-:Y:S01]  /*0260*/  UIMAD UR50, UR50, UR12, URZ ;  /* 0x0000000c323272a4 */ /* 0x000fe2000f8e023f */
[----:B------:R-:W-:Y:S01]  /*0270*/  SHF.R.S32.HI R0, RZ, 0x1f, R5 ;  /* 0x0000001fff007819 */ /* 0x000fe20000011405 */
[----:B------:R-:W-:Y:S01]  /*0280*/  ULDC UR13, c[0x0][0x1c0] ;  /* 0x00007000000d7ab9 */ /* 0x000fe20000000800 */
[----:B------:R-:W-:Y:S01]  /*0290*/  LOP3.LUT R3, R11, 0xffffffe0, RZ, 0xc0, !PT ;  /* 0xffffffe00b037812 */ /* 0x000fe200078ec0ff */
[----:B------:R-:W-:Y:S01]  /*02a0*/  ULDC UR11, c[0x0][0x1c0] ;  /* 0x00007000000b7ab9 */ /* 0x000fe20000000800 */
[----:B------:R-:W-:Y:S01]  /*02b0*/  SHF.R.S32.HI R7, RZ, 0x4, R12 ;  /* 0x00000004ff077819 */ /* 0x000fe2000001140c */
[----:B------:R-:W-:Y:S01]  /*02c0*/  UIMAD UR56, UR7, UR36, URZ ;  /* 0x00000024073872a4 */ /* 0x000fe2000f8e023f */
[-C--:B------:R-:W-:Y:S01]  /*02d0*/  LEA.HI R2, R0, R6.reuse, RZ, 0x3 ;  /* 0x0000000600027211 */ /* 0x080fe200078f18ff */
[----:B------:R-:W-:Y:S01]  /*02e0*/  IMAD.IADD R0, R21, 0x1, -R3 ;  /* 0x0000000115007824 */ /* 0x000fe200078e0a03 */
[----:B------:R-:W-:Y:S01]  /*02f0*/  LEA.HI R4, R12, R7, RZ, 0x1 ;  /* 0x000000070c047211 */ /* 0x000fe200078f08ff */
[----:B------:R-:W-:Y:S01]  /*0300*/  UIMAD UR6, UR36, UR11, UR40 ;  /* 0x0000000b240672a4 */ /* 0x000fe2000f8e0228 */
[----:B------:R-:W-:Y:S01]  /*0310*/  LEA.HI R8, R5, R6, RZ, 0x1 ;  /* 0x0000000605087211 */ /* 0x000fe200078f08ff */
[----:B------:R-:W-:Y:S01]  /*0320*/  @!UP5 UIMAD UR7, UR36, UR13, UR40 ;  /* 0x0000000d2407d2a4 */ /* 0x000fe2000f8e0228 */
[----:B------:R-:W-:Y:S01]  /*0330*/  LOP3.LUT R2, R2, 0xfffffff8, RZ, 0xc0, !PT ;  /* 0xfffffff802027812 */ /* 0x000fe200078ec0ff */
[----:B------:R-:W-:Y:S01]  /*0340*/  USHF.L.U32 UR45, UR50, 0x6, URZ ;  /* 0x00000006322d7899 */ /* 0x000fe2000800063f */
[----:B------:R-:W-:Y:S01]  /*0350*/  SHF.R.S32.HI R10, RZ, 0x1f, R0 ;  /* 0x0000001fff0a7819 */ /* 0x000fe20000011400 */
[----:B------:R-:W-:Y:S01]  /*0360*/  ULDC UR53, c[0x0][0x214] ;  /* 0x0000850000357ab9 */ /* 0x000fe20000000800 */
[----:B------:R-:W-:Y:S01]  /*0370*/  LOP3.LUT R3, R4, 0xfffffffe, RZ, 0xc0, !PT ;  /* 0xfffffffe04037812 */ /* 0x000fe200078ec0ff */
[----:B------:R-:W-:Y:S01]  /*0380*/  ULDC UR60, c[0x0][0x1c8] ;  /* 0x00007200003c7ab9 */ /* 0x000fe20000000800 */
[----:B------:R-:W-:Y:S01]  /*0390*/  LOP3.LUT R4, R8, 0x7fffffe, RZ, 0xc0, !PT ;  /* 0x07fffffe08047812 */ /* 0x000fe200078ec0ff */
[----:B------:R-:W-:Y:S01]  /*03a0*/  IMAD.IADD R8, R6, 0x1, -R2 ;  /* 0x0000000106087824 */ /* 0x000fe200078e0a02 */
[----:B------:R-:W-:Y:S01]  /*03b0*/  LEA.HI R22, R10, R0, RZ, 0x2 ;  /* 0x000000000a167211 */ /* 0x000fe200078f10ff */
[----:B------:R-:W-:Y:S01]  /*03c0*/  IMAD.IADD R15, R7, 0x1, -R3 ;  /* 0x00000001070f7824 */ /* 0x000fe200078e0a03 */
[--C-:B------:R-:W-:Y:S01]  /*03d0*/  SHF.R.S32.HI R0, RZ, 0x5, R11.reuse ;  /* 0x00000005ff007819 */ /* 0x100fe2000001140b */
[----:B------:R-:W-:Y:S01]  /*03e0*/  IMAD.IADD R9, R6, 0x1, -R4 ;  /* 0x0000000106097824 */ /* 0x000fe200078e0a04 */
[-C--:B------:R-:W-:Y:S01]  /*03f0*/  LEA.HI R16, R20, R21.reuse, RZ, 0x3 ;  /* 0x0000001514107211 */ /* 0x080fe200078f18ff */
[----:B------:R-:W-:Y:S01]  /*0400*/  ULDC.U8 UR10, c[0x0][0x3d0] ;  /* 0x0000f400000a7ab9 */ /* 0x000fe20000000000 */
[----:B------:R-:W-:Y:S01]  /*0410*/  SHF.R.S32.HI R2, RZ, 0x1f, R11 ;  /* 0x0000001fff027819 */ /* 0x000fe2000001140b */
[----:B------:R-:W-:Y:S01]  /*0420*/  IMAD R9, R0, 0x8, R9 ;  /* 0x0000000800097824 */ /* 0x000fe200078e0209 */
[----:B------:R-:W-:Y:S01]  /*0430*/  LOP3.LUT R5, R5, 0xfffffffc, RZ, 0xc0, !PT ;  /* 0xfffffffc05057812 */ /* 0x000fe200078ec0ff */
[----:B------:R-:W-:Y:S01]  /*0440*/  ULDC UR54, c[0x0][0x224] ;  /* 0x0000890000367ab9 */ /* 0x000fe20000000800 */
[-C--:B------:R-:W-:Y:S01]  /*0450*/  LEA.HI R4, R11, R0.reuse, RZ, 0x1 ;  /* 0x000000000b047211 */ /* 0x080fe200078f08ff */
[----:B------:R-:W-:Y:S01]  /*0460*/  @UP5 UIMAD UR58, UR36, UR53, URZ ;  /* 0x00000035243a52a4 */ /* 0x000fe2000f8e023f */
[----:B------:R-:W-:Y:S01]  /*0470*/  SHF.R.S32.HI R3, RZ, 0x3, R16 ;  /* 0x00000003ff037819 */ /* 0x000fe20000011410 */
[----:B------:R-:W-:Y:S01]  /*0480*/  IMAD.IADD R17, R21, 0x1, -R5 ;  /* 0x0000000115117824 */ /* 0x000fe200078e0a05 */
[----:B------:R-:W-:Y:S01]  /*0490*/  LEA.HI R2, R2, R0, RZ, 0x2 ;  /* 0x0000000002027211 */ /* 0x000fe200078f10ff */
[----:B------:R-:W-:Y:S01]  /*04a0*/  ULDC.64 UR4, c[0x0][0x118] ;  /* 0x0000460000047ab9 */ /* 0x000fe20000000a00 */
        /* <DEDUP_REMOVED lines=11> */
[----:B------:R-:W-:Y:S01]  /*0560*/  ULDC UR44, c[0x0][0x2e8] ;  /* 0x0000ba00002c7ab9 */ /* 0x000fe20000000800 */
[----:B------:R-:W-:Y:S01]  /*0570*/  SHF.R.U32.HI R2, RZ, 0x3, R2 ;  /* 0x00000003ff027819 */ /* 0x000fe20000011602 */
[----:B------:R-:W-:Y:S01]  /*0580*/  IMAD.IADD R0, R21, 0x1, -R0 ;  /* 0x0000000115007824 */ /* 0x000fe200078e0a00 */
[----:B------:R-:W-:Y:S01]  /*0590*/  SHF.R.S32.HI R10, RZ, 0x6, R10 ;  /* 0x00000006ff0a7819 */ /* 0x000fe2000001140a */
[----:B------:R-:W-:Y:S01]  /*05a0*/  ULOP3.LUT UR60, UR40, UR60, URZ, 0x3c, !UPT ;  /* 0x0000003c283c7292 */ /* 0x000fe2000f8e3c3f */
[----:B------:R-:W-:Y:S01]  /*05b0*/  LOP3.LUT R7, R3, R2, RZ, 0x3c, !PT ;  /* 0x0000000203077212 */ /* 0x000fe200078e3cff */
[----:B------:R-:W-:Y:S01]  /*05c0*/  USHF.R.S32.HI UR61, URZ, 0x1f, UR40 ;  /* 0x0000001f3f3d7899 */ /* 0x000fe20008011428 */
[----:B------:R-:W-:Y:S01]  /*05d0*/  SHF.R.S32.HI R4, RZ, 0x1f, R0 ;  /* 0x0000001fff047819 */ /* 0x000fe20000011400 */
[----:B------:R-:W-:Y:S01]  /*05e0*/  UISETP.NE.AND UP6, UPT, UR10, URZ, UPT ;  /* 0x0000003f0a00728c */ /* 0x000fe2000bfc5270 */
[----:B------:R-:W-:Y:S01]  /*05f0*/  LOP3.LUT R3, R16, 0xfffffff8, RZ, 0xc0, !PT ;  /* 0xfffffff810037812 */ /* 0x000fe200078ec0ff */
[----:B------:R-:W-:Y:S01]  /*0600*/  UIMAD.WIDE.U32 UR46, UR38, UR48, URZ ;  /* 0x00000030262e72a5 */ /* 0x000fe2000f8e003f */
[-C--:B------:R-:W-:Y:S01]  /*0610*/  LEA.HI R2, R0, R0.reuse, RZ, 0x1 ;  /* 0x0000000000027211 */ /* 0x080fe200078f08ff */
[----:B------:R-:W-:Y:S01]  /*0620*/  UIMAD UR55, UR39, UR48, URZ ;  /* 0x00000030273772a4 */ /* 0x000fe2000f8e023f */
[----:B------:R-:W-:Y:S01]  /*0630*/  LEA.HI R12, R4, R0, RZ, 0x3 ;  /* 0x00000000040c7211 */ /* 0x000fe200078f18ff */
[----:B------:R-:W-:Y:S01]  /*0640*/  IMAD.IADD R3, R21, 0x1, -R3 ;  /* 0x0000000115037824 */ /* 0x000fe200078e0a03 */
[----:B------:R-:W-:Y:S01]  /*0650*/  LOP3.LUT R5, R2, 0x7fffffe, RZ, 0xc0, !PT ;  /* 0x07fffffe02057812 */ /* 0x000fe200078ec0ff */
[----:B------:R-:W-:Y:S01]  /*0660*/  USHF.R.S32.HI UR57, URZ, 0x1f, UR51 ;  /* 0x0000001f3f397899 */ /* 0x000fe20008011433 */
        /* <DEDUP_REMOVED lines=9> */
[----:B------:R-:W-:Y:S01]  /*0700*/  @!UP5 UIMAD UR53, UR7, UR53, URZ ;  /* 0x000000350735d2a4 */ /* 0x000fe2000f8e023f */
        /* <DEDUP_REMOVED lines=9> */
[----:B------:R-:W-:Y:S01]  /*07a0*/  IMAD.SHL.U32 R6, R17, 0x2, RZ ;  /* 0x0000000211067824 */ /* 0x000fe200078e00ff */
[----:B------:R-:W-:Y:S01]  /*07b0*/  LEA.HI R5, R2, R7, RZ, 0x2 ;  /* 0x0000000702057211 */ /* 0x000fe200078f10ff */
[----:B------:R-:W-:Y:S01]  /*07c0*/  IMAD.SHL.U32 R2, R3, 0x40, RZ ;  /* 0x0000004003027824 */ /* 0x000fe200078e00ff */
[----:B------:R-:W-:Y:S01]  /*07d0*/  LOP3.LUT P4, RZ, R0, 0x2, RZ, 0xc0, !PT ;  /* 0x0000000200ff7812 */ /* 0x000fe2000788c0ff */
[----:B------:R-:W-:Y:S01]  /*07e0*/  IMAD.SHL.U32 R3, R11, 0x10, RZ ;  /* 0x000000100b037824 */ /* 0x000fe200078e00ff */
[----:B------:R-:W-:Y:S01]  /*07f0*/  LOP3.LUT R5, R5, 0xfffffffc, RZ, 0xc0, !PT ;  /* 0xfffffffc05057812 */ /* 0x000fe200078ec0ff */
[----:B------:R-:W-:Y:S01]  /*0800*/  USHF.R.S32.HI UR52, URZ, 0x1f, UR45 ;  /* 0x0000001f3f347899 */ /* 0x000fe2000801142d */
[----:B------:R-:W-:Y:S01]  /*0810*/  LOP3.LUT P6, RZ, R14, 0x4, RZ, 0xc0, !PT ;  /* 0x000000040eff7812 */ /* 0x000fe200078cc0ff */
[----:B------:R-:W-:Y:S01]  /*0820*/  UMOV UR43, 0xffffd000 ;  /* 0xffffd000002b7882 */ /* 0x000fe20000000000 */
[C---:B------:R-:W-:Y:S01]  /*0830*/  SEL R202, R206.reuse, 0xffffffe0, !P5 ;  /* 0xffffffe0ceca7807 */ /* 0x040fe20006800000 */
[----:B------:R-:W-:Y:S01]  /*0840*/  IMAD.IADD R13, R7, 0x1, -R5 ;  /* 0x00000001070d7824 */ /* 0x000fe200078e0a05 */
        /* <DEDUP_REMOVED lines=14> */
[----:B------:R-:W-:Y:S02]  /*0930*/  LOP3.LUT R198, R5, R4, RZ, 0x3c, !PT ;  /* 0x0000000405c67212 */ /* 0x000fe400078e3cff */
[----:B------:R-:W-:Y:S02]  /*0940*/  SHF.R.U32.HI R0, RZ, 0x3, R0 ;  /* 0x00000003ff007819 */ /* 0x000fe40000011600 */
[----:B------:R-:W-:Y:S01]  /*0950*/  LEA.HI R4, R8, R8, RZ, 0x1 ;  /* 0x0000000808047211 */ /* 0x000fe200078f08ff */
[----:B------:R-:W-:Y:S01]  /*0960*/  IMAD.U32 R198, R18, 0x20, R198 ;  /* 0x0000002012c67824 */ /* 0x000fe200078e00c6 */
[----:B------:R-:W-:Y:S01]  /*0970*/  LOP3.LUT R16, R2, R0, RZ, 0x3c, !PT ;  /* 0x0000000002107212 */ /* 0x000fe200078e3cff */
[----:B------:R-:W-:Y:S01]  /*0980*/  IMAD.SHL.U32 R2, R8, 0x40, RZ ;  /* 0x0000004008027824 */ /* 0x000fe200078e00ff */
[----:B------:R-:W-:Y:S01]  /*0990*/  LOP3.LUT R0, R4, 0x3fffffe, RZ, 0xc0, !PT ;  /* 0x03fffffe04007812 */ /* 0x000fe200078ec0ff */
[C---:B------:R-:W-:Y:S01]  /*09a0*/  IMAD R197, R198.reuse, 0x2, R197 ;  /* 0x00000002c6c57824 */ /* 0x040fe200078e02c5 */
[----:B------:R-:W-:Y:S01]  /*09b0*/  SHF.R.S32.HI R3, RZ, 0x3, R12 ;  /* 0x00000003ff037819 */ /* 0x000fe2000001140c */
[----:B------:R-:W-:Y:S01]  /*09c0*/  IMAD.SHL.U32 R198, R198, 0x2, RZ ;  /* 0x00000002c6c67824 */ /* 0x000fe200078e00ff */
[----:B------:R-:W-:Y:S01]  /*09d0*/  LOP3.LUT R2, R2, 0x1c0, RZ, 0xc0, !PT ;  /* 0x000001c002027812 */ /* 0x000fe200078ec0ff */
[----:B------:R-:W-:-:S02]  /*09e0*/  IMAD.IADD R7, R8, 0x1, -R0 ;  /* 0x0000000108077824 */ /* 0x000fc400078e0a00 */
[----:B------:R-:W-:Y:S02]  /*09f0*/  IMAD.SHL.U32 R0, R10, 0x20, RZ ;  /* 0x000000200a007824 */ /* 0x000fe400078e00ff */
[----:B------:R-:W-:Y:S02]  /*0a00*/  IMAD R12, R3, 0x8, R19 ;  /* 0x00000008030c7824 */ /* 0x000fe400078e0213 */
[C---:B------:R-:W-:Y:S01]  /*0a10*/  IMAD R201, R11.reuse, 0x2, R3 ;  /* 0x000000020bc97824 */ /* 0x040fe200078e0203 */
[----:B------:R-:W-:Y:S02]  /*0a20*/  LOP3.LUT R8, R0, 0x6, R21, 0xf8, !PT ;  /* 0x0000000600087812 */ /* 0x000fe400078ef815 */
[----:B------:R-:W-:Y:S01]  /*0a30*/  LOP3.LUT R5, R2, 0x20, R0, 0xf8, !PT ;  /* 0x0000002002057812 */ /* 0x000fe200078ef800 */
[----:B------:R-:W-:Y:S01]  /*0a40*/  IMAD R0, R11, 0x200, R6 ;  /* 0x000002000b007824 */ /* 0x000fe200078e0206 */
[----:B------:R-:W-:Y:S01]  /*0a50*/  SHF.R.U32.HI R2, RZ, 0x3, R2 ;  /* 0x00000003ff027819 */ /* 0x000fe20000011602 */
[----:B------:R1:W-:Y:S02]  /*0a60*/  STL [R1+0x5c], R8 ;  /* 0x00005c0801007387 */ /* 0x0003e40000100800 */
[----:B------:R-:W-:Y:S01]  /*0a70*/  IMAD R10, R7, 0x20, R0 ;  /* 0x00000020070a7824 */ /* 0x000fe200078e0200 */
[----:B------:R-:W-:Y:S01]  /*0a80*/  SHF.R.S32.HI R0, RZ, 0x1, R4 ;  /* 0x00000001ff007819 */ /* 0x000fe20000011404 */
[----:B------:R-:W-:-:S02]  /*0a90*/  IMAD.U32 R4, RZ, RZ, UR14 ;  /* 0x0000000eff047e24 */ /* 0x000fc4000f8e00ff */
[----:B------:R-:W-:Y:S01]  /*0aa0*/  IMAD.SHL.U32 R4, R15, 0x10, RZ ;  /* 0x000000100f047824 */ /* 0x000fe200078e00ff */
[C---:B------:R-:W-:Y:S01]  /*0ab0*/  LOP3.LUT P1, RZ, R0.reuse, 0x2, RZ, 0xc0, !PT ;  /* 0x0000000200ff7812 */ /* 0x040fe2000782c0ff */
[----:B------:R-:W-:-:S05]  /*0ac0*/  IMAD.SHL.U32 R0, R0, 0x40, RZ ;  /* 0x0000004000007824 */ /* 0x000fca00078e00ff */
[----:B------:R-:W-:Y:S02]  /*0ad0*/  LOP3.LUT R0, R0, 0xc0, RZ, 0xc0, !PT ;  /* 0x000000c000007812 */ /* 0x000fe400078ec0ff */
[----:B-1----:R-:W-:Y:S02]  /*0ae0*/  LOP3.LUT R8, R5, R2, RZ, 0x3c, !PT ;  /* 0x0000000205087212 */ /* 0x002fe400078e3cff */
        /* <DEDUP_REMOVED lines=29> */
[----:B------:R-:W-:Y:S01]  /*0cc0*/  IADD3 R249, R248, 0x20, RZ ;  /* 0x00000020f8f97810 */ /* 0x000fe20007ffe0ff */
[----:B------:R-:W-:Y:S01]  /*0cd0*/  IMAD.IADD R205, R0, 0x1, R2 ;  /* 0x0000000100cd7824 */ /* 0x000fe200078e0202 */
[----:B------:R-:W-:Y:S01]  /*0ce0*/  LEA R201, R201, 0xf000, 0x1 ;  /* 0x0000f000c9c97811 */ /* 0x000fe200078e08ff */
[C---:B------:R-:W-:Y:S01]  /*0cf0*/  IMAD R4, R207.reuse, 0x10, R4 ;  /* 0x00000010cf047824 */ /* 0x040fe200078e0204 */
[----:B------:R-:W-:Y:S01]  /*0d00*/  @P2 IADD3 R249, R248, -0x20, RZ ;  /* 0xffffffe0f8f92810 */ /* 0x000fe20007ffe0ff */
[----:B------:R-:W-:-:S02]  /*0d10*/  IMAD R207, R207, 0x200, R0 ;  /* 0x00000200cfcf7824 */ /* 0x000fc400078e0200 */
        /* <DEDUP_REMOVED lines=25> */
.L_x_485:
        /* <DEDUP_REMOVED lines=53> */
.L_x_442:
        /* <DEDUP_REMOVED lines=67> */
.L_x_444:
        /* <DEDUP_REMOVED lines=18> */
.L_x_445:
        /* <DEDUP_REMOVED lines=71> */
.L_x_446:
[----:B------:R-:W-:Y:S02]  /*1bc0*/  UMOV UR11, UR54 ;  /* 0x00000036000b7c82 */ /* 0x000fe40008000000 */
.L_x_447:
[----:B------:R-:W2:Y:S04]  /*1bd0*/  LDL.64 R4, [R1+0x10] ;  /* 0x0000100001047983 */ /* 0x000ea80000100a00 */
[----:B------:R1:W2:Y:S01]  /*1be0*/  LDL.64 R20, [R1+0x10] ;  /* 0x0000100001147983 */ /* 0x0002a20000100a00 */
[----:B------:R-:W-:Y:S01]  /*1bf0*/  UIADD3 UR8, UP4, UP3, UR8, UR45, UR51 ;  /* 0x0000002d08087290 */ /* 0x000fe2000fb9e033 */
[----:B------:R-:W-:Y:S01]  /*1c00*/  IMAD.U32 R10, RZ, RZ, UR5 ;  /* 0x00000005ff0a7e24 */ /* 0x000fe2000f8e00ff */
[----:B------:R-:W-:Y:S01]  /*1c10*/  BSSY B1, `(.L_x_443) ;  /* 0x0000874000017945 */ /* 0x000fe20003800000 */
[----:B------:R-:W3:Y:S01]  /*1c20*/  S2R R11, SR_TID.X ;  /* 0x00000000000b7919 */ /* 0x000ee20000002100 */
[----:B------:R-:W-:Y:S01]  /*1c30*/  UIADD3 UR30, UP2, UP1, UR15, UR8, UR16 ;  /* 0x000000080f1e7290 */ /* 0x000fe2000f95e010 */
[----:B------:R-:W-:Y:S01]  /*1c40*/  IMAD.U32 R8, RZ, RZ, UR4 ;  /* 0x00000004ff087e24 */ /* 0x000fe2000f8e00ff */
[----:B------:R-:W-:Y:S01]  /*1c50*/  UIADD3.X UR7, UR10, UR52, UR57, UP4, UP3 ;  /* 0x000000340a077290 */ /* 0x000fe2000a7e6439 */
[----:B------:R-:W-:Y:S01]  /*1c60*/  IMAD.U32 R9, RZ, RZ, UR20 ;  /* 0x00000014ff097e24 */ /* 0x000fe2000f8e00ff */
[----:B------:R-:W-:-:S02]  /*1c70*/  ULDC.64 UR8, c[0x0][0x1a8] ;  /* 0x00006a0000087ab9 */ /* 0x000fc40000000a00 */
[----:B------:R-:W-:Y:S02]  /*1c80*/  UIADD3.X UR28, UR13, UR7, UR14, UP2, UP1 ;  /* 0x000000070d1c7290 */ /* 0x000fe400097e240e */
[----:B------:R-:W-:Y:S02]  /*1c90*/  UIMAD UR7, UR61, UR8, URZ ;  /* 0x000000083d0772a4 */ /* 0x000fe4000f8e023f */
[----:B------:R-:W-:Y:S02]  /*1ca0*/  UMOV UR14, 0x4 ;  /* 0x00000004000e7882 */ /* 0x000fe40000000000 */
[----:B------:R-:W-:Y:S02]  /*1cb0*/  UIMAD UR24, UR40, UR9, UR7 ;  /* 0x00000009281872a4 */ /* 0x000fe4000f8e0207 */
[----:B------:R-:W-:Y:S02]  /*1cc0*/  ULDC.64 UR4, c[0x0][0x3c8] ;  /* 0x0000f20000047ab9 */ /* 0x000fe40000000a00 */
[----:B------:R-:W-:-:S02]  /*1cd0*/  ULDC.64 UR8, c[0x0][0x378] ;  /* 0x0000de0000087ab9 */ /* 0x000fc40000000a00 */
[----:B------:R-:W-:-:S04]  /*1ce0*/  UIMAD UR7, UR61, UR8, URZ ;  /* 0x000000083d0772a4 */ /* 0x000fc8000f8e023f */
[----:B------:R-:W-:Y:S01]  /*1cf0*/  UIMAD UR18, UR40, UR9, UR7 ;  /* 0x00000009281272a4 */ /* 0x000fe2000f8e0207 */
[----:B---3--:R-:W-:Y:S02]  /*1d00*/  SHF.R.S32.HI R12, RZ, 0x1f, R11 ;  /* 0x0000001fff0c7819 */ /* 0x008fe4000001140b */
[----:B------:R-:W-:Y:S02]  /*1d10*/  ULDC.64 UR8, c[0x0][0x370] ;  /* 0x0000dc0000087ab9 */ /* 0x000fe40000000a00 */
[----:B------:R-:W-:Y:S01]  /*1d20*/  LEA.HI R3, R12, R11, RZ, 0x2 ;  /* 0x0000000b0c037211 */ /* 0x000fe200078f10ff */
[----:B------:R-:W-:Y:S02]  /*1d30*/  UIMAD UR7, UR32, UR8, URZ ;  /* 0x00000008200772a4 */ /* 0x000fe4000f8e023f */
[----:B------:R-:W-:Y:S01]  /*1d40*/  UIADD3 UR8, UR20, UR11, URZ ;  /* 0x0000000b14087290 */ /* 0x000fe2000fffe03f */
[----:B------:R-:W-:Y:S01]  /*1d50*/  SHF.R.S32.HI R3, RZ, 0x2, R3 ;  /* 0x00000002ff037819 */ /* 0x000fe20000011403 */
[----:B------:R-:W-:-:S02]  /*1d60*/  UIMAD UR10, UR20, UR9, UR7 ;  /* 0x00000009140a72a4 */ /* 0x000fc4000f8e0207 */
[----:B------:R-:W-:Y:S01]  /*1d70*/  UIMAD.WIDE UR8, UR8, UR14, UR4 ;  /* 0x0000000e080872a5 */ /* 0x000fe2000f8e0204 */
[----:B------:R-:W-:Y:S01]  /*1d80*/  SHF.R.S32.HI R17, RZ, 0x1f, R3 ;  /* 0x0000001fff117819 */ /* 0x000fe20000011403 */
[----:B------:R-:W-:Y:S01]  /*1d90*/  UIADD3 UR7, -UR6, UR12, UR23 ;  /* 0x0000000c06077290 */ /* 0x000fe2000fffe117 */
[----:B------:R-:W-:Y:S01]  /*1da0*/  IADD3 R0, P0, R3, UR20, RZ ;  /* 0x0000001403007c10 */ /* 0x000fe2000ff1e0ff */
[----:B------:R-:W-:-:S03]  /*1db0*/  ULDC.64 UR4, c[0x0][0x200] ;  /* 0x0000800000047ab9 */ /* 0x000fc60000000a00 */
[----:B------:R-:W-:Y:S01]  /*1dc0*/  IADD3.X R7, R17, UR32, RZ, P0, !PT ;  /* 0x0000002011077c10 */ /* 0x000fe200087fe4ff */
[----:B------:R-:W-:Y:S02]  /*1dd0*/  UMOV UR16, UR8 ;  /* 0x0000000800107c82 */ /* 0x000fe40008000000 */
[----:B------:R-:W-:Y:S02]  /*1de0*/  UIADD3 UR8, UR20, UR17, URZ ;  /* 0x0000001114087290 */ /* 0x000fe4000fffe03f */
[----:B------:R-:W-:Y:S01]  /*1df0*/  IMAD R7, R7, c[0x0][0x190], RZ ;  /* 0x0000640007077a24 */ /* 0x000fe200078e02ff */
[----:B------:R-:W-:Y:S02]  /*1e00*/  UMOV UR15, UR9 ;  /* 0x00000009000f7c82 */ /* 0x000fe40008000000 */
[----:B------:R-:W-:Y:S01]  /*1e10*/  UIMAD.WIDE UR8, UR8, UR14, UR4 ;  /* 0x0000000e080872a5 */ /* 0x000fe2000f8e0204 */
[----:B------:R3:W4:Y:S01]  /*1e20*/  R2UR UR4, R8 ;  /* 0x00000000080473c2 */ /* 0x00072200000e0000 */
[----:B------:R-:W-:-:S02]  /*1e30*/  ULDC UR32, c[0x0][0x2e8] ;  /* 0x0000ba0000207ab9 */ /* 0x000fc40000000800 */
[----:B------:R-:W-:-:S03]  /*1e40*/  UIADD3 UR7, UR7, -UR32, URZ ;  /* 0x8000002007077290 */ /* 0x000fc6000fffe03f */
[----:B------:R-:W-:Y:S02]  /*1e50*/  UMOV UR14, UR8 ;  /* 0x00000008000e7c82 */ /* 0x000fe40008000000 */
[----:B------:R-:W-:Y:S01]  /*1e60*/  USHF.R.S32.HI UR17, URZ, 0x1f, UR7 ;  /* 0x0000001f3f117899 */ /* 0x000fe20008011407 */
[----:B------:R1:W1:Y:S01]  /*1e70*/  R2UR UR5, R10 ;  /* 0x000000000a0573c2 */ /* 0x00026200000e0000 */
[----:B------:R-:W-:Y:S02]  /*1e80*/  UMOV UR13, UR9 ;  /* 0x00000009000d7c82 */ /* 0x000fe40008000000 */
[----:B------:R-:W-:Y:S02]  /*1e90*/  ULEA.HI UR17, UR17, UR7, URZ, 0x6 ;  /* 0x0000000711117291 */ /* 0x000fe4000f8f303f */
[----:B------:R-:W-:Y:S02]  /*1ea0*/  UIADD3 UR7, UR33, -0x1, URZ ;  /* 0xffffffff21077890 */ /* 0x000fe4000fffe03f */
[----:B------:R-:W-:-:S04]  /*1eb0*/  USHF.R.S32.HI UR17, URZ, 0x6, UR17 ;  /* 0x000000063f117899 */ /* 0x000fc80008011411 */
[----:B------:R-:W-:-:S04]  /*1ec0*/  UISETP.LT.AND UP1, UPT, URZ, UR17, UPT ;  /* 0x000000113f00728c */ /* 0x000fc8000bf21270 */
[----:B------:R-:W-:-:S04]  /*1ed0*/  USEL UR17, URZ, UR17, !UP1 ;  /* 0x000000113f117287 */ /* 0x000fc8000c800000 */
[----:B------:R-:W-:Y:S01]  /*1ee0*/  UISETP.GT.AND UP1, UPT, UR33, UR17, UPT ;  /* 0x000000112100728c */ /* 0x000fe2000bf24270 */
[----:B--2---:R-:W-:-:S05]  /*1ef0*/  IMAD.MOV.U32 R20, RZ, RZ, R4 ;  /* 0x000000ffff147224 */ /* 0x004fca00078e0004 */
[----:B------:R-:W-:-:S05]  /*1f00*/  SHF.R.S32.HI R21, RZ, 0x1f, R20 ;  /* 0x0000001fff157819 */ /* 0x000fca0000011414 */
[C---:B------:R-:W-:Y:S01]  /*1f10*/  IMAD.WIDE.U32 R4, R0.reuse, c[0x0][0x190], R20 ;  /* 0x0000640000047a25 */ /* 0x040fe200078e0014 */
[----:B------:R2:W-:Y:S03]  /*1f20*/  STL [R1+0x14], R21 ;  /* 0x0000141501007387 */ /* 0x0005e60000100800 */
[----:B------:R-:W-:Y:S01]  /*1f30*/  IMAD R0, R0, c[0x0][0x194], R7 ;  /* 0x0000650000007a24 */ /* 0x000fe200078e0207 */
[----:B------:R-:W-:-:S04]  /*1f40*/  IADD3 R6, P0, R4, UR41, RZ ;  /* 0x0000002904067c10 */ /* 0x000fc8000ff1e0ff */
[----:B------:R-:W-:Y:S02]  /*1f50*/  IADD3.X R7, R5, UR37, R0, P0, !PT ;  /* 0x0000002505077c10 */ /* 0x000fe400087fe400 */
[----:B------:R-:W-:Y:S02]  /*1f60*/  LEA.HI R0, R12, R11, RZ, 0x5 ;  /* 0x0000000b0c007211 */ /* 0x000fe400078f28ff */
[----:B------:R-:W-:Y:S02]  /*1f70*/  IADD3 R4, P0, R20, UR29, RZ ;  /* 0x0000001d14047c10 */ /* 0x000fe4000ff1e0ff */
[----:B---3--:R-:W-:Y:S02]  /*1f80*/  LOP3.LUT R8, R0, 0xffffffe0, RZ, 0xc0, !PT ;  /* 0xffffffe000087812 */ /* 0x008fe400078ec0ff */
[----:B------:R-:W-:Y:S02]  /*1f90*/  SHF.R.S32.HI R0, RZ, 0x5, R0 ;  /* 0x00000005ff007819 */ /* 0x000fe40000011400 */
[----:B------:R-:W-:Y:S01]  /*1fa0*/  IADD3.X R5, R21, UR31, RZ, P0, !PT ;  /* 0x0000001f15057c10 */ /* 0x000fe200087fe4ff */
[----:B------:R-:W-:-:S04]  /*1fb0*/  IMAD.IADD R8, R11, 0x1, -R8 ;  /* 0x000000010b087824 */ /* 0x000fc800078e0a08 */
[----:B------:R-:W-:Y:S02]  /*1fc0*/  IMAD R0, R0, UR50, R8 ;  /* 0x0000003200007c24 */ /* 0x000fe4000f8e0208 */
[----:B------:R-:W-:-:S03]  /*1fd0*/  IMAD.WIDE.U32 R4, R9, c[0x0][0x370], R4 ;  /* 0x0000dc0009047a25 */ /* 0x000fc600078e0004 */
[C---:B------:R-:W-:Y:S02]  /*1fe0*/  IADD3 R8, P0, R0.reuse, UR30, RZ ;  /* 0x0000001e00087c10 */ /* 0x040fe4000ff1e0ff */
[----:B------:R-:W-:Y:S02]  /*1ff0*/  IADD3 R5, R5, UR10, RZ ;  /* 0x0000000a05057c10 */ /* 0x000fe4000fffe0ff */
        /* <DEDUP_REMOVED lines=15> */
[----:B------:R-:W-:Y:S02]  /*20f0*/  IMAD.IADD R0, R5, 0x1, R0 ;  /* 0x0000000105007824 */ /* 0x000fe400078e0200 */
[----:B------:R2:W-:Y:S03]  /*2100*/  STL [R1], R18 ;  /* 0x0000001201007387 */ /* 0x0005e60000100800 */
[----:B------:R-:W-:Y:S01]  /*2110*/  LEA.HI.X R251, R4, c[0x0][0x334], R0, 0x1, P3 ;  /* 0x0000cd0004fb7a11 */ /* 0x000fe200018f0c00 */
[----:B-1--4-:R-:W-:Y:S05]  /*2120*/  @P0 BRA `(.L_x_448) ;  /* 0x000008c000000947 */ /* 0x012fea0003800000 */
[----:B------:R-:W-:Y:S02]  /*2130*/  @UP0 UIADD3 UR7, UR21, UR25, URZ ;  /* 0x0000001915070290 */ /* 0x000fe4000fffe03f */
[----:B------:R-:W-:-:S02]  /*2140*/  ULDC.64 UR10, c[0x0][0x3a0] ;  /* 0x0000e800000a7ab9 */ /* 0x000fc40000000a00 */
        /* <DEDUP_REMOVED lines=16> */
.L_x_449:
        /* <DEDUP_REMOVED lines=18> */
.L_x_450:
        /* <DEDUP_REMOVED lines=34> */
.L_x_452:
[----:B-1----:R-:W-:Y:S05]  /*2590*/  BSYNC B0 ;  /* 0x0000000000007941 */ /* 0x002fea0003800000 */
.L_x_451:
        /* <DEDUP_REMOVED lines=19> */
.L_x_454:
[----:B------:R-:W-:Y:S05]  /*26d0*/  BSYNC B0 ;  /* 0x0000000000007941 */ /* 0x000fea0003800000 */
.L_x_453:
        /* <DEDUP_REMOVED lines=30> */
.L_x_456:
[----:B------:R-:W-:Y:S05]  /*28c0*/  BSYNC B0 ;  /* 0x0000000000007941 */ /* 0x000fea0003800000 */
.L_x_455:
        /* <DEDUP_REMOVED lines=18> */
.L_x_448:
[----:B------:R-:W3:Y:S01]  /*29f0*/  LDL R16, [R1+0x40] ;  /* 0x0000400001107983 */ /* 0x000ee20000100800 */
        /* <DEDUP_REMOVED lines=21> */
[----:B---3--:R-:W-:-:S09]  /*2b50*/  SHF.L.U32 R0, R16, 0x1, RZ ;  /* 0x0000000110007819 */ /* 0x008fd200000006ff */
[----:B------:R1:W-:Y:S04]  /*2b60*/  @P1 STS [R0+0xf000], RZ ;  /* 0x00f000ff00001388 */ /* 0x0003e80000000800 */
[----:B------:R1:W-:Y:S04]  /*2b70*/  @P1 STS [R0+0xf004], RZ ;  /* 0x00f004ff00001388 */ /* 0x0003e80000000800 */
[----:B------:R1:W-:Y:S04]  /*2b80*/  @P1 STS.64 [R0+0xf008], RZ ;  /* 0x00f008ff00001388 */ /* 0x0003e80000000a00 */
[----:B------:R1:W-:Y:S04]  /*2b90*/  @P1 STS.128 [R0+0x11000], RZ ;  /* 0x011000ff00001388 */ /* 0x0003e80000000c00 */
[----:B------:R1:W-:Y:S01]  /*2ba0*/  @P1 STS.128 [R0+0x13000], RZ ;  /* 0x013000ff00001388 */ /* 0x0003e20000000c00 */
[----:B------:R-:W-:Y:S05]  /*2bb0*/  @P1 BRA `(.L_x_459) ;  /* 0x0000023000001947 */ /* 0x000fea0003800000 */
[----:B------:R-:W3:Y:S04]  /*2bc0*/  LDL R8, [R1+0x24] ;  /* 0x0000240001087983 */ /* 0x000ee80000100800 */
[----:B------:R-:W4:Y:S01]  /*2bd0*/  LDL R10, [R1+0x28] ;  /* 0x00002800010a7983 */ /* 0x000f220000100800 */
        /* <DEDUP_REMOVED lines=8> */
[----:B---3--:R-:W-:Y:S01]  /*2c60*/  ISETP.GE.AND P4, PT, R8, c[0x0][0x220], PT ;  /* 0x0000880008007a0c */ /* 0x008fe20003f86270 */
[----:B------:R-:W-:Y:S01]  /*2c70*/  IMAD R8, R17, c[0x0][0x1a0], RZ ;  /* 0x0000680011087a24 */ /* 0x000fe200078e02ff */
[----:B----4-:R-:W-:-:S03]  /*2c80*/  ISETP.GE.AND P3, PT, R10, c[0x0][0x220], PT ;  /* 0x000088000a007a0c */ /* 0x010fc60003f66270 */
        /* <DEDUP_REMOVED lines=22> */
.L_x_459:
[----:B------:R-:W-:Y:S05]  /*2df0*/  BSYNC B0 ;  /* 0x0000000000007941 */ /* 0x000fea0003800000 */
.L_x_458:
[----:B------:R-:W-:Y:S01]  /*2e00*/  IADD3 R4, R3, 0x40, RZ ;  /* 0x0000004003047810 */ /* 0x000fe20007ffe0ff */
[----:B------:R-:W-:Y:S03]  /*2e10*/  BSSY B0, `(.L_x_460) ;  /* 0x0000028000007945 */ /* 0x000fe60003800000 */
[----:B------:R-:W-:-:S13]  /*2e20*/  ISETP.GE.AND P5, PT, R4, UR8, PT ;  /* 0x0000000804007c0c */ /* 0x000fda000bfa6270 */
[----:B------:R3:W-:Y:S04]  /*2e30*/  @P5 STS.128 [R0+0x10000], RZ ;  /* 0x010000ff00005388 */ /* 0x0007e80000000c00 */
        /* <DEDUP_REMOVED lines=37> */
.L_x_461:
[----:B------:R-:W-:Y:S05]  /*3090*/  BSYNC B0 ;  /* 0x0000000000007941 */ /* 0x000fea0003800000 */
.L_x_460:
        /* <DEDUP_REMOVED lines=39> */
.L_x_463:
[----:B------:R-:W-:Y:S05]  /*3310*/  BSYNC B0 ;  /* 0x0000000000007941 */ /* 0x000fea0003800000 */
.L_x_462:
        /* <DEDUP_REMOVED lines=19> */
.L_x_465:
        /* <DEDUP_REMOVED lines=36> */
.L_x_466:
[----:B------:R-:W-:Y:S05]  /*3690*/  BSYNC B0 ;  /* 0x0000000000007941 */ /* 0x000fea0003800000 */
.L_x_464:
[----:B--2---:R-:W2:Y:S01]  /*36a0*/  LDL R18, [R1+0x3c] ;  /* 0x00003c0001127983 */ /* 0x004ea20000100800 */
[----:B------:R-:W-:Y:S02]  /*36b0*/  IMAD.MOV.U32 R11, RZ, RZ, 0x7f800000 ;  /* 0x7f800000ff0b7424 */ /* 0x000fe400078e00ff */
        /* <DEDUP_REMOVED lines=17> */
[----:B------:R1:W2:Y:S01]  /*37d0*/  @!P4 LDG.E R11, [R6.64] ;  /* 0x00000004060bc981 */ /* 0x0002a2000c1e1900 */
[----:B------:R-:W-:Y:S01]  /*37e0*/  ISETP.GE.AND P2, PT, R18, UR8, PT ;  /* 0x0000000812007c0c */ /* 0x000fe2000bf46270 */
[----:B------:R-:W-:Y:S02]  /*37f0*/  ULDC.64 UR8, c[0x0][0x198] ;  /* 0x0000660000087ab9 */ /* 0x000fe40000000a00 */
[----:B---3--:R5:W3:Y:S08]  /*3800*/  @!P6 LDG.E R13, [R4.64+0x20] ;  /* 0x00002004040de981 */ /* 0x008af0000c1e1900 */
[----:B----4-:R5:W4:Y:S04]  /*3810*/  @!P3 LDG.E R12, [R4.64+0x80] ;  /* 0x00008004040cb981 */ /* 0x010b28000c1e1900 */
[----:B------:R5:W3:Y:S01]  /*3820*/  @!P2 LDG.E R19, [R4.64] ;  /* 0x000000040413a981 */ /* 0x000ae2000c1e1900 */
[----:B------:R-:W-:-:S03]  /*3830*/  UIMAD UR8, UR19, UR8, URZ ;  /* 0x00000008130872a4 */ /* 0x000fc6000f8e023f */
[----:B------:R1:W-:Y:S01]  /*3840*/  @P1 STS [R0+0x9000], RZ ;  /* 0x009000ff00001388 */ /* 0x0003e20000000800 */
[----:B------:R-:W-:-:S03]  /*3850*/  UIMAD UR8, UR23, UR9, UR8 ;  /* 0x00000009170872a4 */ /* 0x000fc6000f8e0208 */
[----:B------:R1:W-:Y:S04]  /*3860*/  @P1 STS [R0+0x9004], RZ ;  /* 0x009004ff00001388 */ /* 0x0003e80000000800 */
[----:B------:R2:W-:Y:S04]  /*3870*/  @P1 STS.64 [R0+0x9008], RZ ;  /* 0x009008ff00001388 */ /* 0x0005e80000000a00 */
[----:B------:R2:W-:Y:S04]  /*3880*/  @P1 STS.128 [R0+0xb000], RZ ;  /* 0x00b000ff00001388 */ /* 0x0005e80000000c00 */
[----:B------:R2:W-:Y:S01]  /*3890*/  @P1 STS.128 [R0+0xd000], RZ ;  /* 0x00d000ff00001388 */ /* 0x0005e20000000c00 */
[----:B-----5:R-:W-:-:S04]  /*38a0*/  IMAD.U32 R4, RZ, RZ, UR23 ;  /* 0x00000017ff047e24 */ /* 0x020fc8000f8e00ff */
        /* <DEDUP_REMOVED lines=9> */
[----:B--2---:R1:W-:Y:S04]  /*3940*/  STL [R1+0x18], R11 ;  /* 0x0000180b01007387 */ /* 0x0043e80000100800 */
[----:B----4-:R1:W-:Y:S04]  /*3950*/  STL [R1+0x8], R12 ;  /* 0x0000080c01007387 */ /* 0x0103e80000100800 */
[----:B---3--:R1:W-:Y:S04]  /*3960*/  STL [R1+0x20], R13 ;  /* 0x0000200d01007387 */ /* 0x0083e80000100800 */
        /* <DEDUP_REMOVED lines=37> */
.L_x_468:
[----:B------:R-:W-:Y:S05]  /*3bc0*/  BSYNC B0 ;  /* 0x0000000000007941 */ /* 0x000fea0003800000 */
.L_x_467:
        /* <DEDUP_REMOVED lines=39> */
.L_x_470:
[----:B------:R-:W-:Y:S05]  /*3e40*/  BSYNC B0 ;  /* 0x0000000000007941 */ /* 0x000fea0003800000 */
.L_x_469:
[----:B------:R-:W0:Y:S01]  /*3e50*/  LDGDEPBAR ;  /* 0x00000000000079af */ /* 0x000e220000000000 */
[----:B------:R-:W-:Y:S01]  /*3e60*/  IADD3 R3, R207, 0x1800, RZ ;  /* 0x00001800cf037810 */ /* 0x000fe20007ffe0ff */
[----:B-1----:R-:W-:Y:S01]  /*3e70*/  IMAD.SHL.U32 R7, R18, 0x4, RZ ;  /* 0x0000000412077824 */ /* 0x002fe200078e00ff */
[----:B--2---:R-:W-:Y:S01]  /*3e80*/  IADD3 R0, R205, 0x1800, RZ ;  /* 0x00001800cd007810 */ /* 0x004fe20007ffe0ff */
[----:B------:R-:W-:Y:S01]  /*3e90*/  STL [R1+0x4], R210 ;  /* 0x000004d201007387 */ /* 0x000fe20000100800 */
[----:B------:R-:W-:Y:S01]  /*3ea0*/  SEL R3, R3, R207, !P0 ;  /* 0x000000cf03037207 */ /* 0x000fe20004000000 */
[----:B------:R-:W-:Y:S01]  /*3eb0*/  UIADD3 UR18, UR23, UR12, URZ ;  /* 0x0000000c17127290 */ /* 0x000fe2000fffe03f */
[----:B------:R-:W-:Y:S01]  /*3ec0*/  SEL R0, R0, R205, !P0 ;  /* 0x000000cd00007207 */ /* 0x000fe20004000000 */
[----:B------:R-:W-:Y:S01]  /*3ed0*/  CS2R R126, SRZ ;  /* 0x00000000007e7805 */ /* 0x000fe2000001ff00 */
[----:B------:R-:W-:Y:S01]  /*3ee0*/  CS2R R124, SRZ ;  /* 0x00000000007c7805 */ /* 0x000fe2000001ff00 */
[----:B------:R-:W-:Y:S01]  /*3ef0*/  IMAD.SHL.U32 R196, R3, 0x2, RZ ;  /* 0x0000000203c47824 */ /* 0x000fe200078e00ff */
[----:B------:R-:W-:Y:S01]  /*3f00*/  UIADD3 UR19, -UR6, 0x80, UR18 ;  /* 0x0000008006137890 */ /* 0x000fe2000fffe112 */
        /* <DEDUP_REMOVED lines=19> */
[----:B------:R-:W-:Y:S01]  /*4040*/  SHF.L.U64.HI R6, R18, 0x2, R16 ;  /* 0x0000000212067819 */ /* 0x000fe20000010210 */
[----:B------:R-:W-:Y:S01]  /*4050*/  CS2R R106, SRZ ;  /* 0x00000000006a7805 */ /* 0x000fe2000001ff00 */
[C---:B------:R-:W-:Y:S01]  /*4060*/  IADD3 R5, R4.reuse, R5, RZ ;  /* 0x0000000504057210 */ /* 0x040fe20007ffe0ff */
[C---:B------:R-:W-:Y:S01]  /*4070*/  IMAD.IADD R0, R4.reuse, 0x1, R0 ;  /* 0x0000000104007824 */ /* 0x040fe200078e0200 */
[----:B------:R-:W-:Y:S01]  /*4080*/  CS2R R104, SRZ ;  /* 0x0000000000687805 */ /* 0x000fe2000001ff00 */
[----:B------:R1:W-:Y:S01]  /*4090*/  STL [R1+0x50], R6 ;  /* 0x0000500601007387 */ /* 0x0003e20000100800 */
[----:B------:R-:W-:Y:S01]  /*40a0*/  CS2R R102, SRZ ;  /* 0x0000000000667805 */ /* 0x000fe2000001ff00 */
[----:B------:R-:W-:Y:S01]  /*40b0*/  CS2R R100, SRZ ;  /* 0x0000000000647805 */ /* 0x000fe2000001ff00 */
[----:B------:R-:W-:Y:S01]  /*40c0*/  CS2R R94, SRZ ;  /* 0x00000000005e7805 */ /* 0x000fe2000001ff00 */
[----:B------:R-:W-:Y:S01]  /*40d0*/  STL [R1+0x4c], R7 ;  /* 0x00004c0701007387 */ /* 0x000fe20000100800 */
        /* <DEDUP_REMOVED lines=8> */
[----:B------:R-:W2:Y:S01]  /*4160*/  LDSM.16.M88.4 R148, [R198+0xf000] ;  /* 0x00f00000c694783b */ /* 0x000ea20000000200 */
        /* <DEDUP_REMOVED lines=11> */
[C---:B-1----:R-:W-:Y:S01]  /*4220*/  IADD3 R6, R4.reuse, R5, RZ ;  /* 0x0000000504067210 */ /* 0x042fe20007ffe0ff */
[C---:B------:R-:W-:Y:S01]  /*4230*/  IMAD.IADD R5, R4.reuse, 0x1, R0 ;  /* 0x0000000104057824 */ /* 0x040fe200078e0200 */
[----:B------:R-:W1:Y:S01]  /*4240*/  LDSM.16.M88.4 R160, [R197+0xf400] ;  /* 0x00f40000c5a0783b */ /* 0x000e620000000200 */
[----:B------:R-:W-:Y:S01]  /*4250*/  CS2R R66, SRZ ;  /* 0x0000000000427805 */ /* 0x000fe2000001ff00 */
[----:B------:R-:W-:Y:S01]  /*4260*/  CS2R R64, SRZ ;  /* 0x0000000000407805 */ /* 0x000fe2000001ff00 */
[C---:B------:R-:W-:Y:S01]  /*4270*/  IMAD.IADD R6, R4.reuse, 0x1, R6 ;  /* 0x0000000104067824 */ /* 0x040fe200078e0206 */
[----:B------:R-:W1:Y:S01]  /*4280*/  LDSM.16.M88.4 R164, [R198+0x11000] ;  /* 0x01100000c6a4783b */ /* 0x000e620000000200 */
[C---:B------:R-:W-:Y:S01]  /*4290*/  IADD3 R5, R4.reuse, R5, RZ ;  /* 0x0000000504057210 */ /* 0x040fe20007ffe0ff */
[----:B------:R-:W-:Y:S01]  /*42a0*/  CS2R R58, SRZ ;  /* 0x00000000003a7805 */ /* 0x000fe2000001ff00 */
[C---:B------:R-:W-:Y:S01]  /*42b0*/  IMAD.IADD R6, R4.reuse, 0x1, R6 ;  /* 0x0000000104067824 */ /* 0x040fe200078e0206 */
        /* <DEDUP_REMOVED lines=18> */
[----:B------:R-:W-:-:S02]  /*43e0*/  ULDC UR8, c[0x0][0x2e8] ;  /* 0x0000ba0000087ab9 */ /* 0x000fc40000000800 */
[----:B------:R-:W1:Y:S01]  /*43f0*/  LDSM.16.M88.4 R188, [R197+0x13000] ;  /* 0x01300000c5bc783b */ /* 0x000e620000000200 */
[----:B------:R-:W-:Y:S02]  /*4400*/  UIADD3 UR20, UR23, 0x80, URZ ;  /* 0x0000008017147890 */ /* 0x000fe4000fffe03f */
[----:B------:R-:W-:Y:S01]  /*4410*/  UIADD3 UR19, UR19, -UR8, URZ ;  /* 0x8000000813137290 */ /* 0x000fe2000fffe03f */
[----:B------:R-:W1:Y:S01]  /*4420*/  LDSM.16.M88.4 R192, [R197+0x13400] ;  /* 0x01340000c5c0783b */ /* 0x000e620000000200 */
[----:B------:R-:W-:-:S03]  /*4430*/  ULDC UR11, c[0x0][0x2e4] ;  /* 0x0000b900000b7ab9 */ /* 0x000fc60000000800 */
[----:B------:R5:W-:Y:S04]  /*4440*/  STL [R1+0x30], R6 ;  /* 0x0000300601007387 */ /* 0x000be80000100800 */
[----:B------:R1:W-:Y:S01]  /*4450*/  STL [R1+0x2c], R5 ;  /* 0x00002c0501007387 */ /* 0x0003e20000100800 */
[----:B-----5:R-:W-:-:S05]  /*4460*/  IMAD.IADD R6, R4, 0x1, R6 ;  /* 0x0000000104067824 */ /* 0x020fca00078e0206 */
[----:B------:R1:W-:Y:S04]  /*4470*/  STL [R1+0x38], R6 ;  /* 0x0000380601007387 */ /* 0x0003e80000100800 */
[----:B--234-:R1:W-:Y:S02]  /*4480*/  STL [R1+0x34], R0 ;  /* 0x0000340001007387 */ /* 0x01c3e40000100800 */
.L_x_475:
[----:B------:R-:W0:Y:S01]  /*4490*/  LDGDEPBAR ;  /* 0x00000000000079af */ /* 0x000e220000000000 */
[----:B-1----:R-:W-:Y:S01]  /*44a0*/  IADD3 R0, R206, R196, RZ ;  /* 0x000000c4ce007210 */ /* 0x002fe20007ffe0ff */
[----:B------:R-:W-:Y:S01]  /*44b0*/  USHF.L.U32 UR8, UR7, 0x6, URZ ;  /* 0x0000000607087899 */ /* 0x000fe2000800063f */
[----:B------:R-:W-:Y:S01]  /*44c0*/  MOV R245, R243 ;  /* 0x000000f300f57202 */ /* 0x000fe20000000f00 */
[----:B------:R-:W-:Y:S02]  /*44d0*/  ULDC UR9, c[0x0][0x2e4] ;  /* 0x0000b90000097ab9 */ /* 0x000fe40000000800 */
[----:B------:R-:W-:Y:S02]  /*44e0*/  UISETP.GE.AND UP0, UPT, UR8, UR19, UPT ;  /* 0x000000130800728c */ /* 0x000fe4000bf06270 */
[----:B------:R-:W2:Y:S04]  /*44f0*/  LDL R209, [R1+0x4c] ;  /* 0x00004c0001d17983 */ /* 0x000ea80000100800 */
[----:B------:R-:W3:Y:S01]  /*4500*/  LDL R208, [R1+0x50] ;  /* 0x0000500001d07983 */ /* 0x000ee20000100800 */
[----:B------:R-:W-:Y:S04]  /*4510*/  DEPBAR.LE SB0, 0x0 ;  /* 0x000080000000791a */ /* 0x000fe80000000000 */
[----:B------:R-:W-:Y:S08]  /*4520*/  BAR.SYNC.DEFER_BLOCKING 0x0 ;  /* 0x0000000000007b1d */ /* 0x000ff00000010000 */
[----:B------:R-:W-:Y:S08]  /*4530*/  LDSM.16.M88.4 R32, [R196] ;  /* 0x00000000c420783b */ /* 0x000ff00000000200 */
[----:B------:R-:W1:Y:S08]  /*4540*/  LDSM.16.M88.4 R16, [R198+0x9000] ;  /* 0x00900000c610783b */ /* 0x000e700000000200 */
[----:B------:R-:W4:Y:S08]  /*4550*/  LDSM.16.M88.4 R28, [R196+0x800] ;  /* 0x00080000c41c783b */ /* 0x000f300000000200 */
[----:B------:R-:W4:Y:S08]  /*4560*/  LDSM.16.M88.4 R132, [R198+0x9400] ;  /* 0x00940000c684783b */ /* 0x000f300000000200 */
[----:B------:R-:W-:Y:S08]  /*4570*/  LDSM.16.M88.4 R136, [R0] ;  /* 0x000000000088783b */ /* 0x000ff00000000200 */
[----:B------:R-:W4:Y:S01]  /*4580*/  LDSM.16.M88.4 R140, [R197+0x9000] ;  /* 0x00900000c58c783b */ /* 0x000f220000000200 */
[-C--:B-1----:R-:W-:Y:S07]  /*4590*/  HMMA.16816.F32 R4, R32, R16.reuse, RZ ;  /* 0x000000102004723c */ /* 0x082fee00000018ff */
[----:B------:R-:W-:Y:S01]  /*45a0*/  LDSM.16.M88.4 R144, [R197+0xd400] ;  /* 0x00d40000c590783b */ /* 0x000fe20000000200 */
[C---:B----4-:R-:W-:Y:S08]  /*45b0*/  HMMA.16816.F32 R8, R28.reuse, R16, RZ ;  /* 0x000000101c08723c */ /* 0x050ff000000018ff */
        /* <DEDUP_REMOVED lines=18> */
[----:B------:R-:W4:Y:S01]  /*46e0*/  LDSM.16.M88.4 R140, [R196+0x1800] ;  /* 0x00180000c48c783b */ /* 0x000f220000000200 */
        /* <DEDUP_REMOVED lines=37> */
[C---:B----4-:R-:W-:Y:S07]  /*4940*/  HMMA.16816.F32 R8, R136.reuse, R132, R8 ;  /* 0x000000848808723c */ /* 0x050fee0000001808 */
[----:B--2---:R-:W-:Y:S01]  /*4950*/  IADD3 R132, P0, R209, UR16, RZ ;  /* 0x00000010d1847c10 */ /* 0x004fe2000ff1e0ff */
[-C--:B------:R-:W-:Y:S04]  /*4960*/  HMMA.16816.F32 R12, R136, R134.reuse, R12 ;  /* 0x00000086880c723c */ /* 0x080fe8000000180c */
[----:B---3--:R-:W-:Y:S02]  /*4970*/  IADD3.X R133, R208, UR15, RZ, P0, !PT ;  /* 0x0000000fd0857c10 */ /* 0x008fe400087fe4ff */
[----:B------:R-:W-:Y:S02]  /*4980*/  PLOP3.LUT P0, PT, PT, PT, UP0, 0x80, 0x0 ;  /* 0x000000000000781c */ /* 0x000fe40003f0f008 */
[C---:B------:R-:W-:Y:S01]  /*4990*/  HMMA.16816.F32 R16, R140.reuse, R134, R16 ;  /* 0x000000868c10723c */ /* 0x040fe20000001810 */
[----:B------:R1:W5:Y:S03]  /*49a0*/  LDG.E R209, [R132.64] ;  /* 0x0000000484d17981 */ /* 0x000366000c1e1900 */
[----:B------:R-:W-:Y:S01]  /*49b0*/  FMUL.FTZ R4, R4, c[0x0][0x2ec] ;  /* 0x0000bb0004047a20 */ /* 0x000fe20000410000 */
[----:B------:R1:W5:Y:S01]  /*49c0*/  LDG.E R208, [R132.64+0x20] ;  /* 0x0000200484d07981 */ /* 0x000362000c1e1900 */
[----:B------:R-:W-:Y:S02]  /*49d0*/  FMUL.FTZ R5, R5, c[0x0][0x2ec] ;  /* 0x0000bb0005057a20 */ /* 0x000fe40000410000 */
[----:B------:R1:W2:Y:S01]  /*49e0*/  MUFU.TANH R214, R4 ;  /* 0x0000000400d67308 */ /* 0x0002a20000002400 */
[-C--:B------:R-:W-:Y:S03]  /*49f0*/  HMMA.16816.F32 R20, R140, R144.reuse, R20 ;  /* 0x000000908c14723c */ /* 0x080fe60000001814 */
[----:B------:R-:W-:Y:S02]  /*4a00*/  FMUL.FTZ R6, R6, c[0x0][0x2ec] ;  /* 0x0000bb0006067a20 */ /* 0x000fe40000410000 */
[----:B------:R-:W-:Y:S02]  /*4a10*/  FMUL.FTZ R7, R7, c[0x0][0x2ec] ;  /* 0x0000bb0007077a20 */ /* 0x000fe40000410000 */
[----:B------:R-:W-:Y:S01]  /*4a20*/  FMUL.FTZ R8, R8, c[0x0][0x2ec] ;  /* 0x0000bb0008087a20 */ /* 0x000fe20000410000 */
[C---:B------:R-:W-:Y:S01]  /*4a30*/  HMMA.16816.F32 R24, R136.reuse, R144, R24 ;  /* 0x000000908818723c */ /* 0x040fe20000001818 */
[----:B------:R1:W3:Y:S01]  /*4a40*/  MUFU.TANH R213, R5 ;  /* 0x0000000500d57308 */ /* 0x0002e20000002400 */
[----:B------:R1:W5:Y:S02]  /*4a50*/  LDG.E R145, [R132.64+0x80] ;  /* 0x0000800484917981 */ /* 0x000364000c1e1900 */
[----:B------:R-:W-:Y:S02]  /*4a60*/  FMUL.FTZ R9, R9, c[0x0][0x2ec] ;  /* 0x0000bb0009097a20 */ /* 0x000fe40000410000 */
[----:B------:R1:W5:Y:S01]  /*4a70*/  LDG.E R144, [R132.64+0xa0] ;  /* 0x0000a00484907981 */ /* 0x000362000c1e1900 */
[----:B------:R-:W-:Y:S01]  /*4a80*/  FMUL.FTZ R10, R10, c[0x0][0x2ec] ;  /* 0x0000bb000a0a7a20 */ /* 0x000fe20000410000 */
[-C--:B------:R-:W-:Y:S03]  /*4a90*/  HMMA.16816.F32 R28, R136, R146.reuse, R28 ;  /* 0x00000092881c723c */ /* 0x080fe6000000181c */
[----:B------:R1:W4:Y:S01]  /*4aa0*/  MUFU.TANH R212, R6 ;  /* 0x0000000600d47308 */ /* 0x0003220000002400 */
[----:B------:R-:W-:Y:S02]  /*4ab0*/  FMUL.FTZ R11, R11, c[0x0][0x2ec] ;  /* 0x0000bb000b0b7a20 */ /* 0x000fe40000410000 */
[----:B------:R-:W-:Y:S02]  /*4ac0*/  FMUL.FTZ R12, R12, c[0x0][0x2ec] ;  /* 0x0000bb000c0c7a20 */ /* 0x000fe40000410000 */
[----:B------:R-:W-:Y:S04]  /*4ad0*/  HMMA.16816.F32 R32, R140, R146, R32 ;  /* 0x000000928c20723c */ /* 0x000fe80000001820 */
[----:B------:R-:W-:Y:S01]  /*4ae0*/  FMUL.FTZ R13, R13, c[0x0][0x2ec] ;  /* 0x0000bb000d0d7a20 */ /* 0x000fe20000410000 */
[----:B------:R1:W1:Y:S01]  /*4af0*/  MUFU.TANH R211, R7 ;  /* 0x0000000700d37308 */ /* 0x0002620000002400 */
[----:B------:R-:W-:Y:S02]  /*4b00*/  FMUL.FTZ R14, R14, c[0x0][0x2ec] ;  /* 0x0000bb000e0e7a20 */ /* 0x000fe40000410000 */
[----:B------:R-:W-:Y:S04]  /*4b10*/  FMUL.FTZ R15, R15, c[0x0][0x2ec] ;  /* 0x0000bb000f0f7a20 */ /* 0x000fe80000410000 */
[----:B------:R-:W-:Y:S02]  /*4b20*/  FMUL.FTZ R16, R16, c[0x0][0x2ec] ;  /* 0x0000bb0010107a20 */ /* 0x000fe40000410000 */
[----:B------:R-:W-:Y:S01]  /*4b30*/  FMUL.FTZ R17, R17, c[0x0][0x2ec] ;  /* 0x0000bb0011117a20 */ /* 0x000fe20000410000 */
[----:B------:R1:W1:Y:S01]  /*4b40*/  MUFU.TANH R218, R8 ;  /* 0x0000000800da7308 */ /* 0x0002620000002400 */
[----:B------:R-:W-:Y:S02]  /*4b50*/  FMUL.FTZ R18, R18, c[0x0][0x2ec] ;  /* 0x0000bb0012127a20 */ /* 0x000fe40000410000 */
[----:B------:R-:W-:Y:S02]  /*4b60*/  FMUL.FTZ R19, R19, c[0x0][0x2ec] ;  /* 0x0000bb0013137a20 */ /* 0x000fe40000410000 */
[----:B------:R-:W-:Y:S02]  /*4b70*/  FMUL.FTZ R20, R20, c[0x0][0x2ec] ;  /* 0x0000bb0014147a20 */ /* 0x000fe40000410000 */
        /* <DEDUP_REMOVED lines=17> */
[----:B------:R-:W-:Y:S05]  /*4c90*/  FMUL.FTZ R35, R35, c[0x0][0x2ec] ;  /* 0x0000bb0023237a20 */ /* 0x000fea0000410000 */
[----:B------:R1:W1:Y:S10]  /*4ca0*/  MUFU.TANH R222, R12 ;  /* 0x0000000c00de7308 */ /* 0x0002740000002400 */
        /* <DEDUP_REMOVED lines=22> */
[----:B------:R1:W1:Y:S01]  /*4e10*/  MUFU.TANH R235, R35 ;  /* 0x0000002300eb7308 */ /* 0x0002620000002400 */
[----:B------:R-:W-:-:S05]  /*4e20*/  @!P0 BRA `(.L_x_471) ;  /* 0x0000029000008947 */ /* 0x000fca0003800000 */
[----:B-1234-:R-:W-:Y:S01]  /*4e30*/  MOV R13, R231 ;  /* 0x000000e7000d7202 */ /* 0x01efe20000000f00 */
[----:B------:R-:W-:Y:S01]  /*4e40*/  UIADD3 UR10, UR11, UR18, -UR6 ;  /* 0x000000120b0a7290 */ /* 0x000fe2000fffe806 */
[----:B------:R-:W-:Y:S01]  /*4e50*/  MOV R17, R233 ;  /* 0x000000e900117202 */ /* 0x000fe20000000f00 */
[----:B------:R-:W-:Y:S01]  /*4e60*/  IMAD.U32 R0, RZ, RZ, UR20 ;  /* 0x00000014ff007e24 */ /* 0x000fe2000f8e00ff */
[----:B------:R-:W-:Y:S01]  /*4e70*/  MOV R30, R235 ;  /* 0x000000eb001e7202 */ /* 0x000fe20000000f00 */
[----:B------:R-:W-:Y:S01]  /*4e80*/  IMAD.MOV.U32 R12, RZ, RZ, R232 ;  /* 0x000000ffff0c7224 */ /* 0x000fe200078e00e8 */
[----:B------:R-:W-:Y:S01]  /*4e90*/  MOV R134, R237 ;  /* 0x000000ed00867202 */ /* 0x000fe20000000f00 */
[----:B------:R-:W-:Y:S01]  /*4ea0*/  IMAD.MOV.U32 R16, RZ, RZ, R234 ;  /* 0x000000ffff107224 */ /* 0x000fe200078e00ea */
[----:B------:R-:W-:Y:S01]  /*4eb0*/  ISETP.LT.AND P0, PT, R0, UR6, PT ;  /* 0x0000000600007c0c */ /* 0x000fe2000bf01270 */
[----:B------:R-:W-:Y:S01]  /*4ec0*/  IMAD.MOV.U32 R29, RZ, RZ, R236 ;  /* 0x000000ffff1d7224 */ /* 0x000fe200078e00ec */
[----:B------:R-:W-:Y:S01]  /*4ed0*/  MOV R11, R239 ;  /* 0x000000ef000b7202 */ /* 0x000fe20000000f00 */
        /* <DEDUP_REMOVED lines=19> */
[----:B------:R-:W-:Y:S01]  /*5010*/  UIADD3 UR9, UR8, 0x40, URZ ;  /* 0x0000004008097890 */ /* 0x000fe2000fffe03f */
[----:B------:R-:W-:Y:S01]  /*5020*/  MOV R22, R211 ;  /* 0x000000d300167202 */ /* 0x000fe20000000f00 */
[----:B------:R-:W-:Y:S01]  /*5030*/  IMAD.MOV.U32 R25, RZ, RZ, R218 ;  /* 0x000000ffff197224 */ /* 0x000fe200078e00da */
[----:B------:R-:W-:Y:S01]  /*5040*/  MOV R26, R213 ;  /* 0x000000d5001a7202 */ /* 0x000fe20000000f00 */
[----:B------:R-:W-:Y:S01]  /*5050*/  UISETP.GE.AND UP0, UPT, UR9, UR10, UPT ;  /* 0x0000000a0900728c */ /* 0x000fe2000bf06270 */
[----:B------:R-:W-:Y:S02]  /*5060*/  IMAD.MOV.U32 R31, RZ, RZ, R212 ;  /* 0x000000ffff1f7224 */ /* 0x000fe400078e00d4 */
[----:B------:R-:W-:Y:S01]  /*5070*/  UMOV UR9, UR11 ;  /* 0x0000000b00097c82 */ /* 0x000fe20008000000 */
[----:B------:R-:W-:Y:S02]  /*5080*/  IMAD.MOV.U32 R34, RZ, RZ, R214 ;  /* 0x000000ffff227224 */ /* 0x000fe400078e00d6 */
[----:B------:R-:W-:Y:S11]  /*5090*/  PLOP3.LUT P1, PT, PT, PT, UP0, 0x80, 0x0 ;  /* 0x000000000000781c */ /* 0x000ff60003f2f008 */
[----:B------:R-:W-:Y:S02]  /*50a0*/  @!UPT UIADD3 URZ, URZ, URZ, URZ ;  /* 0x0000003f3f3ff290 */ /* 0x000fe4000fffe03f */
[----:B------:R-:W-:-:S05]  /*50b0*/  @!P1 BRA P0, `(.L_x_472) ;  /* 0x0000083000009947 */ /* 0x000fca0000000000 */
.L_x_471:
[----:B--234-:R-:W2:Y:S01]  /*50c0*/  LDL R0, [R1+0x3c] ;  /* 0x00003c0001007983 */ /* 0x01cea20000100800 */
[----:B------:R-:W-:Y:S03]  /*50d0*/  UMOV UR11, UR9 ;  /* 0x00000009000b7c82 */ /* 0x000fe60008000000 */
[----:B------:R-:W3:Y:S01]  /*50e0*/  LDL R135, [R1+0x5c] ;  /* 0x00005c0001877983 */ /* 0x000ee20000100800 */
[----:B-12---:R-:W-:Y:S01]  /*50f0*/  IADD3 R4, R0, UR8, RZ ;  /* 0x0000000800047c10 */ /* 0x006fe2000fffe0ff */
[----:B------:R-:W-:Y:S01]  /*5100*/  UIADD3 UR8, -UR9, UR6, -UR12 ;  /* 0x0000000609087290 */ /* 0x000fe2000fffe90c */
[----:B------:R-:W-:Y:S02]  /*5110*/  IMAD.U32 R0, RZ, RZ, UR22 ;  /* 0x00000016ff007e24 */ /* 0x000fe4000f8e00ff */
[C---:B------:R-:W-:Y:S02]  /*5120*/  IADD3 R6, R4.reuse, 0x8, RZ ;  /* 0x0000000804067810 */ /* 0x040fe40007ffe0ff */
[----:B------:R-:W-:Y:S01]  /*5130*/  IADD3 R14, R4, 0x20, RZ ;  /* 0x00000020040e7810 */ /* 0x000fe20007ffe0ff */
[----:B---3--:R-:W-:Y:S01]  /*5140*/  IMAD R0, R0, 0x80, R135 ;  /* 0x0000008000007824 */ /* 0x008fe200078e0287 */
[C---:B------:R-:W-:Y:S02]  /*5150*/  IADD3 R15, R4.reuse, 0x28, RZ ;  /* 0x00000028040f7810 */ /* 0x040fe40007ffe0ff */
[----:B------:R-:W-:Y:S02]  /*5160*/  IADD3 R5, R4, UR8, RZ ;  /* 0x0000000804057c10 */ /* 0x000fe4000fffe0ff */
[----:B------:R-:W-:Y:S02]  /*5170*/  IADD3 R17, R6, UR8, RZ ;  /* 0x0000000806117c10 */ /* 0x000fe4000fffe0ff */
[----:B------:R-:W-:Y:S02]  /*5180*/  IADD3 R18, R14, UR8, RZ ;  /* 0x000000080e127c10 */ /* 0x000fe4000fffe0ff */
[----:B------:R-:W-:Y:S01]  /*5190*/  IADD3 R19, R15, UR8, RZ ;  /* 0x000000080f137c10 */ /* 0x000fe2000fffe0ff */
[----:B------:R-:W-:Y:S01]  /*51a0*/  UIADD3 UR8, UR6, 0x1, -UR12 ;  /* 0x0000000106087890 */ /* 0x000fe2000fffe80c */
[C---:B------:R-:W-:Y:S02]  /*51b0*/  IADD3 R13, R0.reuse, 0x1, RZ ;  /* 0x00000001000d7810 */ /* 0x040fe40007ffe0ff */
[C---:B------:R-:W-:Y:S01]  /*51c0*/  IADD3 R12, R0.reuse, 0x8, RZ ;  /* 0x00000008000c7810 */ /* 0x040fe20007ffe0ff */
[----:B------:R-:W-:Y:S01]  /*51d0*/  UIADD3 UR8, UR8, UR44, URZ ;  /* 0x0000002c08087290 */ /* 0x000fe2000fffe03f */
[C---:B------:R-:W-:Y:S02]  /*51e0*/  IADD3 R11, R0.reuse, 0x9, RZ ;  /* 0x00000009000b7810 */ /* 0x040fe40007ffe0ff */
[C---:B------:R-:W-:Y:S02]  /*51f0*/  IADD3 R10, R0.reuse, 0x10, RZ ;  /* 0x00000010000a7810 */ /* 0x040fe40007ffe0ff */
[----:B------:R-:W-:Y:S02]  /*5200*/  IADD3 R9, R0, 0x11, RZ ;  /* 0x0000001100097810 */ /* 0x000fe40007ffe0ff */
[----:B------:R-:W-:Y:S02]  /*5210*/  IADD3 R16, R4, UR8, RZ ;  /* 0x0000000804107c10 */ /* 0x000fe4000fffe0ff */
[----:B------:R-:W-:Y:S02]  /*5220*/  IMNMX R4, RZ, R5, !PT ;  /* 0x00000005ff047217 */ /* 0x000fe40007800200 */
[----:B------:R-:W-:Y:S02]  /*5230*/  IMNMX R5, R16, UR6, PT ;  /* 0x0000000610057c17 */ /* 0x000fe4000b800200 */
[CC--:B------:R-:W-:Y:S02]  /*5240*/  ISETP.GE.AND P3, PT, R0.reuse, R4.reuse, PT ;  /* 0x000000040000720c */ /* 0x0c0fe40003f66270 */
[C---:B------:R-:W-:Y:S02]  /*5250*/  IADD3 R8, R0.reuse, 0x18, RZ ;  /* 0x0000001800087810 */ /* 0x040fe40007ffe0ff */
[C---:B------:R-:W-:Y:S02]  /*5260*/  IADD3 R7, R0.reuse, 0x19, RZ ;  /* 0x0000001900077810 */ /* 0x040fe40007ffe0ff */
[-C--:B------:R-:W-:Y:S02]  /*5270*/  ISETP.GE.AND P2, PT, R13, R4.reuse, PT ;  /* 0x000000040d00720c */ /* 0x080fe40003f46270 */
        /* <DEDUP_REMOVED lines=8> */
[----:B------:R-:W-:Y:S02]  /*5300*/  IADD3 R6, R6, UR8, RZ ;  /* 0x0000000806067c10 */ /* 0x000fe4000fffe0ff */
[----:B------:R-:W-:Y:S02]  /*5310*/  IMNMX R4, RZ, R17, !PT ;  /* 0x00000011ff047217 */ /* 0x000fe40007800200 */
[-C--:B------:R-:W-:Y:S02]  /*5320*/  ISETP.GE.OR P2, PT, R13, R5.reuse, !P2 ;  /* 0x000000050d00720c */ /* 0x080fe40005746670 */
[-C--:B------:R-:W-:Y:S02]  /*5330*/  ISETP.GE.OR P1, PT, R12, R5.reuse, !P1 ;  /* 0x000000050c00720c */ /* 0x080fe40004f26670 */
[-C--:B------:R-:W-:Y:S02]  /*5340*/  ISETP.GE.OR P0, PT, R11, R5.reuse, !P0 ;  /* 0x000000050b00720c */ /* 0x080fe40004706670 */
[-C--:B------:R-:W-:Y:S02]  /*5350*/  ISETP.GE.OR P6, PT, R10, R5.reuse, !P6 ;  /* 0x000000050a00720c */ /* 0x080fe400077c6670 */
[-C--:B------:R-:W-:Y:S02]  /*5360*/  ISETP.GE.OR P5, PT, R9, R5.reuse, !P5 ;  /* 0x000000050900720c */ /* 0x080fe40006fa6670 */
[-C--:B------:R-:W-:Y:S02]  /*5370*/  ISETP.GE.OR P4, PT, R8, R5.reuse, !P4 ;  /* 0x000000050800720c */ /* 0x080fe40006786670 */
[----:B------:R-:W-:Y:S02]  /*5380*/  ISETP.GE.OR P3, PT, R7, R5, !P3 ;  /* 0x000000050700720c */ /* 0x000fe40005f66670 */
[----:B------:R-:W-:Y:S02]  /*5390*/  IMNMX R5, R6, UR6, PT ;  /* 0x0000000606057c17 */ /* 0x000fe4000b800200 */
[----:B------:R-:W-:Y:S02]  /*53a0*/  FSEL R26, R213, -INF , !P2 ;  /* 0xff800000d51a7808 */ /* 0x000fe40005000000 */
[-C--:B------:R-:W-:Y:S02]  /*53b0*/  ISETP.GE.AND P2, PT, R0, R4.reuse, PT ;  /* 0x000000040000720c */ /* 0x080fe40003f46270 */
[----:B------:R-:W-:Y:S02]  /*53c0*/  FSEL R32, R226, -INF , !P1 ;  /* 0xff800000e2207808 */ /* 0x000fe40004800000 */
[-C--:B------:R-:W-:Y:S02]  /*53d0*/  ISETP.GE.AND P1, PT, R13, R4.reuse, PT ;  /* 0x000000040d00720c */ /* 0x080fe40003f26270 */
        /* <DEDUP_REMOVED lines=14> */
[----:B------:R-:W-:Y:S02]  /*54c0*/  IMNMX R4, RZ, R18, !PT ;  /* 0x00000012ff047217 */ /* 0x000fe40007800200 */
[-C--:B------:R-:W-:Y:S02]  /*54d0*/  ISETP.GE.OR P1, PT, R13, R5.reuse, !P1 ;  /* 0x000000050d00720c */ /* 0x080fe40004f26670 */
[-C--:B------:R-:W-:Y:S02]  /*54e0*/  ISETP.GE.OR P0, PT, R12, R5.reuse, !P0 ;  /* 0x000000050c00720c */ /* 0x080fe40004706670 */
[----:B------:R-:W-:Y:S02]  /*54f0*/  IMNMX R6, R6, UR6, PT ;  /* 0x0000000606067c17 */ /* 0x000fe4000b800200 */
[----:B------:R-:W-:Y:S02]  /*5500*/  FSEL R22, R211, -INF , !P1 ;  /* 0xff800000d3167808 */ /* 0x000fe40004800000 */
[-C--:B------:R-:W-:Y:S02]  /*5510*/  ISETP.GE.AND P1, PT, R0, R4.reuse, PT ;  /* 0x000000040000720c */ /* 0x080fe40003f26270 */
[-C--:B------:R-:W-:Y:S02]  /*5520*/  ISETP.GE.OR P6, PT, R11, R5.reuse, !P6 ;  /* 0x000000050b00720c */ /* 0x080fe400077c6670 */
[-C--:B------:R-:W-:Y:S02]  /*5530*/  ISETP.GE.OR P5, PT, R10, R5.reuse, !P5 ;  /* 0x000000050a00720c */ /* 0x080fe40006fa6670 */
[-C--:B------:R-:W-:Y:S02]  /*5540*/  ISETP.GE.OR P4, PT, R9, R5.reuse, !P4 ;  /* 0x000000050900720c */ /* 0x080fe40006786670 */
[-C--:B------:R-:W-:Y:S02]  /*5550*/  ISETP.GE.OR P3, PT, R8, R5.reuse, !P3 ;  /* 0x000000050800720c */ /* 0x080fe40005f66670 */
[----:B------:R-:W-:Y:S02]  /*5560*/  ISETP.GE.OR P2, PT, R7, R5, !P2 ;  /* 0x000000050700720c */ /* 0x000fe40005746670 */
[----:B------:R-:W-:Y:S02]  /*5570*/  FSEL R23, R224, -INF , !P0 ;  /* 0xff800000e0177808 */ /* 0x000fe40004000000 */
[----:B------:R-:W-:Y:S02]  /*5580*/  ISETP.GE.AND P0, PT, R13, R4, PT ;  /* 0x000000040d00720c */ /* 0x000fe40003f06270 */
        /* <DEDUP_REMOVED lines=54> */
.L_x_472:
[----:B------:R-:W2:Y:S01]  /*58f0*/  LDL R0, [R1+0x1c] ;  /* 0x00001c0001007983 */ /* 0x000ea20000100800 */
[----:B------:R-:W-:Y:S03]  /*5900*/  UISETP.GT.AND UP3, UPT, UR7, UR17, UPT ;  /* 0x000000110700728c */ /* 0x000fe6000bf64270 */
[----:B------:R-:W3:Y:S04]  /*5910*/  LDL R4, [R1+0x20] ;  /* 0x0000200001047983 */ /* 0x000ee80000100800 */
[----:B------:R-:W4:Y:S04]  /*5920*/  LDL R136, [R1+0x8] ;  /* 0x0000080001887983 */ /* 0x000f280000100800 */
[----:B------:R-:W4:Y:S04]  /*5930*/  LDL R135, [R1+0x18] ;  /* 0x0000180001877983 */ /* 0x000f280000100800 */
[----:B------:R1:W-:Y:S04]  /*5940*/  STL [R1+0xc0], R58 ;  /* 0x0000c03a01007387 */ /* 0x0003e80000100800 */
[----:B------:R-:W-:Y:S04]  /*5950*/  STL [R1+0xbc], R57 ;  /* 0x0000bc3901007387 */ /* 0x000fe80000100800 */
[----:B------:R-:W-:Y:S04]  /*5960*/  STL [R1+0xb8], R56 ;  /* 0x0000b83801007387 */ /* 0x000fe80000100800 */
[----:B------:R-:W-:Y:S04]  /*5970*/  STL [R1+0xb4], R55 ;  /* 0x0000b43701007387 */ /* 0x000fe80000100800 */
[----:B------:R-:W-:Y:S04]  /*5980*/  STL [R1+0xb0], R54 ;  /* 0x0000b03601007387 */ /* 0x000fe80000100800 */
[----:B------:R1:W-:Y:S04]  /*5990*/  STL [R1+0xac], R53 ;  /* 0x0000ac3501007387 */ /* 0x0003e80000100800 */
[----:B------:R1:W-:Y:S04]  /*59a0*/  STL [R1+0xa8], R52 ;  /* 0x0000a83401007387 */ /* 0x0003e80000100800 */
[----:B------:R1:W-:Y:S04]  /*59b0*/  STL [R1+0xa4], R51 ;  /* 0x0000a43301007387 */ /* 0x0003e80000100800 */
[----:B------:R1:W-:Y:S04]  /*59c0*/  STL [R1+0xa0], R50 ;  /* 0x0000a03201007387 */ /* 0x0003e80000100800 */
[----:B------:R1:W-:Y:S04]  /*59d0*/  STL [R1+0x9c], R49 ;  /* 0x00009c3101007387 */ /* 0x0003e80000100800 */
[----:B------:R1:W-:Y:S04]  /*59e0*/  STL [R1+0x98], R48 ;  /* 0x0000983001007387 */ /* 0x0003e80000100800 */
[----:B------:R1:W-:Y:S04]  /*59f0*/  STL [R1+0x94], R47 ;  /* 0x0000942f01007387 */ /* 0x0003e80000100800 */
[----:B------:R1:W-:Y:S04]  /*5a00*/  STL [R1+0x90], R46 ;  /* 0x0000902e01007387 */ /* 0x0003e80000100800 */
        /* <DEDUP_REMOVED lines=9> */
[----:B------:R1:W-:Y:S04]  /*5aa0*/  STL [R1+0x68], R36 ;  /* 0x0000682401007387 */ /* 0x0003e80000100800 */
[----:B------:R1:W-:Y:S04]  /*5ab0*/  STL [R1+0x64], R3 ;  /* 0x0000640301007387 */ /* 0x0003e80000100800 */
[----:B------:R1:W-:Y:S01]  /*5ac0*/  STL [R1+0x60], R2 ;  /* 0x0000600201007387 */ /* 0x0003e20000100800 */
[C---:B--2---:R-:W-:Y:S01]  /*5ad0*/  FMUL.FTZ R6, R0.reuse, 1.4426950216293334961 ;  /* 0x3fb8aa3b00067820 */ /* 0x044fe20000410000 */
[----:B------:R-:W-:Y:S01]  /*5ae0*/  FSETP.NEU.FTZ.AND P0, PT, R0, -INF , PT ;  /* 0xff8000000000780b */ /* 0x000fe20003f1d000 */
[----:B---3--:R-:W-:Y:S03]  /*5af0*/  FMUL.FTZ R5, R4, 1.4426950216293334961 ;  /* 0x3fb8aa3b04057820 */ /* 0x008fe60000410000 */
[----:B------:R-:W-:Y:S02]  /*5b00*/  FSEL R6, R6, RZ, P0 ;  /* 0x000000ff06067208 */ /* 0x000fe40000000000 */
[----:B------:R-:W-:Y:S01]  /*5b10*/  FSETP.NEU.FTZ.AND P0, PT, R4, -INF , PT ;  /* 0xff8000000400780b */ /* 0x000fe20003f1d000 */
[----:B----4-:R-:W-:Y:S02]  /*5b20*/  FMUL.FTZ R4, R136, 1.4426950216293334961 ;  /* 0x3fb8aa3b88047820 */ /* 0x010fe40000410000 */
[--C-:B------:R-:W-:Y:S01]  /*5b30*/  FFMA.FTZ R0, R34, c[0x0][0x23c], -R6.reuse ;  /* 0x00008f0022007a23 */ /* 0x100fe20000010806 */
[----:B------:R-:W-:Y:S02]  /*5b40*/  FSEL R5, R5, RZ, P0 ;  /* 0x000000ff05057208 */ /* 0x000fe40000000000 */
[----:B------:R-:W-:Y:S01]  /*5b50*/  FSETP.NEU.FTZ.AND P0, PT, R136, -INF , PT ;  /* 0xff8000008800780b */ /* 0x000fe20003f1d000 */
[----:B------:R2:W-:Y:S03]  /*5b60*/  MUFU.EX2 R243, R0 ;  /* 0x0000000000f37308 */ /* 0x0005e60000000800 */
[----:B------:R-:W-:Y:S02]  /*5b70*/  FSEL R4, R4, RZ, P0 ;  /* 0x000000ff04047208 */ /* 0x000fe40000000000 */
[----:B------:R-:W-:Y:S01]  /*5b80*/  FSETP.NEU.FTZ.AND P0, PT, R135, -INF , PT ;  /* 0xff8000008700780b */ /* 0x000fe20003f1d000 */
[--C-:B--2---:R-:W-:Y:S04]  /*5b90*/  FFMA.FTZ R0, R26, c[0x0][0x23c], -R6.reuse ;  /* 0x00008f001a007a23 */ /* 0x104fe80000010806 */
[----:B------:R2:W-:Y:S02]  /*5ba0*/  MUFU.EX2 R140, R0 ;  /* 0x00000000008c7308 */ /* 0x0005e40000000800 */
[--C-:B--2---:R-:W-:Y:S08]  /*5bb0*/  FFMA.FTZ R0, R31, c[0x0][0x23c], -R5.reuse ;  /* 0x00008f001f007a23 */ /* 0x104ff00000010805 */
[----:B------:R2:W-:Y:S02]  /*5bc0*/  MUFU.EX2 R141, R0 ;  /* 0x00000000008d7308 */ /* 0x0005e40000000800 */
[--C-:B--2---:R-:W-:Y:S02]  /*5bd0*/  FFMA.FTZ R0, R22, c[0x0][0x23c], -R5.reuse ;  /* 0x00008f0016007a23 */ /* 0x104fe40000010805 */
[----:B------:R-:W-:Y:S06]  /*5be0*/  FMUL.FTZ R22, R135, 1.4426950216293334961 ;  /* 0x3fb8aa3b87167820 */ /* 0x000fec0000410000 */
[----:B-1----:R1:W2:Y:S02]  /*5bf0*/  MUFU.EX2 R58, R0 ;  /* 0x00000000003a7308 */ /* 0x0022a40000000800 */
[--C-:B-1----:R-:W-:Y:S08]  /*5c00*/  FFMA.FTZ R0, R32, c[0x0][0x23c], -R6.reuse ;  /* 0x00008f0020007a23 */ /* 0x102ff00000010806 */
[----:B------:R1:W-:Y:S02]  /*5c10*/  MUFU.EX2 R53, R0 ;  /* 0x0000000000357308 */ /* 0x0003e40000000800 */
[----:B-1----:R-:W-:Y:S08]  /*5c20*/  FFMA.FTZ R0, R33, c[0x0][0x23c], -R6 ;  /* 0x00008f0021007a23 */ /* 0x002ff00000010806 */
[----:B------:R1:W-:Y:S02]  /*5c30*/  MUFU.EX2 R52, R0 ;  /* 0x0000000000347308 */ /* 0x0003e40000000800 */
[--C-:B-1----:R-:W-:Y:S08]  /*5c40*/  FFMA.FTZ R0, R23, c[0x0][0x23c], -R5.reuse ;  /* 0x00008f0017007a23 */ /* 0x102ff00000010805 */
[----:B------:R1:W-:Y:S02]  /*5c50*/  MUFU.EX2 R51, R0 ;  /* 0x0000000000337308 */ /* 0x0003e40000000800 */
[--C-:B-1----:R-:W-:Y:S08]  /*5c60*/  FFMA.FTZ R0, R24, c[0x0][0x23c], -R5.reuse ;  /* 0x00008f0018007a23 */ /* 0x102ff00000010805 */
[----:B------:R1:W-:Y:S02]  /*5c70*/  MUFU.EX2 R50, R0 ;  /* 0x0000000000327308 */ /* 0x0003e40000000800 */
[--C-:B-1----:R-:W-:Y:S08]  /*5c80*/  FFMA.FTZ R0, R25, c[0x0][0x23c], -R4.reuse ;  /* 0x00008f0019007a23 */ /* 0x102ff00000010804 */
[----:B------:R1:W-:Y:S02]  /*5c90*/  MUFU.EX2 R147, R0 ;  /* 0x0000000000937308 */ /* 0x0003e40000000800 */
[----:B-1----:R-:W-:Y:S08]  /*5ca0*/  FFMA.FTZ R0, R18, c[0x0][0x23c], -R4 ;  /* 0x00008f0012007a23 */ /* 0x002ff00000010804 */
[----:B------:R1:W3:Y:S02]  /*5cb0*/  MUFU.EX2 R142, R0 ;  /* 0x00000000008e7308 */ /* 0x0002e40000000800 */
[----:B-1----:R-:W-:Y:S02]  /*5cc0*/  FSEL R0, R22, RZ, P0 ;  /* 0x000000ff16007208 */ /* 0x002fe40000000000 */
[----:B------:R-:W-:Y:S03]  /*5cd0*/  PLOP3.LUT P0, PT, PT, PT, UP3, 0x80, 0x0 ;  /* 0x000000000000781c */ /* 0x000fe60003f0f038 */
[--C-:B------:R-:W-:Y:S02]  /*5ce0*/  FFMA.FTZ R7, R7, c[0x0][0x23c], -R0.reuse ;  /* 0x00008f0007077a23 */ /* 0x100fe40000010800 */
[----:B------:R-:W-:Y:S02]  /*5cf0*/  FFMA.FTZ R14, R14, c[0x0][0x23c], -R0 ;  /* 0x00008f000e0e7a23 */ /* 0x000fe40000010800 */
[----:B------:R1:W-:Y:S10]  /*5d00*/  MUFU.EX2 R143, R7 ;  /* 0x00000007008f7308 */ /* 0x0003f40000000800 */
[----:B------:R-:W-:Y:S01]  /*5d10*/  MUFU.EX2 R146, R14 ;  /* 0x0000000e00927308 */ /* 0x000fe20000000800 */
[--C-:B-1----:R-:W-:Y:S09]  /*5d20*/  FFMA.FTZ R7, R19, c[0x0][0x23c], -R4.reuse ;  /* 0x00008f0013077a23 */ /* 0x102ff20000010804 */
[----:B------:R1:W-:Y:S02]  /*5d30*/  MUFU.EX2 R57, R7 ;  /* 0x0000000700397308 */ /* 0x0003e40000000800 */
[----:B-1----:R-:W-:Y:S08]  /*5d40*/  FFMA.FTZ R7, R20, c[0x0][0x23c], -R4 ;  /* 0x00008f0014077a23 */ /* 0x002ff00000010804 */
[----:B------:R1:W4:Y:S02]  /*5d50*/  MUFU.EX2 R56, R7 ;  /* 0x0000000700387308 */ /* 0x0003240000000800 */
        /* <DEDUP_REMOVED lines=10> */
[--C-:B-1----:R-:W-:Y:S08]  /*5e00*/  FFMA.FTZ R7, R28, c[0x0][0x23c], -R5.reuse ;  /* 0x00008f001c077a23 */ /* 0x102ff00000010805 */
[----:B------:R1:W-:Y:S02]  /*5e10*/  MUFU.EX2 R46, R7 ;  /* 0x00000007002e7308 */ /* 0x0003e40000000800 */
[--C-:B-1----:R-:W-:Y:S02]  /*5e20*/  FFMA.FTZ R7, R133, c[0x0][0x23c], -R6.reuse ;  /* 0x00008f0085077a23 */ /* 0x102fe40000010806 */
[----:B------:R-:W-:Y:S06]  /*5e30*/  FFMA.FTZ R6, R134, c[0x0][0x23c], -R6 ;  /* 0x00008f0086067a23 */ /* 0x000fec0000010806 */
[----:B------:R1:W-:Y:S10]  /*5e40*/  MUFU.EX2 R37, R7 ;  /* 0x0000000700257308 */ /* 0x0003f40000000800 */
[----:B------:R2:W2:Y:S01]  /*5e50*/  MUFU.EX2 R36, R6 ;  /* 0x0000000600247308 */ /* 0x0004a20000000800 */
[--C-:B-1----:R-:W-:Y:S09]  /*5e60*/  FFMA.FTZ R7, R21, c[0x0][0x23c], -R4.reuse ;  /* 0x00008f0015077a23 */ /* 0x102ff20000010804 */
[----:B------:R1:W-:Y:S01]  /*5e70*/  MUFU.EX2 R45, R7 ;  /* 0x00000007002d7308 */ /* 0x0003e20000000800 */
[--C-:B--2---:R-:W-:Y:S02]  /*5e80*/  FFMA.FTZ R6, R29, c[0x0][0x23c], -R5.reuse ;  /* 0x00008f001d067a23 */ /* 0x104fe40000010805 */
[----:B------:R-:W-:Y:S07]  /*5e90*/  FFMA.FTZ R5, R30, c[0x0][0x23c], -R5 ;  /* 0x00008f001e057a23 */ /* 0x000fee0000010805 */
[----:B------:R3:W-:Y:S10]  /*5ea0*/  MUFU.EX2 R3, R6 ;  /* 0x0000000600037308 */ /* 0x0007f40000000800 */
[----:B------:R2:W-:Y:S01]  /*5eb0*/  MUFU.EX2 R2, R5 ;  /* 0x0000000500027308 */ /* 0x0005e20000000800 */
[----:B-1----:R-:W-:Y:S05]  /*5ec0*/  F2FP.PACK_AB R7, R58, R141 ;  /* 0x0000008d3a07723e */ /* 0x002fea00000000ff */
[----:B------:R4:W-:Y:S01]  /*5ed0*/  STS [R248+0x13400], R7 ;  /* 0x01340007f8007388 */ /* 0x0009e20000000800 */
[----:B---3--:R-:W-:Y:S01]  /*5ee0*/  F2FP.PACK_AB R6, R142, R147 ;  /* 0x000000938e06723e */ /* 0x008fe200000000ff */
[----:B--2---:R-:W-:Y:S04]  /*5ef0*/  FFMA.FTZ R5, R15, c[0x0][0x23c], -R4 ;  /* 0x00008f000f057a23 */ /* 0x004fe80000010804 */
[----:B------:R1:W2:Y:S01]  /*5f00*/  MUFU.EX2 R44, R5 ;  /* 0x00000005002c7308 */ /* 0x0002a20000000800 */
[----:B----4-:R-:W-:Y:S01]  /*5f10*/  F2FP.PACK_AB R7, R56, R57 ;  /* 0x000000393807723e */ /* 0x010fe200000000ff */
[--C-:B-1----:R-:W-:Y:S08]  /*5f20*/  FFMA.FTZ R5, R10, c[0x0][0x23c], -R0.reuse ;  /* 0x00008f000a057a23 */ /* 0x102ff00000010800 */
[----:B------:R1:W-:Y:S02]  /*5f30*/  MUFU.EX2 R43, R5 ;  /* 0x00000005002b7308 */ /* 0x0003e40000000800 */
[----:B-1----:R-:W-:Y:S08]  /*5f40*/  FFMA.FTZ R5, R11, c[0x0][0x23c], -R0 ;  /* 0x00008f000b057a23 */ /* 0x002ff00000010800 */
[----:B------:R1:W3:Y:S02]  /*5f50*/  MUFU.EX2 R42, R5 ;  /* 0x00000005002a7308 */ /* 0x0002e40000000800 */
[--C-:B-1----:R-:W-:Y:S02]  /*5f60*/  FFMA.FTZ R5, R16, c[0x0][0x23c], -R4.reuse ;  /* 0x00008f0010057a23 */ /* 0x102fe40000010804 */
[----:B------:R-:W-:Y:S06]  /*5f70*/  FFMA.FTZ R4, R17, c[0x0][0x23c], -R4 ;  /* 0x00008f0011047a23 */ /* 0x000fec0000010804 */
[----:B------:R1:W-:Y:S10]  /*5f80*/  MUFU.EX2 R41, R5 ;  /* 0x0000000500297308 */ /* 0x0003f40000000800 */
[----:B------:R4:W2:Y:S01]  /*5f90*/  MUFU.EX2 R40, R4 ;  /* 0x0000000400287308 */ /* 0x0008a20000000800 */
[----:B-1----:R-:W-:Y:S01]  /*5fa0*/  F2FP.PACK_AB R5, R143, R146 ;  /* 0x000000928f05723e */ /* 0x002fe200000000ff */
[--C-:B----4-:R-:W-:Y:S02]  /*5fb0*/  FFMA.FTZ R4, R12, c[0x0][0x23c], -R0.reuse ;  /* 0x00008f000c047a23 */ /* 0x110fe40000010800 */
[----:B------:R-:W-:Y:S06]  /*5fc0*/  FFMA.FTZ R0, R13, c[0x0][0x23c], -R0 ;  /* 0x00008f000d007a23 */ /* 0x000fec0000010800 */
[----:B------:R1:W-:Y:S10]  /*5fd0*/  MUFU.EX2 R39, R4 ;  /* 0x0000000400277308 */ /* 0x0003f40000000800 */
[----:B------:R4:W2:Y:S01]  /*5fe0*/  MUFU.EX2 R38, R0 ;  /* 0x0000000000267308 */ /* 0x0008a20000000800 */
[----:B-1----:R-:W-:Y:S05]  /*5ff0*/  F2FP.PACK_AB R4, R140, R243 ;  /* 0x000000f38c04723e */ /* 0x002fea00000000ff */
[----:B------:R1:W-:Y:S01]  /*6000*/  STS [R248+0x13000], R4 ;  /* 0x01300004f8007388 */ /* 0x0003e20000000800 */
[----:B----4-:R-:W-:Y:S05]  /*6010*/  F2FP.PACK_AB R0, R50, R51 ;  /* 0x000000333200723e */ /* 0x010fea00000000ff */
[----:B------:R4:W-:Y:S01]  /*6020*/  STS [R247+0x13400], R0 ;  /* 0x01340000f7007388 */ /* 0x0009e20000000800 */
[----:B-1----:R-:W-:Y:S05]  /*6030*/  F2FP.PACK_AB R4, R52, R53 ;  /* 0x000000353404723e */ /* 0x002fea00000000ff */
[----:B------:R1:W-:Y:S04]  /*6040*/  STS [R247+0x13000], R4 ;  /* 0x01300004f7007388 */ /* 0x0003e80000000800 */
[----:B------:R2:W-:Y:S01]  /*6050*/  STS [R248+0x14000], R6 ;  /* 0x01400006f8007388 */ /* 0x0005e20000000800 */
[----:B----4-:R-:W-:Y:S03]  /*6060*/  F2FP.PACK_AB R0, R36, R37 ;  /* 0x000000252400723e */ /* 0x010fe600000000ff */
[----:B------:R4:W-:Y:S04]  /*6070*/  STS [R248+0x14400], R5 ;  /* 0x01440005f8007388 */ /* 0x0009e80000000800 */
[----:B------:R3:W-:Y:S01]  /*6080*/  STS [R247+0x14000], R7 ;  /* 0x01400007f7007388 */ /* 0x0007e20000000800 */
[----:B-1----:R-:W-:Y:S02]  /*6090*/  F2FP.PACK_AB R4, R46, R47 ;  /* 0x0000002f2e04723e */ /* 0x002fe400000000ff */
[----:B--2---:R-:W-:Y:S02]  /*60a0*/  F2FP.PACK_AB R6, R54, R55 ;  /* 0x000000373606723e */ /* 0x004fe400000000ff */
[----:B----4-:R-:W-:Y:S03]  /*60b0*/  F2FP.PACK_AB R5, R48, R49 ;  /* 0x000000313005723e */ /* 0x010fe600000000ff */
        /* <DEDUP_REMOVED lines=13> */
[----:B------:R1:W-:Y:S04]  /*6190*/  STS [R246+0x14400], R0 ;  /* 0x01440000f6007388 */ /* 0x0003e80000000800 */
[----:B------:R-:W2:Y:S08]  /*61a0*/  LDSM.16.M88.4 R32, [R199+0x6000] ;  /* 0x00600000c720783b */ /* 0x000eb00000000200 */
[----:B------:R-:W3:Y:S08]  /*61b0*/  LDSM.16.M88.4 R28, [R199+0x6800] ;  /* 0x00680000c71c783b */ /* 0x000ef00000000200 */
[----:B------:R-:W4:Y:S01]  /*61c0*/  LDSM.16.M88.4 R132, [R200+0x6000] ;  /* 0x00600000c884783b */ /* 0x000f220000000200 */
[----:B-1----:R-:W-:Y:S07]  /*61d0*/  FFMA.FTZ R0, -R214, R214, 1 ;  /* 0x3f800000d6007423 */ /* 0x002fee00000101d6 */
        /* <DEDUP_REMOVED lines=10> */
[C---:B-1----:R-:W-:Y:S08]  /*6280*/  HMMA.16816.F32 R8, R136.reuse, R156, R8 ;  /* 0x0000009c8808723c */ /* 0x042ff00000001808 */
        /* <DEDUP_REMOVED lines=42> */
[C---:B------:R-:W-:Y:S03]  /*6530*/  HMMA.16816.F32 R16, R132.reuse, R190, R16 ;  /* 0x000000be8410723c */ /* 0x040fe60000001810 */
[C---:B------:R-:W-:Y:S02]  /*6540*/  FADD.FTZ R7, -R208.reuse, R7 ;  /* 0x00000007d0077221 */ /* 0x040fe40000010100 */
[----:B------:R-:W-:Y:S02]  /*6550*/  FADD.FTZ R4, -R209, R4 ;  /* 0x00000004d1047221 */ /* 0x000fe40000010100 */
[----:B------:R-:W-:Y:S01]  /*6560*/  FADD.FTZ R6, -R208, R6 ;  /* 0x00000006d0067221 */ /* 0x000fe20000010100 */
[-C--:B------:R-:W-:Y:S01]  /*6570*/  HMMA.16816.F32 R20, R132, R192.reuse, R20 ;  /* 0x000000c08414723c */ /* 0x080fe20000001814 */
[----:B------:R-:W-:Y:S03]  /*6580*/  FMUL.FTZ R140, R140, R5 ;  /* 0x000000058c8c7220 */ /* 0x000fe60000410000 */
[----:B------:R-:W-:Y:S02]  /*6590*/  FMUL.FTZ R7, R58, R7 ;  /* 0x000000073a077220 */ /* 0x000fe40000410000 */
[----:B------:R-:W-:Y:S01]  /*65a0*/  FFMA.FTZ R5, -R213, R213, 1 ;  /* 0x3f800000d5057423 */ /* 0x000fe200000101d5 */
[----:B------:R1:W5:Y:S01]  /*65b0*/  LDL.LU R58, [R1+0xc0] ;  /* 0x0000c000013a7983 */ /* 0x0003620000300800 */
[----:B------:R-:W-:Y:S01]  /*65c0*/  FADD.FTZ R12, -R145, R12 ;  /* 0x0000000c910c7221 */ /* 0x000fe20000010100 */
[C---:B------:R-:W-:Y:S03]  /*65d0*/  HMMA.16816.F32 R24, R136.reuse, R192, R24 ;  /* 0x000000c08818723c */ /* 0x040fe60000001818 */
[----:B------:R-:W-:Y:S02]  /*65e0*/  FMUL.FTZ R243, R243, R4 ;  /* 0x00000004f3f37220 */ /* 0x000fe40000410000 */
[----:B------:R-:W-:Y:S02]  /*65f0*/  FMUL.FTZ R6, R141, R6 ;  /* 0x000000068d067220 */ /* 0x000fe40000410000 */
[----:B------:R-:W-:Y:S01]  /*6600*/  FFMA.FTZ R4, -R212, R212, 1 ;  /* 0x3f800000d4047423 */ /* 0x000fe200000101d4 */
[-C--:B------:R-:W-:Y:S01]  /*6610*/  HMMA.16816.F32 R28, R136, R194.reuse, R28 ;  /* 0x000000c2881c723c */ /* 0x080fe2000000181c */
[----:B------:R-:W-:Y:S03]  /*6620*/  FMUL.FTZ R5, R5, c[0x0][0x2ec] ;  /* 0x0000bb0005057a20 */ /* 0x000fe60000410000 */
[----:B------:R-:W-:Y:S02]  /*6630*/  FADD.FTZ R13, -R145, R13 ;  /* 0x0000000d910d7221 */ /* 0x000fe40000010100 */
[----:B------:R-:W-:Y:S02]  /*6640*/  FMUL.FTZ R141, R57, R12 ;  /* 0x0000000c398d7220 */ /* 0x000fe40000410000 */
[----:B------:R-:W-:Y:S01]  /*6650*/  FADD.FTZ R9, -R145, R9 ;  /* 0x0000000991097221 */ /* 0x000fe20000010100 */
[----:B------:R1:W5:Y:S01]  /*6660*/  LDL.LU R57, [R1+0xbc] ;  /* 0x0000bc0001397983 */ /* 0x0003620000300800 */
[----:B------:R-:W-:Y:S02]  /*6670*/  HMMA.16816.F32 R32, R132, R194, R32 ;  /* 0x000000c28420723c */ /* 0x000fe40000001820 */
[----:B------:R-:W-:Y:S02]  /*6680*/  FADD.FTZ R11, -R144, R11 ;  /* 0x0000000b900b7221 */ /* 0x000fe40000010100 */
[----:B------:R-:W-:Y:S02]  /*6690*/  FMUL.FTZ R4, R4, c[0x0][0x2ec] ;  /* 0x0000bb0004047a20 */ /* 0x000fe40000410000 */
[----:B------:R-:W-:Y:S02]  /*66a0*/  FMUL.FTZ R214, R140, R5 ;  /* 0x000000058cd67220 */ /* 0x000fe40000410000 */
[----:B------:R-:W-:Y:S04]  /*66b0*/  FADD.FTZ R14, -R144, R14 ;  /* 0x0000000e900e7221 */ /* 0x000fe80000010100 */
[----:B------:R-:W-:Y:S02]  /*66c0*/  FMUL.FTZ R140, R56, R13 ;  /* 0x0000000d388c7220 */ /* 0x000fe40000410000 */
[----:B------:R-:W-:Y:S01]  /*66d0*/  FADD.FTZ R10, -R144, R10 ;  /* 0x0000000a900a7221 */ /* 0x000fe20000010100 */
[----:B------:R1:W5:Y:S01]  /*66e0*/  LDL.LU R56, [R1+0xb8] ;  /* 0x0000b80001387983 */ /* 0x0003620000300800 */
[----:B------:R-:W-:Y:S02]  /*66f0*/  FMUL.FTZ R142, R142, R9 ;  /* 0x000000098e8e7220 */ /* 0x000fe40000410000 */
[----:B------:R-:W-:Y:S02]  /*6700*/  FMUL.FTZ R11, R143, R11 ;  /* 0x0000000b8f0b7220 */ /* 0x000fe40000410000 */
[----:B------:R-:W-:Y:S02]  /*6710*/  FMUL.FTZ R9, R0, c[0x0][0x2ec] ;  /* 0x0000bb0000097a20 */ /* 0x000fe40000410000 */
[----:B------:R-:W-:Y:S02]  /*6720*/  FFMA.FTZ R0, -R211, R211, 1 ;  /* 0x3f800000d3007423 */ /* 0x000fe400000101d3 */
[----:B------:R-:W-:Y:S02]  /*6730*/  FMUL.FTZ R213, R6, R4 ;  /* 0x0000000406d57220 */ /* 0x000fe40000410000 */
[----:B------:R-:W-:Y:S02]  /*6740*/  FADD.FTZ R15, -R144, R15 ;  /* 0x0000000f900f7221 */ /* 0x000fe40000010100 */
[----:B------:R-:W-:Y:S02]  /*6750*/  FMUL.FTZ R143, R55, R14 ;  /* 0x0000000e378f7220 */ /* 0x000fe40000410000 */
[----:B------:R-:W-:Y:S01]  /*6760*/  FFMA.FTZ R4, -R216, R216, 1 ;  /* 0x3f800000d8047423 */ /* 0x000fe200000101d8 */
[----:B------:R1:W5:Y:S01]  /*6770*/  LDL.LU R55, [R1+0xb4] ;  /* 0x0000b40001377983 */ /* 0x0003620000300800 */
[----:B------:R-:W-:Y:S02]  /*6780*/  FADD.FTZ R8, -R145, R8 ;  /* 0x0000000891087221 */ /* 0x000fe40000010100 */
[----:B------:R-:W-:Y:S02]  /*6790*/  FMUL.FTZ R10, R146, R10 ;  /* 0x0000000a920a7220 */ /* 0x000fe40000410000 */
[----:B------:R-:W-:Y:S02]  /*67a0*/  FMUL.FTZ R0, R0, c[0x0][0x2ec] ;  /* 0x0000bb0000007a20 */ /* 0x000fe40000410000 */
[----:B------:R-:W-:Y:S02]  /*67b0*/  FMUL.FTZ R15, R54, R15 ;  /* 0x0000000f360f7220 */ /* 0x000fe40000410000 */
[----:B------:R-:W-:Y:S01]  /*67c0*/  FMUL.FTZ R4, R4, c[0x0][0x2ec] ;  /* 0x0000bb0004047a20 */ /* 0x000fe20000410000 */
[----:B------:R1:W5:Y:S01]  /*67d0*/  LDL.LU R54, [R1+0xb0] ;  /* 0x0000b00001367983 */ /* 0x0003620000300800 */
[----:B------:R-:W-:Y:S02]  /*67e0*/  FADD.FTZ R16, -R209, R16 ;  /* 0x00000010d1107221 */ /* 0x000fe40000010100 */
[----:B------:R-:W-:Y:S02]  /*67f0*/  FMUL.FTZ R8, R147, R8 ;  /* 0x0000000893087220 */ /* 0x000fe40000410000 */
[----:B------:R-:W-:Y:S02]  /*6800*/  FMUL.FTZ R212, R7, R0 ;  /* 0x0000000007d47220 */ /* 0x000fe40000410000 */
[----:B------:R-:W-:Y:S02]  /*6810*/  FFMA.FTZ R0, -R218, R218, 1 ;  /* 0x3f800000da007423 */ /* 0x000fe400000101da */
[----:B------:R-:W-:Y:S02]  /*6820*/  FMUL.FTZ R147, R10, R4 ;  /* 0x000000040a937220 */ /* 0x000fe40000410000 */
[----:B------:R-:W-:Y:S02]  /*6830*/  FADD.FTZ R17, -R209, R17 ;  /* 0x00000011d1117221 */ /* 0x000fe40000010100 */
[----:B------:R-:W-:Y:S02]  /*6840*/  FMUL.FTZ R10, R53, R16 ;  /* 0x00000010350a7220 */ /* 0x000fe40000410000 */
[----:B------:R-:W-:Y:S01]  /*6850*/  FMUL.FTZ R211, R0, c[0x0][0x2ec] ;  /* 0x0000bb0000d37a20 */ /* 0x000fe20000410000 */
[----:B------:R1:W5:Y:S01]  /*6860*/  LDL.LU R53, [R1+0xac] ;  /* 0x0000ac0001357983 */ /* 0x0003620000300800 */
[----:B------:R-:W-:Y:S02]  /*6870*/  FFMA.FTZ R0, -R215, R215, 1 ;  /* 0x3f800000d7007423 */ /* 0x000fe400000101d7 */
[----:B------:R-:W-:Y:S02]  /*6880*/  FADD.FTZ R18, -R208, R18 ;  /* 0x00000012d0127221 */ /* 0x000fe40000010100 */
[----:B------:R-:W-:Y:S02]  /*6890*/  FMUL.FTZ R12, R52, R17 ;  /* 0x00000011340c7220 */ /* 0x000fe40000410000 */
[----:B------:R-:W-:Y:S01]  /*68a0*/  FMUL.FTZ R0, R0, c[0x0][0x2ec] ;  /* 0x0000bb0000007a20 */ /* 0x000fe20000410000 */
[----:B------:R1:W5:Y:S01]  /*68b0*/  LDL.LU R52, [R1+0xa8] ;  /* 0x0000a80001347983 */ /* 0x0003620000300800 */
[----:B------:R-:W-:Y:S02]  /*68c0*/  FADD.FTZ R19, -R208, R19 ;  /* 0x00000013d0137221 */ /* 0x000fe40000010100 */
[----:B------:R-:W-:Y:S02]  /*68d0*/  FMUL.FTZ R13, R51, R18 ;  /* 0x00000012330d7220 */ /* 0x000fe40000410000 */
[----:B------:R-:W-:Y:S01]  /*68e0*/  FMUL.FTZ R146, R11, R0 ;  /* 0x000000000b927220 */ /* 0x000fe20000410000 */
[----:B------:R1:W5:Y:S01]  /*68f0*/  LDL.LU R51, [R1+0xa4] ;  /* 0x0000a40001337983 */ /* 0x0003620000300800 */
[----:B------:R-:W-:Y:S02]  /*6900*/  FMUL.FTZ R11, R50, R19 ;  /* 0x00000013320b7220 */ /* 0x000fe40000410000 */
[C---:B------:R-:W-:Y:S01]  /*6910*/  FADD.FTZ R20, -R209.reuse, R20 ;  /* 0x00000014d1147221 */ /* 0x040fe20000010100 */
[----:B------:R1:W5:Y:S01]  /*6920*/  LDL.LU R50, [R1+0xa0] ;  /* 0x0000a00001327983 */ /* 0x0003620000300800 */
[----:B------:R-:W-:Y:S02]  /*6930*/  FADD.FTZ R21, -R209, R21 ;  /* 0x00000015d1157221 */ /* 0x000fe40000010100 */
[----:B------:R-:W-:Y:S02]  /*6940*/  FMUL.FTZ R20, R49, R20 ;  /* 0x0000001431147220 */ /* 0x000fe40000410000 */
[----:B------:R-:W-:Y:S01]  /*6950*/  FFMA.FTZ R5, -R217, R217, 1 ;  /* 0x3f800000d9057423 */ /* 0x000fe200000101d9 */
[----:B------:R1:W5:Y:S01]  /*6960*/  LDL.LU R49, [R1+0x9c] ;  /* 0x00009c0001317983 */ /* 0x0003620000300800 */
[----:B------:R-:W-:Y:S02]  /*6970*/  FADD.FTZ R22, -R208, R22 ;  /* 0x00000016d0167221 */ /* 0x000fe40000010100 */
[----:B------:R-:W-:Y:S02]  /*6980*/  FMUL.FTZ R21, R48, R21 ;  /* 0x0000001530157220 */ /* 0x000fe40000410000 */
[----:B------:R-:W-:Y:S01]  /*6990*/  FMUL.FTZ R5, R5, c[0x0][0x2ec] ;  /* 0x0000bb0005057a20 */ /* 0x000fe20000410000 */
[----:B------:R1:W5:Y:S01]  /*69a0*/  LDL.LU R48, [R1+0x98] ;  /* 0x0000980001307983 */ /* 0x0003620000300800 */
[----:B------:R-:W-:Y:S02]  /*69b0*/  FFMA.FTZ R4, -R219, R219, 1 ;  /* 0x3f800000db047423 */ /* 0x000fe400000101db */
[----:B------:R-:W-:Y:S02]  /*69c0*/  FADD.FTZ R23, -R208, R23 ;  /* 0x00000017d0177221 */ /* 0x000fe40000010100 */
[----:B------:R-:W-:Y:S02]  /*69d0*/  FMUL.FTZ R22, R47, R22 ;  /* 0x000000162f167220 */ /* 0x000fe40000410000 */
[----:B------:R-:W-:Y:S01]  /*69e0*/  FMUL.FTZ R14, R142, R5 ;  /* 0x000000058e0e7220 */ /* 0x000fe20000410000 */
[----:B------:R1:W5:Y:S01]  /*69f0*/  LDL.LU R47, [R1+0x94] ;  /* 0x00009400012f7983 */ /* 0x0003620000300800 */
[----:B------:R-:W-:Y:S02]  /*6a00*/  FFMA.FTZ R5, -R220, R220, 1 ;  /* 0x3f800000dc057423 */ /* 0x000fe400000101dc */
[----:B------:R-:W-:Y:S02]  /*6a10*/  FMUL.FTZ R4, R4, c[0x0][0x2ec] ;  /* 0x0000bb0004047a20 */ /* 0x000fe40000410000 */
[----:B------:R-:W-:Y:S02]  /*6a20*/  FMUL.FTZ R23, R46, R23 ;  /* 0x000000172e177220 */ /* 0x000fe40000410000 */
[----:B------:R-:W-:Y:S01]  /*6a30*/  FADD.FTZ R24, -R145, R24 ;  /* 0x0000001891187221 */ /* 0x000fe20000010100 */
[----:B------:R1:W5:Y:S01]  /*6a40*/  LDL.LU R46, [R1+0x90] ;  /* 0x00009000012e7983 */ /* 0x0003620000300800 */
[----:B------:R-:W-:Y:S02]  /*6a50*/  FMUL.FTZ R211, R8, R211 ;  /* 0x000000d308d37220 */ /* 0x000fe40000410000 */
[----:B------:R-:W-:Y:S02]  /*6a60*/  FMUL.FTZ R5, R5, c[0x0][0x2ec] ;  /* 0x0000bb0005057a20 */ /* 0x000fe40000410000 */
[----:B------:R-:W-:Y:S02]  /*6a70*/  FMUL.FTZ R142, R15, R4 ;  /* 0x000000040f8e7220 */ /* 0x000fe40000410000 */
[----:B------:R-:W-:Y:S02]  /*6a80*/  FFMA.FTZ R4, -R224, R224, 1 ;  /* 0x3f800000e0047423 */ /* 0x000fe400000101e0 */
[----:B------:R-:W-:Y:S02]  /*6a90*/  FADD.FTZ R25, -R145, R25 ;  /* 0x0000001991197221 */ /* 0x000fe40000010100 */
[----:B------:R-:W-:Y:S02]  /*6aa0*/  FMUL.FTZ R8, R45, R24 ;  /* 0x000000182d087220 */ /* 0x000fe40000410000 */
[----:B------:R-:W-:Y:S01]  /*6ab0*/  FFMA.FTZ R0, -R222, R222, 1 ;  /* 0x3f800000de007423 */ /* 0x000fe200000101de */
[----:B------:R1:W5:Y:S01]  /*6ac0*/  LDL.LU R45, [R1+0x8c] ;  /* 0x00008c00012d7983 */ /* 0x0003620000300800 */
[----:B------:R-:W-:Y:S02]  /*6ad0*/  FMUL.FTZ R143, R143, R5 ;  /* 0x000000058f8f7220 */ /* 0x000fe40000410000 */
[----:B------:R-:W-:Y:S02]  /*6ae0*/  FFMA.FTZ R5, -R225, R225, 1 ;  /* 0x3f800000e1057423 */ /* 0x000fe400000101e1 */
[----:B------:R-:W-:Y:S02]  /*6af0*/  FMUL.FTZ R4, R4, c[0x0][0x2ec] ;  /* 0x0000bb0004047a20 */ /* 0x000fe40000410000 */
[----:B------:R-:W-:Y:S02]  /*6b00*/  FADD.FTZ R26, -R144, R26 ;  /* 0x0000001a901a7221 */ /* 0x000fe40000010100 */
[----:B------:R-:W-:Y:S02]  /*6b10*/  FMUL.FTZ R25, R44, R25 ;  /* 0x000000192c197220 */ /* 0x000fe40000410000 */
[----:B------:R-:W-:Y:S01]  /*6b20*/  FMUL.FTZ R0, R0, c[0x0][0x2ec] ;  /* 0x0000bb0000007a20 */ /* 0x000fe20000410000 */
[----:B------:R1:W5:Y:S01]  /*6b30*/  LDL.LU R44, [R1+0x88] ;  /* 0x00008800012c7983 */ /* 0x0003620000300800 */
[----:B------:R-:W-:Y:S02]  /*6b40*/  FMUL.FTZ R5, R5, c[0x0][0x2ec] ;  /* 0x0000bb0005057a20 */ /* 0x000fe40000410000 */
[----:B------:R-:W-:Y:S02]  /*6b50*/  FMUL.FTZ R13, R13, R4 ;  /* 0x000000040d0d7220 */ /* 0x000fe40000410000 */
[----:B------:R-:W-:Y:S02]  /*6b60*/  FADD.FTZ R27, -R144, R27 ;  /* 0x0000001b901b7221 */ /* 0x000fe40000010100 */
[----:B------:R-:W-:Y:S02]  /*6b70*/  FMUL.FTZ R7, R43, R26 ;  /* 0x0000001a2b077220 */ /* 0x000fe40000410000 */
[----:B------:R-:W-:Y:S01]  /*6b80*/  FFMA.FTZ R4, -R228, R228, 1 ;  /* 0x3f800000e4047423 */ /* 0x000fe200000101e4 */
[----:B------:R1:W5:Y:S01]  /*6b90*/  LDL.LU R43, [R1+0x84] ;  /* 0x00008400012b7983 */ /* 0x0003620000300800 */
[----:B------:R-:W-:Y:S02]  /*6ba0*/  FMUL.FTZ R141, R141, R0 ;  /* 0x000000008d8d7220 */ /* 0x000fe40000410000 */
[----:B------:R-:W-:Y:S02]  /*6bb0*/  FFMA.FTZ R0, -R223, R223, 1 ;  /* 0x3f800000df007423 */ /* 0x000fe400000101df */
[----:B------:R-:W-:Y:S02]  /*6bc0*/  FMUL.FTZ R12, R12, R5 ;  /* 0x000000050c0c7220 */ /* 0x000fe40000410000 */
[----:B------:R-:W-:Y:S02]  /*6bd0*/  FADD.FTZ R28, -R145, R28 ;  /* 0x0000001c911c7221 */ /* 0x000fe40000010100 */
[----:B------:R-:W-:Y:S02]  /*6be0*/  FMUL.FTZ R27, R42, R27 ;  /* 0x0000001b2a1b7220 */ /* 0x000fe40000410000 */
[----:B------:R-:W-:Y:S01]  /*6bf0*/  FFMA.FTZ R5, -R229, R229, 1 ;  /* 0x3f800000e5057423 */ /* 0x000fe200000101e5 */
[----:B------:R1:W5:Y:S01]  /*6c00*/  LDL.LU R42, [R1+0x80] ;  /* 0x00008000012a7983 */ /* 0x0003620000300800 */
[----:B------:R-:W-:Y:S02]  /*6c10*/  FMUL.FTZ R4, R4, c[0x0][0x2ec] ;  /* 0x0000bb0004047a20 */ /* 0x000fe40000410000 */
[----:B------:R-:W-:Y:S02]  /*6c20*/  FFMA.FTZ R6, -R221, R221, 1 ;  /* 0x3f800000dd067423 */ /* 0x000fe400000101dd */
[----:B------:R-:W-:Y:S02]  /*6c30*/  FMUL.FTZ R0, R0, c[0x0][0x2ec] ;  /* 0x0000bb0000007a20 */ /* 0x000fe40000410000 */
[----:B------:R-:W-:Y:S02]  /*6c40*/  FADD.FTZ R29, -R145, R29 ;  /* 0x0000001d911d7221 */ /* 0x000fe40000010100 */
[----:B------:R-:W-:Y:S02]  /*6c50*/  FMUL.FTZ R5, R5, c[0x0][0x2ec] ;  /* 0x0000bb0005057a20 */ /* 0x000fe40000410000 */
[----:B------:R-:W-:Y:S02]  /*6c60*/  FMUL.FTZ R135, R22, R4 ;  /* 0x0000000416877220 */ /* 0x000fe40000410000 */
[----:B------:R-:W-:Y:S02]  /*6c70*/  FMUL.FTZ R22, R41, R28 ;  /* 0x0000001c29167220 */ /* 0x000fe40000410000 */
[----:B------:R-:W-:Y:S01]  /*6c80*/  FMUL.FTZ R6, R6, c[0x0][0x2ec] ;  /* 0x0000bb0006067a20 */ /* 0x000fe20000410000 */
[----:B------:R1:W5:Y:S01]  /*6c90*/  LDL.LU R41, [R1+0x7c] ;  /* 0x00007c0001297983 */ /* 0x0003620000300800 */
[----:B------:R-:W-:Y:S02]  /*6ca0*/  FMUL.FTZ R11, R11, R0 ;  /* 0x000000000b0b7220 */ /* 0x000fe40000410000 */
[----:B------:R-:W-:Y:S02]  /*6cb0*/  FADD.FTZ R30, -R144, R30 ;  /* 0x0000001e901e7221 */ /* 0x000fe40000010100 */
[----:B------:R-:W-:Y:S02]  /*6cc0*/  FFMA.FTZ R0, -R227, R227, 1 ;  /* 0x3f800000e3007423 */ /* 0x000fe400000101e3 */
[----:B------:R-:W-:Y:S02]  /*6cd0*/  FMUL.FTZ R132, R21, R5 ;  /* 0x0000000515847220 */ /* 0x000fe40000410000 */
[----:B------:R-:W-:Y:S02]  /*6ce0*/  FMUL.FTZ R21, R40, R29 ;  /* 0x0000001d28157220 */ /* 0x000fe40000410000 */
[----:B------:R-:W-:Y:S01]  /*6cf0*/  FMUL.FTZ R140, R140, R6 ;  /* 0x000000068c8c7220 */ /* 0x000fe20000410000 */
[----:B------:R1:W5:Y:S01]  /*6d00*/  LDL.LU R40, [R1+0x78] ;  /* 0x0000780001287983 */ /* 0x0003620000300800 */
[----:B------:R-:W-:Y:S02]  /*6d10*/  FFMA.FTZ R6, -R226, R226, 1 ;  /* 0x3f800000e2067423 */ /* 0x000fe400000101e2 */
[----:B------:R-:W-:Y:S02]  /*6d20*/  FADD.FTZ R31, -R144, R31 ;  /* 0x0000001f901f7221 */ /* 0x000fe40000010100 */
[----:B------:R-:W-:Y:S02]  /*6d30*/  FMUL.FTZ R0, R0, c[0x0][0x2ec] ;  /* 0x0000bb0000007a20 */ /* 0x000fe40000410000 */
        /* <DEDUP_REMOVED lines=22> */
[----:B------:R-:W-:Y:S01]  /*6ea0*/  FFMA.FTZ R5, -R241, R241, 1 ;  /* 0x3f800000f1057423 */ /* 0x000fe200000101f1 */
[----:B------:R1:W5:Y:S01]  /*6eb0*/  LDL.LU R2, [R1+0x60] ;  /* 0x0000600001027983 */ /* 0x0003620000300800 */
[----:B------:R-:W-:Y:S02]  /*6ec0*/  FFMA.FTZ R4, -R240, R240, 1 ;  /* 0x3f800000f0047423 */ /* 0x000fe400000101f0 */
[----:B------:R-:W-:Y:S01]  /*6ed0*/  FFMA.FTZ R0, -R239, R239, 1 ;  /* 0x3f800000ef007423 */ /* 0x000fe200000101ef */
[----:B------:R1:W5:Y:S01]  /*6ee0*/  LDL.64 R208, [R1+0x10] ;  /* 0x0000100001d07983 */ /* 0x0003620000100a00 */
[----:B------:R-:W-:Y:S02]  /*6ef0*/  FMUL.FTZ R6, R6, c[0x0][0x2ec] ;  /* 0x0000bb0006067a20 */ /* 0x000fe40000410000 */
[----:B------:R-:W-:Y:S02]  /*6f00*/  FMUL.FTZ R5, R5, c[0x0][0x2ec] ;  /* 0x0000bb0005057a20 */ /* 0x000fe40000410000 */
[----:B------:R-:W-:Y:S01]  /*6f10*/  FMUL.FTZ R4, R4, c[0x0][0x2ec] ;  /* 0x0000bb0004047a20 */ /* 0x000fe20000410000 */
[----:B------:R1:W5:Y:S01]  /*6f20*/  LDL R145, [R1+0x24] ;  /* 0x0000240001917983 */ /* 0x0003620000100800 */
[----:B------:R-:W-:Y:S02]  /*6f30*/  FMUL.FTZ R0, R0, c[0x0][0x2ec] ;  /* 0x0000bb0000007a20 */ /* 0x000fe40000410000 */
[----:B------:R-:W-:Y:S01]  /*6f40*/  FMUL.FTZ R26, R8, R6 ;  /* 0x00000006081a7220 */ /* 0x000fe20000410000 */
[----:B------:R1:W5:Y:S01]  /*6f50*/  LDL R144, [R1+0x28] ;  /* 0x0000280001907983 */ /* 0x0003620000100800 */
[----:B------:R-:W-:Y:S02]  /*6f60*/  FMUL.FTZ R25, R25, R5 ;  /* 0x0000000519197220 */ /* 0x000fe40000410000 */
[----:B------:R-:W-:Y:S02]  /*6f70*/  FMUL.FTZ R28, R7, R4 ;  /* 0x00000004071c7220 */ /* 0x000fe40000410000 */
[----:B------:R-:W-:Y:S02]  /*6f80*/  FMUL.FTZ R27, R27, R0 ;  /* 0x000000001b1b7220 */ /* 0x000fe40000410000 */
[----:B------:R-:W-:Y:S02]  /*6f90*/  FFMA.FTZ R6, -R234, R234, 1 ;  /* 0x3f800000ea067423 */ /* 0x000fe400000101ea */
[----:B------:R-:W-:Y:S02]  /*6fa0*/  FFMA.FTZ R5, -R233, R233, 1 ;  /* 0x3f800000e9057423 */ /* 0x000fe400000101e9 */
[----:B------:R-:W-:Y:S02]  /*6fb0*/  FFMA.FTZ R4, -R232, R232, 1 ;  /* 0x3f800000e8047423 */ /* 0x000fe400000101e8 */
[----:B------:R-:W-:Y:S02]  /*6fc0*/  FFMA.FTZ R0, -R231, R231, 1 ;  /* 0x3f800000e7007423 */ /* 0x000fe400000101e7 */
        /* <DEDUP_REMOVED lines=20> */
[----:B------:R-:W-:Y:S01]  /*7110*/  FMUL.FTZ R19, R19, R0 ;  /* 0x0000000013137220 */ /* 0x000fe20000410000 */
[----:B------:R-:W-:-:S05]  /*7120*/  @!P0 BRA `(.L_x_473) ;  /* 0x0000031000008947 */ /* 0x000fca0003800000 */
[----:B-1----:R-:W2:Y:S01]  /*7130*/  LDL.LU R7, [R1+0x4] ;  /* 0x0000040001077983 */ /* 0x002ea20000300800 */
        /* <DEDUP_REMOVED lines=15> */
[----:B------:R-:W-:Y:S02]  /*7230*/  @!P2 IMAD.MOV.U32 R6, RZ, RZ, R252 ;  /* 0x000000ffff06a224 */ /* 0x000fe400078e00fc */
        /* <DEDUP_REMOVED lines=11> */
[----:B------:R-:W-:Y:S03]  /*72f0*/  @!P2 IMAD.MOV.U32 R7, RZ, RZ, R250 ;  /* 0x000000ffff07a224 */ /* 0x000fe600078e00fa */
        /* <DEDUP_REMOVED lines=19> */
[----:B------:R1:W-:Y:S02]  /*7430*/  STL [R1+0x4], R0 ;  /* 0x0000040001007387 */ /* 0x0003e40000100800 */
.L_x_473:
        /* <DEDUP_REMOVED lines=105> */
[----:B------:R-:W2:Y:S01]  /*7ad0*/  LDL.LU R216, [R1] ;  /* 0x0000000001d87983 */ /* 0x000ea20000300800 */
[----:B------:R-:W-:Y:S01]  /*7ae0*/  IMAD.MOV.U32 R5, RZ, RZ, c[0x0][0x370] ;  /* 0x0000dc00ff057624 */ /* 0x000fe200078e00ff */
[----:B------:R-:W-:Y:S01]  /*7af0*/  ISETP.GE.AND P3, PT, R208, c[0x0][0x220], PT ;  /* 0x00008800d0007a0c */ /* 0x000fe20003f66270 */
[----:B------:R-:W-:Y:S01]  /*7b00*/  IMAD.SHL.U32 R4, R215, 0x2, RZ ;  /* 0x00000002d7047824 */ /* 0x000fe200078e00ff */
[----:B------:R-:W-:Y:S01]  /*7b10*/  ISETP.GE.AND P2, PT, R145, c[0x0][0x220], PT ;  /* 0x0000880091007a0c */ /* 0x000fe20003f46270 */
[----:B------:R-:W-:Y:S01]  /*7b20*/  IMAD.U32 R5, R5, -0x40, RZ ;  /* 0xffffffc005057824 */ /* 0x000fe200078e00ff */
[----:B------:R-:W-:Y:S04]  /*7b30*/  ISETP.GE.AND P1, PT, R144, c[0x0][0x220], PT ;  /* 0x0000880090007a0c */ /* 0x000fe80003f26270 */
[----:B------:R-:W-:Y:S05]  /*7b40*/  SHF.R.S32.HI R6, RZ, 0x1f, R5 ;  /* 0x0000001fff067819 */ /* 0x000fea0000011405 */
[----:B------:R1:W-:Y:S04]  /*7b50*/  @P3 STS [R4+0x6000], RZ ;  /* 0x006000ff04003388 */ /* 0x0003e80000000800 */
[----:B------:R1:W-:Y:S04]  /*7b60*/  @P3 STS [R4+0x6004], RZ ;  /* 0x006004ff04003388 */ /* 0x0003e80000000800 */
[----:B------:R1:W-:Y:S01]  /*7b70*/  @P3 STS.64 [R4+0x6008], RZ ;  /* 0x006008ff04003388 */ /* 0x0003e20000000a00 */
[C---:B--2---:R-:W-:Y:S04]  /*7b80*/  LEA R216, P4, R5.reuse, R216, 0x1 ;  /* 0x000000d805d87211 */ /* 0x044fe800078808ff */
[----:B------:R-:W-:Y:S01]  /*7b90*/  LEA.HI.X R251, R5, R251, R6, 0x1, P4 ;  /* 0x000000fb05fb7211 */ /* 0x000fe200020f0c06 */
[----:B------:R1:W-:Y:S01]  /*7ba0*/  STL [R1], R216 ;  /* 0x000000d801007387 */ /* 0x0003e20000100800 */
[----:B------:R-:W-:Y:S01]  /*7bb0*/  @!P3 MOV R10, R216 ;  /* 0x000000d8000ab202 */ /* 0x000fe20000000f00 */
[--C-:B------:R-:W-:Y:S01]  /*7bc0*/  @!P2 IMAD.MOV.U32 R8, RZ, RZ, R216.reuse ;  /* 0x000000ffff08a224 */ /* 0x100fe200078e00d8 */
[-C--:B------:R-:W-:Y:S01]  /*7bd0*/  @!P2 MOV R9, R251.reuse ;  /* 0x000000fb0009a202 */ /* 0x080fe20000000f00 */
[----:B------:R-:W-:Y:S01]  /*7be0*/  @!P3 IMAD.MOV.U32 R11, RZ, RZ, R251 ;  /* 0x000000ffff0bb224 */ /* 0x000fe200078e00fb */
[----:B------:R-:W-:Y:S01]  /*7bf0*/  @!P1 MOV R7, R251 ;  /* 0x000000fb00079202 */ /* 0x000fe20000000f00 */
        /* <DEDUP_REMOVED lines=16> */
.L_x_474:
        /* <DEDUP_REMOVED lines=8> */
[----:B------:R-:W-:Y:S02]  /*7d80*/  UISETP.GT.AND UP2, UPT, UR7, UR17, UPT ;  /* 0x000000110700728c */ /* 0x000fe4000bf44270 */
        /* <DEDUP_REMOVED lines=221> */
[C---:B---3--:R-:W-:Y:S04]  /*8b60*/  LEA R6, P1, R132.reuse, R32, 0x2 ;  /* 0x0000002084067211 */ /* 0x048fe800078210ff */
        /* <DEDUP_REMOVED lines=238> */
.L_x_476:
        /* <DEDUP_REMOVED lines=19> */
.L_x_477:
[----:B------:R-:W-:Y:S01]  /*9b80*/  BAR.SYNC.DEFER_BLOCKING 0x0 ;  /* 0x0000000000007b1d */ /* 0x000fe20000010000 */
[----:B-1----:R-:W-:Y:S01]  /*9b90*/  IMAD.SHL.U32 R3, R215, 0x2, RZ ;  /* 0x00000002d7037824 */ /* 0x002fe200078e00ff */
        /* <DEDUP_REMOVED lines=53> */
.L_x_479:
[----:B------:R-:W-:Y:S05]  /*9ef0*/  BSYNC B0 ;  /* 0x0000000000007941 */ /* 0x000fea0003800000 */
.L_x_478:
        /* <DEDUP_REMOVED lines=20> */
.L_x_481:
[----:B------:R-:W-:Y:S05]  /*a040*/  BSYNC B0 ;  /* 0x0000000000007941 */ /* 0x000fea0003800000 */
.L_x_480:
        /* <DEDUP_REMOVED lines=31> */
.L_x_483:
[----:B------:R-:W-:Y:S05]  /*a240*/  BSYNC B0 ;  /* 0x0000000000007941 */ /* 0x000fea0003800000 */
.L_x_482:
        /* <DEDUP_REMOVED lines=16> */
.L_x_457:
[----:B------:R-:W-:Y:S05]  /*a350*/  BSYNC B1 ;  /* 0x0000000000017941 */ /* 0x000fea0003800000 */
.L_x_443:
        /* <DEDUP_REMOVED lines=11> */
.L_x_484:
[----:B------:R-:W-:Y:S05]  /*a410*/  EXIT ;  /* 0x000000000000794d */ /* 0x000fea0003800000 */
.L_x_486:
        /* <DEDUP_REMOVED lines=14> */
.L_x_1287:


//--------------------- .text._ZN5flash44flash_bwd_dq_dk_dv_loop_seqk_parallel_kernelI23Flash_bwd_kernel_traitsILi96ELi64ELi128ELi8ELi2ELi4ELi4ELb1ELb0EN7cutlass6half_tE19Flash_kernel_traitsILi96ELi64ELi128ELi8ES3_EELb1ELb0ELb0ELb0ELb1ELb1ELb0EEEvNS_16Flash_bwd_paramsE --------------------------
	.section	.text._ZN5flash44flash_bwd_dq_dk_dv_loop_seqk_parallel_kernelI23Flash_bwd_kernel_traitsILi96ELi64ELi128ELi8ELi2ELi4ELi4ELb1ELb0EN7cutlass6half_tE19Flash_kernel_traitsILi96ELi64ELi128ELi8ES3_EELb1ELb0ELb0ELb0ELb1ELb1ELb0EEEvNS_16Flash_bwd_paramsE,"ax",@progbits
	.sectioninfo	@"SHI_REGISTERS=255"
	.align	128
        .global         _ZN5flash44flash_bwd_dq_dk_dv_loop_seqk_parallel_kernelI23Flash_bwd_kernel_traitsILi96ELi64ELi128ELi8ELi2ELi4ELi4ELb1ELb0EN7cutlass6half_tE19Flash_kernel_traitsILi96ELi64ELi128ELi8ES3_EELb1ELb0ELb0ELb0ELb1ELb1ELb0EEEvNS_16Flash_bwd_paramsE
        .type           _ZN5flash44flash_bwd_dq_dk_dv_loop_seqk_parallel_kernelI23Flash_bwd_kernel_traitsILi96ELi64ELi128ELi8ELi2ELi4ELi4ELb1ELb0EN7cutlass6half_tE19Flash_kernel_traitsILi96ELi64ELi128ELi8ES3_EELb1ELb0ELb0ELb0ELb1ELb1ELb0EEEvNS_16Flash_bwd_paramsE,@function
        .size           _ZN5flash44flash_bwd_dq_dk_dv_loop_seqk_parallel_kernelI23Flash_bwd_kernel_traitsILi96ELi64ELi128ELi8ELi2ELi4ELi4ELb1ELb0EN7cutlass6half_tE19Flash_kernel_traitsILi96ELi64ELi128ELi8ES3_EELb1ELb0ELb0ELb0ELb1ELb1ELb0EEEvNS_16Flash_bwd_paramsE,(.L_x_1288 - _ZN5flash44flash_bwd_dq_dk_dv_loop_seqk_parallel_kernelI23Flash_bwd_kernel_traitsILi96ELi64ELi128ELi8ELi2ELi4ELi4ELb1ELb0EN7cutlass6half_tE19Flash_kernel_traitsILi96ELi64ELi128ELi8ES3_EELb1ELb0ELb0ELb0ELb1ELb1ELb0EEEvNS_16Flash_bwd_paramsE)
        .other          _ZN5flash44flash_bwd_dq_dk_dv_loop_seqk_parallel_kernelI23Flash_bwd_kernel_traitsILi96ELi64ELi128ELi8ELi2ELi4ELi4ELb1ELb0EN7cutlass6half_tE19Flash_kernel_traitsILi96ELi64ELi128ELi8ES3_EELb1ELb0ELb0ELb0ELb1ELb1ELb0EEEvNS_16Flash_bwd_paramsE,@"STO_CUDA_ENTRY STV_DEFAULT"
_ZN5flash44flash_bwd_dq_dk_dv_loop_seqk_parallel_kernelI23Flash_bwd_kernel_traitsILi96ELi64ELi128ELi8ELi2ELi4ELi4ELb1ELb0EN7cutlass6half_tE19Flash_kernel_traitsILi96ELi64ELi128ELi8ES3_EELb1ELb0ELb0ELb0ELb1ELb1ELb0EEEvNS_16Flash_bwd_paramsE:
.text._ZN5flash44flash_bwd_dq_dk_dv_loop_seqk_parallel_kernelI23Flash_bwd_kernel_traitsILi96ELi64ELi128ELi8ELi2ELi4ELi4ELb1ELb0EN7cutlass6half_tE19Flash_kernel_traitsILi96ELi64ELi128ELi8ES3_EELb1ELb0ELb0ELb0ELb1ELb1ELb0EEEvNS_16Flash_bwd_paramsE:
        /* <DEDUP_REMOVED lines=16> */
[----:B------:R-:W-:Y:S01]  /*0100*/  IMAD.MOV.U32 R227, RZ, RZ, 0x40 ;  /* 0x00000040ffe37424 */ /* 0x000fe200078e00ff */
        /* <DEDUP_REMOVED lines=24> */
[----:B------:R-:W-:Y:S01]  /*0290*/  SHF.R.S32.HI R0, RZ, 0x4, R4 ;  /* 0x00000004ff007819 */ /* 0x000fe20000011404 */
[----:B------:R-:W-:Y:S01]  /*02a0*/  ULDC UR9, c[0x0][0x22c] ;  /* 0x00008b0000097ab9 */ /* 0x000fe20000000800 */
[C---:B------:R-:W-:Y:S01]  /*02b0*/  LOP3.LUT R5, R4.reuse, 0xfffffff0, RZ, 0xc0, !PT ;  /* 0xfffffff004057812 */ /* 0x040fe200078ec0ff */
[----:B------:R-:W-:Y:S01]  /*02c0*/  ULDC UR8, c[0x0][0x1c0] ;  /* 0x0000700000087ab9 */ /* 0x000fe20000000800 */
[----:B------:R-:W-:Y:S01]  /*02d0*/  LEA.HI R4, R4, R0, RZ, 0x1 ;  /* 0x0000000004047211 */ /* 0x000fe200078f08ff */
[----:B------:R-:W-:Y:S01]  /*02e0*/  UIMAD UR17, UR4, UR17, URZ ;  /* 0x00000011041172a4 */ /* 0x000fe2000f8e023f */
[----:B------:R-:W-:Y:S01]  /*02f0*/  SHF.R.S32.HI R2, RZ, 0x2, R9 ;  /* 0x00000002ff027819 */ /* 0x000fe20000011409 */
[----:B------:R-:W-:Y:S01]  /*0300*/  IMAD.IADD R8, R10, 0x1, -R5 ;  /* 0x000000010a087824 */ /* 0x000fe200078e0a05 */
[----:B------:R-:W-:Y:S01]  /*0310*/  SHF.R.S32.HI R6, RZ, 0x1f, R9 ;  /* 0x0000001fff067819 */ /* 0x000fe20000011409 */
[----:B------:R-:W-:Y:S01]  /*0320*/  USHF.R.S32.HI UR18, URZ, 0x1f, UR19 ;  /* 0x0000001f3f127899 */ /* 0x000fe20008011413 */
[----:B------:R-:W-:Y:S01]  /*0330*/  LOP3.LUT R7, R9, 0xfffffffc, RZ, 0xc0, !PT ;  /* 0xfffffffc09077812 */ /* 0x000fe200078ec0ff */
[----:B------:R-:W-:Y:S01]  /*0340*/  UMOV UR16, 0xffffd000 ;  /* 0xffffd00000107882 */ /* 0x000fe20000000000 */
[----:B------:R-:W-:-:S02]  /*0350*/  LOP3.LUT R5, R4, 0xfffffffe, RZ, 0xc0, !PT ;  /* 0xfffffffe04057812 */ /* 0x000fc400078ec0ff */
[-C--:B------:R-:W-:Y:S01]  /*0360*/  LEA.HI R9, R9, R2.reuse, RZ, 0x1 ;  /* 0x0000000209097211 */ /* 0x080fe200078f08ff */
[----:B------:R-:W-:Y:S01]  /*0370*/  IMAD.IADD R18, R10, 0x1, -R7 ;  /* 0x000000010a127824 */ /* 0x000fe200078e0a07 */
[----:B------:R-:W-:Y:S01]  /*0380*/  LEA.HI R4, R6, R2, RZ, 0x3 ;  /* 0x0000000206047211 */ /* 0x000fe200078f18ff */
[----:B------:R-:W-:Y:S01]  /*0390*/  IMAD.IADD R15, R0, 0x1, -R5 ;  /* 0x00000001000f7824 */ /* 0x000fe200078e0a05 */
[----:B------:R-:W-:Y:S01]  /*03a0*/  LOP3.LUT R12, R3, 0xffffffe0, RZ, 0xc0, !PT ;  /* 0xffffffe0030c7812 */ /* 0x000fe200078ec0ff */
[----:B------:R-:W-:Y:S01]  /*03b0*/  IMAD.SHL.U32 R16, R18, 0x8, RZ ;  /* 0x0000000812107824 */ /* 0x000fe200078e00ff */
[----:B------:R-:W-:Y:S02]  /*03c0*/  LOP3.LUT R6, R9, 0x7fffffe, RZ, 0xc0, !PT ;  /* 0x07fffffe09067812 */ /* 0x000fe400078ec0ff */
[----:B------:R-:W-:Y:S01]  /*03d0*/  LOP3.LUT R4, R4, 0xfffffff8, RZ, 0xc0, !PT ;  /* 0xfffffff804047812 */ /* 0x000fe200078ec0ff */
[----:B------:R-:W-:Y:S01]  /*03e0*/  IMAD.IADD R7, R10, 0x1, -R12 ;  /* 0x000000010a077824 */ /* 0x000fe200078e0a0c */
[----:B------:R-:W-:Y:S01]  /*03f0*/  LOP3.LUT R11, R13, 0xfffffff8, RZ, 0xc0, !PT ;  /* 0xfffffff80d0b7812 */ /* 0x000fe200078ec0ff */
[C---:B------:R-:W-:Y:S01]  /*0400*/  IMAD.IADD R6, R2.reuse, 0x1, -R6 ;  /* 0x0000000102067824 */ /* 0x040fe200078e0a06 */
[--C-:B------:R-:W-:Y:S01]  /*0410*/  SHF.R.S32.HI R0, RZ, 0x5, R3.reuse ;  /* 0x00000005ff007819 */ /* 0x100fe20000011403 */
[----:B------:R-:W-:Y:S01]  /*0420*/  IMAD.IADD R9, R2, 0x1, -R4 ;  /* 0x0000000102097824 */ /* 0x000fe200078e0a04 */
[----:B------:R-:W-:Y:S01]  /*0430*/  SHF.R.S32.HI R5, RZ, 0x1f, R3 ;  /* 0x0000001fff057819 */ /* 0x000fe20000011403 */
[----:B------:R-:W-:Y:S01]  /*0440*/  IMAD.IADD R11, R10, 0x1, -R11 ;  /* 0x000000010a0b7824 */ /* 0x000fe200078e0a0b */
[----:B------:R-:W-:-:S02]  /*0450*/  LEA.HI R3, R3, R0, RZ, 0x1 ;  /* 0x0000000003037211 */ /* 0x000fc400078f08ff */
[----:B------:R-:W-:Y:S02]  /*0460*/  LEA.HI R2, R5, R0, RZ, 0x2 ;  /* 0x0000000005027211 */ /* 0x000fe400078f10ff */
[----:B------:R-:W-:Y:S02]  /*0470*/  SHF.R.S32.HI R5, RZ, 0x1f, R7 ;  /* 0x0000001fff057819 */ /* 0x000fe40000011407 */
[----:B------:R-:W-:Y:S02]  /*0480*/  SHF.R.S32.HI R10, RZ, 0x3, R13 ;  /* 0x00000003ff0a7819 */ /* 0x000fe4000001140d */
[----:B------:R-:W-:Y:S02]  /*0490*/  LOP3.LUT R4, R3, 0xfffffffe, RZ, 0xc0, !PT ;  /* 0xfffffffe03047812 */ /* 0x000fe400078ec0ff */
[----:B------:R-:W-:Y:S01]  /*04a0*/  LOP3.LUT R2, R2, 0xfffffffc, RZ, 0xc0, !PT ;  /* 0xfffffffc02027812 */ /* 0x000fe200078ec0ff */
[----:B------:R-:W-:Y:S01]  /*04b0*/  IMAD.SHL.U32 R3, R10, 0x40, RZ ;  /* 0x000000400a037824 */ /* 0x000fe200078e00ff */
[----:B------:R-:W-:Y:S01]  /*04c0*/  LEA.HI R21, R5, R7, RZ, 0x2 ;  /* 0x0000000705157211 */ /* 0x000fe200078f10ff */
[C---:B------:R-:W-:Y:S01]  /*04d0*/  IMAD R7, R0.reuse, 0x8, R6 ;  /* 0x0000000800077824 */ /* 0x040fe200078e0206 */
[----:B------:R-:W-:Y:S01]  /*04e0*/  LEA.HI R6, R11, R11, RZ, 0x1 ;  /* 0x0000000b0b067211 */ /* 0x000fe200078f08ff */
[C---:B------:R-:W-:Y:S01]  /*04f0*/  IMAD.IADD R22, R0.reuse, 0x1, -R4 ;  /* 0x0000000100167824 */ /* 0x040fe200078e0a04 */
[----:B------:R-:W-:Y:S01]  /*0500*/  SHF.R.S32.HI R14, RZ, 0x6, R14 ;  /* 0x00000006ff0e7819 */ /* 0x000fe2000001140e */
[----:B------:R-:W-:Y:S01]  /*0510*/  IMAD.IADD R10, R0, 0x1, -R2 ;  /* 0x00000001000a7824 */ /* 0x000fe200078e0a02 */
[----:B------:R-:W-:-:S02]  /*0520*/  LOP3.LUT R0, R3, 0xc0, RZ, 0xc0, !PT ;  /* 0x000000c003007812 */ /* 0x000fc400078ec0ff */
[----:B------:R-:W-:Y:S01]  /*0530*/  LOP3.LUT R2, R6, 0x7fffffe, RZ, 0xc0, !PT ;  /* 0x07fffffe06027812 */ /* 0x000fe200078ec0ff */
[----:B------:R-:W-:Y:S01]  /*0540*/  STL [R1+0x40], R22 ;  /* 0x0000401601007387 */ /* 0x000fe20000100800 */
[----:B------:R-:W-:Y:S02]  /*0550*/  SHF.R.S32.HI R12, RZ, 0x1f, R8 ;  /* 0x0000001fff0c7819 */ /* 0x000fe40000011408 */
[----:B------:R-:W-:Y:S01]  /*0560*/  SHF.R.U32.HI R5, RZ, 0x3, R0 ;  /* 0x00000003ff057819 */ /* 0x000fe20000011600 */
[----:B------:R-:W-:Y:S01]  /*0570*/  IMAD.IADD R2, R11, 0x1, -R2 ;  /* 0x000000010b027824 */ /* 0x000fe200078e0a02 */
[----:B------:R-:W-:Y:S01]  /*0580*/  LOP3.LUT R3, R0, 0x18, R16, 0xf8, !PT ;  /* 0x0000001800037812 */ /* 0x000fe200078ef810 */
[----:B------:R-:W-:Y:S01]  /*0590*/  IMAD R0, R14, 0x4, R15 ;  /* 0x000000040e007824 */ /* 0x000fe200078e020f */
[-C--:B------:R-:W-:Y:S01]  /*05a0*/  LEA.HI R12, R12, R8.reuse, RZ, 0x3 ;  /* 0x000000080c0c7211 */ /* 0x080fe200078f18ff */
[----:B------:R1:W-:Y:S01]  /*05b0*/  STL [R1+0x48], R16 ;  /* 0x0000481001007387 */ /* 0x0003e20000100800 */
[----:B------:R-:W-:Y:S01]  /*05c0*/  LEA.HI R4, R8, R8, RZ, 0x1 ;  /* 0x0000000808047211 */ /* 0x000fe200078f08ff */
[----:B------:R-:W-:Y:S01]  /*05d0*/  IMAD R19, R0, 0x8, R2 ;  /* 0x0000000800137824 */ /* 0x000fe200078e0202 */
[----:B------:R-:W-:-:S02]  /*05e0*/  LOP3.LUT R0, R12, 0xfffffff8, RZ, 0xc0, !PT ;  /* 0xfffffff80c007812 */ /* 0x000fc400078ec0ff */
[----:B------:R-:W-:Y:S02]  /*05f0*/  LOP3.LUT R5, R3, R5, RZ, 0x3c, !PT ;  /* 0x0000000503057212 */ /* 0x000fe400078e3cff */
[----:B------:R-:W-:Y:S02]  /*0600*/  LOP3.LUT R2, R9, 0x1, RZ, 0xc0, !PT ;  /* 0x0000000109027812 */ /* 0x000fe400078ec0ff */
[----:B------:R-:W-:Y:S01]  /*0610*/  LOP3.LUT R3, R4, 0x7fffffe, RZ, 0xc0, !PT ;  /* 0x07fffffe04037812 */ /* 0x000fe200078ec0ff */
[----:B------:R-:W-:Y:S01]  /*0620*/  IMAD.U32 R5, R7, 0x20, R5 ;  /* 0x0000002007057824 */ /* 0x000fe200078e0005 */
[----:B------:R-:W-:Y:S01]  /*0630*/  ISETP.NE.U32.AND P5, PT, R2, 0x1, PT ;  /* 0x000000010200780c */ /* 0x000fe20003fa5070 */
[----:B------:R-:W-:Y:S01]  /*0640*/  IMAD.SHL.U32 R2, R11, 0x40, RZ ;  /* 0x000000400b027824 */ /* 0x000fe200078e00ff */
[----:B------:R-:W-:Y:S01]  /*0650*/  LOP3.LUT P4, RZ, R9, 0x2, RZ, 0xc0, !PT ;  /* 0x0000000209ff7812 */ /* 0x000fe2000788c0ff */
[C---:B------:R-:W-:Y:S01]  /*0660*/  IMAD.IADD R17, R8.reuse, 0x1, -R3 ;  /* 0x0000000108117824 */ /* 0x040fe200078e0a03 */
[----:B------:R2:W-:Y:S01]  /*0670*/  STL [R1+0x30], R5 ;  /* 0x0000300501007387 */ /* 0x0005e20000100800 */
[----:B------:R-:W-:Y:S01]  /*0680*/  SEL R241, R241, 0x10, !P5 ;  /* 0x00000010f1f17807 */ /* 0x000fe20006800000 */
[----:B-1----:R-:W-:Y:S01]  /*0690*/  IMAD.IADD R16, R8, 0x1, -R0 ;  /* 0x0000000108107824 */ /* 0x002fe200078e0a00 */
[----:B------:R-:W-:-:S02]  /*06a0*/  SHF.R.S32.HI R0, RZ, 0x1, R6 ;  /* 0x00000001ff007819 */ /* 0x000fc40000011406 */
[--C-:B------:R-:W-:Y:S02]  /*06b0*/  SHF.R.S32.HI R6, RZ, 0x1, R4.reuse ;  /* 0x00000001ff067819 */ /* 0x100fe40000011404 */
[C---:B------:R-:W-:Y:S01]  /*06c0*/  LOP3.LUT P6, RZ, R0.reuse, 0x2, RZ, 0xc0, !PT ;  /* 0x0000000200ff7812 */ /* 0x040fe200078cc0ff */
[----:B------:R-:W-:Y:S01]  /*06d0*/  IMAD.SHL.U32 R3, R0, 0x40, RZ ;  /* 0x0000004000037824 */ /* 0x000fe200078e00ff */
[----:B------:R-:W-:Y:S01]  /*06e0*/  SHF.R.S32.HI R4, RZ, 0x1f, R4 ;  /* 0x0000001fff047819 */ /* 0x000fe20000011404 */
[----:B------:R-:W-:Y:S01]  /*06f0*/  IMAD.SHL.U32 R0, R10, 0x10, RZ ;  /* 0x000000100a007824 */ /* 0x000fe200078e00ff */
[----:B------:R-:W-:Y:S02]  /*0700*/  LEA.HI R8, R9, R9, RZ, 0x1 ;  /* 0x0000000909087211 */ /* 0x000fe400078f08ff */
[----:B------:R-:W-:Y:S02]  /*0710*/  LEA.HI R4, R4, R6, RZ, 0x2 ;  /* 0x0000000604047211 */ /* 0x000fe400078f10ff */
[----:B------:R-:W-:-:S02]  /*0720*/  SEL R222, R230, 0xffffffe0, !P6 ;  /* 0xffffffe0e6de7807 */ /* 0x000fc40007000000 */
[----:B--2---:R-:W-:Y:S02]  /*0730*/  LOP3.LUT R5, R2, 0x1c0, RZ, 0xc0, !PT ;  /* 0x000001c002057812 */ /* 0x004fe400078ec0ff */
[----:B------:R-:W-:Y:S02]  /*0740*/  LOP3.LUT R4, R4, 0xfffffffc, RZ, 0xc0, !PT ;  /* 0xfffffffc04047812 */ /* 0x000fe400078ec0ff */
[----:B------:R-:W-:Y:S02]  /*0750*/  LOP3.LUT R0, R5, 0x30, R0, 0xf8, !PT ;  /* 0x0000003005007812 */ /* 0x000fe400078ef800 */
[----:B------:R-:W-:Y:S01]  /*0760*/  LOP3.LUT R2, R3, 0xc0, RZ, 0xc0, !PT ;  /* 0x000000c003027812 */ /* 0x000fe200078ec0ff */
[----:B------:R-:W-:Y:S01]  /*0770*/  IMAD.IADD R11, R6, 0x1, -R4 ;  /* 0x00000001060b7824 */ /* 0x000fe200078e0a04 */
[----:B------:R-:W-:Y:S01]  /*0780*/  LOP3.LUT R7, R0, 0x8, R13, 0xf8, !PT ;  /* 0x0000000800077812 */ /* 0x000fe200078ef80d */
[----:B------:R-:W-:Y:S01]  /*0790*/  IMAD.SHL.U32 R4, R14, 0x20, RZ ;  /* 0x000000200e047824 */ /* 0x000fe200078e00ff */
[----:B------:R-:W-:-:S02]  /*07a0*/  LOP3.LUT R0, R8, 0x3fffffe, RZ, 0xc0, !PT ;  /* 0x03fffffe08007812 */ /* 0x000fc400078ec0ff */
[----:B------:R-:W-:Y:S02]  /*07b0*/  LOP3.LUT R3, R2, 0x8, R13, 0xf8, !PT ;  /* 0x0000000802037812 */ /* 0x000fe400078ef80d */
[----:B------:R-:W-:Y:S01]  /*07c0*/  SHF.R.U32.HI R2, RZ, 0x3, R2 ;  /* 0x00000003ff027819 */ /* 0x000fe20000011602 */
[C---:B------:R-:W-:Y:S02]  /*07d0*/  IMAD.IADD R6, R9.reuse, 0x1, -R0 ;  /* 0x0000000109067824 */ /* 0x040fe400078e0a00 */
[----:B------:R-:W-:Y:S01]  /*07e0*/  IMAD.SHL.U32 R0, R9, 0x40, RZ ;  /* 0x0000004009007824 */ /* 0x000fe200078e00ff */
[----:B------:R-:W-:Y:S02]  /*07f0*/  LOP3.LUT R221, R3, R2, RZ, 0x3c, !PT ;  /* 0x0000000203dd7212 */ /* 0x000fe400078e3cff */
[----:B------:R-:W-:Y:S01]  /*0800*/  SHF.R.U32.HI R3, RZ, 0x3, R5 ;  /* 0x00000003ff037819 */ /* 0x000fe20000011605 */
[----:B------:R-:W-:Y:S01]  /*0810*/  IMAD.SHL.U32 R5, R18, 0x2, RZ ;  /* 0x0000000212057824 */ /* 0x000fe200078e00ff */
[----:B------:R-:W-:Y:S01]  /*0820*/  LOP3.LUT R0, R0, 0x1c0, RZ, 0xc0, !PT ;  /* 0x000001c000007812 */ /* 0x000fe200078ec0ff */
[----:B------:R-:W-:Y:S01]  /*0830*/  IMAD.U32 R221, R19, 0x20, R221 ;  /* 0x0000002013dd7824 */ /* 0x000fe200078e00dd */
[----:B------:R-:W-:-:S02]  /*0840*/  SHF.R.S32.HI R2, RZ, 0x3, R12 ;  /* 0x00000003ff027819 */ /* 0x000fc4000001140c */
[----:B------:R-:W-:Y:S01]  /*0850*/  LOP3.LUT R9, R7, R3, RZ, 0x3c, !PT ;  /* 0x0000000307097212 */ /* 0x000fe200078e3cff */
[----:B------:R-:W-:Y:S01]  /*0860*/  IMAD.SHL.U32 R221, R221, 0x2, RZ ;  /* 0x00000002dddd7824 */ /* 0x000fe200078e00ff */
[----:B------:R-:W-:Y:S01]  /*0870*/  LOP3.LUT R4, R0, 0x20, R4, 0xf8, !PT ;  /* 0x0000002000047812 */ /* 0x000fe200078ef804 */
[C---:B------:R-:W-:Y:S01]  /*0880*/  IMAD R225, R10.reuse, 0x2, R2 ;  /* 0x000000020ae17824 */ /* 0x040fe200078e0202 */
[----:B------:R-:W-:Y:S01]  /*0890*/  SHF.R.U32.HI R3, RZ, 0x3, R0 ;  /* 0x00000003ff037819 */ /* 0x000fe20000011600 */
[----:B------:R-:W-:Y:S02]  /*08a0*/  IMAD R0, R10, 0x200, R5 ;  /* 0x000002000a007824 */ /* 0x000fe400078e0205 */
[----:B------:R-:W-:Y:S01]  /*08b0*/  IMAD R17, R2, 0x8, R17 ;  /* 0x0000000802117824 */ /* 0x000fe200078e0211 */
[----:B------:R-:W-:Y:S01]  /*08c0*/  SHF.R.S32.HI R2, RZ, 0x7, R20 ;  /* 0x00000007ff027819 */ /* 0x000fe20000011414 */
[----:B------:R-:W-:Y:S01]  /*08d0*/  IMAD R10, R6, 0x20, R0 ;  /* 0x00000020060a7824 */ /* 0x000fe200078e0200 */
[----:B------:R-:W-:Y:S01]  /*08e0*/  SHF.R.S32.HI R0, RZ, 0x1, R8 ;  /* 0x00000001ff007819 */ /* 0x000fe20000011408 */
[----:B------:R-:W-:Y:S01]  /*08f0*/  IMAD.IADD R222, R221, 0x1, R222 ;  /* 0x00000001ddde7824 */ /* 0x000fe200078e02de */
[----:B------:R-:W-:Y:S01]  /*0900*/  LOP3.LUT R7, R4, R3, RZ, 0x3c, !PT ;  /* 0x0000000304077212 */ /* 0x000fe200078e3cff */
[----:B------:R-:W-:Y:S01]  /*0910*/  IMAD R3, R2, 0x1000, R5 ;  /* 0x0000100002037824 */ /* 0x000fe200078e0205 */
[C---:B------:R-:W-:Y:S01]  /*0920*/  LOP3.LUT P3, RZ, R0.reuse, 0x2, RZ, 0xc0, !PT ;  /* 0x0000000200ff7812 */ /* 0x040fe2000786c0ff */
[----:B------:R-:W-:-:S02]  /*0930*/  IMAD.SHL.U32 R0, R0, 0x40, RZ ;  /* 0x0000004000007824 */ /* 0x000fc400078e00ff */
[----:B------:R-:W-:Y:S01]  /*0940*/  IMAD.SHL.U32 R2, R2, 0x8, RZ ;  /* 0x0000000802027824 */ /* 0x000fe200078e00ff */
[----:B------:R-:W-:Y:S01]  /*0950*/  R2P PR, R16, 0x6 ;  /* 0x0000000610007804 */ /* 0x000fe20000000000 */
[----:B------:R-:W-:Y:S01]  /*0960*/  IMAD R5, R22, 0x400, R3 ;  /* 0x0000040016057824 */ /* 0x000fe200078e0203 */
[----:B------:R-:W-:Y:S01]  /*0970*/  LOP3.LUT R0, R0, 0xc0, RZ, 0xc0, !PT ;  /* 0x000000c000007812 */ /* 0x000fe200078ec0ff */
[----:B------:R-:W-:Y:S01]  /*0980*/  IMAD.SHL.U32 R4, R15, 0x10, RZ ;  /* 0x000000100f047824 */ /* 0x000fe200078e00ff */
        /* <DEDUP_REMOVED lines=31> */
[----:B------:R-:W-:Y:S01]  /*0b80*/  IADD3 R243, R244, 0x20, RZ ;  /* 0x00000020f4f37810 */ /* 0x000fe20007ffe0ff */
[----:B------:R-:W-:Y:S01]  /*0b90*/  IMAD R0, R22, 0x10, R0 ;  /* 0x0000001016007824 */ /* 0x000fe200078e0200 */
[----:B------:R-:W-:Y:S01]  /*0ba0*/  @P4 IADD3 R243, R244, -0x20, RZ ;  /* 0xffffffe0f4f34810 */ /* 0x000fe20007ffe0ff */
[----:B------:R-:W-:Y:S01]  /*0bb0*/  IMAD.IADD R226, R225, 0x1, R226 ;  /* 0x00000001e1e27824 */ /* 0x000fe200078e02e2 */
[----:B------:R-:W-:Y:S01]  /*0bc0*/  LOP3.LUT P0, RZ, R11, 0x2, RZ, 0xc0, !PT ;  /* 0x000000020bff7812 */ /* 0x000fe2000780c0ff */
[----:B------:R-:W-:Y:S01]  /*0bd0*/  IMAD.IADD R228, R225, 0x1, R227 ;  /* 0x00000001e1e47824 */ /* 0x000fe200078e02e3 */
[----:B------:R1:W-:Y:S01]  /*0be0*/  STL [R1+0x10], R0 ;  /* 0x0000100001007387 */ /* 0x0003e20000100800 */
[----:B------:R-:W-:Y:S01]  /*0bf0*/  IMAD.IADD R241, R241, 0x1, R243 ;  /* 0x00000001f1f17824 */ /* 0x000fe200078e02f3 */
[----:B------:R-:W-:Y:S01]  /*0c00*/  SEL R230, R230, 0xffffffe0, !P0 ;  /* 0xffffffe0e6e67807 */ /* 0x000fe20004000000 */
[----:B------:R-:W-:Y:S01]  /*0c10*/  IMAD.IADD R227, R226, 0x1, R227 ;  /* 0x00000001e2e37824 */ /* 0x000fe200078e02e3 */
[----:B------:R2:W-:Y:S01]  /*0c20*/  STL [R1+0x28], R4 ;  /* 0x0000280401007387 */ /* 0x0005e20000100800 */
[----:B-1----:R-:W-:-:S02]  /*0c30*/  IADD3 R0, R4, 0x20, RZ ;  /* 0x0000002004007810 */ /* 0x002fc40007ffe0ff */
[----:B------:R-:W-:-:S05]  /*0c40*/  @P3 IADD3 R0, R4, -0x20, RZ ;  /* 0xffffffe004003810 */ /* 0x000fca0007ffe0ff */
[----:B------:R2:W-:Y:S02]  /*0c50*/  STL [R1+0x2c], R0 ;  /* 0x00002c0001007387 */ /* 0x0005e40000100800 */
.L_x_495:
        /* <DEDUP_REMOVED lines=10> */
[----:B--2---:R-:W2:Y:S01]  /*0d00*/  @P0 S2R R0, SR_CTAID.Y ;  /* 0x0000000000000919 */ /* 0x004ea20000002600 */
        /* <DEDUP_REMOVED lines=22> */
[----:B------:R-:W1:Y:S01]  /*0e70*/  S2UR UR37, SR_CTAID.Z ;  /* 0x00000000002579c3 */ /* 0x000e620000002700 */
[----:B------:R-:W-:Y:S01]  /*0e80*/  ULDC UR45, c[0x0][0x1c8] ;  /* 0x00007200002d7ab9 */ /* 0x000fe20000000800 */
[----:B------:R-:W-:Y:S01]  /*0e90*/  ISETP.NE.AND P2, PT, RZ, c[0x0][0x1c8], PT ;  /* 0x00007200ff007a0c */ /* 0x000fe20003f45270 */
[----:B------:R-:W2:Y:S01]  /*0ea0*/  I2F.RP R4, R6 ;  /* 0x0000000600047306 */ /* 0x000ea20000209400 */
[----:B------:R-:W-:Y:S02]  /*0eb0*/  ULDC UR31, c[0x0][0x214] ;  /* 0x00008500001f7ab9 */ /* 0x000fe40000000800 */
[----:B------:R-:W-:Y:S02]  /*0ec0*/  ULDC.U8 UR34, c[0x0][0x328] ;  /* 0x0000ca0000227ab9 */ /* 0x000fe40000000000 */
[----:B------:R-:W3:Y:S01]  /*0ed0*/  S2UR UR30, SR_CTAID.Y ;  /* 0x00000000001e79c3 */ /* 0x000ee20000002600 */
[----:B------:R-:W-:-:S02]  /*0ee0*/  UIADD3 UR33, UR31, 0x3f, URZ ;  /* 0x0000003f1f217890 */ /* 0x000fc4000fffe03f */
[----:B------:R-:W-:Y:S02]  /*0ef0*/  ULDC.64 UR4, c[0x0][0x240] ;  /* 0x0000900000047ab9 */ /* 0x000fe40000000a00 */
[----:B------:R-:W-:Y:S02]  /*0f00*/  UISETP.NE.AND UP0, UPT, UR34, URZ, UPT ;  /* 0x0000003f2200728c */ /* 0x000fe4000bf05270 */
[----:B------:R-:W-:Y:S02]  /*0f10*/  UISETP.NE.U32.AND UP1, UPT, URZ, UR4, UPT ;  /* 0x000000043f00728c */ /* 0x000fe4000bf25070 */
[----:B------:R-:W-:Y:S01]  /*0f20*/  USHF.R.S32.HI UR43, URZ, 0x1f, UR33 ;  /* 0x0000001f3f2b7899 */ /* 0x000fe20008011421 */
[----:B--2---:R-:W2:Y:S01]  /*0f30*/  MUFU.RCP R4, R4 ;  /* 0x0000000400047308 */ /* 0x004ea20000001000 */
[----:B------:R-:W-:Y:S02]  /*0f40*/  UISETP.NE.AND.EX UP1, UPT, URZ, UR5, UPT, UP1 ;  /* 0x000000053f00728c */ /* 0x000fe4000bf25310 */
[----:B------:R-:W-:Y:S01]  /*0f50*/  ULEA.HI UR43, UR43, UR33, URZ, 0x6 ;  /* 0x000000212b2b7291 */ /* 0x000fe2000f8f303f */
[----:B-1----:R-:W-:Y:S01]  /*0f60*/  IABS R3, UR37 ;  /* 0x0000002500037c13 */ /* 0x002fe20008000000 */
[----:B------:R-:W-:-:S02]  /*0f70*/  ULOP3.LUT UR45, UR37, UR45, URZ, 0x3c, !UPT ;  /* 0x0000002d252d7292 */ /* 0x000fc4000f8e3c3f */
[----:B------:R-:W-:Y:S02]  /*0f80*/  ULDC UR5, c[0x0][0x214] ;  /* 0x0000850000057ab9 */ /* 0x000fe40000000800 */
[----:B------:R-:W-:Y:S02]  /*0f90*/  ULDC UR42, c[0x0][0x22c] ;  /* 0x00008b00002a7ab9 */ /* 0x000fe40000000800 */
[----:B------:R-:W-:Y:S01]  /*0fa0*/  ISETP.LE.AND P1, PT, RZ, UR45, PT ;  /* 0x0000002dff007c0c */ /* 0x000fe2000bf23270 */
[----:B---3--:R-:W-:Y:S02]  /*0fb0*/  UIMAD.WIDE UR46, UR30, 0x80, URZ ;  /* 0x000000801e2e78a5 */ /* 0x008fe4000f8e023f */
[----:B------:R-:W-:Y:S01]  /*0fc0*/  ULDC UR7, c[0x0][0x1c0] ;  /* 0x0000700000077ab9 */ /* 0x000fe20000000800 */
[----:B--2---:R-:W-:Y:S01]  /*0fd0*/  IADD3 R4, R4, 0xffffffe, RZ ;  /* 0x0ffffffe04047810 */ /* 0x004fe20007ffe0ff */
[----:B------:R-:W-:Y:S02]  /*0fe0*/  USEL UR33, UR46, URZ, UP1 ;  /* 0x0000003f2e217287 */ /* 0x000fe40008800000 */
[----:B------:R-:W-:Y:S01]  /*0ff0*/  ULOP3.LUT UR46, UR43, 0xffffffc0, URZ, 0xc0, !UPT ;  /* 0xffffffc02b2e7892 */ /* 0x000fe2000f8ec03f */
[----:B------:R-:W1:Y:S01]  /*1000*/  F2I.FTZ.U32.TRUNC.NTZ R5, R4 ;  /* 0x0000000400057305 */ /* 0x000e62000021f000 */
[----:B------:R-:W-:-:S02]  /*1010*/  @UP0 UIMAD UR40, UR30, UR5, URZ ;  /* 0x000000051e2802a4 */ /* 0x000fc4000f8e023f */
[----:B------:R-:W-:Y:S02]  /*1020*/  ULDC.U8 UR32, c[0x0][0x3d0] ;  /* 0x0000f40000207ab9 */ /* 0x000fe40000000000 */
[----:B------:R-:W-:Y:S02]  /*1030*/  UIMAD UR42, UR37, UR42, URZ ;  /* 0x0000002a252a72a4 */ /* 0x000fe4000f8e023f */
[----:B------:R-:W-:Y:S02]  /*1040*/  @!UP0 UIMAD UR7, UR30, UR7, UR37 ;  /* 0x000000071e0782a4 */ /* 0x000fe4000f8e0225 */
[----:B------:R-:W-:Y:S02]  /*1050*/  UIADD3 UR46, UR46, -0x40, URZ ;  /* 0xffffffc02e2e7890 */ /* 0x000fe4000fffe03f */
[----:B------:R-:W-:Y:S02]  /*1060*/  ULDC UR41, c[0x0][0x234] ;  /* 0x00008d0000297ab9 */ /* 0x000fe40000000800 */
[----:B------:R-:W-:-:S02]  /*1070*/  ULDC UR35, c[0x0][0x1c0] ;  /* 0x0000700000237ab9 */ /* 0x000fc40000000800 */
        /* <DEDUP_REMOVED lines=10> */
[----:B------:R-:W-:Y:S02]  /*1120*/  USHF.R.S32.HI UR34, URZ, 0x1f, UR42 ;  /* 0x0000001f3f227899 */ /* 0x000fe4000801142a */
[----:B------:R-:W-:Y:S01]  /*1130*/  @!UP0 UIMAD UR41, UR7, UR5, URZ ;  /* 0x00000005072982a4 */ /* 0x000fe2000f8e023f */
[----:B------:R-:W-:-:S04]  /*1140*/  IMAD.HI.U32 R0, R0, R3, RZ ;  /* 0x0000000300007227 */ /* 0x000fc800078e00ff */
[----:B------:R-:W-:-:S04]  /*1150*/  IMAD.MOV R4, RZ, RZ, -R0 ;  /* 0x000000ffff047224 */ /* 0x000fc800078e0a00 */
[C---:B------:R-:W-:Y:S02]  /*1160*/  IMAD R3, R6.reuse, R4, R3 ;  /* 0x0000000406037224 */ /* 0x040fe400078e0203 */
[----:B------:R-:W1:Y:S03]  /*1170*/  S2R R4, SR_CTAID.X ;  /* 0x0000000000047919 */ /* 0x000e660000002500 */
[----:B------:R-:W-:-:S13]  /*1180*/  ISETP.GT.U32.AND P3, PT, R6, R3, PT ;  /* 0x000000030600720c */ /* 0x000fda0003f64070 */
[----:B------:R-:W-:Y:S01]  /*1190*/  @!P3 IMAD.IADD R3, R3, 0x1, -R6 ;  /* 0x000000010303b824 */ /* 0x000fe200078e0a06 */
[----:B------:R-:W-:Y:S02]  /*11a0*/  @!P3 IADD3 R0, R0, 0x1, RZ ;  /* 0x000000010000b810 */ /* 0x000fe40007ffe0ff */
[----:B------:R-:W-:Y:S01]  /*11b0*/  ISETP.NE.AND P3, PT, RZ, UR32, PT ;  /* 0x00000020ff007c0c */ /* 0x000fe2000bf65270 */
[----:B------:R-:W-:Y:S01]  /*11c0*/  USEL UR32, UR47, URZ, UP1 ;  /* 0x0000003f2f207287 */ /* 0x000fe20008800000 */
[----:B------:R-:W-:Y:S01]  /*11d0*/  ISETP.GE.U32.AND P0, PT, R3, R6, PT ;  /* 0x000000060300720c */ /* 0x000fe20003f06070 */
[----:B------:R-:W-:Y:S01]  /*11e0*/  USHF.R.S32.HI UR47, URZ, 0x1f, UR46 ;  /* 0x0000001f3f2f7899 */ /* 0x000fe2000801142e */
[----:B-1----:R-:W-:-:S04]  /*11f0*/  IMAD.WIDE.U32 R20, R4, c[0x0][0x3d8], RZ ;  /* 0x0000f60004147a25 */ /* 0x002fc800078e00ff */
[----:B------:R-:W-:Y:S01]  /*1200*/  IMAD R3, R4, c[0x0][0x3dc], R21 ;  /* 0x0000f70004037a24 */ /* 0x000fe200078e0215 */
[----:B------:R-:W-:-:S04]  /*1210*/  SEL R20, R20, RZ, P3 ;  /* 0x000000ff14147207 */ /* 0x000fc80001800000 */
[----:B------:R-:W-:Y:S02]  /*1220*/  SEL R19, R3, RZ, P3 ;  /* 0x000000ff03137207 */ /* 0x000fe40001800000 */
        /* <DEDUP_REMOVED lines=9> */
.L_x_488:
[----:B------:R-:W-:-:S04]  /*12c0*/  UIMAD UR40, UR30, UR12, UR37 ;  /* 0x0000000c1e2872a4 */ /* 0x000fc8000f8e0225 */
[----:B------:R-:W-:Y:S02]  /*12d0*/  UIMAD UR40, UR40, UR11, URZ ;  /* 0x0000000b282872a4 */ /* 0x000fe4000f8e023f */
.L_x_489:
[----:B------:R-:W2:Y:S04]  /*12e0*/  LDL.64 R4, [R1+0x48] ;  /* 0x0000480001047983 */ /* 0x000ea80000100a00 */
[----:B------:R1:W2:Y:S01]  /*12f0*/  LDL.64 R24, [R1+0x48] ;  /* 0x0000480001187983 */ /* 0x0002a20000100a00 */
[----:B------:R-:W-:Y:S01]  /*1300*/  UIADD3 UR15, UP0, UR6, UR15, URZ ;  /* 0x0000000f060f7290 */ /* 0x000fe2000ff1e03f */
[----:B------:R-:W-:Y:S01]  /*1310*/  MOV R12, UR30 ;  /* 0x0000001e000c7c02 */ /* 0x000fe20008000f00 */
[----:B------:R-:W-:Y:S01]  /*1320*/  IMAD.U32 R11, RZ, RZ, UR30 ;  /* 0x0000001eff0b7e24 */ /* 0x000fe2000f8e00ff */
[----:B------:R-:W3:Y:S01]  /*1330*/  S2R R21, SR_TID.X ;  /* 0x0000000000157919 */ /* 0x000ee20000002100 */
[----:B------:R-:W-:Y:S01]  /*1340*/  UIADD3.X UR14, UR4, UR14, URZ, UP0, !UPT ;  /* 0x0000000e040e7290 */ /* 0x000fe200087fe43f */
[----:B------:R-:W-:Y:S01]  /*1350*/  IMAD.U32 R8, RZ, RZ, UR30 ;  /* 0x0000001eff087e24 */ /* 0x000fe2000f8e00ff */
[----:B------:R-:W-:Y:S01]  /*1360*/  ULDC.64 UR6, c[0x0][0x368] ;  /* 0x0000da0000067ab9 */ /* 0x000fe20000000a00 */
[----:B------:R-:W-:Y:S01]  /*1370*/  MOV R6, UR15 ;  /* 0x0000000f00067c02 */ /* 0x000fe20008000f00 */
[----:B------:R-:W-:-:S02]  /*1380*/  ULDC.64 UR4, c[0x0][0x1a0] ;  /* 0x0000680000047ab9 */ /* 0x000fc40000000a00 */
[----:B------:R-:W-:Y:S02]  /*1390*/  UIMAD UR4, UR14, UR4, URZ ;  /* 0x000000040e0472a4 */ /* 0x000fe4000f8e023f */
[----:B------:R-:W-:-:S04]  /*13a0*/  UIMAD UR6, UR44, UR6, URZ ;  /* 0x000000062c0672a4 */ /* 0x000fc8000f8e023f */
[----:B------:R-:W-:Y:S02]  /*13b0*/  UIMAD UR7, UR30, UR7, UR6 ;  /* 0x000000071e0772a4 */ /* 0x000fe4000f8e0206 */
[----:B------:R-:W-:-:S03]  /*13c0*/  UIMAD UR6, UR15, UR5, UR4 ;  /* 0x000000050f0672a4 */ /* 0x000fc6000f8e0204 */
[----:B------:R-:W-:Y:S02]  /*13d0*/  ULDC.64 UR4, c[0x0][0x198] ;  /* 0x0000660000047ab9 */ /* 0x000fe40000000a00 */
[----:B------:R-:W-:Y:S01]  /*13e0*/  UIMAD UR4, UR14, UR4, URZ ;  /* 0x000000040e0472a4 */ /* 0x000fe2000f8e023f */
[----:B---3--:R-:W-:-:S03]  /*13f0*/  SHF.R.S32.HI R22, RZ, 0x1f, R21 ;  /* 0x0000001fff167819 */ /* 0x008fc60000011415 */
[----:B------:R-:W-:Y:S01]  /*1400*/  UIMAD UR4, UR15, UR5, UR4 ;  /* 0x000000050f0472a4 */ /* 0x000fe2000f8e0204 */
[----:B------:R-:W-:-:S04]  /*1410*/  LEA.HI R16, R22, R21, RZ, 0x2 ;  /* 0x0000001516107211 */ /* 0x000fc800078f10ff */
[----:B------:R-:W-:-:S04]  /*1420*/  SHF.R.S32.HI R16, RZ, 0x2, R16 ;  /* 0x00000002ff107819 */ /* 0x000fc80000011410 */
[----:B------:R-:W-:Y:S02]  /*1430*/  SHF.R.S32.HI R17, RZ, 0x1f, R16 ;  /* 0x0000001fff117819 */ /* 0x000fe40000011410 */
[----:B------:R-:W-:-:S04]  /*1440*/  IADD3 R3, P0, R16, UR46, RZ ;  /* 0x0000002e10037c10 */ /* 0x000fc8000ff1e0ff */
[----:B------:R-:W-:-:S05]  /*1450*/  IADD3.X R10, R17, UR47, RZ, P0, !PT ;  /* 0x0000002f110a7c10 */ /* 0x000fca00087fe4ff */
[----:B------:R-:W-:Y:S01]  /*1460*/  IMAD R13, R10, c[0x0][0x190], RZ ;  /* 0x000064000a0d7a24 */ /* 0x000fe200078e02ff */
[----:B------:R-:W-:Y:S01]  /*1470*/  ULEA.HI.SX32 UR43, UR43, 0xffffffff, 0x1a ;  /* 0xffffffff2b2b7891 */ /* 0x000fe2000f8fd23f */
[----:B------:R-:W-:Y:S01]  /*1480*/  IMAD.U32 R18, RZ, RZ, UR37 ;  /* 0x00000025ff127e24 */ /* 0x000fe2000f8e00ff */
[----:B------:R-:W-:Y:S01]  /*1490*/  UIADD3 UR41, UR46, UR41, URZ ;  /* 0x000000292e297290 */ /* 0x000fe2000fffe03f */
[----:B------:R-:W-:Y:S01]  /*14a0*/  @P3 BAR.SYNC.DEFER_BLOCKING 0x0 ;  /* 0x0000000000003b1d */ /* 0x000fe20000010000 */
[----:B--2---:R-:W-:Y:S02]  /*14b0*/  IMAD.MOV.U32 R24, RZ, RZ, R4 ;  /* 0x000000ffff187224 */ /* 0x004fe400078e0004 */
[----:B------:R-:W-:-:S03]  /*14c0*/  IMAD.U32 R4, RZ, RZ, UR15 ;  /* 0x0000000fff047e24 */ /* 0x000fc6000f8e00ff */
[----:B------:R-:W-:-:S05]  /*14d0*/  SHF.R.S32.HI R25, RZ, 0x1f, R24 ;  /* 0x0000001fff197819 */ /* 0x000fca0000011418 */
[--C-:B------:R-:W-:Y:S01]  /*14e0*/  IMAD.WIDE.U32 R4, R4, c[0x0][0x198], R24.reuse ;  /* 0x0000660004047a25 */ /* 0x100fe200078e0018 */
[----:B------:R1:W-:Y:S03]  /*14f0*/  STL [R1+0x4c], R25 ;  /* 0x00004c1901007387 */ /* 0x0003e60000100800 */
[--C-:B------:R-:W-:Y:S01]  /*1500*/  IMAD.WIDE.U32 R6, R6, c[0x0][0x1a0], R24.reuse ;  /* 0x0000680006067a25 */ /* 0x100fe200078e0018 */
[----:B------:R-:W-:Y:S01]  /*1510*/  IADD3 R5, R5, UR4, RZ ;  /* 0x0000000405057c10 */ /* 0x000fe2000fffe0ff */
[----:B------:R-:W2:Y:S01]  /*1520*/  LDL R23, [R1+0x10] ;  /* 0x0000100001177983 */ /* 0x000ea20000100800 */
[----:B------:R-:W-:Y:S01]  /*1530*/  ULDC.64 UR4, c[0x0][0x180] ;  /* 0x0000600000047ab9 */ /* 0x000fe20000000a00 */
[----:B------:R-:W-:Y:S01]  /*1540*/  IMAD.WIDE.U32 R8, R8, c[0x0][0x368], R24 ;  /* 0x0000da0008087a25 */ /* 0x000fe200078e0018 */
[----:B------:R-:W-:Y:S01]  /*1550*/  IADD3 R7, R7, UR6, RZ ;  /* 0x0000000607077c10 */ /* 0x000fe2000fffe0ff */
[----:B------:R-:W-:-:S02]  /*1560*/  UIMAD UR4, UR44, UR4, URZ ;  /* 0x000000042c0472a4 */ /* 0x000fc4000f8e023f */
[----:B------:R-:W-:Y:S01]  /*1570*/  IMAD.WIDE.U32 R4, R12, c[0x0][0x180], R4 ;  /* 0x000060000c047a25 */ /* 0x000fe200078e0004 */
[----:B------:R-:W-:Y:S01]  /*1580*/  IADD3 R9, R9, UR7, RZ ;  /* 0x0000000709097c10 */ /* 0x000fe2000fffe0ff */
[----:B------:R-:W-:Y:S02]  /*1590*/  UIMAD UR4, UR30, UR5, UR4 ;  /* 0x000000051e0472a4 */ /* 0x000fe4000f8e0204 */
[----:B------:R-:W-:Y:S01]  /*15a0*/  IMAD.WIDE.U32 R6, R11, c[0x0][0x188], R6 ;  /* 0x000062000b067a25 */ /* 0x000fe200078e0006 */
[----:B------:R-:W-:Y:S02]  /*15b0*/  ULDC.64 UR6, c[0x0][0x188] ;  /* 0x0000620000067ab9 */ /* 0x000fe40000000a00 */
[----:B------:R-:W-:Y:S01]  /*15c0*/  UIMAD UR6, UR44, UR6, URZ ;  /* 0x000000062c0672a4 */ /* 0x000fe2000f8e023f */
[----:B------:R-:W-:Y:S02]  /*15d0*/  IMAD R12, R10, c[0x0][0x370], RZ ;  /* 0x0000dc000a0c7a24 */ /* 0x000fe400078e02ff */
[----:B------:R-:W-:Y:S01]  /*15e0*/  IMAD.WIDE.U32 R10, R3, c[0x0][0x190], R24 ;  /* 0x00006400030a7a25 */ /* 0x000fe200078e0018 */
[----:B------:R-:W-:Y:S01]  /*15f0*/  IADD3 R5, R5, UR4, RZ ;  /* 0x0000000405057c10 */ /* 0x000fe2000fffe0ff */
[----:B------:R-:W3:Y:S01]  /*1600*/  LDL R24, [R1+0x30] ;  /* 0x0000300001187983 */ /* 0x000ee20000100800 */
[----:B------:R-:W-:-:S02]  /*1610*/  ULDC.64 UR4, c[0x0][0x378] ;  /* 0x0000de0000047ab9 */ /* 0x000fc40000000a00 */
[----:B------:R-:W-:Y:S02]  /*1620*/  UIMAD UR6, UR30, UR7, UR6 ;  /* 0x000000071e0672a4 */ /* 0x000fe4000f8e0206 */
[----:B------:R-:W-:Y:S01]  /*1630*/  UIMAD UR4, UR36, UR4, URZ ;  /* 0x00000004240472a4 */ /* 0x000fe2000f8e023f */
[C---:B------:R-:W-:Y:S02]  /*1640*/  IMAD R13, R3.reuse, c[0x0][0x194], R13 ;  /* 0x00006500030d7a24 */ /* 0x040fe400078e020d */
[----:B------:R-:W-:Y:S01]  /*1650*/  IMAD.WIDE.U32 R8, R3, c[0x0][0x370], R8 ;  /* 0x0000dc0003087a25 */ /* 0x000fe200078e0008 */
[----:B------:R-:W-:-:S03]  /*1660*/  IADD3 R7, R7, UR6, RZ ;  /* 0x0000000607077c10 */ /* 0x000fc6000fffe0ff */
[----:B------:R-:W-:Y:S01]  /*1670*/  IMAD R12, R3, c[0x0][0x374], R12 ;  /* 0x0000dd00030c7a24 */ /* 0x000fe200078e020c */
[----:B------:R-:W-:Y:S01]  /*1680*/  UIMAD UR6, UR37, UR5, UR4 ;  /* 0x00000005250672a4 */ /* 0x000fe2000f8e0204 */
[----:B------:R-:W-:Y:S02]  /*1690*/  IMAD.IADD R11, R11, 0x1, R13 ;  /* 0x000000010b0b7824 */ /* 0x000fe400078e020d */
[----:B------:R-:W-:Y:S01]  /*16a0*/  IMAD.IADD R9, R9, 0x1, R12 ;  /* 0x0000000109097824 */ /* 0x000fe200078e020c */
[----:B------:R-:W-:Y:S01]  /*16b0*/  ULDC.64 UR4, c[0x0][0x178] ;  /* 0x00005e0000047ab9 */ /* 0x000fe20000000a00 */
[----:B------:R-:W-:Y:S01]  /*16c0*/  IMAD.U32 R13, RZ, RZ, UR37 ;  /* 0x00000025ff0d7e24 */ /* 0x000fe2000f8e00ff */
[----:B------:R-:W-:Y:S01]  /*16d0*/  UIMAD UR4, UR44, UR4, URZ ;  /* 0x000000042c0472a4 */ /* 0x000fe2000f8e023f */
[C---:B------:R-:W-:Y:S02]  /*16e0*/  IMAD R12, R14.reuse, c[0x0][0x1b8], RZ ;  /* 0x00006e000e0c7a24 */ /* 0x040fe400078e02ff */
[----:B------:R-:W-:Y:S01]  /*16f0*/  IMAD R3, R14, c[0x0][0x1b0], RZ ;  /* 0x00006c000e037a24 */ /* 0x000fe200078e02ff */
[----:B------:R-:W-:Y:S01]  /*1700*/  MOV R14, UR30 ;  /* 0x0000001e000e7c02 */ /* 0x000fe20008000f00 */
[----:B------:R-:W-:Y:S01]  /*1710*/  IMAD.WIDE.U32 R8, R13, c[0x0][0x378], R8 ;  /* 0x0000de000d087a25 */ /* 0x000fe200078e0008 */
[----:B------:R-:W-:-:S03]  /*1720*/  UIMAD UR4, UR30, UR5, UR4 ;  /* 0x000000051e0472a4 */ /* 0x000fc6000f8e0204 */
[C---:B------:R-:W-:Y:S02]  /*1730*/  IMAD R3, R0.reuse, c[0x0][0x1b4], R3 ;  /* 0x00006d0000037a24 */ /* 0x040fe400078e0203 */
[----:B------:R-:W-:Y:S01]  /*1740*/  IMAD.WIDE.U32 R4, R0, c[0x0][0x1b0], R4 ;  /* 0x00006c0000047a25 */ /* 0x000fe200078e0004 */
[----:B------:R-:W-:-:S03]  /*1750*/  LEA R248, P0, R8, c[0x0][0x330], 0x1 ;  /* 0x0000cc0008f87a11 */ /* 0x000fc600078008ff */
[----:B------:R-:W-:Y:S01]  /*1760*/  IMAD.WIDE.U32 R14, R14, c[0x0][0x178], R10 ;  /* 0x00005e000e0e7a25 */ /* 0x000fe200078e000a */
[----:B------:R-:W-:-:S03]  /*1770*/  IADD3 R5, R5, R3, RZ ;  /* 0x0000000305057210 */ /* 0x000fc60007ffe0ff */
[C---:B------:R-:W-:Y:S02]  /*1780*/  IMAD R12, R0.reuse, c[0x0][0x1bc], R12 ;  /* 0x00006f00000c7a24 */ /* 0x040fe400078e020c */
[----:B------:R-:W-:Y:S01]  /*1790*/  IMAD.WIDE.U32 R6, R0, c[0x0][0x1b8], R6 ;  /* 0x00006e0000067a25 */ /* 0x000fe200078e0006 */
[----:B------:R-:W-:Y:S02]  /*17a0*/  IADD3 R0, R9, UR6, RZ ;  /* 0x0000000609007c10 */ /* 0x000fe4000fffe0ff */
[----:B------:R-:W-:Y:S01]  /*17b0*/  IADD3 R9, R15, UR4, RZ ;  /* 0x000000040f097c10 */ /* 0x000fe2000fffe0ff */
[----:B------:R-:W-:Y:S01]  /*17c0*/  IMAD.IADD R7, R7, 0x1, R12 ;  /* 0x0000000107077824 */ /* 0x000fe200078e020c */
[----:B------:R-:W-:Y:S01]  /*17d0*/  LEA.HI.X R249, R8, c[0x0][0x334], R0, 0x1, P0 ;  /* 0x0000cd0008f97a11 */ /* 0x000fe200000f0c00 */
[C---:B------:R-:W-:Y:S01]  /*17e0*/  IMAD R3, R17.reuse, c[0x0][0x1a0], RZ ;  /* 0x0000680011037a24 */ /* 0x040fe200078e02ff */
[----:B------:R-:W-:Y:S01]  /*17f0*/  ULDC.64 UR4, c[0x0][0x1a8] ;  /* 0x00006a0000047ab9 */ /* 0x000fe20000000a00 */
[----:B------:R-:W-:Y:S01]  /*1800*/  IMAD R0, R17, c[0x0][0x198], RZ ;  /* 0x0000660011007a24 */ /* 0x000fe200078e02ff */
[----:B------:R-:W-:Y:S01]  /*1810*/  UIMAD UR4, UR36, UR4, URZ ;  /* 0x00000004240472a4 */ /* 0x000fe2000f8e023f */
[----:B------:R-:W-:-:S02]  /*1820*/  IMAD R3, R16, c[0x0][0x1a4], R3 ;  /* 0x0000690010037a24 */ /* 0x000fc400078e0203 */
[----:B------:R-:W-:Y:S01]  /*1830*/  IMAD.WIDE.U32 R12, R16, c[0x0][0x1a0], R6 ;  /* 0x00006800100c7a25 */ /* 0x000fe200078e0006 */
[----:B------:R-:W-:-:S03]  /*1840*/  UIMAD UR4, UR37, UR5, UR4 ;  /* 0x00000005250472a4 */ /* 0x000fc6000f8e0204 */
[C---:B------:R-:W-:Y:S02]  /*1850*/  IMAD R17, R16.reuse, c[0x0][0x19c], R0 ;  /* 0x0000670010117a24 */ /* 0x040fe400078e0200 */
[----:B------:R-:W-:Y:S01]  /*1860*/  IMAD.WIDE.U32 R10, R16, c[0x0][0x198], R4 ;  /* 0x00006600100a7a25 */ /* 0x000fe200078e0004 */
[----:B------:R-:W-:Y:S01]  /*1870*/  ULEA.HI UR5, UR43, UR43, URZ, 0x1 ;  /* 0x0000002b2b057291 */ /* 0x000fe2000f8f083f */
[----:B------:R-:W-:Y:S02]  /*1880*/  IADD3 R0, R13, R3, RZ ;  /* 0x000000030d007210 */ /* 0x000fe40007ffe0ff */
[----:B------:R-:W-:Y:S01]  /*1890*/  IMAD.IADD R3, R11, 0x1, R17 ;  /* 0x000000010b037824 */ /* 0x000fe200078e0211 */
[----:B------:R-:W-:Y:S01]  /*18a0*/  LEA R4, P0, R10, c[0x0][0x168], 0x1 ;  /* 0x00005a000a047a11 */ /* 0x000fe200078008ff */
[----:B------:R-:W-:Y:S01]  /*18b0*/  IMAD.MOV.U32 R8, RZ, RZ, R14 ;  /* 0x000000ffff087224 */ /* 0x000fe200078e000e */
[----:B------:R-:W-:Y:S01]  /*18c0*/  ULOP3.LUT UR5, UR5, 0xfffffffe, URZ, 0xc0, !UPT ;  /* 0xfffffffe05057892 */ /* 0x000fe2000f8ec03f */
[----:B------:R-:W-:-:S02]  /*18d0*/  LEA R6, P1, R12, c[0x0][0x170], 0x1 ;  /* 0x00005c000c067a11 */ /* 0x000fc400078208ff */
[----:B------:R-:W-:Y:S01]  /*18e0*/  IMAD.WIDE.U32 R14, R18, c[0x0][0x1a8], R8 ;  /* 0x00006a00120e7a25 */ /* 0x000fe200078e0008 */
[----:B------:R-:W-:Y:S01]  /*18f0*/  LEA.HI.X R5, R10, c[0x0][0x16c], R3, 0x1, P0 ;  /* 0x00005b000a057a11 */ /* 0x000fe200000f0c03 */
[----:B------:R-:W-:Y:S02]  /*1900*/  UIADD3 UR5, UR43, -UR5, URZ ;  /* 0x800000052b057290 */ /* 0x000fe4000fffe03f */
[----:B------:R-:W-:Y:S01]  /*1910*/  IMAD.MOV.U32 R3, RZ, RZ, c[0x0][0x198] ;  /* 0x00006600ff037624 */ /* 0x000fe200078e00ff */
[----:B------:R-:W-:Y:S01]  /*1920*/  LEA.HI.X R7, R12, c[0x0][0x174], R0, 0x1, P1 ;  /* 0x00005d000c077a11 */ /* 0x000fe200008f0c00 */
[----:B------:R-:W-:Y:S01]  /*1930*/  IMAD.MOV.U32 R9, RZ, RZ, c[0x0][0x1a0] ;  /* 0x00006800ff097624 */ /* 0x000fe200078e00ff */
[----:B------:R-:W-:Y:S01]  /*1940*/  IADD3 R0, R15, UR4, RZ ;  /* 0x000000040f007c10 */ /* 0x000fe2000fffe0ff */
[----:B------:R-:W-:Y:S01]  /*1950*/  IMAD.MOV.U32 R11, RZ, RZ, c[0x0][0x19c] ;  /* 0x00006700ff0b7624 */ /* 0x000fe200078e00ff */
[----:B------:R-:W-:Y:S01]  /*1960*/  LEA R246, P2, R14, c[0x0][0x160], 0x1 ;  /* 0x000058000ef67a11 */ /* 0x000fe200078408ff */
[----:B------:R-:W-:Y:S01]  /*1970*/  UISETP.NE.AND UP0, UPT, UR5, 0x1, UPT ;  /* 0x000000010500788c */ /* 0x000fe2000bf05270 */
[----:B------:R-:W-:-:S02]  /*1980*/  LEA R10, P0, R3, R4, 0x7 ;  /* 0x00000004030a7211 */ /* 0x000fc400078038ff */
[----:B------:R-:W-:Y:S02]  /*1990*/  MOV R12, c[0x0][0x1a4] ;  /* 0x00006900000c7a02 */ /* 0x000fe40000000f00 */
[----:B------:R-:W-:Y:S02]  /*19a0*/  LEA R8, P1, R9, R6, 0x7 ;  /* 0x0000000609087211 */ /* 0x000fe400078238ff */
[----:B------:R-:W-:Y:S02]  /*19b0*/  LEA.HI.X R247, R14, c[0x0][0x164], R0, 0x1, P2 ;  /* 0x000059000ef77a11 */ /* 0x000fe400010f0c00 */
[----:B------:R-:W-:Y:S02]  /*19c0*/  LEA.HI.X R11, R3, R5, R11, 0x7, P0 ;  /* 0x00000005030b7211 */ /* 0x000fe400000f3c0b */
[----:B------:R-:W-:Y:S02]  /*19d0*/  PLOP3.LUT P0, PT, PT, PT, UP0, 0x80, 0x0 ;  /* 0x000000000000781c */ /* 0x000fe40003f0f008 */
[----:B------:R-:W-:Y:S01]  /*19e0*/  LEA.HI.X R9, R9, R7, R12, 0x7, P1 ;  /* 0x0000000709097211 */ /* 0x000fe200008f3c0c */
[----:B------:R-:W-:-:S02]  /*19f0*/  UIMAD.WIDE UR4, UR41, UR13, UR26 ;  /* 0x0000000d290472a5 */ /* 0x000fc4000f8e021a */
[----:B------:R-:W-:Y:S02]  /*1a00*/  UIMAD.WIDE UR6, UR30, UR10, UR46 ;  /* 0x0000000a1e0672a5 */ /* 0x000fe4000f8e022e */
[----:B------:R-:W-:Y:S02]  /*1a10*/  UIMAD UR35, UR35, UR9, UR17 ;  /* 0x00000009232372a4 */ /* 0x000fe4000f8e0211 */
[----:B------:R-:W-:Y:S02]  /*1a20*/  UIADD3 UR33, UP0, UR6, UR33, URZ ;  /* 0x0000002106217290 */ /* 0x000fe4000ff1e03f */
[----:B------:R-:W-:Y:S02]  /*1a30*/  UIADD3 UR35, UR29, UR35, URZ ;  /* 0x000000231d237290 */ /* 0x000fe4000fffe03f */
[----:B------:R-:W-:Y:S02]  /*1a40*/  UIADD3.X UR32, UR7, UR32, URZ, UP0, !UPT ;  /* 0x0000002007207290 */ /* 0x000fe400087fe43f */
[----:B------:R-:W-:-:S04]  /*1a50*/  UIMAD UR35, UR35, UR33, URZ ;  /* 0x00000021232372a4 */ /* 0x000fc8000f8e023f */
[----:B------:R-:W-:Y:S02]  /*1a60*/  UIMAD UR32, UR32, UR28, UR35 ;  /* 0x0000001c202072a4 */ /* 0x000fe4000f8e0223 */
[----:B------:R-:W-:Y:S01]  /*1a70*/  UISETP.GE.AND UP0, UPT, UR31, 0x1, UPT ;  /* 0x000000011f00788c */ /* 0x000fe2000bf06270 */
        /* <DEDUP_REMOVED lines=48> */
[----:B---3--:R-:W-:-:S02]  /*1d80*/  SHF.L.U32 R0, R24, 0x1, RZ ;  /* 0x0000000118007819 */ /* 0x008fc400000006ff */
[----:B------:R-:W-:-:S03]  /*1d90*/  IADD3 R3, R24, 0x1800, RZ ;  /* 0x0000180018037810 */ /* 0x000fc60007ffe0ff */
[----:B------:R-:W-:Y:S01]  /*1da0*/  @!PT LDS RZ, [RZ] ;  /* 0x00000000fffff984 */ /* 0x000fe20000000800 */
[----:B------:R-:W-:Y:S01]  /*1db0*/  @!PT LDS RZ, [RZ] ;  /* 0x00000000fffff984 */ /* 0x000fe20000000800 */
[----:B------:R-:W-:Y:S01]  /*1dc0*/  @!PT LDS RZ, [RZ] ;  /* 0x00000000fffff984 */ /* 0x000fe20000000800 */
[----:B------:R3:W-:Y:S01]  /*1dd0*/  LDGSTS.E.BYPASS.LTC128B.128 [R0+0xf000], [R6.64] ;  /* 0x0f00000006007fae */ /* 0x0007e2000b901d66 */
[----:B------:R-:W-:-:S03]  /*1de0*/  SEL R3, R3, R24, !P0 ;  /* 0x0000001803037207 */ /* 0x000fc60004000000 */
[----:B------:R3:W-:Y:S04]  /*1df0*/  LDGSTS.E.BYPASS.LTC128B.128 [R0+0x11000], [R6.64+0x40] ;  /* 0x1100004006007fae */ /* 0x0007e8000b901d66 */
[----:B------:R3:W-:Y:S01]  /*1e00*/  LDGSTS.E.BYPASS.LTC128B.128 [R0+0x13000], [R6.64+0x80] ;  /* 0x1300008006007fae */ /* 0x0007e2000b901d66 */
[----:B------:R-:W-:-:S03]  /*1e10*/  IMAD.SHL.U32 R245, R3, 0x2, RZ ;  /* 0x0000000203f57824 */ /* 0x000fc600078e00ff */
        /* <DEDUP_REMOVED lines=16> */
[----:B------:R-:W0:Y:S01]  /*1f20*/  LDGDEPBAR ;  /* 0x00000000000079af */ /* 0x000e220000000000 */
[----:B---3--:R-:W-:Y:S01]  /*1f30*/  IMAD.MOV.U32 R6, RZ, RZ, 0x4 ;  /* 0x00000004ff067424 */ /* 0x008fe200078e00ff */
[----:B----4-:R-:W-:Y:S01]  /*1f40*/  LEA.HI R0, R22, R21, RZ, 0x5 ;  /* 0x0000001516007211 */ /* 0x010fe200078f28ff */
[----:B------:R-:W-:Y:S01]  /*1f50*/  IMAD.U32 R4, RZ, RZ, UR42 ;  /* 0x0000002aff047e24 */ /* 0x000fe2000f8e00ff */
[----:B------:R-:W-:-:S04]  /*1f60*/  DEPBAR.LE SB0, 0x1 ;  /* 0x000080400000791a */ /* 0x000fc80000000000 */
[----:B------:R-:W-:Y:S02]  /*1f70*/  LOP3.LUT R3, R0, 0xffffffe0, RZ, 0xc0, !PT ;  /* 0xffffffe000037812 */ /* 0x000fe400078ec0ff */
[----:B------:R-:W-:Y:S02]  /*1f80*/  SHF.R.S32.HI R0, RZ, 0x5, R0 ;  /* 0x00000005ff007819 */ /* 0x000fe40000011400 */
[----:B------:R-:W-:-:S05]  /*1f90*/  IADD3 R8, -R3, R21, RZ ;  /* 0x0000001503087210 */ /* 0x000fca0007ffe1ff */
[----:B------:R-:W-:Y:S02]  /*1fa0*/  IMAD R0, R0, UR20, R8 ;  /* 0x0000001400007c24 */ /* 0x000fe4000f8e0208 */
[----:B------:R-:W-:-:S03]  /*1fb0*/  IMAD.U32 R3, RZ, RZ, UR34 ;  /* 0x00000022ff037e24 */ /* 0x000fc6000f8e00ff */
[----:B------:R-:W-:Y:S02]  /*1fc0*/  IADD3 R4, P2, P1, R0, UR19, R4 ;  /* 0x0000001300047c10 */ /* 0x000fe4000f95e004 */
[----:B------:R-:W-:Y:S01]  /*1fd0*/  SHF.R.S32.HI R0, RZ, 0x1f, R0 ;  /* 0x0000001fff007819 */ /* 0x000fe20000011400 */
[----:B--2---:R-:W-:-:S03]  /*1fe0*/  IMAD.WIDE R6, R23, R6, UR4 ;  /* 0x0000000417067e25 */ /* 0x004fc6000f8e0206 */
[----:B------:R-:W-:Y:S02]  /*1ff0*/  IADD3.X R0, R0, UR18, R3, P2, P1 ;  /* 0x0000001200007c10 */ /* 0x000fe400097e2403 */
[----:B------:R-:W-:Y:S01]  /*2000*/  IADD3 R4, P1, R4, R20, RZ ;  /* 0x0000001404047210 */ /* 0x000fe20007f3e0ff */
[----:B------:R2:W5:Y:S03]  /*2010*/  LDG.E R9, [R6.64] ;  /* 0x0000002606097981 */ /* 0x000566000c1e1900 */
[----:B------:R-:W-:Y:S01]  /*2020*/  IADD3.X R5, R0, R19, RZ, P1, !PT ;  /* 0x0000001300057210 */ /* 0x000fe20000ffe4ff */
[----:B------:R2:W5:Y:S04]  /*2030*/  LDG.E R252, [R6.64+0x20] ;  /* 0x0000202606fc7981 */ /* 0x000568000c1e1900 */
[----:B------:R2:W5:Y:S04]  /*2040*/  LDG.E R251, [R6.64+0x80] ;  /* 0x0000802606fb7981 */ /* 0x000568000c1e1900 */
[----:B------:R2:W5:Y:S04]  /*2050*/  LDG.E R250, [R6.64+0xa0] ;  /* 0x0000a02606fa7981 */ /* 0x000568000c1e1900 */
[----:B------:R-:W-:Y:S01]  /*2060*/  BAR.SYNC.DEFER_BLOCKING 0x0 ;  /* 0x0000000000007b1d */ /* 0x000fe20000010000 */
[----:B--2---:R-:W-:Y:S01]  /*2070*/  IMAD.U32 R6, RZ, RZ, UR28 ;  /* 0x0000001cff067e24 */ /* 0x004fe2000f8e00ff */
[----:B------:R-:W-:-:S04]  /*2080*/  MOV R7, UR29 ;  /* 0x0000001d00077c02 */ /* 0x000fc80008000f00 */
[----:B------:R1:W2:Y:S01]  /*2090*/  LDSM.16.M88.4 R172, [R221+0xf000] ;  /* 0x00f00000ddac783b */ /* 0x0002a20000000200 */
[----:B------:R-:W-:-:S03]  /*20a0*/  IMAD.WIDE.U32 R4, R6, UR33, R4 ;  /* 0x0000002106047c25 */ /* 0x000fc6000f8e0004 */
[----:B------:R1:W3:Y:S02]  /*20b0*/  LDSM.16.M88.4 R176, [R221+0xf400] ;  /* 0x00f40000ddb0783b */ /* 0x0002e40000000200 */
[----:B------:R-:W-:Y:S02]  /*20c0*/  IADD3 R0, R5, UR32, RZ ;  /* 0x0000002005007c10 */ /* 0x000fe4000fffe0ff */
[C---:B------:R-:W-:Y:S01]  /*20d0*/  LEA R232, P1, R4.reuse, c[0x0][0x350], 0x2 ;  /* 0x0000d40004e87a11 */ /* 0x040fe200078210ff */
[----:B------:R1:W4:Y:S03]  /*20e0*/  LDSM.16.M88.4 R180, [R222+0xf000] ;  /* 0x00f00000deb4783b */ /* 0x0003260000000200 */
[----:B------:R-:W-:Y:S01]  /*20f0*/  LEA.HI.X R233, R4, c[0x0][0x354], R0, 0x2, P1 ;  /* 0x0000d50004e97a11 */ /* 0x000fe200008f1400 */
[----:B------:R1:W1:Y:S01]  /*2100*/  LDSM.16.M88.4 R184, [R222+0xf400] ;  /* 0x00f40000deb8783b */ /* 0x0002620000000200 */
[----:B------:R-:W-:Y:S01]  /*2110*/  PLOP3.LUT P1, PT, PT, PT, UP0, 0x80, 0x0 ;  /* 0x000000000000781c */ /* 0x000fe20003f2f008 */
[----:B------:R-:W-:-:S02]  /*2120*/  UIADD3 UR32, UR46, UR40, URZ ;  /* 0x000000282e207290 */ /* 0x000fc4000fffe03f */
[----:B------:R1:W1:Y:S02]  /*2130*/  LDSM.16.M88.4 R188, [R221+0x11000] ;  /* 0x01100000ddbc783b */ /* 0x0002640000000200 */
[----:B------:R-:W-:Y:S02]  /*2140*/  UIMAD.WIDE UR32, UR32, UR13, UR24 ;  /* 0x0000000d202072a5 */ /* 0x000fe4000f8e0218 */
        /* <DEDUP_REMOVED lines=8> */
[----:B--23--:R-:W-:Y:S02]  /*21d0*/  IMAD.MOV.U32 R4, RZ, RZ, c[0x0][0x308] ;  /* 0x0000c200ff047624 */ /* 0x00cfe400078e00ff */
[----:B------:R-:W-:-:S05]  /*21e0*/  IMAD.MOV.U32 R5, RZ, RZ, c[0x0][0x30c] ;  /* 0x0000c300ff057624 */ /* 0x000fca00078e00ff */
[----:B------:R2:W3:Y:S04]  /*21f0*/  LDG.E.64 R6, [R4.64] ;  /* 0x0000002604067981 */ /* 0x0004e8000c1e1b00 */
[----:B--2---:R-:W2:Y:S01]  /*2200*/  LDG.E.64 R4, [R4.64+0x8] ;  /* 0x0000082604047981 */ /* 0x004ea2000c1e1b00 */
[----:B------:R-:W-:Y:S01]  /*2210*/  UIMAD UR7, UR30, UR8, UR37 ;  /* 0x000000081e0772a4 */ /* 0x000fe2000f8e0225 */
[----:B------:R-:W-:Y:S01]  /*2220*/  LEA.HI R3, R22, R21, RZ, 0x6 ;  /* 0x0000001516037211 */ /* 0x000fe200078f30ff */
[----:B------:R-:W-:Y:S01]  /*2230*/  IMAD.U32 R0, RZ, RZ, UR23 ;  /* 0x00000017ff007e24 */ /* 0x000fe2000f8e00ff */
[----:B-----5:R4:W-:Y:S01]  /*2240*/  STL [R1], R9 ;  /* 0x0000000901007387 */ /* 0x0209e20000100800 */
[----:B------:R-:W-:Y:S01]  /*2250*/  USHF.L.U32 UR7, UR7, 0x5, URZ ;  /* 0x0000000507077899 */ /* 0x000fe2000800063f */
[----:B------:R-:W-:Y:S01]  /*2260*/  SHF.R.S32.HI R3, RZ, 0x6, R3 ;  /* 0x00000006ff037819 */ /* 0x000fe20000011403 */
[----:B------:R-:W-:-:S02]  /*2270*/  IMAD.MOV.U32 R127, RZ, RZ, RZ ;  /* 0x000000ffff7f7224 */ /* 0x000fc400078e00ff */
[----:B------:R-:W-:Y:S01]  /*2280*/  USHF.R.S32.HI UR6, URZ, 0x1f, UR7 ;  /* 0x0000001f3f067899 */ /* 0x000fe20008011407 */
[----:B---3--:R3:W1:Y:S08]  /*2290*/  R2UR UR35, R6 ;  /* 0x00000000062373c2 */ /* 0x00867000000e0000 */
[----:B------:R1:W1:Y:S01]  /*22a0*/  R2UR UR34, R7 ;  /* 0x00000000072273c2 */ /* 0x00026200000e0000 */
[----:B---3--:R-:W-:Y:S01]  /*22b0*/  IMAD R6, R0, 0x4, R3 ;  /* 0x0000000400067824 */ /* 0x008fe200078e0203 */
[----:B------:R-:W-:-:S02]  /*22c0*/  IADD3 R0, R229, 0x1800, RZ ;  /* 0x00001800e5007810 */ /* 0x000fc40007ffe0ff */
[----:B------:R-:W-:Y:S02]  /*22d0*/  IADD3 R3, R231, 0x1800, RZ ;  /* 0x00001800e7037810 */ /* 0x000fe40007ffe0ff */
[----:B------:R-:W-:Y:S02]  /*22e0*/  SEL R0, R0, R229, !P0 ;  /* 0x000000e500007207 */ /* 0x000fe40004000000 */
[----:B------:R-:W-:Y:S02]  /*22f0*/  SEL R220, R3, R231, !P0 ;  /* 0x000000e703dc7207 */ /* 0x000fe40004000000 */
[--C-:B-1----:R-:W-:Y:S01]  /*2300*/  SHF.R.S32.HI R7, RZ, 0x1f, R8.reuse ;  /* 0x0000001fff077819 */ /* 0x102fe20000011408 */
[----:B------:R-:W-:Y:S01]  /*2310*/  IMAD.SHL.U32 R3, R0, 0x2, RZ ;  /* 0x0000000200037824 */ /* 0x000fe200078e00ff */
[----:B--2---:R-:W-:Y:S01]  /*2320*/  IADD3 R8, P2, P1, R4, UR7, R8 ;  /* 0x0000000704087c10 */ /* 0x004fe2000f95e008 */
[----:B------:R-:W-:Y:S01]  /*2330*/  IMAD.SHL.U32 R220, R220, 0x2, RZ ;  /* 0x00000002dcdc7824 */ /* 0x000fe200078e00ff */
[----:B------:R-:W-:Y:S01]  /*2340*/  LOP3.LUT R0, R6, UR34, RZ, 0x3c, !PT ;  /* 0x0000002206007c12 */ /* 0x000fe2000f8e3cff */
[----:B------:R-:W-:Y:S01]  /*2350*/  UMOV UR7, UR33 ;  /* 0x0000002100077c82 */ /* 0x000fe20008000000 */
[----:B------:R-:W-:Y:S01]  /*2360*/  IADD3.X R4, R5, UR6, R7, P2, P1 ;  /* 0x0000000605047c10 */ /* 0x000fe200097e2407 */
[----:B------:R-:W-:-:S03]  /*2370*/  UMOV UR6, UR32 ;  /* 0x0000002000067c82 */ /* 0x000fc60008000000 */
[----:B------:R-:W-:-:S05]  /*2380*/  LOP3.LUT R4, R4, UR35, RZ, 0x3c, !PT ;  /* 0x0000002304047c12 */ /* 0x000fca000f8e3cff */
[----:B------:R4:W-:Y:S02]  /*2390*/  STL [R1+0x24], R4 ;  /* 0x0000240401007387 */ /* 0x0009e40000100800 */
[----:B----4-:R-:W-:Y:S01]  /*23a0*/  MOV R4, c[0x0][0x1c0] ;  /* 0x0000700000047a02 */ /* 0x010fe20000000f00 */
[----:B------:R-:W-:-:S04]  /*23b0*/  IMAD.WIDE.U32 R8, R8, -0x2daee0ad, RZ ;  /* 0xd2511f5308087825 */ /* 0x000fc800078e00ff */
[----:B------:R-:W-:Y:S01]  /*23c0*/  IMAD R4, R4, c[0x0][0x22c], RZ ;  /* 0x00008b0004047a24 */ /* 0x000fe200078e02ff */
[----:B------:R-:W-:Y:S01]  /*23d0*/  LOP3.LUT R0, R9, R0, RZ, 0x3c, !PT ;  /* 0x0000000009007212 */ /* 0x000fe200078e3cff */
[----:B------:R1:W-:Y:S01]  /*23e0*/  STL.64 [R1+0x38], R8 ;  /* 0x0000380801007387 */ /* 0x0003e20000100a00 */
[----:B------:R-:W-:Y:S02]  /*23f0*/  IMAD.SHL.U32 R223, R231, 0x2, RZ ;  /* 0x00000002e7df7824 */ /* 0x000fe400078e00ff */
[C---:B------:R-:W-:Y:S02]  /*2400*/  SHF.L.U32 R7, R4.reuse, 0x4, RZ ;  /* 0x0000000404077819 */ /* 0x040fe400000006ff */
[----:B------:R-:W-:Y:S01]  /*2410*/  SHF.L.U32 R5, R4, 0x3, RZ ;  /* 0x0000000304057819 */ /* 0x000fe200000006ff */
[----:B------:R-:W-:Y:S01]  /*2420*/  IMAD.IADD R224, R223, 0x1, R230 ;  /* 0x00000001dfe07824 */ /* 0x000fe200078e02e6 */
[C---:B------:R-:W-:Y:S02]  /*2430*/  IADD3 R6, R7.reuse, 0x20, RZ ;  /* 0x0000002007067810 */ /* 0x040fe40007ffe0ff */
[----:B------:R-:W-:-:S03]  /*2440*/  IADD3 R4, R7, 0x40, RZ ;  /* 0x0000004007047810 */ /* 0x000fc60007ffe0ff */
[C---:B------:R-:W-:Y:S01]  /*2450*/  IMAD.IADD R7, R5.reuse, 0x1, R6 ;  /* 0x0000000105077824 */ /* 0x040fe200078e0206 */
[----:B------:R-:W-:-:S04]  /*2460*/  IADD3 R6, R5, R4, RZ ;  /* 0x0000000405067210 */ /* 0x000fc80007ffe0ff */
[C---:B------:R-:W-:Y:S01]  /*2470*/  IADD3 R7, R5.reuse, R7, RZ ;  /* 0x0000000705077210 */ /* 0x040fe20007ffe0ff */
[----:B------:R-:W-:-:S03]  /*2480*/  IMAD.IADD R6, R5, 0x1, R6 ;  /* 0x0000000105067824 */ /* 0x000fc600078e0206 */
[C---:B------:R-:W-:Y:S01]  /*2490*/  IADD3 R7, R5.reuse, R7, RZ ;  /* 0x0000000705077210 */ /* 0x040fe20007ffe0ff */
[----:B------:R-:W-:-:S03]  /*24a0*/  IMAD.IADD R6, R5, 0x1, R6 ;  /* 0x0000000105067824 */ /* 0x000fc600078e0206 */
[C---:B------:R-:W-:Y:S01]  /*24b0*/  IADD3 R7, R5.reuse, R7, RZ ;  /* 0x0000000705077210 */ /* 0x040fe20007ffe0ff */
[C---:B------:R-:W-:Y:S02]  /*24c0*/  IMAD.IADD R6, R5.reuse, 0x1, R6 ;  /* 0x0000000105067824 */ /* 0x040fe400078e0206 */
[----:B-1----:R-:W-:Y:S01]  /*24d0*/  IMAD.WIDE.U32 R8, R0, -0x326172a9, RZ ;  /* 0xcd9e8d5700087825 */ /* 0x002fe200078e00ff */
[C---:B------:R-:W-:Y:S01]  /*24e0*/  IADD3 R4, R5.reuse, R7, RZ ;  /* 0x0000000705047210 */ /* 0x040fe20007ffe0ff */
[----:B------:R1:W-:Y:S02]  /*24f0*/  STL [R1+0x18], R7 ;  /* 0x0000180701007387 */ /* 0x0003e40000100800 */
[----:B------:R-:W-:Y:S02]  /*2500*/  IMAD.IADD R0, R5, 0x1, R6 ;  /* 0x0000000105007824 */ /* 0x000fe400078e0206 */
[----:B------:R1:W-:Y:S04]  /*2510*/  STL.64 [R1+0x8], R8 ;  /* 0x0000080801007387 */ /* 0x0003e80000100a00 */
[----:B------:R1:W-:Y:S04]  /*2520*/  STL [R1+0x14], R6 ;  /* 0x0000140601007387 */ /* 0x0003e80000100800 */
[----:B------:R1:W-:Y:S04]  /*2530*/  STL [R1+0x20], R4 ;  /* 0x0000200401007387 */ /* 0x0003e80000100800 */
[----:B------:R1:W-:Y:S02]  /*2540*/  STL [R1+0x1c], R0 ;  /* 0x00001c0001007387 */ /* 0x0003e40000100800 */
.L_x_493:
[----:B------:R-:W0:Y:S01]  /*2550*/  LDGDEPBAR ;  /* 0x00000000000079af */ /* 0x000e220000000000 */
[----:B-1----:R-:W-:Y:S01]  /*2560*/  IMAD.IADD R0, R230, 0x1, R220 ;  /* 0x00000001e6007824 */ /* 0x002fe200078e02dc */
[----:B------:R-:W-:Y:S02]  /*2570*/  UIADD3 UR30, UR35, -0x61c88647, URZ ;  /* 0x9e3779b9231e7890 */ /* 0x000fe4000fffe03f */
[----:B------:R-:W-:Y:S02]  /*2580*/  UIADD3 UR31, UR34, -0x4498517b, URZ ;  /* 0xbb67ae85221f7890 */ /* 0x000fe4000fffe03f */
[----:B------:R-:W-:Y:S02]  /*2590*/  UIADD3 UR32, UR34, -0x56f99767, URZ ;  /* 0xa906689922207890 */ /* 0x000fe4000fffe03f */
[----:B------:R-:W2:Y:S01]  /*25a0*/  LDL R234, [R1] ;  /* 0x0000000001ea7983 */ /* 0x000ea20000100800 */
[----:B------:R-:W-:Y:S02]  /*25b0*/  UIADD3 UR33, UR34, 0x646e171e, URZ ;  /* 0x646e171e22217890 */ /* 0x000fe4000fffe03f */
[----:B------:R-:W-:Y:S01]  /*25c0*/  UISETP.GE.AND UP2, UPT, UR43, 0x1, UPT ;  /* 0x000000012b00788c */ /* 0x000fe2000bf46270 */
[----:B--2---:R-:W-:Y:S01]  /*25d0*/  FSETP.NEU.FTZ.AND P0, PT, R234, -INF , PT ;  /* 0xff800000ea00780b */ /* 0x004fe20003f1d000 */
[----:B------:R-:W-:Y:S04]  /*25e0*/  DEPBAR.LE SB0, 0x0 ;  /* 0x000080000000791a */ /* 0x000fe80000000000 */
[----:B------:R-:W-:Y:S08]  /*25f0*/  BAR.SYNC.DEFER_BLOCKING 0x0 ;  /* 0x0000000000007b1d */ /* 0x000ff00000010000 */
[----:B------:R-:W-:Y:S08]  /*2600*/  LDSM.16.M88.4 R32, [R220] ;  /* 0x00000000dc20783b */ /* 0x000ff00000000200 */
[----:B------:R-:W1:Y:S08]  /*2610*/  LDSM.16.M88.4 R16, [R221+0x9000] ;  /* 0x00900000dd10783b */ /* 0x000e700000000200 */
[----:B------:R-:W2:Y:S08]  /*2620*/  LDSM.16.M88.4 R28, [R220+0x800] ;  /* 0x00080000dc1c783b */ /* 0x000eb00000000200 */
[----:B------:R-:W3:Y:S08]  /*2630*/  LDSM.16.M88.4 R132, [R221+0x9400] ;  /* 0x00940000dd84783b */ /* 0x000ef00000000200 */
[----:B------:R-:W-:Y:S08]  /*2640*/  LDSM.16.M88.4 R136, [R0] ;  /* 0x000000000088783b */ /* 0x000ff00000000200 */
[----:B------:R-:W4:Y:S01]  /*2650*/  LDSM.16.M88.4 R140, [R222+0x9000] ;  /* 0x00900000de8c783b */ /* 0x000f220000000200 */
[-C--:B-1----:R-:W-:Y:S07]  /*2660*/  HMMA.16816.F32 R4, R32, R16.reuse, RZ ;  /* 0x000000102004723c */ /* 0x082fee00000018ff */
[----:B------:R-:W1:Y:S01]  /*2670*/  LDSM.16.M88.4 R144, [R0+0x800] ;  /* 0x000800000090783b */ /* 0x000e620000000200 */
[C---:B--2---:R-:W-:Y:S07]  /*2680*/  HMMA.16816.F32 R8, R28.reuse, R16, RZ ;  /* 0x000000101c08723c */ /* 0x044fee00000018ff */
[----:B------:R-:W2:Y:S01]  /*2690*/  LDSM.16.M88.4 R148, [R222+0x9400] ;  /* 0x00940000de94783b */ /* 0x000ea20000000200 */
[-C--:B------:R-:W-:Y:S07]  /*26a0*/  HMMA.16816.F32 R12, R28, R18.reuse, RZ ;  /* 0x000000121c0c723c */ /* 0x080fee00000018ff */
[----:B------:R-:W-:Y:S01]  /*26b0*/  LDSM.16.M88.4 R152, [R220+0x1000] ;  /* 0x00100000dc98783b */ /* 0x000fe20000000200 */
[C---:B------:R-:W-:Y:S07]  /*26c0*/  HMMA.16816.F32 R16, R32.reuse, R18, RZ ;  /* 0x000000122010723c */ /* 0x040fee00000018ff */
[----:B-----5:R-:W5:Y:S01]  /*26d0*/  LDSM.16.M88.4 R156, [R221+0xb000] ;  /* 0x00b00000dd9c783b */ /* 0x020f620000000200 */
[-C--:B---3--:R-:W-:Y:S07]  /*26e0*/  HMMA.16816.F32 R20, R32, R132.reuse, RZ ;  /* 0x000000842014723c */ /* 0x088fee00000018ff */
[----:B------:R-:W3:Y:S01]  /*26f0*/  LDSM.16.M88.4 R160, [R220+0x1800] ;  /* 0x00180000dca0783b */ /* 0x000ee20000000200 */
[C---:B------:R-:W-:Y:S07]  /*2700*/  HMMA.16816.F32 R24, R28.reuse, R132, RZ ;  /* 0x000000841c18723c */ /* 0x040fee00000018ff */
[----:B------:R-:W-:Y:S01]  /*2710*/  LDSM.16.M88.4 R164, [R0+0x1000] ;  /* 0x0010000000a4783b */ /* 0x000fe20000000200 */
[-C--:B------:R-:W-:Y:S07]  /*2720*/  HMMA.16816.F32 R28, R28, R134.reuse, RZ ;  /* 0x000000861c1c723c */ /* 0x080fee00000018ff */
[----:B------:R-:W-:Y:S01]  /*2730*/  LDSM.16.M88.4 R168, [R222+0xb000] ;  /* 0x00b00000dea8783b */ /* 0x000fe20000000200 */
[----:B------:R-:W-:Y:S07]  /*2740*/  HMMA.16816.F32 R32, R32, R134, RZ ;  /* 0x000000862020723c */ /* 0x000fee00000018ff */
[----:B------:R-:W3:Y:S01]  /*2750*/  LDSM.16.M88.4 R132, [R221+0xb400] ;  /* 0x00b40000dd84783b */ /* 0x000ee20000000200 */
[-C--:B----4-:R-:W-:Y:S08]  /*2760*/  HMMA.16816.F32 R4, R136, R140.reuse, R4 ;  /* 0x0000008c8804723c */ /* 0x090ff00000001804 */
[C---:B-1----:R-:W-:Y:S08]  /*2770*/  HMMA.16816.F32 R8, R144.reuse, R140, R8 ;  /* 0x0000008c9008723c */ /* 0x042ff00000001808 */
[-C--:B------:R-:W-:Y:S08]  /*2780*/  HMMA.16816.F32 R12, R144, R142.reuse, R12 ;  /* 0x0000008e900c723c */ /* 0x080ff0000000180c */
[C---:B------:R-:W-:Y:S01]  /*2790*/  HMMA.16816.F32 R16, R136.reuse, R142, R16 ;  /* 0x0000008e8810723c */ /* 0x040fe20000001810 */
[----:B------:R-:W1:Y:S07]  /*27a0*/  LDSM.16.M88.4 R140, [R0+0x1800] ;  /* 0x00180000008c783b */ /* 0x000e6e0000000200 */
[-C--:B--2---:R-:W-:Y:S08]  /*27b0*/  HMMA.16816.F32 R20, R136, R148.reuse, R20 ;  /* 0x000000948814723c */ /* 0x084ff00000001814 */
[C---:B------:R-:W-:Y:S08]  /*27c0*/  HMMA.16816.F32 R24, R144.reuse, R148, R24 ;  /* 0x000000949018723c */ /* 0x040ff00000001818 */
[-C--:B------:R-:W-:Y:S01]  /*27d0*/  HMMA.16816.F32 R28, R144, R150.reuse, R28 ;  /* 0x00000096901c723c */ /* 0x080fe2000000181c */
[----:B------:R-:W-:Y:S07]  /*27e0*/  LDSM.16.M88.4 R144, [R221+0xd000] ;  /* 0x00d00000dd90783b */ /* 0x000fee0000000200 */
[----:B------:R-:W-:Y:S01]  /*27f0*/  HMMA.16816.F32 R32, R136, R150, R32 ;  /* 0x000000968820723c */ /* 0x000fe20000001820 */
[----:B------:R-:W2:Y:S07]  /*2800*/  LDSM.16.M88.4 R136, [R222+0xb400] ;  /* 0x00b40000de88783b */ /* 0x000eae0000000200 */
[-C--:B-----5:R-:W-:Y:S01]  /*2810*/  HMMA.16816.F32 R4, R152, R156.reuse, R4 ;  /* 0x0000009c9804723c */ /* 0x0a0fe20000001804 */
[----:B------:R-:W-:Y:S07]  /*2820*/  LDSM.16.M88.4 R148, [R220+0x2800] ;  /* 0x00280000dc94783b */ /* 0x000fee0000000200 */
[C---:B---3--:R-:W-:Y:S08]  /*2830*/  HMMA.16816.F32 R8, R160.reuse, R156, R8 ;  /* 0x0000009ca008723c */ /* 0x048ff00000001808 */
[-C--:B------:R-:W-:Y:S08]  /*2840*/  HMMA.16816.F32 R12, R160, R158.reuse, R12 ;  /* 0x0000009ea00c723c */ /* 0x080ff0000000180c */
[C---:B------:R-:W-:Y:S01]  /*2850*/  HMMA.16816.F32 R16, R152.reuse, R158, R16 ;  /* 0x0000009e9810723c */ /* 0x040fe20000001810 */
[----:B------:R-:W-:Y:S07]  /*2860*/  LDSM.16.M88.4 R156, [R222+0xd000] ;  /* 0x00d00000de9c783b */ /* 0x000fee0000000200 */
[-C--:B------:R-:W-:Y:S08]  /*2870*/  HMMA.16816.F32 R20, R152, R132.reuse, R20 ;  /* 0x000000849814723c */ /* 0x080ff00000001814 */
[C---:B------:R-:W-:Y:S08]  /*2880*/  HMMA.16816.F32 R24, R160.reuse, R132, R24 ;  /* 0x00000084a018723c */ /* 0x040ff00000001818 */
[-C--:B------:R-:W-:Y:S08]  /*2890*/  HMMA.16816.F32 R28, R160, R134.reuse, R28 ;  /* 0x00000086a01c723c */ /* 0x080ff0000000181c */
[----:B------:R-:W-:Y:S01]  /*28a0*/  HMMA.16816.F32 R32, R152, R134, R32 ;  /* 0x000000869820723c */ /* 0x000fe20000001820 */
[----:B------:R-:W3:Y:S07]  /*28b0*/  LDSM.16.M88.4 R132, [R220+0x2000] ;  /* 0x00200000dc84783b */ /* 0x000eee0000000200 */
[-C--:B------:R-:W-:Y:S01]  /*28c0*/  HMMA.16816.F32 R4, R164, R168.reuse, R4 ;  /* 0x000000a8a404723c */ /* 0x080fe20000001804 */
[----:B------:R-:W4:Y:S07]  /*28d0*/  LDSM.16.M88.4 R152, [R221+0xd400] ;  /* 0x00d40000dd98783b */ /* 0x000f2e0000000200 */
[C---:B-1----:R-:W-:Y:S08]  /*28e0*/  HMMA.16816.F32 R8, R140.reuse, R168, R8 ;  /* 0x000000a88c08723c */ /* 0x042ff00000001808 */
[-C--:B------:R-:W-:Y:S08]  /*28f0*/  HMMA.16816.F32 R12, R140, R170.reuse, R12 ;  /* 0x000000aa8c0c723c */ /* 0x080ff0000000180c */
[C---:B------:R-:W-:Y:S08]  /*2900*/  HMMA.16816.F32 R16, R164.reuse, R170, R16 ;  /* 0x000000aaa410723c */ /* 0x040ff00000001810 */
[-C--:B--2---:R-:W-:Y:S08]  /*2910*/  HMMA.16816.F32 R20, R164, R136.reuse, R20 ;  /* 0x00000088a414723c */ /* 0x084ff00000001814 */
[C---:B------:R-:W-:Y:S07]  /*2920*/  HMMA.16816.F32 R24, R140.reuse, R136, R24 ;  /* 0x000000888c18723c */ /* 0x040fee0000001818 */
[----:B------:R-:W-:Y:S01]  /*2930*/  FMUL.FTZ R137, R252, 1.4426950216293334961 ;  /* 0x3fb8aa3bfc897820 */ /* 0x000fe20000410000 */
[-C--:B------:R-:W-:Y:S01]  /*2940*/  HMMA.16816.F32 R28, R140, R138.reuse, R28 ;  /* 0x0000008a8c1c723c */ /* 0x080fe2000000181c */
[----:B------:R-:W1:Y:S03]  /*2950*/  LDSM.16.M88.4 R140, [R0+0x2000] ;  /* 0x00200000008c783b */ /* 0x000e660000000200 */
[----:B------:R-:W-:Y:S04]  /*2960*/  FMUL.FTZ R136, R251, 1.4426950216293334961 ;  /* 0x3fb8aa3bfb887820 */ /* 0x000fe80000410000 */
[----:B------:R-:W-:Y:S01]  /*2970*/  HMMA.16816.F32 R32, R164, R138, R32 ;  /* 0x0000008aa420723c */ /* 0x000fe20000001820 */
[----:B------:R-:W2:Y:S06]  /*2980*/  LDL R139, [R1+0x24] ;  /* 0x00002400018b7983 */ /* 0x000eac0000100800 */
[----:B------:R-:W-:Y:S01]  /*2990*/  FMUL.FTZ R138, R234, 1.4426950216293334961 ;  /* 0x3fb8aa3bea8a7820 */ /* 0x000fe20000410000 */
[-C--:B---3--:R-:W-:Y:S05]  /*29a0*/  HMMA.16816.F32 R4, R132, R144.reuse, R4 ;  /* 0x000000908404723c */ /* 0x088fea0000001804 */
[----:B------:R-:W-:Y:S02]  /*29b0*/  FSEL R138, R138, RZ, P0 ;  /* 0x000000ff8a8a7208 */ /* 0x000fe40000000000 */
[----:B------:R-:W-:Y:S01]  /*29c0*/  FSETP.NEU.FTZ.AND P0, PT, R252, -INF , PT ;  /* 0xff800000fc00780b */ /* 0x000fe20003f1d000 */
[C---:B------:R-:W-:Y:S01]  /*29d0*/  HMMA.16816.F32 R8, R148.reuse, R144, R8 ;  /* 0x000000909408723c */ /* 0x040fe20000001808 */
[----:B------:R-:W3:Y:S03]  /*29e0*/  LDL.64 R144, [R1+0x38] ;  /* 0x0000380001907983 */ /* 0x000ee60000100a00 */
[----:B------:R-:W-:Y:S02]  /*29f0*/  FSEL R137, R137, RZ, P0 ;  /* 0x000000ff89897208 */ /* 0x000fe40000000000 */
[----:B------:R-:W-:Y:S02]  /*2a00*/  FSETP.NEU.FTZ.AND P0, PT, R251, -INF , PT ;  /* 0xff800000fb00780b */ /* 0x000fe40003f1d000 */
[-C--:B------:R-:W-:Y:S04]  /*2a10*/  HMMA.16816.F32 R12, R148, R146.reuse, R12 ;  /* 0x00000092940c723c */ /* 0x080fe8000000180c */
[----:B------:R-:W-:Y:S02]  /*2a20*/  FSEL R136, R136, RZ, P0 ;  /* 0x000000ff88887208 */ /* 0x000fe40000000000 */
[C---:B------:R-:W-:Y:S02]  /*2a30*/  FSETP.NEU.FTZ.AND P0, PT, R250.reuse, -INF , PT ;  /* 0xff800000fa00780b */ /* 0x040fe40003f1d000 */
[C---:B------:R-:W-:Y:S01]  /*2a40*/  HMMA.16816.F32 R16, R132.reuse, R146, R16 ;  /* 0x000000928410723c */ /* 0x040fe20000001810 */
[----:B------:R-:W5:Y:S07]  /*2a50*/  LDL.64 R146, [R1+0x8] ;  /* 0x0000080001927983 */ /* 0x000f6e0000100a00 */
[-C--:B----4-:R-:W-:Y:S08]  /*2a60*/  HMMA.16816.F32 R20, R132, R152.reuse, R20 ;  /* 0x000000988414723c */ /* 0x090ff00000001814 */
[C---:B------:R-:W-:Y:S08]  /*2a70*/  HMMA.16816.F32 R24, R148.reuse, R152, R24 ;  /* 0x000000989418723c */ /* 0x040ff00000001818 */
[-C--:B------:R-:W-:Y:S01]  /*2a80*/  HMMA.16816.F32 R28, R148, R154.reuse, R28 ;  /* 0x0000009a941c723c */ /* 0x080fe2000000181c */
[----:B------:R-:W4:Y:S07]  /*2a90*/  LDL R148, [R1+0x40] ;  /* 0x0000400001947983 */ /* 0x000f2e0000100800 */
[----:B------:R-:W-:Y:S01]  /*2aa0*/  HMMA.16816.F32 R32, R132, R154, R32 ;  /* 0x0000009a8420723c */ /* 0x000fe20000001820 */
[----:B------:R1:W1:Y:S07]  /*2ab0*/  LDSM.16.M88.4 R132, [R0+0x2800] ;  /* 0x002800000084783b */ /* 0x00026e0000000200 */
[-C--:B-1----:R-:W-:Y:S05]  /*2ac0*/  HMMA.16816.F32 R4, R140, R156.reuse, R4 ;  /* 0x0000009c8c04723c */ /* 0x082fea0000001804 */
[----:B------:R-:W-:Y:S07]  /*2ad0*/  FMUL.FTZ R0, R250, 1.4426950216293334961 ;  /* 0x3fb8aa3bfa007820 */ /* 0x000fee0000410000 */
[----:B------:R-:W-:Y:S11]  /*2ae0*/  FSEL R0, R0, RZ, P0 ;  /* 0x000000ff00007208 */ /* 0x000ff60000000000 */
[----:B------:R-:W-:Y:S01]  /*2af0*/  @!UPT UIADD3 URZ, URZ, URZ, URZ ;  /* 0x0000003f3f3ff290 */ /* 0x000fe2000fffe03f */
[--C-:B------:R-:W-:Y:S02]  /*2b00*/  FFMA.FTZ R6, R6, c[0x0][0x23c], -R137.reuse ;  /* 0x00008f0006067a23 */ /* 0x100fe40000010889 */
[--C-:B------:R-:W-:Y:S02]  /*2b10*/  FFMA.FTZ R4, R4, c[0x0][0x23c], -R138.reuse ;  /* 0x00008f0004047a23 */ /* 0x100fe4000001088a */
[----:B------:R-:W-:Y:S01]  /*2b20*/  FFMA.FTZ R5, R5, c[0x0][0x23c], -R138 ;  /* 0x00008f0005057a23 */ /* 0x000fe2000001088a */
[----:B------:R1:W-:Y:S01]  /*2b30*/  MUFU.EX2 R164, R6 ;  /* 0x0000000600a47308 */ /* 0x0003e20000000800 */
[--C-:B------:R-:W-:Y:S01]  /*2b40*/  FFMA.FTZ R7, R7, c[0x0][0x23c], -R137.reuse ;  /* 0x00008f0007077a23 */ /* 0x100fe20000010889 */
[C---:B------:R-:W-:Y:S08]  /*2b50*/  HMMA.16816.F32 R8, R132.reuse, R156, R8 ;  /* 0x0000009c8408723c */ /* 0x040ff00000001808 */
[----:B------:R-:W-:Y:S01]  /*2b60*/  MUFU.EX2 R166, R4 ;  /* 0x0000000400a67308 */ /* 0x000fe20000000800 */
[-C--:B------:R-:W-:Y:S08]  /*2b70*/  HMMA.16816.F32 R12, R132, R158.reuse, R12 ;  /* 0x0000009e840c723c */ /* 0x080ff0000000180c */
[C---:B------:R-:W-:Y:S01]  /*2b80*/  HMMA.16816.F32 R16, R140.reuse, R158, R16 ;  /* 0x0000009e8c10723c */ /* 0x040fe20000001810 */
[----:B------:R-:W-:Y:S03]  /*2b90*/  MUFU.EX2 R165, R5 ;  /* 0x0000000500a57308 */ /* 0x000fe60000000800 */
[----:B-1----:R-:W-:Y:S03]  /*2ba0*/  IMAD.U32 R6, RZ, RZ, UR43 ;  /* 0x0000002bff067e24 */ /* 0x002fe6000f8e00ff */
[--C-:B------:R-:W-:Y:S04]  /*2bb0*/  FFMA.FTZ R8, R8, c[0x0][0x23c], -R136.reuse ;  /* 0x00008f0008087a23 */ /* 0x100fe80000010888 */
[----:B------:R-:W-:Y:S01]  /*2bc0*/  MUFU.EX2 R171, R7 ;  /* 0x0000000700ab7308 */ /* 0x000fe20000000800 */
[----:B------:R-:W-:Y:S02]  /*2bd0*/  FFMA.FTZ R9, R9, c[0x0][0x23c], -R136 ;  /* 0x00008f0009097a23 */ /* 0x000fe40000010888 */
[--C-:B------:R-:W-:Y:S02]  /*2be0*/  FFMA.FTZ R10, R10, c[0x0][0x23c], -R0.reuse ;  /* 0x00008f000a0a7a23 */ /* 0x100fe40000010800 */
[----:B------:R-:W-:Y:S02]  /*2bf0*/  FFMA.FTZ R11, R11, c[0x0][0x23c], -R0 ;  /* 0x00008f000b0b7a23 */ /* 0x000fe40000010800 */
[--C-:B------:R-:W-:Y:S02]  /*2c00*/  FFMA.FTZ R12, R12, c[0x0][0x23c], -R136.reuse ;  /* 0x00008f000c0c7a23 */ /* 0x100fe40000010888 */
[----:B------:R-:W-:Y:S01]  /*2c10*/  FFMA.FTZ R13, R13, c[0x0][0x23c], -R136 ;  /* 0x00008f000d0d7a23 */ /* 0x000fe20000010888 */
[----:B------:R-:W-:Y:S01]  /*2c20*/  MUFU.EX2 R235, R8 ;  /* 0x0000000800eb7308 */ /* 0x000fe20000000800 */
[----:B------:R-:W-:Y:S02]  /*2c30*/  FFMA.FTZ R14, R14, c[0x0][0x23c], -R0 ;  /* 0x00008f000e0e7a23 */ /* 0x000fe40000010800 */
[--C-:B------:R-:W-:Y:S02]  /*2c40*/  FFMA.FTZ R16, R16, c[0x0][0x23c], -R138.reuse ;  /* 0x00008f0010107a23 */ /* 0x100fe4000001088a */
[----:B------:R-:W-:Y:S02]  /*2c50*/  FFMA.FTZ R17, R17, c[0x0][0x23c], -R138 ;  /* 0x00008f0011117a23 */ /* 0x000fe4000001088a */
[--C-:B------:R-:W-:Y:S02]  /*2c60*/  FFMA.FTZ R18, R18, c[0x0][0x23c], -R137.reuse ;  /* 0x00008f0012127a23 */ /* 0x100fe40000010889 */
[--C-:B------:R-:W-:Y:S01]  /*2c70*/  FFMA.FTZ R19, R19, c[0x0][0x23c], -R137.reuse ;  /* 0x00008f0013137a23 */ /* 0x100fe20000010889 */
[----:B------:R-:W-:Y:S10]  /*2c80*/  MUFU.EX2 R234, R9 ;  /* 0x0000000900ea7308 */ /* 0x000ff40000000800 */
[----:B------:R-:W-:Y:S10]  /*2c90*/  MUFU.EX2 R237, R10 ;  /* 0x0000000a00ed7308 */ /* 0x000ff40000000800 */
[----:B------:R-:W-:Y:S10]  /*2ca0*/  MUFU.EX2 R236, R11 ;  /* 0x0000000b00ec7308 */ /* 0x000ff40000000800 */
[----:B------:R3:W-:Y:S10]  /*2cb0*/  MUFU.EX2 R170, R12 ;  /* 0x0000000c00aa7308 */ /* 0x0007f40000000800 */
[----:B------:R-:W-:Y:S10]  /*2cc0*/  MUFU.EX2 R167, R13 ;  /* 0x0000000d00a77308 */ /* 0x000ff40000000800 */
[----:B------:R5:W-:Y:S10]  /*2cd0*/  MUFU.EX2 R169, R14 ;  /* 0x0000000e00a97308 */ /* 0x000bf40000000800 */
[----:B------:R1:W-:Y:S10]  /*2ce0*/  MUFU.EX2 R163, R16 ;  /* 0x0000001000a37308 */ /* 0x0003f40000000800 */
[----:B------:R1:W-:Y:S10]  /*2cf0*/  MUFU.EX2 R162, R17 ;  /* 0x0000001100a27308 */ /* 0x0003f40000000800 */
[----:B------:R-:W-:Y:S10]  /*2d00*/  MUFU.EX2 R161, R18 ;  /* 0x0000001200a17308 */ /* 0x000ff40000000800 */
[----:B------:R-:W-:Y:S01]  /*2d10*/  MUFU.EX2 R160, R19 ;  /* 0x0000001300a07308 */ /* 0x000fe20000000800 */
[----:B---3--:R-:W-:Y:S01]  /*2d20*/  LOP3.LUT R12, R144, UR31, RZ, 0x3c, !PT ;  /* 0x0000001f900c7c12 */ /* 0x008fe2000f8e3cff */
[----:B------:R-:W-:Y:S06]  /*2d30*/  UIADD3 UR31, UR35, 0x3c6ef372, URZ ;  /* 0x3c6ef372231f7890 */ /* 0x000fec000fffe03f */
[----:B-----5:R-:W-:Y:S01]  /*2d40*/  LOP3.LUT R14, R146, UR31, RZ, 0x3c, !PT ;  /* 0x0000001f920e7c12 */ /* 0x020fe2000f8e3cff */
[----:B------:R-:W-:Y:S01]  /*2d50*/  UIADD3 UR31, UR34, -0x126145ec, URZ ;  /* 0xed9eba14221f7890 */ /* 0x000fe2000fffe03f */
[----:B----4-:R-:W-:Y:S05]  /*2d60*/  IMAD R6, R6, 0x4, R148 ;  /* 0x0000000406067824 */ /* 0x010fea00078e0294 */
[C---:B------:R-:W-:Y:S01]  /*2d70*/  IADD3 R4, R6.reuse, 0x2, RZ ;  /* 0x0000000206047810 */ /* 0x040fe20007ffe0ff */
[----:B------:R-:W-:Y:S04]  /*2d80*/  IMAD.WIDE.U32 R6, R6, -0x326172a9, RZ ;  /* 0xcd9e8d5706067825 */ /* 0x000fe800078e00ff */
[----:B------:R-:W-:Y:S01]  /*2d90*/  IMAD.WIDE.U32 R4, R4, -0x326172a9, RZ ;  /* 0xcd9e8d5704047825 */ /* 0x000fe200078e00ff */
[-C--:B--2---:R-:W-:Y:S02]  /*2da0*/  LOP3.LUT R10, R7, R139.reuse, RZ, 0x3c, !PT ;  /* 0x0000008b070a7212 */ /* 0x084fe400078e3cff */
[----:B------:R-:W-:Y:S02]  /*2db0*/  LOP3.LUT R9, R147, UR30, R6, 0x96, !PT ;  /* 0x0000001e93097c12 */ /* 0x000fe4000f8e9606 */
[----:B------:R-:W-:Y:S01]  /*2dc0*/  LOP3.LUT R8, R5, R139, RZ, 0x3c, !PT ;  /* 0x0000008b05087212 */ /* 0x000fe200078e3cff */
[----:B------:R-:W-:Y:S01]  /*2dd0*/  IMAD.WIDE.U32 R10, R10, -0x2daee0ad, RZ ;  /* 0xd2511f530a0a7825 */ /* 0x000fe200078e00ff */
[----:B------:R-:W-:Y:S01]  /*2de0*/  LOP3.LUT R139, R147, UR30, R4, 0x96, !PT ;  /* 0x0000001e938b7c12 */ /* 0x000fe2000f8e9604 */
[----:B------:R-:W-:Y:S01]  /*2df0*/  UIADD3 UR30, UR34, 0x76cf5d0a, URZ ;  /* 0x76cf5d0a221e7890 */ /* 0x000fe2000fffe03f */
[----:B------:R-:W2:Y:S01]  /*2e00*/  LDSM.16.M88.4 R4, [R222+0xd400] ;  /* 0x00d40000de04783b */ /* 0x000ea20000000200 */
[----:B------:R-:W-:Y:S01]  /*2e10*/  IMAD.WIDE.U32 R144, R9, -0x2daee0ad, RZ ;  /* 0xd2511f5309907825 */ /* 0x000fe200078e00ff */
[----:B------:R-:W-:Y:S03]  /*2e20*/  LOP3.LUT R11, R12, R11, RZ, 0x3c, !PT ;  /* 0x0000000b0c0b7212 */ /* 0x000fe600078e3cff */
[----:B------:R-:W-:Y:S01]  /*2e30*/  IMAD.WIDE.U32 R150, R139, -0x2daee0ad, RZ ;  /* 0xd2511f538b967825 */ /* 0x000fe200078e00ff */
[----:B------:R-:W-:Y:S03]  /*2e40*/  LOP3.LUT R13, R145, UR30, R10, 0x96, !PT ;  /* 0x0000001e910d7c12 */ /* 0x000fe6000f8e960a */
[----:B------:R-:W-:Y:S04]  /*2e50*/  IMAD.WIDE.U32 R8, R8, -0x2daee0ad, RZ ;  /* 0xd2511f5308087825 */ /* 0x000fe800078e00ff */
[----:B------:R-:W-:Y:S01]  /*2e60*/  FFMA.FTZ R139, R15, c[0x0][0x23c], -R0 ;  /* 0x00008f000f8b7a23 */ /* 0x000fe20000010800 */
[----:B------:R-:W-:Y:S01]  /*2e70*/  LOP3.LUT R148, R151, UR30, R8, 0x96, !PT ;  /* 0x0000001e97947c12 */ /* 0x000fe2000f8e9608 */
[----:B------:R-:W-:Y:S01]  /*2e80*/  UIADD3 UR30, UR35, -0x255992d5, URZ ;  /* 0xdaa66d2b231e7890 */ /* 0x000fe2000fffe03f */
[----:B------:R-:W-:Y:S01]  /*2e90*/  LOP3.LUT R9, R12, R9, RZ, 0x3c, !PT ;  /* 0x000000090c097212 */ /* 0x000fe200078e3cff */
[----:B------:R-:W-:Y:S01]  /*2ea0*/  IMAD.WIDE.U32 R12, R13, -0x326172a9, RZ ;  /* 0xcd9e8d570d0c7825 */ /* 0x000fe200078e00ff */
[----:B------:R3:W-:Y:S03]  /*2eb0*/  MUFU.EX2 R168, R139 ;  /* 0x0000008b00a87308 */ /* 0x0007e60000000800 */
[----:B------:R-:W-:Y:S04]  /*2ec0*/  IMAD.WIDE.U32 R148, R148, -0x326172a9, RZ ;  /* 0xcd9e8d5794947825 */ /* 0x000fe800078e00ff */
[----:B------:R-:W-:Y:S04]  /*2ed0*/  IMAD.WIDE.U32 R8, R9, -0x326172a9, RZ ;  /* 0xcd9e8d5709087825 */ /* 0x000fe800078e00ff */
[----:B------:R-:W-:Y:S01]  /*2ee0*/  IMAD.WIDE.U32 R10, R11, -0x326172a9, RZ ;  /* 0xcd9e8d570b0a7825 */ /* 0x000fe200078e00ff */
[----:B------:R-:W-:Y:S02]  /*2ef0*/  LOP3.LUT R146, R149, UR30, R8, 0x96, !PT ;  /* 0x0000001e95927c12 */ /* 0x000fe4000f8e9608 */
[----:B------:R-:W-:Y:S02]  /*2f00*/  LOP3.LUT R9, R14, R9, RZ, 0x3c, !PT ;  /* 0x000000090e097212 */ /* 0x000fe400078e3cff */
[----:B------:R-:W-:Y:S01]  /*2f10*/  LOP3.LUT R15, R13, UR30, R10, 0x96, !PT ;  /* 0x0000001e0d0f7c12 */ /* 0x000fe2000f8e960a */
[----:B------:R-:W-:Y:S01]  /*2f20*/  UIADD3 UR30, UR34, 0x32370b8f, URZ ;  /* 0x32370b8f221e7890 */ /* 0x000fe2000fffe03f */
[----:B------:R-:W-:Y:S01]  /*2f30*/  IMAD.WIDE.U32 R146, R146, -0x2daee0ad, RZ ;  /* 0xd2511f5392927825 */ /* 0x000fe200078e00ff */
[----:B------:R-:W-:Y:S01]  /*2f40*/  LOP3.LUT R11, R14, R11, RZ, 0x3c, !PT ;  /* 0x0000000b0e0b7212 */ /* 0x000fe200078e3cff */
[-C--:B--2---:R-:W-:Y:S04]  /*2f50*/  HMMA.16816.F32 R20, R140, R4.reuse, R20 ;  /* 0x000000048c14723c */ /* 0x084fe80000001814 */
[----:B------:R-:W-:Y:S04]  /*2f60*/  IMAD.WIDE.U32 R10, R11, -0x2daee0ad, RZ ;  /* 0xd2511f530b0a7825 */ /* 0x000fe800078e00ff */
[----:B------:R-:W-:Y:S01]  /*2f70*/  IMAD.WIDE.U32 R8, R9, -0x2daee0ad, RZ ;  /* 0xd2511f5309087825 */ /* 0x000fe200078e00ff */
[C---:B------:R-:W-:Y:S04]  /*2f80*/  HMMA.16816.F32 R24, R132.reuse, R4, R24 ;  /* 0x000000048418723c */ /* 0x040fe80000001818 */
[----:B------:R-:W-:Y:S01]  /*2f90*/  IMAD.WIDE.U32 R14, R15, -0x2daee0ad, RZ ;  /* 0xd2511f530f0e7825 */ /* 0x000fe200078e00ff */
[----:B------:R-:W-:Y:S02]  /*2fa0*/  LOP3.LUT R11, R11, UR30, R144, 0x96, !PT ;  /* 0x0000001e0b0b7c12 */ /* 0x000fe4000f8e9690 */
[----:B------:R-:W-:Y:S01]  /*2fb0*/  LOP3.LUT R13, R9, UR30, R150, 0x96, !PT ;  /* 0x0000001e090d7c12 */ /* 0x000fe2000f8e9696 */
[-C--:B------:R-:W-:Y:S01]  /*2fc0*/  HMMA.16816.F32 R28, R132, R6.reuse, R28 ;  /* 0x00000006841c723c */ /* 0x080fe2000000181c */
[----:B------:R-:W-:Y:S03]  /*2fd0*/  UIADD3 UR30, UR35, 0x78dde6e4, URZ ;  /* 0x78dde6e4231e7890 */ /* 0x000fe6000fffe03f */
[----:B------:R-:W-:Y:S01]  /*2fe0*/  LOP3.LUT R144, R15, UR31, R10, 0x96, !PT ;  /* 0x0000001f0f907c12 */ /* 0x000fe2000f8e960a */
[----:B------:R-:W-:Y:S01]  /*2ff0*/  IMAD.WIDE.U32 R10, R11, -0x326172a9, RZ ;  /* 0xcd9e8d570b0a7825 */ /* 0x000fe200078e00ff */
[----:B-1----:R-:W-:Y:S01]  /*3000*/  LOP3.LUT R16, R147, UR31, R8, 0x96, !PT ;  /* 0x0000001f93107c12 */ /* 0x002fe2000f8e9608 */
[----:B------:R-:W-:Y:S01]  /*3010*/  UIADD3 UR31, UR35, 0x1715609d, URZ ;  /* 0x1715609d231f7890 */ /* 0x000fe2000fffe03f */
[----:B------:R-:W-:Y:S04]  /*3020*/  HMMA.16816.F32 R32, R140, R6, R32 ;  /* 0x000000068c20723c */ /* 0x000fe80000001820 */
[----:B------:R-:W-:Y:S01]  /*3030*/  FFMA.FTZ R20, R20, c[0x0][0x23c], -R138 ;  /* 0x00008f0014147a23 */ /* 0x000fe2000001088a */
[----:B------:R-:W-:Y:S01]  /*3040*/  LOP3.LUT R8, R11, UR30, R12, 0x96, !PT ;  /* 0x0000001e0b087c12 */ /* 0x000fe2000f8e960c */
[----:B------:R-:W-:Y:S02]  /*3050*/  IMAD.WIDE.U32 R144, R144, -0x326172a9, RZ ;  /* 0xcd9e8d5790907825 */ /* 0x000fe400078e00ff */
[----:B------:R1:W2:Y:S04]  /*3060*/  MUFU.EX2 R159, R20 ;  /* 0x00000014009f7308 */ /* 0x0002a80000000800 */
[----:B------:R-:W-:Y:S01]  /*3070*/  IMAD.WIDE.U32 R12, R13, -0x326172a9, RZ ;  /* 0xcd9e8d570d0c7825 */ /* 0x000fe200078e00ff */
[----:B------:R-:W-:Y:S03]  /*3080*/  LOP3.LUT R10, R145, UR31, R10, 0x96, !PT ;  /* 0x0000001f910a7c12 */ /* 0x000fe6000f8e960a */
[----:B------:R-:W-:Y:S01]  /*3090*/  IMAD.WIDE.U32 R8, R8, -0x2daee0ad, RZ ;  /* 0xd2511f5308087825 */ /* 0x000fe200078e00ff */
[----:B------:R-:W-:Y:S01]  /*30a0*/  LOP3.LUT R15, R13, UR30, R148, 0x96, !PT ;  /* 0x0000001e0d0f7c12 */ /* 0x000fe2000f8e9694 */
[----:B------:R-:W-:Y:S02]  /*30b0*/  ULDC.U8 UR30, c[0x0][0x2d8] ;  /* 0x0000b600001e7ab9 */ /* 0x000fe40000000000 */
[----:B------:R-:W-:Y:S01]  /*30c0*/  IMAD.WIDE.U32 R16, R16, -0x326172a9, RZ ;  /* 0xcd9e8d5710107825 */ /* 0x000fe200078e00ff */
[----:B---3--:R-:W-:Y:S03]  /*30d0*/  LOP3.LUT R139, R9, UR32, R14, 0x96, !PT ;  /* 0x00000020098b7c12 */ /* 0x008fe6000f8e960e */
[----:B------:R-:W-:Y:S01]  /*30e0*/  IMAD.WIDE.U32 R10, R10, -0x2daee0ad, RZ ;  /* 0xd2511f530a0a7825 */ /* 0x000fe200078e00ff */
[----:B------:R-:W-:Y:S01]  /*30f0*/  LOP3.LUT R12, R17, UR31, R12, 0x96, !PT ;  /* 0x0000001f110c7c12 */ /* 0x000fe2000f8e960c */
[----:B------:R-:W-:Y:S02]  /*3100*/  UIADD3 UR31, UR35, -0x4ab325aa, URZ ;  /* 0xb54cda56231f7890 */ /* 0x000fe4000fffe03f */
[----:B------:R-:W-:Y:S01]  /*3110*/  IMAD.WIDE.U32 R14, R15, -0x2daee0ad, RZ ;  /* 0xd2511f530f0e7825 */ /* 0x000fe200078e00ff */
[----:B------:R-:W-:Y:S02]  /*3120*/  SHF.R.U32.HI R240, RZ, 0x10, R10 ;  /* 0x00000010fff07819 */ /* 0x000fe4000001160a */
[----:B------:R-:W-:Y:S01]  /*3130*/  LOP3.LUT R147, R10, 0xffff, RZ, 0xc0, !PT ;  /* 0x0000ffff0a937812 */ /* 0x000fe200078ec0ff */
[----:B------:R-:W-:Y:S01]  /*3140*/  FFMA.FTZ R21, R21, c[0x0][0x23c], -R138 ;  /* 0x00008f0015157a23 */ /* 0x000fe2000001088a */
[----:B------:R-:W-:Y:S01]  /*3150*/  LOP3.LUT R13, R11, UR33, R8, 0x96, !PT ;  /* 0x000000210b0d7c12 */ /* 0x000fe2000f8e9608 */
[----:B------:R-:W-:Y:S01]  /*3160*/  IMAD.WIDE.U32 R8, R12, -0x2daee0ad, RZ ;  /* 0xd2511f530c087825 */ /* 0x000fe200078e00ff */
[----:B------:R-:W-:Y:S01]  /*3170*/  LOP3.LUT R18, R10, 0xff, RZ, 0xc0, !PT ;  /* 0x000000ff0a127812 */ /* 0x000fe200078ec0ff */
[----:B------:R-:W-:Y:S01]  /*3180*/  MUFU.EX2 R158, R21 ;  /* 0x00000015009e7308 */ /* 0x000fe20000000800 */
[----:B------:R-:W-:Y:S01]  /*3190*/  SHF.R.U32.HI R17, RZ, 0x18, R10 ;  /* 0x00000018ff117819 */ /* 0x000fe2000001160a */
[----:B------:R-:W-:Y:S01]  /*31a0*/  IMAD.WIDE.U32 R10, R139, -0x326172a9, RZ ;  /* 0xcd9e8d578b0a7825 */ /* 0x000fe200078e00ff */
[----:B------:R-:W-:Y:S02]  /*31b0*/  LOP3.LUT R146, R15, UR32, R146, 0x96, !PT ;  /* 0x000000200f927c12 */ /* 0x000fe4000f8e9692 */
[----:B------:R-:W-:Y:S01]  /*31c0*/  LOP3.LUT R145, R8, 0xffff, RZ, 0xc0, !PT ;  /* 0x0000ffff08917812 */ /* 0x000fe200078ec0ff */
[--C-:B------:R-:W-:Y:S01]  /*31d0*/  FFMA.FTZ R22, R22, c[0x0][0x23c], -R137.reuse ;  /* 0x00008f0016167a23 */ /* 0x100fe20000010889 */
[----:B------:R-:W-:Y:S01]  /*31e0*/  LOP3.LUT R12, R9, UR33, R14, 0x96, !PT ;  /* 0x00000021090c7c12 */ /* 0x000fe2000f8e960e */
[----:B------:R-:W-:Y:S01]  /*31f0*/  IMAD.WIDE.U32 R4, R146, -0x326172a9, RZ ;  /* 0xcd9e8d5792047825 */ /* 0x000fe200078e00ff */
[----:B------:R-:W-:Y:S01]  /*3200*/  LOP3.LUT R9, R11, UR31, R144, 0x96, !PT ;  /* 0x0000001f0b097c12 */ /* 0x000fe2000f8e9690 */
[----:B------:R-:W-:Y:S01]  /*3210*/  MUFU.EX2 R157, R22 ;  /* 0x00000016009d7308 */ /* 0x000fe20000000800 */
[----:B------:R-:W-:Y:S01]  /*3220*/  LOP3.LUT R139, R8, 0xff, RZ, 0xc0, !PT ;  /* 0x000000ff088b7812 */ /* 0x000fe200078ec0ff */
[----:B------:R-:W-:Y:S01]  /*3230*/  FFMA.FTZ R24, R24, c[0x0][0x23c], -R136 ;  /* 0x00008f0018187a23 */ /* 0x000fe20000010888 */
[----:B------:R-:W-:Y:S01]  /*3240*/  SHF.R.U32.HI R238, RZ, 0x18, R8 ;  /* 0x00000018ffee7819 */ /* 0x000fe20000011608 */
[----:B------:R-:W-:Y:S01]  /*3250*/  FFMA.FTZ R32, R32, c[0x0][0x23c], -R138 ;  /* 0x00008f0020207a23 */ /* 0x000fe2000001088a */
[----:B------:R-:W-:Y:S01]  /*3260*/  SHF.R.U32.HI R239, RZ, 0x10, R8 ;  /* 0x00000010ffef7819 */ /* 0x000fe20000011608 */
[----:B------:R-:W-:Y:S01]  /*3270*/  FFMA.FTZ R138, R33, c[0x0][0x23c], -R138 ;  /* 0x00008f00218a7a23 */ /* 0x000fe2000001088a */
[----:B------:R-:W-:Y:S01]  /*3280*/  ISETP.LE.U32.AND P5, PT, R17, UR30, PT ;  /* 0x0000001e11007c0c */ /* 0x000fe2000bfa3070 */
[--C-:B------:R-:W-:Y:S01]  /*3290*/  FFMA.FTZ R30, R30, c[0x0][0x23c], -R0.reuse ;  /* 0x00008f001e1e7a23 */ /* 0x100fe20000010800 */
[----:B------:R-:W-:Y:S01]  /*32a0*/  LOP3.LUT R17, R10, 0xffff, RZ, 0xc0, !PT ;  /* 0x0000ffff0a117812 */ /* 0x000fe200078ec0ff */
[----:B------:R-:W-:Y:S01]  /*32b0*/  MUFU.EX2 R155, R24 ;  /* 0x00000018009b7308 */ /* 0x000fe20000000800 */
[----:B------:R-:W-:Y:S01]  /*32c0*/  LOP3.LUT R8, R13, 0xff, RZ, 0xc0, !PT ;  /* 0x000000ff0d087812 */ /* 0x000fe200078ec0ff */
[--C-:B------:R-:W-:Y:S01]  /*32d0*/  FFMA.FTZ R26, R26, c[0x0][0x23c], -R0.reuse ;  /* 0x00008f001a1a7a23 */ /* 0x100fe20000010800 */
[----:B------:R-:W-:Y:S01]  /*32e0*/  LOP3.LUT R11, R9, 0xffff, RZ, 0xc0, !PT ;  /* 0x0000ffff090b7812 */ /* 0x000fe200078ec0ff */
[--C-:B------:R-:W-:Y:S01]  /*32f0*/  FFMA.FTZ R27, R27, c[0x0][0x23c], -R0.reuse ;  /* 0x00008f001b1b7a23 */ /* 0x100fe20000010800 */
[----:B------:R-:W-:Y:S01]  /*3300*/  ISETP.LE.U32.AND P1, PT, R18, UR30, PT ;  /* 0x0000001e12007c0c */ /* 0x000fe2000bf23070 */
[----:B------:R-:W-:Y:S01]  /*3310*/  FFMA.FTZ R0, R31, c[0x0][0x23c], -R0 ;  /* 0x00008f001f007a23 */ /* 0x000fe20000010800 */
[----:B------:R-:W-:Y:S01]  /*3320*/  LOP3.LUT R19, R10, 0xff, RZ, 0xc0, !PT ;  /* 0x000000ff0a137812 */ /* 0x000fe200078ec0ff */
[--C-:B------:R-:W-:Y:S01]  /*3330*/  FFMA.FTZ R23, R23, c[0x0][0x23c], -R137.reuse ;  /* 0x00008f0017177a23 */ /* 0x100fe20000010889 */
[--C-:B------:R-:W-:Y:S01]  /*3340*/  SHF.R.U32.HI R18, RZ, 0x10, R10.reuse ;  /* 0x00000010ff127819 */ /* 0x100fe2000001160a */
[----:B------:R-:W-:Y:S01]  /*3350*/  MUFU.EX2 R148, R138 ;  /* 0x0000008a00947308 */ /* 0x000fe20000000800 */
[----:B-1----:R-:W-:Y:S01]  /*3360*/  SHF.R.U32.HI R20, RZ, 0x18, R10 ;  /* 0x00000018ff147819 */ /* 0x002fe2000001160a */
[--C-:B------:R-:W-:Y:S01]  /*3370*/  FFMA.FTZ R25, R25, c[0x0][0x23c], -R136.reuse ;  /* 0x00008f0019197a23 */ /* 0x100fe20000010888 */
[----:B------:R-:W-:Y:S01]  /*3380*/  LOP3.LUT R10, R9, 0xff, RZ, 0xc0, !PT ;  /* 0x000000ff090a7812 */ /* 0x000fe200078ec0ff */
[--C-:B------:R-:W-:Y:S01]  /*3390*/  FFMA.FTZ R34, R34, c[0x0][0x23c], -R137.reuse ;  /* 0x00008f0022227a23 */ /* 0x100fe20000010889 */
[----:B------:R-:W-:Y:S01]  /*33a0*/  ISETP.LE.U32.AND P4, PT, R8, UR30, PT ;  /* 0x0000001e08007c0c */ /* 0x000fe2000bf83070 */
[----:B------:R-:W-:Y:S01]  /*33b0*/  FFMA.FTZ R137, R35, c[0x0][0x23c], -R137 ;  /* 0x00008f0023897a23 */ /* 0x000fe20000010889 */
[----:B------:R-:W-:Y:S01]  /*33c0*/  LOP3.LUT R14, R4, 0xffff, RZ, 0xc0, !PT ;  /* 0x0000ffff040e7812 */ /* 0x000fe200078ec0ff */
[----:B------:R-:W-:Y:S01]  /*33d0*/  FFMA.FTZ R28, R28, c[0x0][0x23c], -R136 ;  /* 0x00008f001c1c7a23 */ /* 0x000fe20000010888 */
[----:B------:R-:W-:Y:S01]  /*33e0*/  LOP3.LUT R8, R5, UR31, R16, 0x96, !PT ;  /* 0x0000001f05087c12 */ /* 0x000fe2000f8e9610 */
[----:B------:R-:W1:Y:S01]  /*33f0*/  MUFU.EX2 R149, R32 ;  /* 0x0000002000957308 */ /* 0x000e620000000800 */
[----:B------:R-:W-:Y:S01]  /*3400*/  SHF.R.U32.HI R5, RZ, 0x8, R11 ;  /* 0x00000008ff057819 */ /* 0x000fe2000001160b */
[----:B------:R-:W-:Y:S01]  /*3410*/  FFMA.FTZ R136, R29, c[0x0][0x23c], -R136 ;  /* 0x00008f001d887a23 */ /* 0x000fe20000010888 */
[----:B------:R-:W-:Y:S01]  /*3420*/  ISETP.LE.U32.AND P2, PT, R10, UR30, PT ;  /* 0x0000001e0a007c0c */ /* 0x000fe2000bf43070 */
[----:B------:R-:W-:Y:S01]  /*3430*/  IMAD.U32 R140, RZ, RZ, UR6 ;  /* 0x00000006ff8c7e24 */ /* 0x000fe2000f8e00ff */
[--C-:B------:R-:W-:Y:S01]  /*3440*/  SHF.R.U32.HI R10, RZ, 0x10, R9.reuse ;  /* 0x00000010ff0a7819 */ /* 0x100fe20000011609 */
[----:B------:R-:W-:Y:S01]  /*3450*/  IMAD.U32 R141, RZ, RZ, UR7 ;  /* 0x00000007ff8d7e24 */ /* 0x000fe2000f8e00ff */
[----:B------:R-:W-:Y:S01]  /*3460*/  LOP3.LUT R5, R5, 0xffff, RZ, 0xc0, !PT ;  /* 0x0000ffff05057812 */ /* 0x000fe200078ec0ff */
[----:B--2---:R-:W-:Y:S01]  /*3470*/  @!P4 FADD.FTZ R159, -R159, -RZ ;  /* 0x800000ff9f9fc221 */ /* 0x004fe20000010100 */
[----:B------:R-:W-:Y:S01]  /*3480*/  LOP3.LUT R10, R10, 0xff, RZ, 0xc0, !PT ;  /* 0x000000ff0a0a7812 */ /* 0x000fe200078ec0ff */
[----:B------:R-:W-:Y:S01]  /*3490*/  MUFU.EX2 R144, R0 ;  /* 0x0000000000907308 */ /* 0x000fe20000000800 */
[----:B------:R-:W-:Y:S02]  /*34a0*/  ISETP.LE.U32.AND P0, PT, R5, UR30, PT ;  /* 0x0000001e05007c0c */ /* 0x000fe4000bf03070 */
[----:B------:R-:W-:Y:S02]  /*34b0*/  LOP3.LUT R15, R4, 0xff, RZ, 0xc0, !PT ;  /* 0x000000ff040f7812 */ /* 0x000fe400078ec0ff */
[----:B------:R-:W-:Y:S01]  /*34c0*/  ISETP.LE.U32.AND P6, PT, R10, UR30, PT ;  /* 0x0000001e0a007c0c */ /* 0x000fe2000bfc3070 */
[----:B------:R-:W-:Y:S01]  /*34d0*/  @!P2 FADD.FTZ R166, -R166, -RZ ;  /* 0x800000ffa6a6a221 */ /* 0x000fe20000010100 */
[--C-:B------:R-:W-:Y:S02]  /*34e0*/  SHF.R.U32.HI R11, RZ, 0x10, R4.reuse ;  /* 0x00000010ff0b7819 */ /* 0x100fe40000011604 */
[----:B------:R-:W-:Y:S01]  /*34f0*/  SHF.R.U32.HI R16, RZ, 0x18, R4 ;  /* 0x00000018ff107819 */ /* 0x000fe20000011604 */
[----:B------:R-:W-:Y:S01]  /*3500*/  MUFU.EX2 R156, R23 ;  /* 0x00000017009c7308 */ /* 0x000fe20000000800 */
[C---:B------:R-:W-:Y:S02]  /*3510*/  LOP3.LUT R4, R8.reuse, 0xffff, RZ, 0xc0, !PT ;  /* 0x0000ffff08047812 */ /* 0x040fe400078ec0ff */
[----:B------:R-:W-:Y:S01]  /*3520*/  LOP3.LUT R5, R8, 0xff, RZ, 0xc0, !PT ;  /* 0x000000ff08057812 */ /* 0x000fe200078ec0ff */
[----:B------:R-:W-:Y:S01]  /*3530*/  @!P0 FADD.FTZ R165, -R165, -RZ ;  /* 0x800000ffa5a58221 */ /* 0x000fe20000010100 */
[----:B------:R-:W-:Y:S01]  /*3540*/  SHF.R.U32.HI R4, RZ, 0x8, R4 ;  /* 0x00000008ff047819 */ /* 0x000fe20000011604 */
[----:B-1----:R-:W-:Y:S01]  /*3550*/  @!P1 FADD.FTZ R149, -R149, -RZ ;  /* 0x800000ff95959221 */ /* 0x002fe20000010100 */
[----:B------:R-:W-:Y:S01]  /*3560*/  ISETP.LE.U32.AND P2, PT, R5, UR30, PT ;  /* 0x0000001e05007c0c */ /* 0x000fe2000bf43070 */
[----:B------:R-:W-:Y:S01]  /*3570*/  @!P6 FADD.FTZ R164, -R164, -RZ ;  /* 0x800000ffa4a4e221 */ /* 0x000fe20000010100 */
[----:B------:R-:W-:Y:S01]  /*3580*/  SHF.R.U32.HI R5, RZ, 0x10, R8 ;  /* 0x00000010ff057819 */ /* 0x000fe20000011608 */
[----:B------:R-:W-:Y:S01]  /*3590*/  MUFU.EX2 R153, R26 ;  /* 0x0000001a00997308 */ /* 0x000fe20000000800 */
[----:B------:R-:W-:Y:S02]  /*35a0*/  LOP3.LUT R4, R4, 0xffff, RZ, 0xc0, !PT ;  /* 0x0000ffff04047812 */ /* 0x000fe400078ec0ff */
[----:B------:R-:W-:Y:S02]  /*35b0*/  LOP3.LUT R5, R5, 0xff, RZ, 0xc0, !PT ;  /* 0x000000ff05057812 */ /* 0x000fe400078ec0ff */
[----:B------:R-:W-:Y:S02]  /*35c0*/  ISETP.LE.U32.AND P0, PT, R4, UR30, PT ;  /* 0x0000001e04007c0c */ /* 0x000fe4000bf03070 */
[----:B------:R-:W-:Y:S02]  /*35d0*/  ISETP.LE.U32.AND P6, PT, R5, UR30, PT ;  /* 0x0000001e05007c0c */ /* 0x000fe4000bfc3070 */
[----:B------:R-:W-:Y:S01]  /*35e0*/  SHF.R.U32.HI R4, RZ, 0x8, R14 ;  /* 0x00000008ff047819 */ /* 0x000fe2000001160e */
[----:B------:R-:W-:Y:S01]  /*35f0*/  @!P2 FADD.FTZ R235, -R235, -RZ ;  /* 0x800000ffebeba221 */ /* 0x000fe20000010100 */
[----:B------:R-:W-:Y:S01]  /*3600*/  SHF.R.U32.HI R9, RZ, 0x18, R9 ;  /* 0x00000018ff097819 */ /* 0x000fe20000011609 */
[----:B------:R-:W1:Y:S01]  /*3610*/  MUFU.EX2 R154, R25 ;  /* 0x00000019009a7308 */ /* 0x000e620000000800 */
[----:B------:R-:W-:Y:S02]  /*3620*/  LOP3.LUT R5, R4, 0xffff, RZ, 0xc0, !PT ;  /* 0x0000ffff04057812 */ /* 0x000fe400078ec0ff */
[----:B------:R-:W-:Y:S02]  /*3630*/  LOP3.LUT R4, R11, 0xff, RZ, 0xc0, !PT ;  /* 0x000000ff0b047812 */ /* 0x000fe400078ec0ff */
[----:B------:R-:W-:Y:S01]  /*3640*/  ISETP.LE.U32.AND P3, PT, R9, UR30, PT ;  /* 0x0000001e09007c0c */ /* 0x000fe2000bf63070 */
[----:B------:R-:W-:Y:S01]  /*3650*/  @!P0 FADD.FTZ R234, -R234, -RZ ;  /* 0x800000ffeaea8221 */ /* 0x000fe20000010100 */
[----:B------:R-:W-:Y:S01]  /*3660*/  ISETP.LE.U32.AND P0, PT, R5, UR30, PT ;  /* 0x0000001e05007c0c */ /* 0x000fe2000bf03070 */
[----:B------:R-:W-:Y:S01]  /*3670*/  @!P6 FADD.FTZ R237, -R237, -RZ ;  /* 0x800000ffedede221 */ /* 0x000fe20000010100 */
[----:B------:R-:W-:Y:S01]  /*3680*/  ISETP.LE.U32.AND P6, PT, R4, UR30, PT ;  /* 0x0000001e04007c0c */ /* 0x000fe2000bfc3070 */
[----:B------:R-:W2:Y:S01]  /*3690*/  MUFU.EX2 R146, R34 ;  /* 0x0000002200927308 */ /* 0x000ea20000000800 */
[----:B------:R-:W-:Y:S02]  /*36a0*/  ISETP.LE.U32.AND P2, PT, R15, UR30, PT ;  /* 0x0000001e0f007c0c */ /* 0x000fe4000bf43070 */
[----:B------:R-:W-:Y:S02]  /*36b0*/  SHF.R.U32.HI R4, RZ, 0x8, R17 ;  /* 0x00000008ff047819 */ /* 0x000fe40000011611 */
[----:B------:R-:W-:Y:S02]  /*36c0*/  SHF.R.U32.HI R8, RZ, 0x18, R8 ;  /* 0x00000018ff087819 */ /* 0x000fe40000011608 */
[----:B------:R-:W-:Y:S01]  /*36d0*/  LOP3.LUT R5, R18, 0xff, RZ, 0xc0, !PT ;  /* 0x000000ff12057812 */ /* 0x000fe200078ec0ff */
[----:B------:R-:W-:Y:S01]  /*36e0*/  @!P3 FADD.FTZ R171, -R171, -RZ ;  /* 0x800000ffababb221 */ /* 0x000fe20000010100 */
[----:B------:R-:W-:Y:S01]  /*36f0*/  LOP3.LUT R4, R4, 0xffff, RZ, 0xc0, !PT ;  /* 0x0000ffff04047812 */ /* 0x000fe200078ec0ff */
[----:B------:R-:W-:Y:S01]  /*3700*/  @!P0 FADD.FTZ R167, -R167, -RZ ;  /* 0x800000ffa7a78221 */ /* 0x000fe20000010100 */
        /* <DEDUP_REMOVED lines=8> */
[----:B------:R-:W-:Y:S02]  /*3790*/  SHF.R.U32.HI R4, RZ, 0x8, R4 ;  /* 0x00000008ff047819 */ /* 0x000fe40000011604 */
[--C-:B------:R-:W-:Y:S01]  /*37a0*/  SHF.R.U32.HI R5, RZ, 0x18, R13.reuse ;  /* 0x00000018ff057819 */ /* 0x100fe2000001160d */
[----:B------:R-:W-:Y:S01]  /*37b0*/  @!P3 FADD.FTZ R236, -R236, -RZ ;  /* 0x800000ffececb221 */ /* 0x000fe20000010100 */
[----:B------:R-:W-:Y:S01]  /*37c0*/  LOP3.LUT R4, R4, 0xffff, RZ, 0xc0, !PT ;  /* 0x0000ffff04047812 */ /* 0x000fe200078ec0ff */
[----:B------:R-:W-:Y:S01]  /*37d0*/  @!P0 FADD.FTZ R161, -R161, -RZ ;  /* 0x800000ffa1a18221 */ /* 0x000fe20000010100 */
[----:B------:R-:W-:Y:S01]  /*37e0*/  ISETP.LE.U32.AND P3, PT, R16, UR30, PT ;  /* 0x0000001e10007c0c */ /* 0x000fe2000bf63070 */
[----:B------:R-:W-:Y:S01]  /*37f0*/  @!P6 FADD.FTZ R162, -R162, -RZ ;  /* 0x800000ffa2a2e221 */ /* 0x000fe20000010100 */
[----:B------:R-:W-:Y:S01]  /*3800*/  ISETP.LE.U32.AND P0, PT, R4, UR30, PT ;  /* 0x0000001e04007c0c */ /* 0x000fe2000bf03070 */
[----:B------:R-:W-:Y:S01]  /*3810*/  MUFU.EX2 R151, R28 ;  /* 0x0000001c00977308 */ /* 0x000fe20000000800 */
[----:B------:R-:W-:Y:S01]  /*3820*/  LOP3.LUT R4, R12, 0xffff, RZ, 0xc0, !PT ;  /* 0x0000ffff0c047812 */ /* 0x000fe200078ec0ff */
[----:B------:R-:W-:Y:S01]  /*3830*/  @!P2 FADD.FTZ R163, -R163, -RZ ;  /* 0x800000ffa3a3a221 */ /* 0x000fe20000010100 */
        /* <DEDUP_REMOVED lines=8> */
[----:B------:R-:W-:Y:S01]  /*38c0*/  MUFU.EX2 R150, R136 ;  /* 0x0000008800967308 */ /* 0x000fe20000000800 */
[----:B------:R-:W-:Y:S01]  /*38d0*/  LOP3.LUT R6, R12, 0xff, RZ, 0xc0, !PT ;  /* 0x000000ff0c067812 */ /* 0x000fe200078ec0ff */
[----:B------:R-:W-:Y:S01]  /*38e0*/  @!P2 FADD.FTZ R160, -R160, -RZ ;  /* 0x800000ffa0a0a221 */ /* 0x000fe20000010100 */
[----:B------:R-:W-:Y:S02]  /*38f0*/  ISETP.LE.U32.AND P0, PT, R4, UR30, PT ;  /* 0x0000001e04007c0c */ /* 0x000fe4000bf03070 */
[----:B------:R-:W-:Y:S02]  /*3900*/  LOP3.LUT R4, R240, 0xff, RZ, 0xc0, !PT ;  /* 0x000000fff0047812 */ /* 0x000fe400078ec0ff */
[----:B------:R-:W-:Y:S01]  /*3910*/  ISETP.LE.U32.AND P3, PT, R5, UR30, PT ;  /* 0x0000001e05007c0c */ /* 0x000fe2000bf63070 */
[----:B------:R-:W3:Y:S01]  /*3920*/  LDL R240, [R1+0x10] ;  /* 0x0000100001f07983 */ /* 0x000ee20000100800 */
[--C-:B------:R-:W-:Y:S02]  /*3930*/  SHF.R.U32.HI R5, RZ, 0x10, R12.reuse ;  /* 0x00000010ff057819 */ /* 0x100fe4000001160c */
[----:B------:R-:W-:Y:S01]  /*3940*/  ISETP.LE.U32.AND P2, PT, R6, UR30, PT ;  /* 0x0000001e06007c0c */ /* 0x000fe2000bf43070 */
[----:B------:R-:W-:Y:S01]  /*3950*/  @!P6 FADD.FTZ R157, -R157, -RZ ;  /* 0x800000ff9d9de221 */ /* 0x000fe20000010100 */
[----:B------:R-:W-:Y:S02]  /*3960*/  LOP3.LUT R5, R5, 0xff, RZ, 0xc0, !PT ;  /* 0x000000ff05057812 */ /* 0x000fe400078ec0ff */
[----:B------:R-:W-:Y:S01]  /*3970*/  ISETP.LE.U32.AND P6, PT, R4, UR30, PT ;  /* 0x0000001e04007c0c */ /* 0x000fe2000bfc3070 */
[----:B-1----:R-:W-:Y:S01]  /*3980*/  @!P0 FADD.FTZ R154, -R154, -RZ ;  /* 0x800000ff9a9a8221 */ /* 0x002fe20000010100 */
[----:B------:R-:W-:Y:S02]  /*3990*/  ISETP.LE.U32.AND P4, PT, R5, UR30, PT ;  /* 0x0000001e05007c0c */ /* 0x000fe4000bf83070 */
[----:B------:R-:W-:Y:S01]  /*39a0*/  SHF.R.U32.HI R5, RZ, 0x8, R147 ;  /* 0x00000008ff057819 */ /* 0x000fe20000011693 */
[----:B------:R-:W-:Y:S01]  /*39b0*/  @!P3 FADD.FTZ R156, -R156, -RZ ;  /* 0x800000ff9c9cb221 */ /* 0x000fe20000010100 */
[----:B------:R-:W-:Y:S01]  /*39c0*/  F2FP.RELU.PACK_AB R7, R171, R164 ;  /* 0x000000a4ab07723e */ /* 0x000fe200000008ff */
[----:B------:R-:W1:Y:S01]  /*39d0*/  MUFU.EX2 R147, R30 ;  /* 0x0000001e00937308 */ /* 0x000e620000000800 */
[----:B------:R-:W-:Y:S01]  /*39e0*/  LOP3.LUT R4, R5, 0xffff, RZ, 0xc0, !PT ;  /* 0x0000ffff05047812 */ /* 0x000fe200078ec0ff */
[----:B------:R-:W-:Y:S01]  /*39f0*/  @!P2 FADD.FTZ R155, -R155, -RZ ;  /* 0x800000ff9b9ba221 */ /* 0x000fe20000010100 */
[----:B------:R-:W-:Y:S01]  /*3a00*/  SHF.R.U32.HI R5, RZ, 0x8, R145 ;  /* 0x00000008ff057819 */ /* 0x000fe20000011691 */
[----:B------:R4:W-:Y:S01]  /*3a10*/  STS [R244+0x13400], R7 ;  /* 0x01340007f4007388 */ /* 0x0009e20000000800 */
[----:B------:R-:W-:Y:S01]  /*3a20*/  ISETP.LE.U32.AND P2, PT, R4, UR30, PT ;  /* 0x0000001e04007c0c */ /* 0x000fe2000bf43070 */
[----:B--2---:R-:W-:Y:S01]  /*3a30*/  @!P6 FADD.FTZ R146, -R146, -RZ ;  /* 0x800000ff9292e221 */ /* 0x004fe20000010100 */
[----:B------:R-:W-:Y:S01]  /*3a40*/  F2FP.RELU.PACK_AB R4, R165, R166 ;  /* 0x000000a6a504723e */ /* 0x000fe200000008ff */
[----:B------:R-:W-:Y:S01]  /*3a50*/  @!P4 FADD.FTZ R153, -R153, -RZ ;  /* 0x800000ff9999c221 */ /* 0x000fe20000010100 */
[----:B------:R-:W-:Y:S01]  /*3a60*/  LOP3.LUT R5, R5, 0xffff, RZ, 0xc0, !PT ;  /* 0x0000ffff05057812 */ /* 0x000fe200078ec0ff */
[----:B------:R-:W2:Y:S01]  /*3a70*/  MUFU.EX2 R145, R137 ;  /* 0x0000008900917308 */ /* 0x000ea20000000800 */
[----:B------:R-:W-:Y:S01]  /*3a80*/  LOP3.LUT R6, R239, 0xff, RZ, 0xc0, !PT ;  /* 0x000000ffef067812 */ /* 0x000fe200078ec0ff */
[----:B------:R5:W-:Y:S01]  /*3a90*/  STS [R244+0x13000], R4 ;  /* 0x01300004f4007388 */ /* 0x000be20000000800 */
[----:B------:R-:W-:Y:S02]  /*3aa0*/  F2FP.RELU.PACK_AB R0, R236, R237 ;  /* 0x000000edec00723e */ /* 0x000fe400000008ff */
[----:B------:R-:W-:Y:S02]  /*3ab0*/  ISETP.LE.U32.AND P1, PT, R6, UR30, PT ;  /* 0x0000001e06007c0c */ /* 0x000fe4000bf23070 */
[----:B------:R-:W-:Y:S01]  /*3ac0*/  F2FP.RELU.PACK_AB R6, R234, R235 ;  /* 0x000000ebea06723e */ /* 0x000fe200000008ff */
[----:B------:R-:W-:Y:S01]  /*3ad0*/  @!P2 FADD.FTZ R148, -R148, -RZ ;  /* 0x800000ff9494a221 */ /* 0x000fe20000010100 */
[----:B------:R-:W-:Y:S02]  /*3ae0*/  ISETP.LE.U32.AND P2, PT, R5, UR30, PT ;  /* 0x0000001e05007c0c */ /* 0x000fe4000bf43070 */
[----:B------:R-:W-:Y:S02]  /*3af0*/  F2FP.RELU.PACK_AB R5, R162, R163 ;  /* 0x000000a3a205723e */ /* 0x000fe400000008ff */
[----:B------:R-:W-:Y:S02]  /*3b00*/  SHF.R.U32.HI R12, RZ, 0x18, R12 ;  /* 0x00000018ff0c7819 */ /* 0x000fe4000001160c */
[----:B------:R-:W-:Y:S01]  /*3b10*/  ISETP.LE.U32.AND P3, PT, R139, UR30, PT ;  /* 0x0000001e8b007c0c */ /* 0x000fe2000bf63070 */
[----:B------:R5:W-:Y:S01]  /*3b20*/  STS [R242+0x13000], R5 ;  /* 0x01300005f2007388 */ /* 0x000be20000000800 */
[----:B------:R-:W-:Y:S01]  /*3b30*/  ISETP.LE.U32.AND P4, PT, R12, UR30, PT ;  /* 0x0000001e0c007c0c */ /* 0x000fe2000bf83070 */
[----:B-1----:R-:W-:Y:S01]  /*3b40*/  @!P1 FADD.FTZ R147, -R147, -RZ ;  /* 0x800000ff93939221 */ /* 0x002fe20000010100 */
[----:B----4-:R-:W-:Y:S02]  /*3b50*/  F2FP.RELU.PACK_AB R7, R167, R170 ;  /* 0x000000aaa707723e */ /* 0x010fe400000008ff */
[----:B------:R-:W-:Y:S01]  /*3b60*/  ISETP.LE.U32.AND P0, PT, R238, UR30, PT ;  /* 0x0000001eee007c0c */ /* 0x000fe2000bf03070 */
[----:B------:R-:W-:Y:S01]  /*3b70*/  @!P2 FADD.FTZ R150, -R150, -RZ ;  /* 0x800000ff9696a221 */ /* 0x000fe20000010100 */
[----:B------:R-:W-:Y:S01]  /*3b80*/  FSETP.GE.FTZ.AND P2, PT, R166, RZ, PT ;  /* 0x000000ffa600720b */ /* 0x000fe20003f56000 */
[----:B--2---:R-:W-:Y:S01]  /*3b90*/  @!P5 FADD.FTZ R145, -R145, -RZ ;  /* 0x800000ff9191d221 */ /* 0x004fe20000010100 */
[----:B------:R-:W-:Y:S01]  /*3ba0*/  FSETP.GE.FTZ.AND P1, PT, R165, RZ, PT ;  /* 0x000000ffa500720b */ /* 0x000fe20003f36000 */
[----:B------:R-:W-:Y:S01]  /*3bb0*/  IMAD.MOV.U32 R238, RZ, RZ, c[0x0][0x1c0] ;  /* 0x00007000ffee7624 */ /* 0x000fe200078e00ff */
[----:B-----5:R-:W-:Y:S01]  /*3bc0*/  F2FP.RELU.PACK_AB R4, R160, R161 ;  /* 0x000000a1a004723e */ /* 0x020fe200000008ff */
[----:B------:R-:W-:Y:S01]  /*3bd0*/  @!P3 FADD.FTZ R151, -R151, -RZ ;  /* 0x800000ff9797b221 */ /* 0x000fe20000010100 */
[----:B------:R-:W-:Y:S01]  /*3be0*/  FSETP.GE.FTZ.AND P5, PT, R163, RZ, PT ;  /* 0x000000ffa300720b */ /* 0x000fe20003fb6000 */
[----:B------:R-:W-:Y:S01]  /*3bf0*/  @!P4 FADD.FTZ R152, -R152, -RZ ;  /* 0x800000ff9898c221 */ /* 0x000fe20000010100 */
[----:B------:R-:W-:Y:S01]  /*3c00*/  FSETP.GE.FTZ.AND P4, PT, R162, RZ, PT ;  /* 0x000000ffa200720b */ /* 0x000fe20003f96000 */
[----:B------:R1:W-:Y:S01]  /*3c10*/  STS [R242+0x13400], R4 ;  /* 0x01340004f2007388 */ /* 0x0003e20000000800 */
[----:B------:R-:W-:Y:S01]  /*3c20*/  IMAD R238, R238, c[0x0][0x22c], RZ ;  /* 0x00008b00eeee7a24 */ /* 0x000fe200078e02ff */
[----:B------:R-:W-:Y:S01]  /*3c30*/  FSETP.GE.FTZ.AND P3, PT, R159, RZ, PT ;  /* 0x000000ff9f00720b */ /* 0x000fe20003f76000 */
[----:B------:R-:W-:Y:S01]  /*3c40*/  @!P0 FADD.FTZ R144, -R144, -RZ ;  /* 0x800000ff90908221 */ /* 0x000fe20000010100 */
[----:B------:R2:W-:Y:S01]  /*3c50*/  STS [R244+0x14000], R6 ;  /* 0x01400006f4007388 */ /* 0x0005e20000000800 */
[----:B------:R-:W-:Y:S03]  /*3c60*/  IMAD.U32 R238, R238, -0x40, RZ ;  /* 0xffffffc0eeee7824 */ /* 0x000fe600078e00ff */
[----:B------:R4:W-:Y:S01]  /*3c70*/  STS [R244+0x14400], R0 ;  /* 0x01440000f4007388 */ /* 0x0009e20000000800 */
[----:B------:R-:W-:Y:S03]  /*3c80*/  F2FP.RELU.PACK_AB R5, R158, R159 ;  /* 0x0000009f9e05723e */ /* 0x000fe600000008ff */
[----:B------:R5:W-:Y:S01]  /*3c90*/  STS [R242+0x14000], R7 ;  /* 0x01400007f2007388 */ /* 0x000be20000000800 */
[----:B-1----:R-:W-:Y:S02]  /*3ca0*/  F2FP.RELU.PACK_AB R4, R156, R157 ;  /* 0x0000009d9c04723e */ /* 0x002fe400000008ff */
[----:B--2---:R-:W-:Y:S02]  /*3cb0*/  F2FP.RELU.PACK_AB R6, R168, R169 ;  /* 0x000000a9a806723e */ /* 0x004fe400000008ff */
[----:B----4-:R-:W-:Y:S03]  /*3cc0*/  F2FP.RELU.PACK_AB R0, R148, R149 ;  /* 0x000000959400723e */ /* 0x010fe600000008ff */
[----:B------:R1:W-:Y:S01]  /*3cd0*/  STS [R242+0x14400], R6 ;  /* 0x01440006f2007388 */ /* 0x0003e20000000800 */
[----:B-----5:R-:W-:Y:S03]  /*3ce0*/  F2FP.RELU.PACK_AB R7, R154, R155 ;  /* 0x0000009b9a07723e */ /* 0x020fe600000008ff */
[----:B------:R2:W-:Y:S04]  /*3cf0*/  STS [R243+0x13000], R5 ;  /* 0x01300005f3007388 */ /* 0x0005e80000000800 */
[----:B------:R4:W-:Y:S04]  /*3d00*/  STS [R243+0x13400], R4 ;  /* 0x01340004f3007388 */ /* 0x0009e80000000800 */
[----:B------:R5:W-:Y:S01]  /*3d10*/  STS [R241+0x13000], R0 ;  /* 0x01300000f1007388 */ /* 0x000be20000000800 */
[----:B-1----:R-:W-:Y:S02]  /*3d20*/  F2FP.RELU.PACK_AB R6, R152, R153 ;  /* 0x000000999806723e */ /* 0x002fe400000008ff */
[----:B--2---:R-:W-:Y:S02]  /*3d30*/  F2FP.RELU.PACK_AB R5, R145, R146 ;  /* 0x000000929105723e */ /* 0x004fe400000008ff */
[----:B----4-:R-:W-:Y:S03]  /*3d40*/  F2FP.RELU.PACK_AB R4, R150, R151 ;  /* 0x000000979604723e */ /* 0x010fe600000008ff */
[----:B------:R-:W-:Y:S01]  /*3d50*/  STS [R241+0x13400], R5 ;  /* 0x01340005f1007388 */ /* 0x000fe20000000800 */
[----:B-----5:R-:W-:Y:S03]  /*3d60*/  F2FP.RELU.PACK_AB R0, R144, R147 ;  /* 0x000000939000723e */ /* 0x020fe600000008ff */
[----:B------:R-:W-:Y:S04]  /*3d70*/  STS [R243+0x14000], R7 ;  /* 0x01400007f3007388 */ /* 0x000fe80000000800 */
[----:B------:R-:W-:Y:S04]  /*3d80*/  STS [R243+0x14400], R6 ;  /* 0x01440006f3007388 */ /* 0x000fe80000000800 */
[----:B------:R-:W-:Y:S04]  /*3d90*/  STS [R241+0x14000], R4 ;  /* 0x01400004f1007388 */ /* 0x000fe80000000800 */
        /* <DEDUP_REMOVED lines=13> */
[-C--:B----4-:R-:W-:Y:S08]  /*3e70*/  HMMA.16816.F32 R4, R132, R180.reuse, R4 ;  /* 0x000000b48404723c */ /* 0x090ff00000001804 */
[C---:B-----5:R-:W-:Y:S08]  /*3e80*/  HMMA.16816.F32 R8, R136.reuse, R180, R8 ;  /* 0x000000b48808723c */ /* 0x060ff00000001808 */
[-C--:B------:R-:W-:Y:S08]  /*3e90*/  HMMA.16816.F32 R12, R136, R182.reuse, R12 ;  /* 0x000000b6880c723c */ /* 0x080ff0000000180c */
[C---:B------:R-:W-:Y:S08]  /*3ea0*/  HMMA.16816.F32 R16, R132.reuse, R182, R16 ;  /* 0x000000b68410723c */ /* 0x040ff00000001810 */
[-C--:B------:R-:W-:Y:S08]  /*3eb0*/  HMMA.16816.F32 R20, R132, R184.reuse, R20 ;  /* 0x000000b88414723c */ /* 0x080ff00000001814 */
[C---:B------:R-:W-:Y:S08]  /*3ec0*/  HMMA.16816.F32 R24, R136.reuse, R184, R24 ;  /* 0x000000b88818723c */ /* 0x040ff00000001818 */
[-C--:B------:R-:W-:Y:S01]  /*3ed0*/  HMMA.16816.F32 R28, R136, R186.reuse, R28 ;  /* 0x000000ba881c723c */ /* 0x080fe2000000181c */
[----:B------:R-:W1:Y:S03]  /*3ee0*/  LDSM.16.M88.4 R136, [R223+0x7000] ;  /* 0x00700000df88783b */ /* 0x000e660000000200 */
[C---:B---3--:R-:W-:Y:S04]  /*3ef0*/  LEA R142, P0, R240.reuse, R140, 0x2 ;  /* 0x0000008cf08e7211 */ /* 0x048fe800078010ff */
[----:B------:R-:W-:Y:S01]  /*3f00*/  HMMA.16816.F32 R32, R132, R186, R32 ;  /* 0x000000ba8420723c */ /* 0x000fe20000001820 */
[----:B------:R-:W2:Y:S03]  /*3f10*/  LDSM.16.M88.4 R132, [R223+0x7800] ;  /* 0x00780000df84783b */ /* 0x000ea60000000200 */
[----:B------:R-:W-:Y:S02]  /*3f20*/  LEA.HI.X.SX32 R143, R240, R141, 0x2, P0 ;  /* 0x0000008df08f7211 */ /* 0x000fe400000f16ff */
[----:B------:R-:W-:Y:S03]  /*3f30*/  FSETP.GE.FTZ.AND P0, PT, R164, RZ, PT ;  /* 0x000000ffa400720b */ /* 0x000fe60003f16000 */
[----:B------:R-:W3:Y:S04]  /*3f40*/  LDG.E R141, [R142.64] ;  /* 0x000000268e8d7981 */ /* 0x000ee8000c1e1900 */
[----:B------:R-:W4:Y:S01]  /*3f50*/  LDG.E R140, [R142.64+0x20] ;  /* 0x000020268e8c7981 */ /* 0x000f22000c1e1900 */
        /* <DEDUP_REMOVED lines=32> */
[C---:B---3--:R-:W-:Y:S02]  /*4160*/  FADD.FTZ R136, -R141.reuse, R4 ;  /* 0x000000048d887221 */ /* 0x048fe40000010100 */
        /* <DEDUP_REMOVED lines=8> */
[----:B------:R-:W-:Y:S01]  /*41f0*/  LEA R232, P0, R238, R232, 0x2 ;  /* 0x000000e8eee87211 */ /* 0x000fe200078010ff */
[----:B------:R-:W-:Y:S01]  /*4200*/  FMUL.FTZ R165, R165, R4 ;  /* 0x00000004a5a57220 */ /* 0x000fe20000410000 */
[----:B------:R-:W-:Y:S01]  /*4210*/  FSETP.GE.FTZ.AND P1, PT, R149, RZ, PT ;  /* 0x000000ff9500720b */ /* 0x000fe20003f36000 */
[----:B------:R-:W-:Y:S01]  /*4220*/  FMUL.FTZ R164, R164, R0 ;  /* 0x00000000a4a47220 */ /* 0x000fe20000410000 */
[----:B------:R-:W-:Y:S01]  /*4230*/  LEA.HI.X.SX32 R233, R238, R233, 0x2, P0 ;  /* 0x000000e9eee97211 */ /* 0x000fe200000f16ff */
[----:B------:R-:W2:Y:S01]  /*4240*/  LDG.E R4, [R142.64+0x80] ;  /* 0x000080268e047981 */ /* 0x000ea2000c1e1900 */
[----:B------:R-:W-:Y:S02]  /*4250*/  FSETP.GE.FTZ.AND P0, PT, R148, RZ, PT ;  /* 0x000000ff9400720b */ /* 0x000fe40003f16000 */
[----:B------:R-:W-:Y:S01]  /*4260*/  FSETP.GE.FTZ.AND P2, PT, R158, RZ, PT ;  /* 0x000000ff9e00720b */ /* 0x000fe20003f56000 */
        /* <DEDUP_REMOVED lines=11> */
[----:B------:R-:W-:Y:S04]  /*4320*/  HMMA.16816.F32 R32, R132, R218, R32 ;  /* 0x000000da8420723c */ /* 0x000fe80000001820 */
[----:B------:R-:W-:Y:S01]  /*4330*/  FADD.FTZ R6, -R141, R21 ;  /* 0x000000158d067221 */ /* 0x000fe20000010100 */
[-C--:B------:R-:W-:Y:S01]  /*4340*/  FSEL R20, R5, R141.reuse, P5 ;  /* 0x0000008d05147208 */ /* 0x080fe20002800000 */
[----:B------:R-:W-:Y:S01]  /*4350*/  FADD.FTZ R23, -R140, R23 ;  /* 0x000000178c177221 */ /* 0x000fe20000010100 */
[-C--:B------:R-:W-:Y:S02]  /*4360*/  FSEL R17, R17, R141.reuse, P4 ;  /* 0x0000008d11117208 */ /* 0x080fe40002000000 */
[-C--:B------:R-:W-:Y:S02]  /*4370*/  FSEL R6, R6, R141.reuse, P2 ;  /* 0x0000008d06067208 */ /* 0x080fe40001000000 */
[----:B------:R-:W-:Y:S01]  /*4380*/  FSETP.GE.FTZ.AND P2, PT, R161, RZ, PT ;  /* 0x000000ffa100720b */ /* 0x000fe20003f56000 */
[----:B------:R-:W-:Y:S01]  /*4390*/  FMUL.FTZ R20, R163, R20 ;  /* 0x00000014a3147220 */ /* 0x000fe20000410000 */
[----:B------:R-:W-:Y:S01]  /*43a0*/  FSEL R16, R16, R141, P3 ;  /* 0x0000008d10107208 */ /* 0x000fe20001800000 */
[----:B------:R-:W-:Y:S01]  /*43b0*/  FMUL.FTZ R158, R158, R6 ;  /* 0x000000069e9e7220 */ /* 0x000fe20000410000 */
[----:B------:R-:W-:Y:S01]  /*43c0*/  FSETP.GE.FTZ.AND P4, PT, R156, RZ, PT ;  /* 0x000000ff9c00720b */ /* 0x000fe20003f96000 */
[----:B------:R-:W-:Y:S01]  /*43d0*/  FADD.FTZ R6, -R140, R19 ;  /* 0x000000138c067221 */ /* 0x000fe20000010100 */
        /* <DEDUP_REMOVED lines=110> */
.L_x_491:
        /* <DEDUP_REMOVED lines=119> */
.L_x_492:
[----:B------:R-:W-:Y:S01]  /*5230*/  LDSM.16.M88.4 R24, [R225] ;  /* 0x00000000e118783b */ /* 0x000fe20000000200 */
[----:B------:R-:W-:Y:S01]  /*5240*/  IMAD.MOV.U32 R146, RZ, RZ, 0x4 ;  /* 0x00000004ff927424 */ /* 0x000fe200078e00ff */
[----:B------:R-:W-:Y:S01]  /*5250*/  ULOP3.LUT UR30, UR43, 0x1, URZ, 0xc0, !UPT ;  /* 0x000000012b1e7892 */ /* 0x000fe2000f8ec03f */
[----:B------:R-:W-:Y:S01]  /*5260*/  IMAD.MOV.U32 R144, RZ, RZ, c[0x0][0x1c0] ;  /* 0x00007000ff907624 */ /* 0x000fe200078e00ff */
[----:B------:R-:W2:Y:S01]  /*5270*/  LDSM.16.MT88.4 R8, [R0+0x9000] ;  /* 0x009000000008783b */ /* 0x000ea20000004200 */
[----:B------:R-:W-:Y:S01]  /*5280*/  IMAD.MOV.U32 R148, RZ, RZ, c[0x0][0x1c0] ;  /* 0x00007000ff947624 */ /* 0x000fe200078e00ff */
[----:B------:R-:W-:Y:S01]  /*5290*/  UISETP.NE.U32.AND UP0, UPT, UR30, 0x1, UPT ;  /* 0x000000011e00788c */ /* 0x000fe2000bf05070 */
[----:B------:R-:W-:Y:S01]  /*52a0*/  IMAD R144, R144, c[0x0][0x22c], RZ ;  /* 0x00008b0090907a24 */ /* 0x000fe200078e02ff */
[----:B------:R-:W3:Y:S01]  /*52b0*/  LDSM.16.MT88.4 R16, [R0+0xb000] ;  /* 0x00b000000010783b */ /* 0x000ee20000004200 */
[----:B------:R-:W-:Y:S01]  /*52c0*/  IMAD R148, R148, c[0x0][0x22c], RZ ;  /* 0x00008b0094947a24 */ /* 0x000fe200078e02ff */
[----:B------:R-:W-:Y:S01]  /*52d0*/  @UP2 UIADD3 UR31, UP1, UR4, -0x100, URZ ;  /* 0xffffff00041f2890 */ /* 0x000fe2000ff3e03f */
[----:B------:R-:W-:Y:S01]  /*52e0*/  IMAD.SHL.U32 R144, R144, 0x8, RZ ;  /* 0x0000000890907824 */ /* 0x000fe200078e00ff */
[----:B------:R-:W3:Y:S01]  /*52f0*/  LDSM.16.MT88.4 R28, [R0+0xd000] ;  /* 0x00d00000001c783b */ /* 0x000ee20000004200 */
[----:B------:R-:W-:Y:S01]  /*5300*/  IMAD R148, R148, 0x18, RZ ;  /* 0x0000001894947824 */ /* 0x000fe200078e02ff */
[----:B------:R-:W-:Y:S01]  /*5310*/  UIADD3 UR32, UR43, -0x1, URZ ;  /* 0xffffffff2b207890 */ /* 0x000fe2000fffe03f */
[----:B------:R-:W-:Y:S01]  /*5320*/  IMAD.MOV.U32 R147, RZ, RZ, c[0x0][0x1c0] ;  /* 0x00007000ff937624 */ /* 0x000fe200078e00ff */
[----:B------:R1:W4:Y:S01]  /*5330*/  LDL R145, [R1] ;  /* 0x0000000001917983 */ /* 0x0003220000100800 */
[----:B------:R-:W-:Y:S02]  /*5340*/  @UP2 UIADD3.X UR30, UR5, -0x1, URZ, UP1, !UPT ;  /* 0xffffffff051e2890 */ /* 0x000fe40008ffe43f */
[----:B------:R-:W-:Y:S01]  /*5350*/  IMAD R147, R147, c[0x0][0x22c], RZ ;  /* 0x00008b0093937a24 */ /* 0x000fe200078e02ff */
[----:B------:R-:W-:Y:S03]  /*5360*/  LDSM.16.M88.4 R32, [R226] ;  /* 0x00000000e220783b */ /* 0x000fe60000000200 */
[----:B------:R-:W-:Y:S01]  /*5370*/  IMAD.SHL.U32 R147, R147, 0x20, RZ ;  /* 0x0000002093937824 */ /* 0x000fe200078e00ff */
[----:B------:R-:W1:Y:S04]  /*5380*/  LDSM.16.MT88.4 R132, [R0+0x9400] ;  /* 0x009400000084783b */ /* 0x000e680000004200 */
[----:B------:R-:W1:Y:S04]  /*5390*/  LDSM.16.MT88.4 R136, [R0+0xb400] ;  /* 0x00b400000088783b */ /* 0x000e680000004200 */
[----:B------:R-:W1:Y:S02]  /*53a0*/  LDSM.16.MT88.4 R140, [R0+0xd400] ;  /* 0x00d40000008c783b */ /* 0x000e640000004200 */
        /* <DEDUP_REMOVED lines=62> */
[----:B------:R-:W2:Y:S07]  /*5790*/  LDSM.16.MT88.4 R140, [R0+0xcc00] ;  /* 0x00cc0000008c783b */ /* 0x000eae0000004200 */
[C---:B--2---:R-:W-:Y:S08]  /*57a0*/  HMMA.16816.F32 R20, R32.reuse, R28, R20 ;  /* 0x0000001c2014723c */ /* 0x044ff00000001814 */
[----:B------:R-:W-:Y:S01]  /*57b0*/  HMMA.16816.F32 R24, R32, R30, R24 ;  /* 0x0000001e2018723c */ /* 0x000fe20000001818 */
[----:B------:R2:W2:Y:S06]  /*57c0*/  LDSM.16.MT88.4 R28, [R0+0xec00] ;  /* 0x00ec0000001c783b */ /* 0x0004ac0000004200 */
[----:B------:R-:W-:Y:S01]  /*57d0*/  @P0 IADD3 R32, R240, -0x40, RZ ;  /* 0xffffffc0f0200810 */ /* 0x000fe20007ffe0ff */
[C---:B-1----:R-:W-:Y:S01]  /*57e0*/  HMMA.16816.F32 R4, R132.reuse, R136, R4 ;  /* 0x000000888404723c */ /* 0x042fe20000001804 */
[----:B------:R-:W3:Y:S04]  /*57f0*/  LDL R137, [R1+0x18] ;  /* 0x0000180001897983 */ /* 0x000ee80000100800 */
[----:B------:R-:W-:Y:S01]  /*5800*/  @P0 IMAD.WIDE R32, R32, R146, UR4 ;  /* 0x0000000420200e25 */ /* 0x000fe2000f8e0292 */
[----:B------:R-:W3:Y:S01]  /*5810*/  LDL R136, [R1+0x20] ;  /* 0x0000200001887983 */ /* 0x000ee20000100800 */
[----:B------:R-:W-:Y:S01]  /*5820*/  @UP2 UMOV UR4, UR31 ;  /* 0x0000001f00042c82 */ /* 0x000fe20008000000 */
[C---:B------:R-:W-:Y:S01]  /*5830*/  HMMA.16816.F32 R8, R132.reuse, R138, R8 ;  /* 0x0000008a8408723c */ /* 0x040fe20000001808 */
[----:B------:R-:W-:Y:S01]  /*5840*/  IMAD.MOV.U32 R146, RZ, RZ, c[0x0][0x1c0] ;  /* 0x00007000ff927624 */ /* 0x000fe200078e00ff */
[----:B----4-:R-:W4:Y:S01]  /*5850*/  @P0 LDG.E R145, [R32.64] ;  /* 0x0000002620910981 */ /* 0x010f22000c1e1900 */
[----:B------:R-:W-:Y:S02]  /*5860*/  @UP2 UMOV UR5, UR30 ;  /* 0x0000001e00052c82 */ /* 0x000fe40008000000 */
[----:B------:R-:W-:Y:S01]  /*5870*/  IMAD R146, R146, c[0x0][0x22c], RZ ;  /* 0x00008b0092927a24 */ /* 0x000fe200078e02ff */
[----:B------:R1:W5:Y:S01]  /*5880*/  @P0 LDG.E R252, [R32.64+0x20] ;  /* 0x0000202620fc0981 */ /* 0x000362000c1e1900 */
[----:B--2---:R-:W-:Y:S01]  /*5890*/  IMAD.MOV.U32 R0, RZ, RZ, c[0x0][0x1c0] ;  /* 0x00007000ff007624 */ /* 0x004fe200078e00ff */
[C---:B------:R-:W-:Y:S01]  /*58a0*/  HMMA.16816.F32 R12, R132.reuse, R140, R12 ;  /* 0x0000008c840c723c */ /* 0x040fe2000000180c */
[----:B------:R-:W-:Y:S01]  /*58b0*/  IMAD.MOV.U32 R138, RZ, RZ, c[0x0][0x1c0] ;  /* 0x00007000ff8a7624 */ /* 0x000fe200078e00ff */
[----:B------:R1:W5:Y:S02]  /*58c0*/  @P0 LDG.E R251, [R32.64+0x80] ;  /* 0x0000802620fb0981 */ /* 0x000364000c1e1900 */
[----:B------:R-:W-:Y:S02]  /*58d0*/  IMAD R0, R0, c[0x0][0x22c], RZ ;  /* 0x00008b0000007a24 */ /* 0x000fe400078e02ff */
[----:B------:R1:W5:Y:S01]  /*58e0*/  @P0 LDG.E R250, [R32.64+0xa0] ;  /* 0x0000a02620fa0981 */ /* 0x000362000c1e1900 */
[----:B------:R-:W-:Y:S01]  /*58f0*/  IMAD R146, R146, 0x28, RZ ;  /* 0x0000002892927824 */ /* 0x000fe200078e02ff */
[C---:B------:R-:W-:Y:S02]  /*5900*/  HMMA.16816.F32 R16, R132.reuse, R142, R16 ;  /* 0x0000008e8410723c */ /* 0x040fe40000001810 */
[----:B------:R2:W-:Y:S02]  /*5910*/  RED.E.ADD.F32.FTZ.RN.STRONG.GPU [R232.64], R4 ;  /* 0x00000004e800798e */ /* 0x0005e4000c10e7a6 */
[----:B------:R-:W-:Y:S02]  /*5920*/  IMAD R0, R0, 0x38, RZ ;  /* 0x0000003800007824 */ /* 0x000fe400078e02ff */
[----:B------:R-:W-:Y:S02]  /*5930*/  IMAD R138, R138, c[0x0][0x22c], RZ ;  /* 0x00008b008a8a7a24 */ /* 0x000fe400078e02ff */
[C---:B------:R-:W-:Y:S04]  /*5940*/  HMMA.16816.F32 R20, R132.reuse, R28, R20 ;  /* 0x0000001c8414723c */ /* 0x040fe80000001814 */
[----:B------:R-:W-:Y:S03]  /*5950*/  IMAD R138, R138, 0x30, RZ ;  /* 0x000000308a8a7824 */ /* 0x000fe600078e02ff */
[CC--:B------:R-:W-:Y:S01]  /*5960*/  LEA R28, P1, R144.reuse, R232.reuse, 0x2 ;  /* 0x000000e8901c7211 */ /* 0x0c0fe200078210ff */
[----:B------:R-:W-:Y:S04]  /*5970*/  HMMA.16816.F32 R24, R132, R30, R24 ;  /* 0x0000001e8418723c */ /* 0x000fe80000001818 */
[-C--:B------:R-:W-:Y:S03]  /*5980*/  LEA.HI.X.SX32 R29, R144, R233.reuse, 0x2, P1 ;  /* 0x000000e9901d7211 */ /* 0x080fe600008f16ff */
[CC--:B------:R-:W-:Y:S02]  /*5990*/  LEA R30, P2, R146.reuse, R232.reuse, 0x2 ;  /* 0x000000e8921e7211 */ /* 0x0c0fe400078410ff */
[----:B------:R1:W-:Y:S03]  /*59a0*/  RED.E.ADD.F32.FTZ.RN.STRONG.GPU [R28.64], R5 ;  /* 0x000000051c00798e */ /* 0x0003e6000c10e7a6 */
[-C--:B------:R-:W-:Y:S01]  /*59b0*/  LEA.HI.X.SX32 R31, R146, R233.reuse, 0x2, P2 ;  /* 0x000000e9921f7211 */ /* 0x080fe200010f16ff */
[----:B------:R-:W-:Y:S01]  /*59c0*/  IMAD.MOV.U32 R146, RZ, RZ, c[0x0][0x1c0] ;  /* 0x00007000ff927624 */ /* 0x000fe200078e00ff */
[-C--:B--2---:R-:W-:Y:S03]  /*59d0*/  LEA R4, P1, R148, R232.reuse, 0x2 ;  /* 0x000000e894047211 */ /* 0x084fe600078210ff */
[----:B------:R-:W-:Y:S04]  /*59e0*/  IMAD R146, R146, c[0x0][0x22c], RZ ;  /* 0x00008b0092927a24 */ /* 0x000fe800078e02ff */
[----:B------:R-:W-:Y:S01]  /*59f0*/  IMAD.SHL.U32 R146, R146, 0x10, RZ ;  /* 0x0000001092927824 */ /* 0x000fe200078e00ff */
[-C--:B-1----:R-:W-:Y:S01]  /*5a00*/  LEA.HI.X.SX32 R5, R148, R233.reuse, 0x2, P1 ;  /* 0x000000e994057211 */ /* 0x082fe200008f16ff */
[----:B------:R-:W-:Y:S04]  /*5a10*/  IMAD.MOV.U32 R148, RZ, RZ, c[0x0][0x1c0] ;  /* 0x00007000ff947624 */ /* 0x000fe800078e00ff */
[----:B------:R-:W-:Y:S04]  /*5a20*/  IMAD R148, R148, c[0x0][0x22c], RZ ;  /* 0x00008b0094947a24 */ /* 0x000fe800078e02ff */
[----:B------:R-:W-:Y:S05]  /*5a30*/  IMAD.SHL.U32 R148, R148, 0x10, RZ ;  /* 0x0000001094947824 */ /* 0x000fea00078e00ff */
[C---:B------:R-:W-:Y:S02]  /*5a40*/  IADD3 R140, R148.reuse, 0x20, RZ ;  /* 0x00000020948c7810 */ /* 0x040fe40007ffe0ff */
[----:B------:R-:W-:Y:S01]  /*5a50*/  IADD3 R139, R148, 0x20, RZ ;  /* 0x00000020948b7810 */ /* 0x000fe20007ffe0ff */
[----:B----4-:R1:W-:Y:S02]  /*5a60*/  @P0 STL [R1], R145 ;  /* 0x0000009101000387 */ /* 0x0103e40000100800 */
[----:B-1----:R-:W-:Y:S04]  /*5a70*/  IMAD.MOV.U32 R145, RZ, RZ, c[0x0][0x1c0] ;  /* 0x00007000ff917624 */ /* 0x002fe800078e00ff */
[----:B------:R-:W-:Y:S04]  /*5a80*/  IMAD R145, R145, c[0x0][0x22c], RZ ;  /* 0x00008b0091917a24 */ /* 0x000fe800078e02ff */
[----:B------:R-:W-:Y:S05]  /*5a90*/  IMAD.SHL.U32 R145, R145, 0x10, RZ ;  /* 0x0000001091917824 */ /* 0x000fea00078e00ff */
[CC--:B------:R-:W-:Y:S04]  /*5aa0*/  LEA R34, P0, R145.reuse, R232.reuse, 0x2 ;  /* 0x000000e891227211 */ /* 0x0c0fe800078010ff */
        /* <DEDUP_REMOVED lines=11> */
[C---:B------:R-:W-:Y:S04]  /*5b60*/  IMAD.IADD R139, R147.reuse, 0x1, R139 ;  /* 0x00000001938b7824 */ /* 0x040fe800078e028b */
[----:B------:R-:W-:Y:S01]  /*5b70*/  IMAD.IADD R139, R147, 0x1, R139 ;  /* 0x00000001938b7824 */ /* 0x000fe200078e028b */
[-C--:B-1----:R-:W-:Y:S02]  /*5b80*/  LEA R6, P1, R138, R232.reuse, 0x2 ;  /* 0x000000e88a067211 */ /* 0x082fe400078210ff */
[C---:B------:R-:W-:Y:S02]  /*5b90*/  IADD3 R35, R145.reuse, 0x40, RZ ;  /* 0x0000004091237810 */ /* 0x040fe40007ffe0ff */
[-C--:B--2---:R-:W-:Y:S02]  /*5ba0*/  LEA R4, P0, R0, R232.reuse, 0x2 ;  /* 0x000000e800047211 */ /* 0x084fe400078010ff */
[-C--:B------:R-:W-:Y:S01]  /*5bb0*/  LEA.HI.X.SX32 R7, R138, R233.reuse, 0x2, P1 ;  /* 0x000000e98a077211 */ /* 0x080fe200008f16ff */
[----:B------:R-:W-:Y:S01]  /*5bc0*/  IMAD.IADD R35, R144, 0x1, R35 ;  /* 0x0000000190237824 */ /* 0x000fe200078e0223 */
[----:B----4-:R-:W2:Y:S01]  /*5bd0*/  LDL R32, [R1+0x14] ;  /* 0x0000140001207983 */ /* 0x010ea20000100800 */
[-C--:B------:R-:W-:Y:S02]  /*5be0*/  LEA.HI.X.SX32 R5, R0, R233.reuse, 0x2, P0 ;  /* 0x000000e900057211 */ /* 0x080fe400000f16ff */
[----:B------:R-:W-:Y:S01]  /*5bf0*/  IADD3 R138, R146, 0x20, RZ ;  /* 0x00000020928a7810 */ /* 0x000fe20007ffe0ff */
[----:B------:R-:W4:Y:S01]  /*5c00*/  LDL R0, [R1+0x1c] ;  /* 0x00001c0001007983 */ /* 0x000f220000100800 */
[----:B------:R-:W-:Y:S01]  /*5c10*/  IMAD.MOV.U32 R146, RZ, RZ, c[0x0][0x1c0] ;  /* 0x00007000ff927624 */ /* 0x000fe200078e00ff */
[C---:B------:R-:W-:Y:S02]  /*5c20*/  IADD3 R34, R145.reuse, 0x40, RZ ;  /* 0x0000004091227810 */ /* 0x040fe40007ffe0ff */
[----:B------:R1:W-:Y:S01]  /*5c30*/  RED.E.ADD.F32.FTZ.RN.STRONG.GPU [R6.64], R10 ;  /* 0x0000000a0600798e */ /* 0x0003e2000c10e7a6 */
[-C--:B------:R-:W-:Y:S01]  /*5c40*/  LEA R8, P0, R138, R232.reuse, 0x2 ;  /* 0x000000e88a087211 */ /* 0x080fe200078010ff */
[----:B------:R-:W-:Y:S01]  /*5c50*/  IMAD R146, R146, c[0x0][0x22c], RZ ;  /* 0x00008b0092927a24 */ /* 0x000fe200078e02ff */
[----:B------:R-:W-:Y:S01]  /*5c60*/  IADD3 R33, R145, 0x40, RZ ;  /* 0x0000004091217810 */ /* 0x000fe20007ffe0ff */
[----:B------:R1:W-:Y:S01]  /*5c70*/  RED.E.ADD.F32.FTZ.RN.STRONG.GPU [R4.64], R11 ;  /* 0x0000000b0400798e */ /* 0x0003e2000c10e7a6 */
[-C--:B---3--:R-:W-:Y:S01]  /*5c80*/  LEA.HI.X.SX32 R9, R138, R233.reuse, 0x2, P0 ;  /* 0x000000e98a097211 */ /* 0x088fe200000f16ff */
[----:B------:R-:W-:Y:S02]  /*5c90*/  IMAD.SHL.U32 R146, R146, 0x10, RZ ;  /* 0x0000001092927824 */ /* 0x000fe400078e00ff */
[----:B------:R-:W-:Y:S01]  /*5ca0*/  RED.E.ADD.F32.FTZ.RN.STRONG.GPU [R232.64+0x80], R12 ;  /* 0x0000800ce800798e */ /* 0x000fe2000c10e7a6 */
[----:B------:R-:W-:Y:S02]  /*5cb0*/  IMAD.IADD R34, R144, 0x1, R34 ;  /* 0x0000000190227824 */ /* 0x000fe400078e0222 */
[C---:B------:R-:W-:Y:S01]  /*5cc0*/  IADD3 R138, R146.reuse, 0x20, RZ ;  /* 0x00000020928a7810 */ /* 0x040fe20007ffe0ff */
[----:B------:R-:W-:Y:S01]  /*5cd0*/  RED.E.ADD.F32.FTZ.RN.STRONG.GPU [R28.64+0x80], R13 ;  /* 0x0000800d1c00798e */ /* 0x000fe2000c10e7a6 */
[----:B------:R-:W-:Y:S01]  /*5ce0*/  IADD3 R132, R146, 0x40, RZ ;  /* 0x0000004092847810 */ /* 0x000fe20007ffe0ff */
[C---:B------:R-:W-:Y:S02]  /*5cf0*/  IMAD.IADD R33, R144.reuse, 0x1, R33 ;  /* 0x0000000190217824 */ /* 0x040fe400078e0221 */
[----:B------:R3:W-:Y:S01]  /*5d00*/  RED.E.ADD.F32.FTZ.RN.STRONG.GPU [R8.64], R14 ;  /* 0x0000000e0800798e */ /* 0x0007e2000c10e7a6 */
[C---:B------:R-:W-:Y:S02]  /*5d10*/  IMAD.IADD R138, R147.reuse, 0x1, R138 ;  /* 0x00000001938a7824 */ /* 0x040fe400078e028a */
[C---:B------:R-:W-:Y:S02]  /*5d20*/  IMAD.IADD R34, R144.reuse, 0x1, R34 ;  /* 0x0000000190227824 */ /* 0x040fe400078e0222 */
[C---:B------:R-:W-:Y:S02]  /*5d30*/  IMAD.IADD R138, R147.reuse, 0x1, R138 ;  /* 0x00000001938a7824 */ /* 0x040fe400078e028a */
[----:B------:R-:W-:Y:S02]  /*5d40*/  IMAD.IADD R33, R144, 0x1, R33 ;  /* 0x0000000190217824 */ /* 0x000fe400078e0221 */
[----:B------:R-:W-:Y:S01]  /*5d50*/  IMAD.IADD R138, R147, 0x1, R138 ;  /* 0x00000001938a7824 */ /* 0x000fe200078e028a */
[-C--:B-1----:R-:W-:Y:S01]  /*5d60*/  LEA R6, P1, R140, R232.reuse, 0x2 ;  /* 0x000000e88c067211 */ /* 0x082fe200078210ff */
[----:B------:R-:W-:Y:S03]  /*5d70*/  IMAD.IADD R33, R144, 0x1, R33 ;  /* 0x0000000190217824 */ /* 0x000fe600078e0221 */
[-C--:B------:R-:W-:Y:S02]  /*5d80*/  LEA R10, P2, R138, R232.reuse, 0x2 ;  /* 0x000000e88a0a7211 */ /* 0x080fe400078410ff */
[-C--:B------:R-:W-:Y:S02]  /*5d90*/  LEA.HI.X.SX32 R7, R140, R233.reuse, 0x2, P1 ;  /* 0x000000e98c077211 */ /* 0x080fe400008f16ff */
[CC--:B------:R-:W-:Y:S01]  /*5da0*/  LEA R4, P0, R139.reuse, R232.reuse, 0x2 ;  /* 0x000000e88b047211 */ /* 0x0c0fe200078010ff */
[----:B------:R-:W-:Y:S01]  /*5db0*/  LDSM.16.MT88.4 R140, [R3+0x1c00] ;  /* 0x001c0000038c783b */ /* 0x000fe20000004200 */
[-C--:B------:R-:W-:Y:S02]  /*5dc0*/  LEA.HI.X.SX32 R11, R138, R233.reuse, 0x2, P2 ;  /* 0x000000e98a0b7211 */ /* 0x080fe400010f16ff */
[-C--:B------:R-:W-:Y:S01]  /*5dd0*/  LEA.HI.X.SX32 R5, R139, R233.reuse, 0x2, P0 ;  /* 0x000000e98b057211 */ /* 0x080fe200000f16ff */
[----:B------:R1:W-:Y:S04]  /*5de0*/  RED.E.ADD.F32.FTZ.RN.STRONG.GPU [R6.64], R15 ;  /* 0x0000000f0600798e */ /* 0x0003e8000c10e7a6 */
[----:B------:R1:W-:Y:S01]  /*5df0*/  RED.E.ADD.F32.FTZ.RN.STRONG.GPU [R4.64], R16 ;  /* 0x000000100400798e */ /* 0x0003e2000c10e7a6 */
[CC--:B---3--:R-:W-:Y:S03]  /*5e00*/  LEA R8, P1, R137.reuse, R232.reuse, 0x2 ;  /* 0x000000e889087211 */ /* 0x0c8fe600078210ff */
[----:B------:R3:W-:Y:S01]  /*5e10*/  RED.E.ADD.F32.FTZ.RN.STRONG.GPU [R10.64], R17 ;  /* 0x000000110a00798e */ /* 0x0007e2000c10e7a6 */
[-C--:B------:R-:W-:Y:S05]  /*5e20*/  LEA.HI.X.SX32 R9, R137, R233.reuse, 0x2, P1 ;  /* 0x000000e989097211 */ /* 0x080fea00008f16ff */
[----:B------:R3:W-:Y:S01]  /*5e30*/  RED.E.ADD.F32.FTZ.RN.STRONG.GPU [R8.64], R18 ;  /* 0x000000120800798e */ /* 0x0007e2000c10e7a6 */
[CC--:B-1----:R-:W-:Y:S04]  /*5e40*/  LEA R6, P0, R136.reuse, R232.reuse, 0x2 ;  /* 0x000000e888067211 */ /* 0x0c2fe800078010ff */
[-C--:B------:R-:W-:Y:S02]  /*5e50*/  LEA.HI.X.SX32 R7, R136, R233.reuse, 0x2, P0 ;  /* 0x000000e988077211 */ /* 0x080fe400000f16ff */
[CC--:B------:R-:W-:Y:S01]  /*5e60*/  LEA R4, P1, R132.reuse, R232.reuse, 0x2 ;  /* 0x000000e884047211 */ /* 0x0c0fe200078210ff */
[----:B------:R-:W-:Y:S01]  /*5e70*/  LDSM.16.MT88.4 R136, [R2+0x12800] ;  /* 0x012800000288783b */ /* 0x000fe20000004200 */
[CC--:B------:R-:W-:Y:S02]  /*5e80*/  LEA R12, P0, R35.reuse, R232.reuse, 0x2 ;  /* 0x000000e8230c7211 */ /* 0x0c0fe400078010ff */
[-C--:B------:R-:W-:Y:S01]  /*5e90*/  LEA.HI.X.SX32 R5, R132, R233.reuse, 0x2, P1 ;  /* 0x000000e984057211 */ /* 0x080fe200008f16ff */
[----:B------:R2:W-:Y:S01]  /*5ea0*/  RED.E.ADD.F32.FTZ.RN.STRONG.GPU [R6.64], R19 ;  /* 0x000000130600798e */ /* 0x0005e2000c10e7a6 */
[CC--:B---3--:R-:W-:Y:S02]  /*5eb0*/  LEA R10, P3, R34.reuse, R232.reuse, 0x2 ;  /* 0x000000e8220a7211 */ /* 0x0c8fe400078610ff */
[-C--:B------:R-:W-:Y:S01]  /*5ec0*/  LEA.HI.X.SX32 R13, R35, R233.reuse, 0x2, P0 ;  /* 0x000000e9230d7211 */ /* 0x080fe200000f16ff */
[----:B------:R-:W-:Y:S01]  /*5ed0*/  RED.E.ADD.F32.FTZ.RN.STRONG.GPU [R232.64+0x100], R20 ;  /* 0x00010014e800798e */ /* 0x000fe2000c10e7a6 */
[CC--:B------:R-:W-:Y:S02]  /*5ee0*/  LEA R8, P2, R33.reuse, R232.reuse, 0x2 ;  /* 0x000000e821087211 */ /* 0x0c0fe400078410ff */
[-C--:B------:R-:W-:Y:S01]  /*5ef0*/  LEA.HI.X.SX32 R11, R34, R233.reuse, 0x2, P3 ;  /* 0x000000e9220b7211 */ /* 0x080fe200018f16ff */
[----:B------:R-:W-:Y:S01]  /*5f00*/  RED.E.ADD.F32.FTZ.RN.STRONG.GPU [R28.64+0x100], R21 ;  /* 0x000100151c00798e */ /* 0x000fe2000c10e7a6 */
[-C--:B------:R-:W-:Y:S03]  /*5f10*/  LEA.HI.X.SX32 R9, R33, R233.reuse, 0x2, P2 ;  /* 0x000000e921097211 */ /* 0x080fe600010f16ff */
[----:B------:R4:W-:Y:S04]  /*5f20*/  RED.E.ADD.F32.FTZ.RN.STRONG.GPU [R4.64], R22 ;  /* 0x000000160400798e */ /* 0x0009e8000c10e7a6 */
[----:B------:R-:W-:Y:S04]  /*5f30*/  RED.E.ADD.F32.FTZ.RN.STRONG.GPU [R12.64], R23 ;  /* 0x000000170c00798e */ /* 0x000fe8000c10e7a6 */
[----:B------:R-:W-:Y:S04]  /*5f40*/  RED.E.ADD.F32.FTZ.RN.STRONG.GPU [R10.64], R24 ;  /* 0x000000180a00798e */ /* 0x000fe8000c10e7a6 */
[----:B------:R-:W-:Y:S04]  /*5f50*/  RED.E.ADD.F32.FTZ.RN.STRONG.GPU [R8.64], R25 ;  /* 0x000000190800798e */ /* 0x000fe8000c10e7a6 */
[----:B------:R-:W-:Y:S04]  /*5f60*/  LDSM.16.MT88.4 R8, [R3] ;  /* 0x000000000308783b */ /* 0x000fe80000004200 */
[----:B------:R-:W-:Y:S04]  /*5f70*/  LDSM.16.MT88.4 R12, [R2+0x11000] ;  /* 0x01100000020c783b */ /* 0x000fe80000004200 */
[----:B------:R-:W-:Y:S04]  /*5f80*/  LDSM.16.MT88.4 R16, [R3+0x1000] ;  /* 0x001000000310783b */ /* 0x000fe80000004200 */
[----:B------:R-:W-:Y:S04]  /*5f90*/  LDSM.16.MT88.4 R20, [R3+0x2000] ;  /* 0x002000000314783b */ /* 0x000fe80000004200 */
[----:B------:R-:W-:Y:S04]  /*5fa0*/  LDSM.16.MT88.4 R28, [R2+0xf800] ;  /* 0x00f80000021c783b */ /* 0x000fe80000004200 */
[----:B------:R-:W-:Y:S01]  /*5fb0*/  LDSM.16.MT88.4 R132, [R3+0x1400] ;  /* 0x001400000384783b */ /* 0x000fe20000004200 */
[-C--:B--2---:R-:W-:Y:S02]  /*5fc0*/  LEA R6, P1, R32, R232.reuse, 0x2 ;  /* 0x000000e820067211 */ /* 0x084fe400078210ff */
[----:B----4-:R-:W-:Y:S02]  /*5fd0*/  LEA R4, P0, R0, R232, 0x2 ;  /* 0x000000e800047211 */ /* 0x010fe400078010ff */
[-C--:B------:R-:W-:Y:S02]  /*5fe0*/  LEA.HI.X.SX32 R7, R32, R233.reuse, 0x2, P1 ;  /* 0x000000e920077211 */ /* 0x080fe400008f16ff */
[----:B------:R-:W-:Y:S01]  /*5ff0*/  LEA.HI.X.SX32 R5, R0, R233, 0x2, P0 ;  /* 0x000000e900057211 */ /* 0x000fe200000f16ff */
[----:B------:R-:W-:Y:S01]  /*6000*/  LDSM.16.MT88.4 R32, [R2+0x11800] ;  /* 0x011800000220783b */ /* 0x000fe20000004200 */
[----:B------:R-:W-:Y:S01]  /*6010*/  PLOP3.LUT P0, PT, PT, PT, UP0, 0x80, 0x0 ;  /* 0x000000000000781c */ /* 0x000fe20003f0f008 */
[----:B------:R-:W-:Y:S01]  /*6020*/  @UP2 UIADD3 UR6, UP0, UR6, -0x100, URZ ;  /* 0xffffff0006062890 */ /* 0x000fe2000ff1e03f */
[----:B------:R-:W-:Y:S01]  /*6030*/  ISETP.LT.AND P1, PT, RZ, UR43, PT ;  /* 0x0000002bff007c0c */ /* 0x000fe2000bf21270 */
[----:B------:R-:W-:Y:S01]  /*6040*/  RED.E.ADD.F32.FTZ.RN.STRONG.GPU [R6.64], R26 ;  /* 0x0000001a0600798e */ /* 0x000fe2000c10e7a6 */
[C---:B------:R-:W-:Y:S01]  /*6050*/  IADD3 R0, R3.reuse, -0x3000, RZ ;  /* 0xffffd00003007810 */ /* 0x040fe20007ffe0ff */
[----:B------:R-:W-:Y:S02]  /*6060*/  @UP2 UIADD3.X UR7, UR7, -0x1, URZ, UP0, !UPT ;  /* 0xffffffff07072890 */ /* 0x000fe400087fe43f */
[----:B------:R-:W-:Y:S01]  /*6070*/  RED.E.ADD.F32.FTZ.RN.STRONG.GPU [R4.64], R27 ;  /* 0x0000001b0400798e */ /* 0x000fe2000c10e7a6 */
[----:B------:R-:W-:Y:S03]  /*6080*/  UMOV UR43, UR32 ;  /* 0x00000020002b7c82 */ /* 0x000fe60008000000 */
        /* <DEDUP_REMOVED lines=62> */
.L_x_490:
[----:B--23--:R-:W2:Y:S04]  /*6470*/  LDL R134, [R1+0x28] ;  /* 0x0000280001867983 */ /* 0x00cea80000100800 */
[----:B------:R-:W3:Y:S04]  /*6480*/  LDL R132, [R1+0x2c] ;  /* 0x00002c0001847983 */ /* 0x000ee80000100800 */
[----:B----4-:R-:W4:Y:S04]  /*6490*/  LDL.64 R136, [R1+0x48] ;  /* 0x0000480001887983 */ /* 0x010f280000100a00 */
[----:B------:R-:W4:Y:S01]  /*64a0*/  LDL R7, [R1+0x30] ;  /* 0x0000300001077983 */ /* 0x000f220000100800 */
[----:B------:R-:W-:Y:S01]  /*64b0*/  FMUL.FTZ R84, R84, c[0x0][0x2e0] ;  /* 0x0000b80054547a20 */ /* 0x000fe20000410000 */
[----:B------:R-:W-:Y:S01]  /*64c0*/  ULDC.64 UR6, c[0x0][0x3a0] ;  /* 0x0000e80000067ab9 */ /* 0x000fe20000000a00 */
[----:B------:R-:W-:Y:S01]  /*64d0*/  FMUL.FTZ R3, R85, c[0x0][0x2e0] ;  /* 0x0000b80055037a20 */ /* 0x000fe20000410000 */
[----:B------:R-:W-:Y:S01]  /*64e0*/  ULDC.64 UR4, c[0x0][0x3a8] ;  /* 0x0000ea0000047ab9 */ /* 0x000fe20000000a00 */
[----:B------:R-:W-:-:S02]  /*64f0*/  FMUL.FTZ R86, R86, c[0x0][0x2e0] ;  /* 0x0000b80056567a20 */ /* 0x000fc40000410000 */
[----:B------:R-:W-:Y:S02]  /*6500*/  FMUL.FTZ R0, R87, c[0x0][0x2e0] ;  /* 0x0000b80057007a20 */ /* 0x000fe40000410000 */
[----:B------:R-:W-:Y:S02]  /*6510*/  FMUL.FTZ R96, R96, c[0x0][0x2e0] ;  /* 0x0000b80060607a20 */ /* 0x000fe40000410000 */
[----:B-----5:R-:W-:Y:S02]  /*6520*/  FMUL.FTZ R9, R97, c[0x0][0x2e0] ;  /* 0x0000b80061097a20 */ /* 0x020fe40000410000 */
[----:B------:R-:W-:Y:S02]  /*6530*/  FMUL.FTZ R98, R98, c[0x0][0x2e0] ;  /* 0x0000b80062627a20 */ /* 0x000fe40000410000 */
[----:B------:R-:W-:Y:S01]  /*6540*/  FMUL.FTZ R8, R99, c[0x0][0x2e0] ;  /* 0x0000b80063087a20 */ /* 0x000fe20000410000 */
[----:B------:R-:W-:Y:S01]  /*6550*/  F2FP.PACK_AB R3, R3, R84 ;  /* 0x000000540303723e */ /* 0x000fe200000000ff */
[----:B------:R-:W-:Y:S01]  /*6560*/  BAR.SYNC.DEFER_BLOCKING 0x0 ;  /* 0x0000000000007b1d */ /* 0x000fe20000010000 */
        /* <DEDUP_REMOVED lines=13> */
[----:B------:R-:W-:Y:S02]  /*6640*/  FMUL.FTZ R34, R39, c[0x0][0x2dc] ;  /* 0x0000b70027227a20 */ /* 0x000fe40000410000 */
        /* <DEDUP_REMOVED lines=62> */
[----:B------:R-:W-:Y:S01]  /*6a30*/  FMUL.FTZ R32, R43, c[0x0][0x2dc] ;  /* 0x0000b7002b207a20 */ /* 0x000fe20000410000 */
[----:B------:R-:W-:Y:S01]  /*6a40*/  F2FP.PACK_AB R31, R31, R48 ;  /* 0x000000301f1f723e */ /* 0x000fe200000000ff */
[----:B------:R-:W-:Y:S02]  /*6a50*/  FMUL.FTZ R44, R44, c[0x0][0x2dc] ;  /* 0x0000b7002c2c7a20 */ /* 0x000fe40000410000 */
[----:B------:R-:W-:Y:S01]  /*6a60*/  FMUL.FTZ R29, R45, c[0x0][0x2dc] ;  /* 0x0000b7002d1d7a20 */ /* 0x000fe20000410000 */
[----:B------:R-:W-:Y:S01]  /*6a70*/  F2FP.PACK_AB R30, R30, R50 ;  /* 0x000000321e1e723e */ /* 0x000fe200000000ff */
[----:B------:R-:W-:Y:S01]  /*6a80*/  FMUL.FTZ R46, R46, c[0x0][0x2dc] ;  /* 0x0000b7002e2e7a20 */ /* 0x000fe20000410000 */
[----:B------:R-:W1:Y:S01]  /*6a90*/  S2R R43, SR_CTAID.Y ;  /* 0x00000000002b7919 */ /* 0x000e620000002600 */
        /* <DEDUP_REMOVED lines=15> */
[----:B-1----:R-:W-:Y:S01]  /*6b90*/  FMUL.FTZ R25, R57, c[0x0][0x2dc] ;  /* 0x0000b70039197a20 */ /* 0x002fe20000410000 */
        /* <DEDUP_REMOVED lines=14> */
[----:B------:R-:W1:Y:S01]  /*6c80*/  S2R R44, SR_CTAID.Z ;  /* 0x00000000002c7919 */ /* 0x000e620000002700 */
        /* <DEDUP_REMOVED lines=16> */
[----:B------:R-:W1:Y:S01]  /*6d90*/  S2R R45, SR_TID.X ;  /* 0x00000000002d7919 */ /* 0x000e620000002100 */
[----:B------:R-:W-:Y:S01]  /*6da0*/  FMUL.FTZ R78, R78, c[0x0][0x2dc] ;  /* 0x0000b7004e4e7a20 */ /* 0x000fe20000410000 */
[----:B------:R-:W-:Y:S01]  /*6db0*/  F2FP.PACK_AB R14, R14, R82 ;  /* 0x000000520e0e723e */ /* 0x000fe200000000ff */
[----:B------:R-:W-:Y:S01]  /*6dc0*/  FMUL.FTZ R36, R79, c[0x0][0x2dc] ;  /* 0x0000b7004f247a20 */ /* 0x000fe20000410000 */
[----:B------:R-:W-:Y:S01]  /*6dd0*/  F2FP.PACK_AB R17, R17, R72 ;  /* 0x000000481111723e */ /* 0x000fe200000000ff */
[----:B------:R-:W-:Y:S01]  /*6de0*/  UIMAD UR6, UR14, UR6, URZ ;  /* 0x000000060e0672a4 */ /* 0x000fe2000f8e023f */
[----:B------:R-:W-:-:S02]  /*6df0*/  MOV R6, UR15 ;  /* 0x0000000f00067c02 */ /* 0x000fc40008000f00 */
[----:B------:R-:W-:Y:S02]  /*6e00*/  F2FP.PACK_AB R16, R16, R74 ;  /* 0x0000004a1010723e */ /* 0x000fe400000000ff */
[----:B------:R-:W-:Y:S02]  /*6e10*/  F2FP.PACK_AB R37, R37, R76 ;  /* 0x0000004c2525723e */ /* 0x000fe400000000ff */
[----:B------:R-:W-:Y:S01]  /*6e20*/  F2FP.PACK_AB R36, R36, R78 ;  /* 0x0000004e2424723e */ /* 0x000fe200000000ff */
[----:B------:R-:W-:Y:S02]  /*6e30*/  UIMAD UR6, UR15, UR7, UR6 ;  /* 0x000000070f0672a4 */ /* 0x000fe4000f8e0206 */
[----:B------:R-:W-:-:S04]  /*6e40*/  UIMAD UR4, UR14, UR4, URZ ;  /* 0x000000040e0472a4 */ /* 0x000fc8000f8e023f */
[----:B------:R-:W-:Y:S01]  /*6e50*/  UIMAD UR4, UR15, UR5, UR4 ;  /* 0x000000050f0472a4 */ /* 0x000fe2000f8e0204 */
[----:B-1----:R-:W-:-:S04]  /*6e60*/  SHF.R.S32.HI R42, RZ, 0x1f, R45 ;  /* 0x0000001fff2a7819 */ /* 0x002fc8000001142d */
[----:B------:R-:W-:Y:S01]  /*6e70*/  LEA.HI R42, R42, R45, RZ, 0x2 ;  /* 0x0000002d2a2a7211 */ /* 0x000fe200078f10ff */
[----:B--2---:R-:W-:Y:S04]  /*6e80*/  STS [R134], R3 ;  /* 0x0000000386007388 */ /* 0x004fe80000000800 */
[----:B------:R1:W-:Y:S04]  /*6e90*/  STS [R134+0x200], R0 ;  /* 0x0002000086007388 */ /* 0x0003e80000000800 */
[----:B---3--:R-:W-:Y:S04]  /*6ea0*/  STS [R132], R9 ;  /* 0x0000000984007388 */ /* 0x008fe80000000800 */
[----:B------:R2:W-:Y:S04]  /*6eb0*/  STS [R132+0x200], R8 ;  /* 0x0002000884007388 */ /* 0x0005e80000000800 */
[----:B------:R-:W-:Y:S04]  /*6ec0*/  STS [R134+0x1000], R13 ;  /* 0x0010000d86007388 */ /* 0x000fe80000000800 */
[----:B------:R3:W-:Y:S04]  /*6ed0*/  STS [R134+0x1200], R12 ;  /* 0x0012000c86007388 */ /* 0x0007e80000000800 */
[----:B------:R-:W-:Y:S04]  /*6ee0*/  STS [R132+0x1000], R11 ;  /* 0x0010000b84007388 */ /* 0x000fe80000000800 */
[----:B------:R1:W-:Y:S04]  /*6ef0*/  STS [R132+0x1200], R10 ;  /* 0x0012000a84007388 */ /* 0x0003e80000000800 */
        /* <DEDUP_REMOVED lines=28> */
[----:B----4-:R-:W-:-:S03]  /*70c0*/  SHF.R.S32.HI R5, RZ, 0x1f, R136 ;  /* 0x0000001fff057819 */ /* 0x010fc60000011488 */
[----:B------:R-:W-:Y:S01]  /*70d0*/  STS [R134+0x9000], R25 ;  /* 0x0090001986007388 */ /* 0x000fe20000000800 */
[----:B------:R-:W-:-:S03]  /*70e0*/  MOV R4, R136 ;  /* 0x0000008800047202 */ /* 0x000fc60000000f00 */
[----:B------:R-:W-:Y:S01]  /*70f0*/  STS [R134+0x9200], R24 ;  /* 0x0092001886007388 */ /* 0x000fe20000000800 */
[----:B-1----:R-:W-:-:S03]  /*7100*/  MOV R0, UR15 ;  /* 0x0000000f00007c02 */ /* 0x002fc60008000f00 */
[----:B------:R-:W-:Y:S04]  /*7110*/  STS [R132+0x9000], R21 ;  /* 0x0090001584007388 */ /* 0x000fe80000000800 */
[----:B------:R-:W-:Y:S01]  /*7120*/  STS [R132+0x9200], R20 ;  /* 0x0092001484007388 */ /* 0x000fe20000000800 */
[----:B------:R-:W-:-:S03]  /*7130*/  MOV R133, R7 ;  /* 0x0000000700857202 */ /* 0x000fc60000000f00 */
[----:B------:R-:W-:Y:S01]  /*7140*/  STS [R134+0xa000], R19 ;  /* 0x00a0001386007388 */ /* 0x000fe20000000800 */
[----:B------:R-:W-:-:S03]  /*7150*/  IMAD.WIDE.U32 R6, R6, c[0x0][0x3a0], R4 ;  /* 0x0000e80006067a25 */ /* 0x000fc600078e0004 */
[----:B------:R-:W-:Y:S01]  /*7160*/  STS [R134+0xa200], R18 ;  /* 0x00a2001286007388 */ /* 0x000fe20000000800 */
[----:B------:R-:W-:-:S03]  /*7170*/  IMAD.WIDE.U32 R4, R0, c[0x0][0x3a8], R4 ;  /* 0x0000ea0000047a25 */ /* 0x000fc600078e0004 */
[----:B------:R-:W-:Y:S01]  /*7180*/  STS [R132+0xa000], R15 ;  /* 0x00a0000f84007388 */ /* 0x000fe20000000800 */
[----:B------:R-:W-:-:S03]  /*7190*/  SHF.R.S32.HI R0, RZ, 0x1f, R43 ;  /* 0x0000001fff007819 */ /* 0x000fc6000001142b */
[----:B------:R-:W-:Y:S04]  /*71a0*/  STS [R132+0xa200], R14 ;  /* 0x00a2000e84007388 */ /* 0x000fe80000000800 */
[----:B------:R-:W-:Y:S04]  /*71b0*/  STS [R134+0xb000], R17 ;  /* 0x00b0001186007388 */ /* 0x000fe80000000800 */
[----:B------:R-:W-:Y:S04]  /*71c0*/  STS [R134+0xb200], R16 ;  /* 0x00b2001086007388 */ /* 0x000fe80000000800 */
[----:B------:R-:W-:Y:S01]  /*71d0*/  STS [R132+0xb000], R37 ;  /* 0x00b0002584007388 */ /* 0x000fe20000000800 */
[----:B------:R-:W-:-:S03]  /*71e0*/  IADD3 R7, R7, UR6, RZ ;  /* 0x0000000607077c10 */ /* 0x000fc6000fffe0ff */
[----:B------:R-:W-:Y:S01]  /*71f0*/  STS [R132+0xb200], R36 ;  /* 0x00b2002484007388 */ /* 0x000fe20000000800 */
[C---:B--2---:R-:W-:Y:S02]  /*7200*/  IMAD R8, R0.reuse, c[0x0][0x388], RZ ;  /* 0x0000e20000087a24 */ /* 0x044fe400078e02ff */
[----:B------:R-:W-:Y:S02]  /*7210*/  IMAD R3, R0, c[0x0][0x390], RZ ;  /* 0x0000e40000037a24 */ /* 0x000fe400078e02ff */
[C---:B------:R-:W-:Y:S01]  /*7220*/  IMAD R0, R43.reuse, c[0x0][0x38c], R8 ;  /* 0x0000e3002b007a24 */ /* 0x040fe200078e0208 */
[----:B------:R-:W-:Y:S01]  /*7230*/  SHF.R.S32.HI R8, RZ, 0x1f, R44 ;  /* 0x0000001fff087819 */ /* 0x000fe2000001142c */
[----:B------:R-:W-:Y:S01]  /*7240*/  IMAD.WIDE.U32 R6, R43, c[0x0][0x388], R6 ;  /* 0x0000e2002b067a25 */ /* 0x000fe200078e0006 */
[----:B------:R-:W-:-:S04]  /*7250*/  IADD3 R5, R5, UR4, RZ ;  /* 0x0000000405057c10 */ /* 0x000fc8000fffe0ff */
[----:B------:R-:W-:Y:S01]  /*7260*/  IADD3 R7, R7, R0, RZ ;  /* 0x0000000007077210 */ /* 0x000fe20007ffe0ff */
[----:B------:R-:W-:Y:S02]  /*7270*/  IMAD R0, R8, c[0x0][0x3b8], RZ ;  /* 0x0000ee0008007a24 */ /* 0x000fe400078e02ff */
[C---:B------:R-:W-:Y:S02]  /*7280*/  IMAD R3, R43.reuse, c[0x0][0x394], R3 ;  /* 0x0000e5002b037a24 */ /* 0x040fe400078e0203 */
[----:B------:R-:W-:Y:S01]  /*7290*/  IMAD.WIDE.U32 R4, R43, c[0x0][0x390], R4 ;  /* 0x0000e4002b047a25 */ /* 0x000fe200078e0004 */
[----:B---3--:R-:W-:Y:S01]  /*72a0*/  SHF.L.U32 R12, R133, 0x1, RZ ;  /* 0x00000001850c7819 */ /* 0x008fe200000006ff */
[----:B------:R-:W-:Y:S02]  /*72b0*/  BAR.SYNC.DEFER_BLOCKING 0x0 ;  /* 0x0000000000007b1d */ /* 0x000fe40000010000 */
[C---:B------:R-:W-:Y:S02]  /*72c0*/  IMAD R0, R44.reuse, c[0x0][0x3bc], R0 ;  /* 0x0000ef002c007a24 */ /* 0x040fe400078e0200 */
[----:B------:R-:W-:Y:S01]  /*72d0*/  IMAD.WIDE.U32 R6, R44, c[0x0][0x3b8], R6 ;  /* 0x0000ee002c067a25 */ /* 0x000fe200078e0006 */
[----:B------:R-:W-:-:S03]  /*72e0*/  IADD3 R5, R5, R3, RZ ;  /* 0x0000000305057210 */ /* 0x000fc60007ffe0ff */
[----:B------:R-:W-:Y:S01]  /*72f0*/  IMAD R3, R8, c[0x0][0x3c0], RZ ;  /* 0x0000f00008037a24 */ /* 0x000fe200078e02ff */
[----:B------:R-:W-:Y:S01]  /*7300*/  IADD3 R7, R7, R0, RZ ;  /* 0x0000000007077210 */ /* 0x000fe20007ffe0ff */
[----:B------:R-:W-:Y:S01]  /*7310*/  IMAD.WIDE.U32 R4, R44, c[0x0][0x3c0], R4 ;  /* 0x0000f0002c047a25 */ /* 0x000fe200078e0004 */
[----:B------:R-:W-:-:S03]  /*7320*/  SHF.R.S32.HI R0, RZ, 0x2, R42 ;  /* 0x00000002ff007819 */ /* 0x000fc6000001142a */
[----:B------:R-:W-:Y:S01]  /*7330*/  IMAD R3, R44, c[0x0][0x3c4], R3 ;  /* 0x0000f1002c037a24 */ /* 0x000fe200078e0203 */
[----:B------:R-:W-:Y:S01]  /*7340*/  SHF.R.S32.HI R8, RZ, 0x1f, R0 ;  /* 0x0000001fff087819 */ /* 0x000fe20000011400 */
[----:B------:R-:W1:Y:S04]  /*7350*/  LDS.128 R56, [R12+0x9000] ;  /* 0x009000000c387984 */ /* 0x000e680000000c00 */
[----:B------:R-:W2:Y:S04]  /*7360*/  LDS.128 R48, [R12+0xb000] ;  /* 0x00b000000c307984 */ /* 0x000ea80000000c00 */
[----:B------:R-:W3:Y:S04]  /*7370*/  LDS.128 R40, [R12+0xd000] ;  /* 0x00d000000c287984 */ /* 0x000ee80000000c00 */
        /* <DEDUP_REMOVED lines=8> */
[----:B------:R-:W1:Y:S01]  /*7400*/  LDS.128 R12, [R12+0x14000] ;  /* 0x014000000c0c7984 */ /* 0x000e620000000c00 */
[----:B------:R-:W-:Y:S01]  /*7410*/  IADD3 R5, R5, R3, RZ ;  /* 0x0000000305057210 */ /* 0x000fe20007ffe0ff */
[----:B------:R-:W-:-:S02]  /*7420*/  IMAD R3, R8, c[0x0][0x3a0], RZ ;  /* 0x0000e80008037a24 */ /* 0x000fc400078e02ff */
[----:B------:R-:W-:Y:S02]  /*7430*/  IMAD R8, R8, c[0x0][0x3a8], RZ ;  /* 0x0000ea0008087a24 */ /* 0x000fe400078e02ff */
[C---:B------:R-:W-:Y:S02]  /*7440*/  IMAD R60, R0.reuse, c[0x0][0x3a4], R3 ;  /* 0x0000e900003c7a24 */ /* 0x040fe400078e0203 */
[C---:B------:R-:W-:Y:S02]  /*7450*/  IMAD R3, R0.reuse, c[0x0][0x3ac], R8 ;  /* 0x0000eb0000037a24 */ /* 0x040fe400078e0208 */
[----:B------:R-:W-:-:S04]  /*7460*/  IMAD.WIDE.U32 R10, R0, c[0x0][0x3a0], R6 ;  /* 0x0000e800000a7a25 */ /* 0x000fc800078e0006 */
[----:B------:R-:W-:Y:S01]  /*7470*/  IMAD.WIDE.U32 R8, R0, c[0x0][0x3a8], R4 ;  /* 0x0000ea0000087a25 */ /* 0x000fe200078e0004 */
[----:B------:R-:W-:Y:S02]  /*7480*/  IADD3 R5, R11, R60, RZ ;  /* 0x0000003c0b057210 */ /* 0x000fe40007ffe0ff */
[----:B------:R-:W-:Y:S02]  /*7490*/  LEA R6, P1, R10, c[0x0][0x340], 0x1 ;  /* 0x0000d0000a067a11 */ /* 0x000fe400078208ff */
[----:B------:R-:W-:Y:S02]  /*74a0*/  IADD3 R0, R9, R3, RZ ;  /* 0x0000000309007210 */ /* 0x000fe40007ffe0ff */
[----:B------:R-:W-:Y:S02]  /*74b0*/  LEA R4, P0, R8, c[0x0][0x348], 0x1 ;  /* 0x0000d20008047a11 */ /* 0x000fe400078008ff */
[----:B------:R-:W-:Y:S02]  /*74c0*/  LEA.HI.X R7, R10, c[0x0][0x344], R5, 0x1, P1 ;  /* 0x0000d1000a077a11 */ /* 0x000fe400008f0c05 */
[----:B------:R-:W-:-:S02]  /*74d0*/  MOV R3, c[0x0][0x3a0] ;  /* 0x0000e80000037a02 */ /* 0x000fc40000000f00 */
[----:B------:R-:W-:Y:S02]  /*74e0*/  LEA.HI.X R5, R8, c[0x0][0x34c], R0, 0x1, P0 ;  /* 0x0000d30008057a11 */ /* 0x000fe400000f0c00 */
[----:B------:R-:W-:Y:S02]  /*74f0*/  MOV R0, c[0x0][0x3a8] ;  /* 0x0000ea0000007a02 */ /* 0x000fe40000000f00 */
[----:B------:R-:W-:Y:S02]  /*7500*/  MOV R11, c[0x0][0x3a4] ;  /* 0x0000e900000b7a02 */ /* 0x000fe40000000f00 */
[----:B------:R-:W-:Y:S02]  /*7510*/  LEA R10, P1, R3, R6, 0x7 ;  /* 0x00000006030a7211 */ /* 0x000fe400078238ff */
[----:B------:R-:W-:Y:S02]  /*7520*/  MOV R9, c[0x0][0x3ac] ;  /* 0x0000eb0000097a02 */ /* 0x000fe40000000f00 */
[----:B------:R-:W-:-:S02]  /*7530*/  LEA R8, P0, R0, R4, 0x7 ;  /* 0x0000000400087211 */ /* 0x000fc400078038ff */
[----:B------:R-:W-:Y:S02]  /*7540*/  LEA.HI.X R11, R3, R7, R11, 0x7, P1 ;  /* 0x00000007030b7211 */ /* 0x000fe400008f3c0b */
[----:B------:R-:W-:Y:S01]  /*7550*/  LEA.HI.X R9, R0, R5, R9, 0x7, P0 ;  /* 0x0000000500097211 */ /* 0x000fe200000f3c09 */
[----:B-1----:R1:W-:Y:S04]  /*7560*/  STG.E.128 [R6.64], R56 ;  /* 0x0000003806007986 */ /* 0x0023e8000c101d26 */
[----:B--2---:R1:W-:Y:S04]  /*7570*/  STG.E.128 [R6.64+0x40], R48 ;  /* 0x0000403006007986 */ /* 0x0043e8000c101d26 */
[----:B---3--:R1:W-:Y:S04]  /*7580*/  STG.E.128 [R6.64+0x80], R40 ;  /* 0x0000802806007986 */ /* 0x0083e8000c101d26 */
[----:B----4-:R1:W-:Y:S04]  /*7590*/  STG.E.128 [R10.64], R52 ;  /* 0x000000340a007986 */ /* 0x0103e8000c101d26 */
        /* <DEDUP_REMOVED lines=8> */
.L_x_487:
        /* <DEDUP_REMOVED lines=11> */
.L_x_494:
[----:B------:R-:W-:Y:S05]  /*76d0*/  EXIT ;  /* 0x000000000000794d */ /* 0x000fea0003800000 */
.L_x_496:
        /* <DEDUP_REMOVED lines=10> */
.L_x_1288:


//--------------------- .text._ZN5flash44flash_bwd_dq_dk_dv_loop_seqk_parallel_kernelI23Flash_bwd_kernel_traitsILi96ELi64ELi128ELi8ELi2ELi4ELi4ELb1ELb0EN7cutlass6half_tE19Flash_kernel_traitsILi96ELi64ELi128ELi8ES3_EELb0ELb0ELb0ELb0ELb1ELb1ELb1EEEvNS_16Flash_bwd_paramsE --------------------------
	.section	.text._ZN5flash44flash_bwd_dq_dk_dv_loop_seqk_parallel_kernelI23Flash_bwd_kernel_traitsILi96ELi64ELi128ELi8ELi2ELi4ELi4ELb1ELb0EN7cutlass6half_tE19Flash_kernel_traitsILi96ELi64ELi128ELi8ES3_EELb0ELb0ELb0ELb0ELb1ELb1ELb1EEEvNS_16Flash_bwd_paramsE,"ax",@progbits
	.sectioninfo	@"SHI_REGISTERS=255"
	.align	128
        .global         _ZN5flash44flash_bwd_dq_dk_dv_loop_seqk_parallel_kernelI23Flash_bwd_kernel_traitsILi96ELi64ELi128ELi8ELi2ELi4ELi4ELb1ELb0EN7cutlass6half_tE19Flash_kernel_traitsILi96ELi64ELi128ELi8ES3_EELb0ELb0ELb0ELb0ELb1ELb1ELb1EEEvNS_16Flash_bwd_paramsE
        .type           _ZN5flash44flash_bwd_dq_dk_dv_loop_seqk_parallel_kernelI23Flash_bwd_kernel_traitsILi96ELi64ELi128ELi8ELi2ELi4ELi4ELb1ELb0EN7cutlass6half_tE19Flash_kernel_traitsILi96ELi64ELi128ELi8ES3_EELb0ELb0ELb0ELb0ELb1ELb1ELb1EEEvNS_16Flash_bwd_paramsE,@function
        .size           _ZN5flash44flash_bwd_dq_dk_dv_loop_seqk_parallel_kernelI23Flash_bwd_kernel_traitsILi96ELi64ELi128ELi8ELi2ELi4ELi4ELb1ELb0EN7cutlass6half_tE19Flash_kernel_traitsILi96ELi64ELi128ELi8ES3_EELb0ELb0ELb0ELb0ELb1ELb1ELb1EEEvNS_16Flash_bwd_paramsE,(.L_x_1289 - _ZN5flash44flash_bwd_dq_dk_dv_loop_seqk_parallel_kernelI23Flash_bwd_kernel_traitsILi96ELi64ELi128ELi8ELi2ELi4ELi4ELb1ELb0EN7cutlass6half_tE19Flash_kernel_traitsILi96ELi64ELi128ELi8ES3_EELb0ELb0ELb0ELb0ELb1ELb1ELb1EEEvNS_16Flash_bwd_paramsE)
        .other          _ZN5flash44flash_bwd_dq_dk_dv_loop_seqk_parallel_kernelI23Flash_bwd_kernel_traitsILi96ELi64ELi128ELi8ELi2ELi4ELi4ELb1ELb0EN7cutlass6half_tE19Flash_kernel_traitsILi96ELi64ELi128ELi8ES3_EELb0ELb0ELb0ELb0ELb1ELb1ELb1EEEvNS_16Flash_bwd_paramsE,@"STO_CUDA_ENTRY STV_DEFAULT"
_ZN5flash44flash_bwd_dq_dk_dv_loop_seqk_parallel_kernelI23Flash_bwd_kernel_traitsILi96ELi64ELi128ELi8ELi2ELi4ELi4ELb1ELb0EN7cutlass6half_tE19Flash_kernel_traitsILi96ELi64ELi128ELi8ES3_EELb0ELb0ELb0ELb0ELb1ELb1ELb1EEEvNS_16Flash_bwd_paramsE:
.text._ZN5flash44flash_bwd_dq_dk_dv_loop_seqk_parallel_kernelI23Flash_bwd_kernel_traitsILi96ELi64ELi128ELi8ELi2ELi4ELi4ELb1ELb0EN7cutlass6half_tE19Flash_kernel_traitsILi96ELi64ELi128ELi8ES3_EELb0ELb0ELb0ELb0ELb1ELb1ELb1EEEvNS_16Flash_bwd_paramsE:
        /* <DEDUP_REMOVED lines=44> */
[----:B------:R-:W-:Y:S01]  /*02c0*/  UIMAD UR15, UR4, UR15, URZ ;  /* 0x0000000f040f72a4 */ /* 0x000fe2000f8e023f */
[----:B------:R-:W-:Y:S01]  /*02d0*/  LEA.HI R4, R4, R0, RZ, 0x1 ;  /* 0x0000000004047211 */ /* 0x000fe200078f08ff */
[----:B------:R-:W-:Y:S01]  /*02e0*/  USHF.R.S32.HI UR16, URZ, 0x1f, UR17 ;  /* 0x0000001f3f107899 */ /* 0x000fe20008011411 */
[----:B------:R-:W-:Y:S01]  /*02f0*/  SHF.R.S32.HI R2, RZ, 0x2, R9 ;  /* 0x00000002ff027819 */ /* 0x000fe20000011409 */
[----:B------:R-:W-:Y:S01]  /*0300*/  IMAD.IADD R8, R10, 0x1, -R5 ;  /* 0x000000010a087824 */ /* 0x000fe200078e0a05 */
[----:B------:R-:W-:Y:S01]  /*0310*/  SHF.R.S32.HI R6, RZ, 0x1f, R9 ;  /* 0x0000001fff067819 */ /* 0x000fe20000011409 */
[----:B------:R-:W-:Y:S01]  /*0320*/  UMOV UR14, 0xffffd000 ;  /* 0xffffd000000e7882 */ /* 0x000fe20000000000 */
[----:B------:R-:W-:-:S02]  /*0330*/  LOP3.LUT R7, R9, 0xfffffffc, RZ, 0xc0, !PT ;  /* 0xfffffffc09077812 */ /* 0x000fc400078ec0ff */
[----:B------:R-:W-:Y:S02]  /*0340*/  LOP3.LUT R5, R4, 0xfffffffe, RZ, 0xc0, !PT ;  /* 0xfffffffe04057812 */ /* 0x000fe400078ec0ff */
        /* <DEDUP_REMOVED lines=15> */
[-C--:B------:R-:W-:Y:S01]  /*0440*/  LEA.HI R3, R3, R0.reuse, RZ, 0x1 ;  /* 0x0000000003037211 */ /* 0x080fe200078f08ff */
[----:B------:R1:W-:Y:S01]  /*0450*/  STL [R1+0x40], R16 ;  /* 0x0000401001007387 */ /* 0x0003e20000100800 */
[----:B------:R-:W-:-:S02]  /*0460*/  LEA.HI R2, R5, R0, RZ, 0x2 ;  /* 0x0000000005027211 */ /* 0x000fc400078f10ff */
        /* <DEDUP_REMOVED lines=12> */
[----:B------:R-:W-:Y:S02]  /*0530*/  LOP3.LUT R2, R6, 0x3fffffe, RZ, 0xc0, !PT ;  /* 0x03fffffe06027812 */ /* 0x000fe400078ec0ff */
[----:B------:R-:W-:Y:S02]  /*0540*/  SHF.R.S32.HI R12, RZ, 0x1f, R8 ;  /* 0x0000001fff0c7819 */ /* 0x000fe40000011408 */
[----:B------:R-:W-:Y:S01]  /*0550*/  SHF.R.U32.HI R5, RZ, 0x3, R0 ;  /* 0x00000003ff057819 */ /* 0x000fe20000011600 */
[----:B------:R-:W-:Y:S01]  /*0560*/  IMAD.IADD R2, R11, 0x1, -R2 ;  /* 0x000000010b027824 */ /* 0x000fe200078e0a02 */
[----:B------:R-:W-:Y:S01]  /*0570*/  LOP3.LUT R3, R0, 0x18, R16, 0xf8, !PT ;  /* 0x0000001800037812 */ /* 0x000fe200078ef810 */
[----:B------:R-:W-:Y:S01]  /*0580*/  IMAD R0, R14, 0x4, R15 ;  /* 0x000000040e007824 */ /* 0x000fe200078e020f */
[-C--:B------:R-:W-:Y:S02]  /*0590*/  LEA.HI R12, R12, R8.reuse, RZ, 0x3 ;  /* 0x000000080c0c7211 */ /* 0x080fe400078f18ff */
[----:B------:R-:W-:Y:S01]  /*05a0*/  LEA.HI R4, R8, R8, RZ, 0x1 ;  /* 0x0000000808047211 */ /* 0x000fe200078f08ff */
[----:B------:R-:W-:Y:S01]  /*05b0*/  IMAD R19, R0, 0x8, R2 ;  /* 0x0000000800137824 */ /* 0x000fe200078e0202 */
[----:B------:R-:W-:-:S02]  /*05c0*/  LOP3.LUT R0, R12, 0xfffffff8, RZ, 0xc0, !PT ;  /* 0xfffffff80c007812 */ /* 0x000fc400078ec0ff */
[----:B------:R-:W-:Y:S02]  /*05d0*/  LOP3.LUT R5, R3, R5, RZ, 0x3c, !PT ;  /* 0x0000000503057212 */ /* 0x000fe400078e3cff */
[----:B------:R-:W-:Y:S01]  /*05e0*/  LOP3.LUT R2, R9, 0x1, RZ, 0xc0, !PT ;  /* 0x0000000109027812 */ /* 0x000fe200078ec0ff */
[----:B-1----:R-:W-:Y:S01]  /*05f0*/  IMAD.IADD R16, R8, 0x1, -R0 ;  /* 0x0000000108107824 */ /* 0x002fe200078e0a00 */
[----:B------:R-:W-:Y:S01]  /*0600*/  LOP3.LUT R3, R4, 0x7fffffe, RZ, 0xc0, !PT ;  /* 0x07fffffe04037812 */ /* 0x000fe200078ec0ff */
[----:B------:R-:W-:Y:S01]  /*0610*/  IMAD.U32 R5, R7, 0x20, R5 ;  /* 0x0000002007057824 */ /* 0x000fe200078e0005 */
[----:B------:R-:W-:Y:S02]  /*0620*/  SHF.R.S32.HI R0, RZ, 0x1, R6 ;  /* 0x00000001ff007819 */ /* 0x000fe40000011406 */
[----:B------:R-:W-:Y:S01]  /*0630*/  ISETP.NE.U32.AND P5, PT, R2, 0x1, PT ;  /* 0x000000010200780c */ /* 0x000fe20003fa5070 */
[----:B------:R-:W-:Y:S01]  /*0640*/  IMAD.SHL.U32 R2, R11, 0x40, RZ ;  /* 0x000000400b027824 */ /* 0x000fe200078e00ff */
[----:B------:R-:W-:Y:S01]  /*0650*/  LOP3.LUT P6, RZ, R0, 0x2, RZ, 0xc0, !PT ;  /* 0x0000000200ff7812 */ /* 0x000fe200078cc0ff */
[----:B------:R-:W-:Y:S01]  /*0660*/  IMAD.IADD R17, R8, 0x1, -R3 ;  /* 0x0000000108117824 */ /* 0x000fe200078e0a03 */
[----:B------:R1:W-:Y:S01]  /*0670*/  STL [R1+0x28], R5 ;  /* 0x0000280501007387 */ /* 0x0003e20000100800 */
[----:B------:R-:W-:Y:S01]  /*0680*/  IMAD.SHL.U32 R3, R0, 0x40, RZ ;  /* 0x0000004000037824 */ /* 0x000fe200078e00ff */
[--C-:B------:R-:W-:Y:S01]  /*0690*/  SHF.R.S32.HI R6, RZ, 0x1, R4.reuse ;  /* 0x00000001ff067819 */ /* 0x100fe20000011404 */
[----:B------:R-:W-:Y:S01]  /*06a0*/  IMAD.SHL.U32 R0, R10, 0x10, RZ ;  /* 0x000000100a007824 */ /* 0x000fe200078e00ff */
[----:B------:R-:W-:-:S02]  /*06b0*/  SHF.R.S32.HI R4, RZ, 0x1f, R4 ;  /* 0x0000001fff047819 */ /* 0x000fc40000011404 */
[C---:B------:R-:W-:Y:S02]  /*06c0*/  LEA.HI R8, R9.reuse, R9, RZ, 0x1 ;  /* 0x0000000909087211 */ /* 0x040fe400078f08ff */
[----:B------:R-:W-:Y:S02]  /*06d0*/  LEA.HI R4, R4, R6, RZ, 0x2 ;  /* 0x0000000604047211 */ /* 0x000fe400078f10ff */
[----:B------:R-:W-:Y:S02]  /*06e0*/  LOP3.LUT P4, RZ, R9, 0x2, RZ, 0xc0, !PT ;  /* 0x0000000209ff7812 */ /* 0x000fe4000788c0ff */
[----:B------:R-:W-:Y:S02]  /*06f0*/  LOP3.LUT R4, R4, 0xfffffffc, RZ, 0xc0, !PT ;  /* 0xfffffffc04047812 */ /* 0x000fe400078ec0ff */
[----:B------:R-:W-:Y:S02]  /*0700*/  SEL R221, R230, 0xffffffe0, !P6 ;  /* 0xffffffe0e6dd7807 */ /* 0x000fe40007000000 */
[----:B------:R-:W-:Y:S01]  /*0710*/  SEL R240, R240, 0x10, !P5 ;  /* 0x00000010f0f07807 */ /* 0x000fe20006800000 */
[----:B------:R-:W-:-:S02]  /*0720*/  IMAD.IADD R11, R6, 0x1, -R4 ;  /* 0x00000001060b7824 */ /* 0x000fc400078e0a04 */
[----:B------:R-:W-:Y:S01]  /*0730*/  IMAD.SHL.U32 R4, R14, 0x20, RZ ;  /* 0x000000200e047824 */ /* 0x000fe200078e00ff */
[----:B-1----:R-:W-:Y:S02]  /*0740*/  LOP3.LUT R5, R2, 0x1c0, RZ, 0xc0, !PT ;  /* 0x000001c002057812 */ /* 0x002fe400078ec0ff */
[----:B------:R-:W-:Y:S02]  /*0750*/  LOP3.LUT R2, R3, 0xc0, RZ, 0xc0, !PT ;  /* 0x000000c003027812 */ /* 0x000fe400078ec0ff */
[----:B------:R-:W-:Y:S02]  /*0760*/  LOP3.LUT R0, R5, 0x30, R0, 0xf8, !PT ;  /* 0x0000003005007812 */ /* 0x000fe400078ef800 */
[--C-:B------:R-:W-:Y:S02]  /*0770*/  LOP3.LUT R3, R2, 0x8, R13.reuse, 0xf8, !PT ;  /* 0x0000000802037812 */ /* 0x100fe400078ef80d */
[----:B------:R-:W-:Y:S02]  /*0780*/  LOP3.LUT R7, R0, 0x8, R13, 0xf8, !PT ;  /* 0x0000000800077812 */ /* 0x000fe400078ef80d */
[----:B------:R-:W-:-:S02]  /*0790*/  LOP3.LUT R0, R8, 0x3fffffe, RZ, 0xc0, !PT ;  /* 0x03fffffe08007812 */ /* 0x000fc400078ec0ff */
[----:B------:R-:W-:-:S03]  /*07a0*/  SHF.R.U32.HI R2, RZ, 0x3, R2 ;  /* 0x00000003ff027819 */ /* 0x000fc60000011602 */
[----:B------:R-:W-:Y:S01]  /*07b0*/  IMAD.IADD R6, R9, 0x1, -R0 ;  /* 0x0000000109067824 */ /* 0x000fe200078e0a00 */
[----:B------:R-:W-:Y:S01]  /*07c0*/  LOP3.LUT R222, R3, R2, RZ, 0x3c, !PT ;  /* 0x0000000203de7212 */ /* 0x000fe200078e3cff */
[----:B------:R-:W-:Y:S01]  /*07d0*/  IMAD.SHL.U32 R0, R9, 0x40, RZ ;  /* 0x0000004009007824 */ /* 0x000fe200078e00ff */
[----:B------:R-:W-:Y:S01]  /*07e0*/  SHF.R.U32.HI R3, RZ, 0x3, R5 ;  /* 0x00000003ff037819 */ /* 0x000fe20000011605 */
[----:B------:R-:W-:Y:S01]  /*07f0*/  IMAD.SHL.U32 R5, R18, 0x2, RZ ;  /* 0x0000000212057824 */ /* 0x000fe200078e00ff */
[----:B------:R-:W-:Y:S01]  /*0800*/  SHF.R.S32.HI R2, RZ, 0x3, R12 ;  /* 0x00000003ff027819 */ /* 0x000fe2000001140c */
[----:B------:R-:W-:Y:S01]  /*0810*/  IMAD.U32 R222, R19, 0x20, R222 ;  /* 0x0000002013de7824 */ /* 0x000fe200078e00de */
[----:B------:R-:W-:Y:S02]  /*0820*/  LOP3.LUT R0, R0, 0x1c0, RZ, 0xc0, !PT ;  /* 0x000001c000007812 */ /* 0x000fe400078ec0ff */
[----:B------:R-:W-:Y:S01]  /*0830*/  LOP3.LUT R9, R7, R3, RZ, 0x3c, !PT ;  /* 0x0000000307097212 */ /* 0x000fe200078e3cff */
[----:B------:R-:W-:Y:S01]  /*0840*/  IMAD R225, R10, 0x2, R2 ;  /* 0x000000020ae17824 */ /* 0x000fe200078e0202 */
[----:B------:R-:W-:Y:S01]  /*0850*/  LOP3.LUT R4, R0, 0x20, R4, 0xf8, !PT ;  /* 0x0000002000047812 */ /* 0x000fe200078ef804 */
[----:B------:R-:W-:Y:S01]  /*0860*/  IMAD R17, R2, 0x8, R17 ;  /* 0x0000000802117824 */ /* 0x000fe200078e0211 */
        /* <DEDUP_REMOVED lines=13> */
[----:B------:R-:W-:Y:S01]  /*0940*/  IMAD.SHL.U32 R4, R15, 0x10, RZ ;  /* 0x000000100f047824 */ /* 0x000fe200078e00ff */
        /* <DEDUP_REMOVED lines=53> */
.L_x_505:
        /* <DEDUP_REMOVED lines=42> */
[----:B------:R-:W-:-:S02]  /*0f40*/  UISETP.NE.AND UP0, UPT, UR33, URZ, UPT ;  /* 0x0000003f2100728c */ /* 0x000fc4000bf05270 */
[----:B------:R-:W-:Y:S02]  /*0f50*/  USHF.R.S32.HI UR42, URZ, 0x1f, UR32 ;  /* 0x0000001f3f2a7899 */ /* 0x000fe40008011420 */
[----:B------:R-:W-:Y:S02]  /*0f60*/  ULDC.64 UR4, c[0x0][0x240] ;  /* 0x0000900000047ab9 */ /* 0x000fe40000000a00 */
[----:B------:R-:W-:Y:S02]  /*0f70*/  ULEA.HI UR42, UR42, UR32, URZ, 0x6 ;  /* 0x000000202a2a7291 */ /* 0x000fe4000f8f303f */
[----:B------:R-:W-:Y:S01]  /*0f80*/  UISETP.NE.U32.AND UP1, UPT, URZ, UR4, UPT ;  /* 0x000000043f00728c */ /* 0x000fe2000bf25070 */
[----:B---3--:R-:W3:Y:S01]  /*0f90*/  MUFU.RCP R4, R4 ;  /* 0x0000000400047308 */ /* 0x008ee20000001000 */
[----:B------:R-:W-:Y:S02]  /*0fa0*/  ULDC UR41, c[0x0][0x22c] ;  /* 0x00008b0000297ab9 */ /* 0x000fe40000000800 */
[----:B------:R-:W-:Y:S01]  /*0fb0*/  UISETP.NE.AND.EX UP1, UPT, URZ, UR5, UPT, UP1 ;  /* 0x000000053f00728c */ /* 0x000fe2000bf25310 */
[----:B-1----:R-:W-:Y:S01]  /*0fc0*/  IABS R3, R3 ;  /* 0x0000000300037213 */ /* 0x002fe20000000000 */
[----:B--2---:R-:W-:-:S02]  /*0fd0*/  ULOP3.LUT UR44, UR38, UR44, URZ, 0x3c, !UPT ;  /* 0x0000002c262c7292 */ /* 0x004fc4000f8e3c3f */
[----:B------:R-:W-:Y:S02]  /*0fe0*/  ULDC UR4, c[0x0][0x214] ;  /* 0x0000850000047ab9 */ /* 0x000fe40000000800 */
[----:B------:R-:W-:Y:S02]  /*0ff0*/  ULDC UR5, c[0x0][0x1c0] ;  /* 0x0000700000057ab9 */ /* 0x000fe40000000800 */
[----:B------:R-:W-:Y:S01]  /*1000*/  ISETP.LE.AND P1, PT, RZ, UR44, PT ;  /* 0x0000002cff007c0c */ /* 0x000fe2000bf23270 */
[----:B------:R-:W-:Y:S02]  /*1010*/  ULOP3.LUT UR44, UR42, 0xffffffc0, URZ, 0xc0, !UPT ;  /* 0xffffffc02a2c7892 */ /* 0x000fe4000f8ec03f */
[----:B----4-:R-:W-:Y:S01]  /*1020*/  @UP0 UIMAD UR39, UR27, UR4, URZ ;  /* 0x000000041b2702a4 */ /* 0x010fe2000f8e023f */
[----:B---3--:R-:W-:Y:S01]  /*1030*/  IADD3 R4, R4, 0xffffffe, RZ ;  /* 0x0ffffffe04047810 */ /* 0x008fe20007ffe0ff */
[----:B------:R-:W-:Y:S02]  /*1040*/  UIMAD UR41, UR38, UR41, URZ ;  /* 0x00000029262972a4 */ /* 0x000fe4000f8e023f */
[----:B------:R-:W-:Y:S01]  /*1050*/  UIMAD.WIDE UR46, UR27, 0x80, URZ ;  /* 0x000000801b2e78a5 */ /* 0x000fe2000f8e023f */
[----:B------:R-:W1:Y:S01]  /*1060*/  F2I.FTZ.U32.TRUNC.NTZ R5, R4 ;  /* 0x0000000400057305 */ /* 0x000e62000021f000 */
[----:B------:R-:W-:-:S02]  /*1070*/  @!UP0 UIMAD UR5, UR27, UR5, UR38 ;  /* 0x000000051b0582a4 */ /* 0x000fc4000f8e0226 */
[----:B------:R-:W-:Y:S02]  /*1080*/  UIADD3 UR44, UR44, -0x40, URZ ;  /* 0xffffffc02c2c7890 */ /* 0x000fe4000fffe03f */
[----:B------:R-:W-:Y:S02]  /*1090*/  ULDC.U8 UR31, c[0x0][0x3d0] ;  /* 0x0000f400001f7ab9 */ /* 0x000fe40000000000 */
[----:B------:R-:W-:Y:S01]  /*10a0*/  ULDC UR40, c[0x0][0x234] ;  /* 0x00008d0000287ab9 */ /* 0x000fe20000000800 */
[----:B------:R-:W-:Y:S01]  /*10b0*/  ISETP.NE.AND P4, PT, RZ, UR31, PT ;  /* 0x0000001fff007c0c */ /* 0x000fe2000bf85270 */
[----:B------:R-:W-:Y:S02]  /*10c0*/  ULDC UR34, c[0x0][0x1c0] ;  /* 0x0000700000227ab9 */ /* 0x000fe40000000800 */
[----:B------:R-:W-:Y:S02]  /*10d0*/  @UP0 UIMAD UR40, UR38, UR40, UR39 ;  /* 0x00000028262802a4 */ /* 0x000fe4000f8e0227 */
[----:B------:R-:W-:-:S02]  /*10e0*/  USHF.R.S32.HI UR7, URZ, 0x1f, UR13 ;  /* 0x0000001f3f077899 */ /* 0x000fc4000801140d */
[----:B------:R-:W-:Y:S01]  /*10f0*/  USHF.R.S32.HI UR26, URZ, 0x1f, UR6 ;  /* 0x0000001f3f1a7899 */ /* 0x000fe20008011406 */
        /* <DEDUP_REMOVED lines=8> */
[----:B------:R-:W-:-:S02]  /*1180*/  USEL UR32, UR46, URZ, UP1 ;  /* 0x0000003f2e207287 */ /* 0x000fc40008800000 */
[----:B------:R-:W-:Y:S01]  /*1190*/  USEL UR31, UR47, URZ, UP1 ;  /* 0x0000003f2f1f7287 */ /* 0x000fe20008800000 */
        /* <DEDUP_REMOVED lines=24> */
.L_x_498:
[----:B------:R-:W-:-:S04]  /*1320*/  UIMAD UR39, UR27, UR11, UR38 ;  /* 0x0000000b1b2772a4 */ /* 0x000fc8000f8e0226 */
[----:B------:R-:W-:Y:S02]  /*1330*/  UIMAD UR39, UR39, UR10, URZ ;  /* 0x0000000a272772a4 */ /* 0x000fe4000f8e023f */
.L_x_499:
[----:B------:R-:W2:Y:S01]  /*1340*/  LDL.64 R4, [R1+0x40] ;  /* 0x0000400001047983 */ /* 0x000ea20000100a00 */
[----:B------:R-:W-:-:S03]  /*1350*/  ULDC.64 UR4, c[0x0][0x368] ;  /* 0x0000da0000047ab9 */ /* 0x000fc60000000a00 */
[----:B------:R1:W2:Y:S01]  /*1360*/  LDL.64 R10, [R1+0x40] ;  /* 0x00004000010a7983 */ /* 0x0002a20000100a00 */
[----:B------:R-:W-:Y:S02]  /*1370*/  UIMAD UR4, UR43, UR4, URZ ;  /* 0x000000042b0472a4 */ /* 0x000fe4000f8e023f */
[----:B------:R-:W-:Y:S01]  /*1380*/  UIADD3 UR13, UP0, UR6, UR13, URZ ;  /* 0x0000000d060d7290 */ /* 0x000fe2000ff1e03f */
[----:B------:R-:W3:Y:S01]  /*1390*/  S2R R21, SR_TID.X ;  /* 0x0000000000157919 */ /* 0x000ee20000002100 */
[----:B------:R-:W-:Y:S02]  /*13a0*/  UIMAD UR6, UR27, UR5, UR4 ;  /* 0x000000051b0672a4 */ /* 0x000fe4000f8e0204 */
[----:B------:R-:W-:Y:S01]  /*13b0*/  UIADD3.X UR26, UR7, UR26, URZ, UP0, !UPT ;  /* 0x0000001a071a7290 */ /* 0x000fe200087fe43f */
[----:B------:R-:W4:Y:S01]  /*13c0*/  S2R R23, SR_CTAID.Y ;  /* 0x0000000000177919 */ /* 0x000f220000002600 */
[----:B------:R-:W-:Y:S01]  /*13d0*/  ULDC.64 UR4, c[0x0][0x1a0] ;  /* 0x0000680000047ab9 */ /* 0x000fe20000000a00 */
[----:B------:R-:W-:Y:S01]  /*13e0*/  IMAD.U32 R6, RZ, RZ, UR13 ;  /* 0x0000000dff067e24 */ /* 0x000fe2000f8e00ff */
[----:B------:R-:W-:-:S04]  /*13f0*/  UIMAD UR4, UR26, UR4, URZ ;  /* 0x000000041a0472a4 */ /* 0x000fc8000f8e023f */
[----:B------:R-:W-:-:S03]  /*1400*/  UIMAD UR46, UR13, UR5, UR4 ;  /* 0x000000050d2e72a4 */ /* 0x000fc6000f8e0204 */
[----:B------:R-:W-:Y:S02]  /*1410*/  ULDC.64 UR4, c[0x0][0x198] ;  /* 0x0000660000047ab9 */ /* 0x000fe40000000a00 */
[----:B------:R-:W-:-:S04]  /*1420*/  UIMAD UR4, UR26, UR4, URZ ;  /* 0x000000041a0472a4 */ /* 0x000fc8000f8e023f */
[----:B------:R-:W-:-:S03]  /*1430*/  UIMAD UR47, UR13, UR5, UR4 ;  /* 0x000000050d2f72a4 */ /* 0x000fc6000f8e0204 */
[----:B------:R-:W-:Y:S01]  /*1440*/  ULDC.64 UR4, c[0x0][0x180] ;  /* 0x0000600000047ab9 */ /* 0x000fe20000000a00 */
[----:B---3--:R-:W-:Y:S01]  /*1450*/  SHF.R.S32.HI R22, RZ, 0x1f, R21 ;  /* 0x0000001fff167819 */ /* 0x008fe20000011415 */
[----:B------:R-:W-:-:S03]  /*1460*/  UIMAD UR4, UR43, UR4, URZ ;  /* 0x000000042b0472a4 */ /* 0x000fc6000f8e023f */
[----:B------:R-:W-:Y:S01]  /*1470*/  LEA.HI R3, R22, R21, RZ, 0x2 ;  /* 0x0000001516037211 */ /* 0x000fe200078f10ff */
[----:B------:R-:W-:-:S03]  /*1480*/  UIMAD UR4, UR27, UR5, UR4 ;  /* 0x000000051b0472a4 */ /* 0x000fc6000f8e0204 */
[----:B------:R-:W-:-:S04]  /*1490*/  SHF.R.S32.HI R3, RZ, 0x2, R3 ;  /* 0x00000002ff037819 */ /* 0x000fc80000011403 */
[----:B------:R-:W-:Y:S02]  /*14a0*/  SHF.R.S32.HI R18, RZ, 0x1f, R3 ;  /* 0x0000001fff127819 */ /* 0x000fe40000011403 */
[----:B------:R-:W-:-:S04]  /*14b0*/  IADD3 R14, P0, R3, UR44, RZ ;  /* 0x0000002c030e7c10 */ /* 0x000fc8000ff1e0ff */
[----:B------:R-:W-:-:S05]  /*14c0*/  IADD3.X R12, R18, UR45, RZ, P0, !PT ;  /* 0x0000002d120c7c10 */ /* 0x000fca00087fe4ff */
[----:B------:R-:W-:Y:S01]  /*14d0*/  IMAD R13, R12, c[0x0][0x190], RZ ;  /* 0x000064000c0d7a24 */ /* 0x000fe200078e02ff */
[----:B------:R-:W-:Y:S02]  /*14e0*/  ULEA.HI.SX32 UR42, UR42, 0xffffffff, 0x1a ;  /* 0xffffffff2a2a7891 */ /* 0x000fe4000f8fd23f */
[----:B------:R-:W-:Y:S01]  /*14f0*/  UIADD3 UR40, UR44, UR40, URZ ;  /* 0x000000282c287290 */ /* 0x000fe2000fffe03f */
[----:B------:R-:W-:Y:S01]  /*1500*/  @P4 BAR.SYNC.DEFER_BLOCKING 0x0 ;  /* 0x0000000000004b1d */ /* 0x000fe20000010000 */
[----:B--2---:R-:W-:-:S05]  /*1510*/  IMAD.MOV.U32 R10, RZ, RZ, R4 ;  /* 0x000000ffff0a7224 */ /* 0x004fca00078e0004 */
[----:B------:R-:W-:-:S05]  /*1520*/  SHF.R.S32.HI R11, RZ, 0x1f, R10 ;  /* 0x0000001fff0b7819 */ /* 0x000fca000001140a */
[----:B------:R2:W-:Y:S01]  /*1530*/  STL [R1+0x44], R11 ;  /* 0x0000440b01007387 */ /* 0x0005e20000100800 */
[----:B----4-:R-:W-:-:S03]  /*1540*/  IMAD.WIDE.U32 R4, R23, c[0x0][0x368], R10 ;  /* 0x0000da0017047a25 */ /* 0x010fc600078e000a */
[----:B------:R-:W3:Y:S01]  /*1550*/  LDL R25, [R1+0x28] ;  /* 0x0000280001197983 */ /* 0x000ee20000100800 */
[----:B------:R-:W-:Y:S01]  /*1560*/  IMAD.MOV.U32 R8, RZ, RZ, R4 ;  /* 0x000000ffff087224 */ /* 0x000fe200078e0004 */
[----:B------:R-:W-:Y:S01]  /*1570*/  IADD3 R9, R5, UR6, RZ ;  /* 0x0000000605097c10 */ /* 0x000fe2000fffe0ff */
[----:B------:R-:W-:Y:S01]  /*1580*/  IMAD.U32 R4, RZ, RZ, UR13 ;  /* 0x0000000dff047e24 */ /* 0x000fe2000f8e00ff */
[----:B------:R-:W4:Y:S01]  /*1590*/  LDL R24, [R1+0x48] ;  /* 0x0000480001187983 */ /* 0x000f220000100800 */
[--C-:B------:R-:W-:Y:S01]  /*15a0*/  IMAD.WIDE.U32 R6, R6, c[0x0][0x1a0], R10.reuse ;  /* 0x0000680006067a25 */ /* 0x100fe200078e000a */
[----:B------:R-:W-:Y:S02]  /*15b0*/  ULDC.64 UR6, c[0x0][0x188] ;  /* 0x0000620000067ab9 */ /* 0x000fe40000000a00 */
[----:B------:R-:W-:Y:S01]  /*15c0*/  UIMAD UR6, UR43, UR6, URZ ;  /* 0x000000062b0672a4 */ /* 0x000fe2000f8e023f */
[----:B------:R-:W-:Y:S01]  /*15d0*/  IMAD.WIDE.U32 R4, R4, c[0x0][0x198], R10 ;  /* 0x0000660004047a25 */ /* 0x000fe200078e000a */
[----:B------:R-:W-:-:S02]  /*15e0*/  IADD3 R7, R7, UR46, RZ ;  /* 0x0000002e07077c10 */ /* 0x000fc4000fffe0ff */
[----:B------:R-:W-:Y:S01]  /*15f0*/  UIMAD UR6, UR27, UR7, UR6 ;  /* 0x000000071b0672a4 */ /* 0x000fe2000f8e0206 */
[----:B------:R-:W-:Y:S01]  /*1600*/  IMAD R16, R14, c[0x0][0x194], R13 ;  /* 0x000065000e107a24 */ /* 0x000fe200078e020d */
[----:B------:R-:W-:Y:S01]  /*1610*/  IADD3 R5, R5, UR47, RZ ;  /* 0x0000002f05057c10 */ /* 0x000fe2000fffe0ff */
[----:B------:R-:W-:Y:S02]  /*1620*/  IMAD R17, R12, c[0x0][0x370], RZ ;  /* 0x0000dc000c117a24 */ /* 0x000fe400078e02ff */
[----:B------:R-:W-:-:S04]  /*1630*/  IMAD.WIDE.U32 R12, R14, c[0x0][0x370], R8 ;  /* 0x0000dc000e0c7a25 */ /* 0x000fc800078e0008 */
[----:B--2---:R-:W-:-:S04]  /*1640*/  IMAD.WIDE.U32 R10, R14, c[0x0][0x190], R10 ;  /* 0x000064000e0a7a25 */ /* 0x004fc800078e000a */
[----:B------:R-:W-:Y:S02]  /*1650*/  IMAD.IADD R9, R11, 0x1, R16 ;  /* 0x000000010b097824 */ /* 0x000fe400078e0210 */
[----:B------:R-:W-:Y:S02]  /*1660*/  IMAD R16, R14, c[0x0][0x374], R17 ;  /* 0x0000dd000e107a24 */ /* 0x000fe400078e0211 */
[----:B------:R-:W2:Y:S01]  /*1670*/  S2R R17, SR_CTAID.Z ;  /* 0x0000000000117919 */ /* 0x000ea20000002700 */
[----:B------:R-:W-:-:S04]  /*1680*/  IMAD.WIDE.U32 R6, R23, c[0x0][0x188], R6 ;  /* 0x0000620017067a25 */ /* 0x000fc800078e0006 */
[----:B------:R-:W-:Y:S01]  /*1690*/  IMAD.WIDE.U32 R4, R23, c[0x0][0x180], R4 ;  /* 0x0000600017047a25 */ /* 0x000fe200078e0004 */
[----:B------:R-:W-:Y:S01]  /*16a0*/  IADD3 R7, R7, UR6, RZ ;  /* 0x0000000607077c10 */ /* 0x000fe2000fffe0ff */
[----:B------:R-:W-:Y:S01]  /*16b0*/  ULDC.64 UR6, c[0x0][0x178] ;  /* 0x00005e0000067ab9 */ /* 0x000fe20000000a00 */
[----:B------:R-:W-:Y:S02]  /*16c0*/  MOV R8, R10 ;  /* 0x0000000a00087202 */ /* 0x000fe40000000f00 */
[----:B------:R-:W-:Y:S01]  /*16d0*/  IADD3 R5, R5, UR4, RZ ;  /* 0x0000000405057c10 */ /* 0x000fe2000fffe0ff */
[----:B------:R-:W-:Y:S01]  /*16e0*/  ULDC.64 UR4, c[0x0][0x378] ;  /* 0x0000de0000047ab9 */ /* 0x000fe20000000a00 */
[C---:B------:R-:W-:Y:S01]  /*16f0*/  IMAD R11, R15.reuse, c[0x0][0x1b8], RZ ;  /* 0x00006e000f0b7a24 */ /* 0x040fe200078e02ff */
[----:B------:R-:W-:Y:S02]  /*1700*/  UIMAD UR6, UR43, UR6, URZ ;  /* 0x000000062b0672a4 */ /* 0x000fe4000f8e023f */
[----:B------:R-:W-:Y:S01]  /*1710*/  UIMAD UR4, UR35, UR4, URZ ;  /* 0x00000004230472a4 */ /* 0x000fe2000f8e023f */
[----:B------:R-:W-:Y:S01]  /*1720*/  IMAD R10, R15, c[0x0][0x1b0], RZ ;  /* 0x00006c000f0a7a24 */ /* 0x000fe200078e02ff */
[----:B------:R-:W-:Y:S01]  /*1730*/  UIMAD UR7, UR27, UR7, UR6 ;  /* 0x000000071b0772a4 */ /* 0x000fe2000f8e0206 */
[----:B------:R-:W-:-:S02]  /*1740*/  IMAD R14, R0, c[0x0][0x1bc], R11 ;  /* 0x00006f00000e7a24 */ /* 0x000fc400078e020b */
[----:B------:R-:W-:Y:S01]  /*1750*/  IMAD.WIDE.U32 R8, R23, c[0x0][0x178], R8 ;  /* 0x00005e0017087a25 */ /* 0x000fe200078e0008 */
[----:B------:R-:W-:-:S03]  /*1760*/  UIMAD UR6, UR38, UR5, UR4 ;  /* 0x00000005260672a4 */ /* 0x000fc6000f8e0204 */
[----:B------:R-:W-:Y:S01]  /*1770*/  IMAD.IADD R11, R13, 0x1, R16 ;  /* 0x000000010d0b7824 */ /* 0x000fe200078e0210 */
[----:B------:R-:W-:Y:S01]  /*1780*/  ULDC.64 UR4, c[0x0][0x1a8] ;  /* 0x00006a0000047ab9 */ /* 0x000fe20000000a00 */
[C---:B------:R-:W-:Y:S02]  /*1790*/  IMAD R13, R0.reuse, c[0x0][0x1b4], R10 ;  /* 0x00006d00000d7a24 */ /* 0x040fe400078e020a */
[C---:B------:R-:W-:Y:S01]  /*17a0*/  IMAD.WIDE.U32 R4, R0.reuse, c[0x0][0x1b0], R4 ;  /* 0x00006c0000047a25 */ /* 0x040fe200078e0004 */
[----:B------:R-:W-:Y:S01]  /*17b0*/  UIMAD UR4, UR35, UR4, URZ ;  /* 0x00000004230472a4 */ /* 0x000fe2000f8e023f */
[----:B------:R-:W-:Y:S02]  /*17c0*/  IADD3 R9, R9, UR7, RZ ;  /* 0x0000000709097c10 */ /* 0x000fe4000fffe0ff */
[----:B------:R-:W-:-:S04]  /*17d0*/  IMAD.WIDE.U32 R6, R0, c[0x0][0x1b8], R6 ;  /* 0x00006e0000067a25 */ /* 0x000fc800078e0006 */
[----:B------:R-:W-:Y:S02]  /*17e0*/  IMAD.MOV.U32 R10, RZ, RZ, R12 ;  /* 0x000000ffff0a7224 */ /* 0x000fe400078e000c */
[C---:B------:R-:W-:Y:S02]  /*17f0*/  IMAD R0, R18.reuse, c[0x0][0x1a0], RZ ;  /* 0x0000680012007a24 */ /* 0x040fe400078e02ff */
[----:B------:R-:W-:Y:S02]  /*1800*/  IMAD.IADD R5, R5, 0x1, R13 ;  /* 0x0000000105057824 */ /* 0x000fe400078e020d */
[----:B------:R-:W-:Y:S01]  /*1810*/  IMAD R12, R18, c[0x0][0x198], RZ ;  /* 0x00006600120c7a24 */ /* 0x000fe200078e02ff */
[----:B------:R-:W-:Y:S01]  /*1820*/  UIMAD UR4, UR38, UR5, UR4 ;  /* 0x00000005260472a4 */ /* 0x000fe2000f8e0204 */
[----:B------:R-:W-:Y:S02]  /*1830*/  IMAD.IADD R7, R7, 0x1, R14 ;  /* 0x0000000107077824 */ /* 0x000fe400078e020e */
[----:B------:R-:W-:-:S02]  /*1840*/  IMAD R16, R3, c[0x0][0x1a4], R0 ;  /* 0x0000690003107a24 */ /* 0x000fc400078e0200 */
[----:B--2---:R-:W-:-:S04]  /*1850*/  IMAD.WIDE.U32 R14, R17, c[0x0][0x378], R10 ;  /* 0x0000de00110e7a25 */ /* 0x004fc800078e000a */
[C---:B------:R-:W-:Y:S02]  /*1860*/  IMAD R0, R3.reuse, c[0x0][0x19c], R12 ;  /* 0x0000670003007a24 */ /* 0x040fe400078e020c */
[----:B------:R-:W-:-:S04]  /*1870*/  IMAD.WIDE.U32 R10, R3, c[0x0][0x198], R4 ;  /* 0x00006600030a7a25 */ /* 0x000fc800078e0004 */
[----:B------:R-:W-:-:S04]  /*1880*/  IMAD.WIDE.U32 R8, R17, c[0x0][0x1a8], R8 ;  /* 0x00006a0011087a25 */ /* 0x000fc800078e0008 */
[----:B------:R-:W-:Y:S01]  /*1890*/  IMAD.IADD R11, R11, 0x1, R0 ;  /* 0x000000010b0b7824 */ /* 0x000fe200078e0200 */
[----:B------:R-:W-:Y:S01]  /*18a0*/  IADD3 R0, R9, UR4, RZ ;  /* 0x0000000409007c10 */ /* 0x000fe2000fffe0ff */
[----:B------:R-:W-:Y:S01]  /*18b0*/  ULEA.HI UR4, UR42, UR42, URZ, 0x1 ;  /* 0x0000002a2a047291 */ /* 0x000fe2000f8f083f */
[----:B------:R-:W-:Y:S01]  /*18c0*/  IMAD.WIDE.U32 R12, R3, c[0x0][0x1a0], R6 ;  /* 0x00006800030c7a25 */ /* 0x000fe200078e0006 */
[----:B------:R-:W-:Y:S02]  /*18d0*/  LEA R246, P3, R8, c[0x0][0x160], 0x1 ;  /* 0x0000580008f67a11 */ /* 0x000fe400078608ff */
[----:B------:R-:W-:Y:S01]  /*18e0*/  ULOP3.LUT UR4, UR4, 0xfffffffe, URZ, 0xc0, !UPT ;  /* 0xfffffffe04047892 */ /* 0x000fe2000f8ec03f */
[----:B------:R-:W-:Y:S02]  /*18f0*/  IADD3 R3, R15, UR6, RZ ;  /* 0x000000060f037c10 */ /* 0x000fe4000fffe0ff */
[----:B------:R-:W-:Y:S01]  /*1900*/  LEA R244, P2, R14, c[0x0][0x330], 0x1 ;  /* 0x0000cc000ef47a11 */ /* 0x000fe200078408ff */
[----:B------:R-:W-:Y:S01]  /*1910*/  UIADD3 UR4, UR42, -UR4, URZ ;  /* 0x800000042a047290 */ /* 0x000fe2000fffe03f */
[----:B------:R-:W-:-:S02]  /*1920*/  IADD3 R5, R13, R16, RZ ;  /* 0x000000100d057210 */ /* 0x000fc40007ffe0ff */
[----:B------:R-:W-:Y:S02]  /*1930*/  LEA R6, P1, R12, c[0x0][0x170], 0x1 ;  /* 0x00005c000c067a11 */ /* 0x000fe400078208ff */
[----:B------:R-:W-:Y:S02]  /*1940*/  LEA R4, P0, R10, c[0x0][0x168], 0x1 ;  /* 0x00005a000a047a11 */ /* 0x000fe400078008ff */
[----:B------:R-:W-:Y:S02]  /*1950*/  LEA.HI.X R247, R8, c[0x0][0x164], R0, 0x1, P3 ;  /* 0x0000590008f77a11 */ /* 0x000fe400018f0c00 */
[----:B------:R-:W-:Y:S01]  /*1960*/  LEA.HI.X R245, R14, c[0x0][0x334], R3, 0x1, P2 ;  /* 0x0000cd000ef57a11 */ /* 0x000fe200010f0c03 */
[----:B------:R-:W-:Y:S01]  /*1970*/  IMAD.MOV.U32 R3, RZ, RZ, c[0x0][0x1a0] ;  /* 0x00006800ff037624 */ /* 0x000fe200078e00ff */
[----:B------:R-:W-:Y:S01]  /*1980*/  MOV R0, c[0x0][0x198] ;  /* 0x0000660000007a02 */ /* 0x000fe20000000f00 */
[----:B------:R-:W-:Y:S01]  /*1990*/  IMAD.MOV.U32 R8, RZ, RZ, c[0x0][0x19c] ;  /* 0x00006700ff087624 */ /* 0x000fe200078e00ff */
[----:B------:R-:W-:Y:S01]  /*19a0*/  LEA.HI.X R7, R12, c[0x0][0x174], R5, 0x1, P1 ;  /* 0x00005d000c077a11 */ /* 0x000fe200008f0c05 */
[----:B------:R-:W-:Y:S01]  /*19b0*/  UISETP.NE.AND UP0, UPT, UR4, 0x1, UPT ;  /* 0x000000010400788c */ /* 0x000fe2000bf05270 */
[----:B------:R-:W-:Y:S01]  /*19c0*/  LEA.HI.X R5, R10, c[0x0][0x16c], R11, 0x1, P0 ;  /* 0x00005b000a057a11 */ /* 0x000fe200000f0c0b */
[----:B------:R-:W-:Y:S01]  /*19d0*/  IMAD.MOV.U32 R9, RZ, RZ, c[0x0][0x1a4] ;  /* 0x00006900ff097624 */ /* 0x000fe200078e00ff */
[----:B------:R-:W-:-:S02]  /*19e0*/  LEA R10, P0, R0, R4, 0x7 ;  /* 0x00000004000a7211 */ /* 0x000fc400078038ff */
[C---:B------:R-:W-:Y:S02]  /*19f0*/  LEA R12, P1, R3.reuse, R6, 0x7 ;  /* 0x00000006030c7211 */ /* 0x040fe400078238ff */
[----:B------:R-:W-:Y:S02]  /*1a00*/  LEA.HI.X R11, R0, R5, R8, 0x7, P0 ;  /* 0x00000005000b7211 */ /* 0x000fe400000f3c08 */
[----:B------:R-:W-:Y:S02]  /*1a10*/  PLOP3.LUT P0, PT, PT, PT, UP0, 0x80, 0x0 ;  /* 0x000000000000781c */ /* 0x000fe40003f0f008 */
[----:B------:R-:W-:Y:S01]  /*1a20*/  LEA.HI.X R13, R3, R7, R9, 0x7, P1 ;  /* 0x00000007030d7211 */ /* 0x000fe200008f3c09 */
[----:B------:R-:W-:-:S07]  /*1a30*/  UIMAD.WIDE UR6, UR40, UR12, UR24 ;  /* 0x0000000c280672a5 */ /* 0x000fce000f8e0218 */
[----:B------:R-:W-:Y:S02]  /*1a40*/  UMOV UR4, UR6 ;  /* 0x0000000600047c82 */ /* 0x000fe40008000000 */
[----:B------:R-:W-:Y:S02]  /*1a50*/  UMOV UR5, UR7 ;  /* 0x0000000700057c82 */ /* 0x000fe40008000000 */
[----:B------:R-:W-:Y:S02]  /*1a60*/  UIMAD.WIDE UR6, UR27, UR9, UR44 ;  /* 0x000000091b0672a5 */ /* 0x000fe4000f8e022c */
[----:B------:R-:W-:Y:S02]  /*1a70*/  UIMAD UR34, UR34, UR8, UR15 ;  /* 0x00000008222272a4 */ /* 0x000fe4000f8e020f */
[----:B------:R-:W-:Y:S02]  /*1a80*/  UIADD3 UR32, UP0, UR6, UR32, URZ ;  /* 0x0000002006207290 */ /* 0x000fe4000ff1e03f */
[----:B------:R-:W-:-:S02]  /*1a90*/  UIADD3 UR34, UR29, UR34, URZ ;  /* 0x000000221d227290 */ /* 0x000fc4000fffe03f */
        /* <DEDUP_REMOVED lines=54> */
[C---:B---3--:R-:W-:Y:S01]  /*1e00*/  IMAD.SHL.U32 R15, R25.reuse, 0x2, RZ ;  /* 0x00000002190f7824 */ /* 0x048fe200078e00ff */
[----:B------:R-:W-:-:S04]  /*1e10*/  IADD3 R0, R25, 0x1800, RZ ;  /* 0x0000180019007810 */ /* 0x000fc80007ffe0ff */
[----:B------:R-:W-:Y:S01]  /*1e20*/  @!PT LDS RZ, [RZ] ;  /* 0x00000000fffff984 */ /* 0x000fe20000000800 */
[----:B------:R-:W-:Y:S01]  /*1e30*/  @!PT LDS RZ, [RZ] ;  /* 0x00000000fffff984 */ /* 0x000fe20000000800 */
[----:B------:R-:W-:Y:S01]  /*1e40*/  @!PT LDS RZ, [RZ] ;  /* 0x00000000fffff984 */ /* 0x000fe20000000800 */
[----:B------:R2:W-:Y:S01]  /*1e50*/  LDGSTS.E.BYPASS.LTC128B.128 [R15+0xf000], [R6.64] ;  /* 0x0f000000060f7fae */ /* 0x0005e2000b901d64 */
[----:B------:R-:W-:-:S03]  /*1e60*/  SEL R0, R0, R25, !P0 ;  /* 0x0000001900007207 */ /* 0x000fc60004000000 */
[----:B------:R2:W-:Y:S01]  /*1e70*/  LDGSTS.E.BYPASS.LTC128B.128 [R15+0x11000], [R6.64+0x40] ;  /* 0x11000040060f7fae */ /* 0x0005e2000b901d64 */
[----:B------:R-:W-:-:S03]  /*1e80*/  SHF.L.U32 R248, R0, 0x1, RZ ;  /* 0x0000000100f87819 */ /* 0x000fc600000006ff */
[----:B------:R2:W-:Y:S04]  /*1e90*/  LDGSTS.E.BYPASS.LTC128B.128 [R15+0x13000], [R6.64+0x80] ;  /* 0x13000080060f7fae */ /* 0x0005e8000b901d64 */
[----:B------:R3:W-:Y:S01]  /*1ea0*/  LDGSTS.E.BYPASS.LTC128B.128 [R15+0x10000], [R12.64] ;  /* 0x100000000c0f7fae */ /* 0x0007e2000b901d64 */
[----:B----4-:R-:W-:-:S03]  /*1eb0*/  IMAD.SHL.U32 R8, R24, 0x4, RZ ;  /* 0x0000000418087824 */ /* 0x010fc600078e00ff */
[----:B------:R3:W-:Y:S01]  /*1ec0*/  LDGSTS.E.BYPASS.LTC128B.128 [R15+0x12000], [R12.64+0x40] ;  /* 0x120000400c0f7fae */ /* 0x0007e2000b901d64 */
[----:B------:R-:W-:-:S03]  /*1ed0*/  SHF.R.S32.HI R14, RZ, 0x1f, R24 ;  /* 0x0000001fff0e7819 */ /* 0x000fc60000011418 */
[----:B------:R3:W-:Y:S04]  /*1ee0*/  LDGSTS.E.BYPASS.LTC128B.128 [R15+0x14000], [R12.64+0x80] ;  /* 0x140000800c0f7fae */ /* 0x0007e8000b901d64 */
[----:B------:R-:W0:Y:S04]  /*1ef0*/  LDGDEPBAR ;  /* 0x00000000000079af */ /* 0x000e280000000000 */
[----:B------:R1:W-:Y:S04]  /*1f00*/  LDGSTS.E.BYPASS.LTC128B.128 [R15+0x6000], [R244.64] ;  /* 0x06000000f40f7fae */ /* 0x0003e8000b901d64 */
[----:B------:R1:W-:Y:S01]  /*1f10*/  LDGSTS.E.BYPASS.LTC128B.128 [R15+0x7000], [R244.64+0x40] ;  /* 0x07000040f40f7fae */ /* 0x0003e2000b901d64 */
[----:B------:R-:W-:-:S03]  /*1f20*/  SHF.L.U64.HI R3, R24, 0x2, R14 ;  /* 0x0000000218037819 */ /* 0x000fc6000001020e */
[----:B------:R1:W-:Y:S01]  /*1f30*/  LDGSTS.E.BYPASS.LTC128B.128 [R15+0x8000], [R244.64+0x80] ;  /* 0x08000080f40f7fae */ /* 0x0003e2000b901d64 */
[----:B------:R-:W-:-:S03]  /*1f40*/  IADD3 R8, P1, R8, UR4, RZ ;  /* 0x0000000408087c10 */ /* 0x000fc6000ff3e0ff */
[----:B------:R1:W-:Y:S01]  /*1f50*/  LDGSTS.E.BYPASS.LTC128B.128 [R248], [R246.64] ;  /* 0x00000000f6f87fae */ /* 0x0003e2000b901d64 */
[----:B------:R-:W-:-:S03]  /*1f60*/  LEA.HI R0, R22, R21, RZ, 0x5 ;  /* 0x0000001516007211 */ /* 0x000fc600078f28ff */
[----:B------:R1:W-:Y:S04]  /*1f70*/  LDGSTS.E.BYPASS.LTC128B.128 [R248+0x1000], [R246.64+0x40] ;  /* 0x01000040f6f87fae */ /* 0x0003e8000b901d64 */
[----:B------:R1:W-:Y:S01]  /*1f80*/  LDGSTS.E.BYPASS.LTC128B.128 [R248+0x2000], [R246.64+0x80] ;  /* 0x02000080f6f87fae */ /* 0x0003e2000b901d64 */
[----:B------:R-:W-:-:S03]  /*1f90*/  IADD3.X R9, R3, UR5, RZ, P1, !PT ;  /* 0x0000000503097c10 */ /* 0x000fc60008ffe4ff */
[----:B------:R4:W-:Y:S04]  /*1fa0*/  LDGSTS.E.BYPASS.LTC128B.128 [R15+0x9000], [R4.64] ;  /* 0x09000000040f7fae */ /* 0x0009e8000b901d64 */
[----:B------:R4:W-:Y:S04]  /*1fb0*/  LDGSTS.E.BYPASS.LTC128B.128 [R15+0xb000], [R4.64+0x40] ;  /* 0x0b000040040f7fae */ /* 0x0009e8000b901d64 */
[----:B------:R4:W-:Y:S04]  /*1fc0*/  LDGSTS.E.BYPASS.LTC128B.128 [R15+0xd000], [R4.64+0x80] ;  /* 0x0d000080040f7fae */ /* 0x0009e8000b901d64 */
[----:B------:R1:W-:Y:S04]  /*1fd0*/  LDGSTS.E.BYPASS.LTC128B.128 [R15+0xa000], [R10.64] ;  /* 0x0a0000000a0f7fae */ /* 0x0003e8000b901d64 */
[----:B------:R1:W-:Y:S04]  /*1fe0*/  LDGSTS.E.BYPASS.LTC128B.128 [R15+0xc000], [R10.64+0x40] ;  /* 0x0c0000400a0f7fae */ /* 0x0003e8000b901d64 */
[----:B------:R1:W-:Y:S04]  /*1ff0*/  LDGSTS.E.BYPASS.LTC128B.128 [R15+0xe000], [R10.64+0x80] ;  /* 0x0e0000800a0f7fae */ /* 0x0003e8000b901d64 */
[----:B------:R-:W0:Y:S01]  /*2000*/  LDGDEPBAR ;  /* 0x00000000000079af */ /* 0x000e220000000000 */
[----:B------:R-:W-:-:S02]  /*2010*/  LOP3.LUT R3, R0, 0xffffffe0, RZ, 0xc0, !PT ;  /* 0xffffffe000037812 */ /* 0x000fc400078ec0ff */
[----:B------:R-:W-:Y:S01]  /*2020*/  SHF.R.S32.HI R0, RZ, 0x5, R0 ;  /* 0x00000005ff007819 */ /* 0x000fe20000011400 */
[----:B---3--:R3:W5:Y:S02]  /*2030*/  LDG.E R12, [R8.64+0x80] ;  /* 0x00008024080c7981 */ /* 0x008764000c1e1900 */
[----:B------:R-:W-:-:S04]  /*2040*/  IMAD.IADD R3, R21, 0x1, -R3 ;  /* 0x0000000115037824 */ /* 0x000fc800078e0a03 */
[----:B------:R-:W-:Y:S02]  /*2050*/  IMAD R0, R0, UR18, R3 ;  /* 0x0000001200007c24 */ /* 0x000fe4000f8e0203 */
[----:B----4-:R-:W-:Y:S02]  /*2060*/  IMAD.U32 R4, RZ, RZ, UR41 ;  /* 0x00000029ff047e24 */ /* 0x010fe4000f8e00ff */
[----:B------:R-:W-:-:S03]  /*2070*/  IMAD.U32 R3, RZ, RZ, UR33 ;  /* 0x00000021ff037e24 */ /* 0x000fc6000f8e00ff */
[----:B------:R-:W-:Y:S02]  /*2080*/  IADD3 R4, P2, P1, R0, UR17, R4 ;  /* 0x0000001100047c10 */ /* 0x000fe4000f95e004 */
[----:B------:R-:W-:-:S04]  /*2090*/  SHF.R.S32.HI R0, RZ, 0x1f, R0 ;  /* 0x0000001fff007819 */ /* 0x000fc80000011400 */
[----:B------:R-:W-:Y:S01]  /*20a0*/  IADD3.X R0, R0, UR16, R3, P2, P1 ;  /* 0x0000001000007c10 */ /* 0x000fe200097e2403 */
[----:B-1----:R3:W5:Y:S01]  /*20b0*/  LDG.E R10, [R8.64] ;  /* 0x00000024080a7981 */ /* 0x002762000c1e1900 */
[----:B------:R-:W-:Y:S01]  /*20c0*/  IADD3 R4, P1, R4, R20, RZ ;  /* 0x0000001404047210 */ /* 0x000fe20007f3e0ff */
[----:B--2---:R-:W-:Y:S01]  /*20d0*/  IMAD.U32 R6, RZ, RZ, UR28 ;  /* 0x0000001cff067e24 */ /* 0x004fe2000f8e00ff */
[----:B------:R-:W-:-:S04]  /*20e0*/  DEPBAR.LE SB0, 0x1 ;  /* 0x000080400000791a */ /* 0x000fc80000000000 */
[----:B------:R-:W-:Y:S01]  /*20f0*/  IADD3.X R5, R0, R19, RZ, P1, !PT ;  /* 0x0000001300057210 */ /* 0x000fe20000ffe4ff */
[----:B------:R3:W5:Y:S04]  /*2100*/  LDG.E R11, [R8.64+0x20] ;  /* 0x00002024080b7981 */ /* 0x000768000c1e1900 */
[----:B------:R-:W-:-:S05]  /*2110*/  IMAD.WIDE.U32 R4, R6, UR32, R4 ;  /* 0x0000002006047c25 */ /* 0x000fca000f8e0004 */
[----:B------:R-:W-:Y:S02]  /*2120*/  IADD3 R0, R5, UR31, RZ ;  /* 0x0000001f05007c10 */ /* 0x000fe4000fffe0ff */
[C---:B------:R-:W-:Y:S01]  /*2130*/  LEA R232, P1, R4.reuse, c[0x0][0x350], 0x2 ;  /* 0x0000d40004e87a11 */ /* 0x040fe200078210ff */
[----:B---3--:R1:W5:Y:S04]  /*2140*/  LDG.E R8, [R8.64+0xa0] ;  /* 0x0000a02408087981 */ /* 0x008368000c1e1900 */
[----:B------:R-:W-:Y:S01]  /*2150*/  BAR.SYNC.DEFER_BLOCKING 0x0 ;  /* 0x0000000000007b1d */ /* 0x000fe20000010000 */
[----:B------:R-:W-:Y:S02]  /*2160*/  LEA.HI.X R233, R4, c[0x0][0x354], R0, 0x2, P1 ;  /* 0x0000d50004e97a11 */ /* 0x000fe400008f1400 */
[----:B------:R-:W-:Y:S01]  /*2170*/  PLOP3.LUT P1, PT, PT, PT, UP0, 0x80, 0x0 ;  /* 0x000000000000781c */ /* 0x000fe20003f2f008 */
[----:B------:R-:W-:-:S02]  /*2180*/  IMAD.U32 R7, RZ, RZ, UR29 ;  /* 0x0000001dff077e24 */ /* 0x000fc4000f8e00ff */
[----:B------:R1:W2:Y:S04]  /*2190*/  LDSM.16.M88.4 R172, [R222+0xf000] ;  /* 0x00f00000deac783b */ /* 0x0002a80000000200 */
[----:B------:R1:W3:Y:S04]  /*21a0*/  LDSM.16.M88.4 R176, [R222+0xf400] ;  /* 0x00f40000deb0783b */ /* 0x0002e80000000200 */
[----:B------:R1:W4:Y:S04]  /*21b0*/  LDSM.16.M88.4 R180, [R221+0xf000] ;  /* 0x00f00000ddb4783b */ /* 0x0003280000000200 */
        /* <DEDUP_REMOVED lines=10> */
[----:B--23-5:R2:W-:Y:S01]  /*2260*/  STL [R1+0xc], R10 ;  /* 0x00000c0a01007387 */ /* 0x02c5e20000100800 */
[----:B------:R-:W-:Y:S01]  /*2270*/  IADD3 R3, R229, 0x1800, RZ ;  /* 0x00001800e5037810 */ /* 0x000fe20007ffe0ff */
[----:B------:R-:W-:Y:S01]  /*2280*/  IMAD.MOV.U32 R127, RZ, RZ, RZ ;  /* 0x000000ffff7f7224 */ /* 0x000fe200078e00ff */
[----:B------:R-:W-:Y:S01]  /*2290*/  IADD3 R0, R231, 0x1800, RZ ;  /* 0x00001800e7007810 */ /* 0x000fe20007ffe0ff */
[----:B------:R2:W-:Y:S01]  /*22a0*/  STL [R1+0x8], R11 ;  /* 0x0000080b01007387 */ /* 0x0005e20000100800 */
[----:B------:R-:W-:Y:S01]  /*22b0*/  SEL R3, R3, R229, !P0 ;  /* 0x000000e503037207 */ /* 0x000fe20004000000 */
[----:B------:R-:W-:Y:S01]  /*22c0*/  UMOV UR30, UR6 ;  /* 0x00000006001e7c82 */ /* 0x000fe20008000000 */
[----:B------:R-:W-:Y:S01]  /*22d0*/  SEL R0, R0, R231, !P0 ;  /* 0x000000e700007207 */ /* 0x000fe20004000000 */
[----:B------:R2:W-:Y:S02]  /*22e0*/  STL [R1+0x4], R12 ;  /* 0x0000040c01007387 */ /* 0x0005e40000100800 */
[----:B------:R-:W-:-:S02]  /*22f0*/  IMAD.SHL.U32 R3, R3, 0x2, RZ ;  /* 0x0000000203037824 */ /* 0x000fc400078e00ff */
[----:B------:R2:W-:Y:S01]  /*2300*/  STL [R1], R8 ;  /* 0x0000000801007387 */ /* 0x0005e20000100800 */
[----:B------:R-:W-:-:S03]  /*2310*/  IMAD.SHL.U32 R220, R0, 0x2, RZ ;  /* 0x0000000200dc7824 */ /* 0x000fc600078e00ff */
        /* <DEDUP_REMOVED lines=22> */
[----:B------:R2:W-:Y:S01]  /*2480*/  STL [R1+0x10], R5 ;  /* 0x0000100501007387 */ /* 0x0005e20000100800 */
[----:B---3--:R-:W-:-:S05]  /*2490*/  IADD3 R6, R4, R6, RZ ;  /* 0x0000000604067210 */ /* 0x008fca0007ffe0ff */
[----:B------:R2:W-:Y:S04]  /*24a0*/  STL [R1+0x1c], R6 ;  /* 0x00001c0601007387 */ /* 0x0005e80000100800 */
[----:B------:R2:W-:Y:S02]  /*24b0*/  STL [R1+0x18], R0 ;  /* 0x0000180001007387 */ /* 0x0005e40000100800 */
.L_x_503:
[----:B------:R-:W0:Y:S01]  /*24c0*/  LDGDEPBAR ;  /* 0x00000000000079af */ /* 0x000e220000000000 */
[----:B--2---:R-:W-:Y:S01]  /*24d0*/  IADD3 R0, R230, R220, RZ ;  /* 0x000000dce6007210 */ /* 0x004fe20007ffe0ff */
[----:B------:R-:W-:Y:S06]  /*24e0*/  UISETP.GE.AND UP2, UPT, UR42, 0x1, UPT ;  /* 0x000000012a00788c */ /* 0x000fec000bf46270 */
[----:B------:R-:W2:Y:S04]  /*24f0*/  LDL R236, [R1+0xc] ;  /* 0x00000c0001ec7983 */ /* 0x000ea80000100800 */
[----:B------:R-:W3:Y:S04]  /*2500*/  LDL R235, [R1+0x8] ;  /* 0x0000080001eb7983 */ /* 0x000ee80000100800 */
[----:B----4-:R-:W4:Y:S04]  /*2510*/  LDL R234, [R1+0x4] ;  /* 0x0000040001ea7983 */ /* 0x010f280000100800 */
        /* <DEDUP_REMOVED lines=25> */
[----:B-1----:R-:W3:Y:S01]  /*26b0*/  LDL R2, [R1] ;  /* 0x0000000001027983 */ /* 0x002ee20000100800 */
        /* <DEDUP_REMOVED lines=17> */
[----:B------:R-:W2:Y:S02]  /*27d0*/  LDSM.16.M88.4 R160, [R220+0x1800] ;  /* 0x00180000dca0783b */ /* 0x000ea40000000200 */
[C---:B------:R-:W-:Y:S06]  /*27e0*/  HMMA.16816.F32 R24, R28.reuse, R132, RZ ;  /* 0x000000841c18723c */ /* 0x040fec00000018ff */
[----:B------:R-:W2:Y:S02]  /*27f0*/  LDSM.16.M88.4 R164, [R222+0xb400] ;  /* 0x00b40000dea4783b */ /* 0x000ea40000000200 */
[-C--:B------:R-:W-:Y:S06]  /*2800*/  HMMA.16816.F32 R28, R28, R134.reuse, RZ ;  /* 0x000000861c1c723c */ /* 0x080fec00000018ff */
[----:B------:R-:W-:Y:S02]  /*2810*/  LDSM.16.M88.4 R168, [R221+0xd000] ;  /* 0x00d00000dda8783b */ /* 0x000fe40000000200 */
[----:B------:R-:W-:Y:S06]  /*2820*/  HMMA.16816.F32 R32, R32, R134, RZ ;  /* 0x000000862020723c */ /* 0x000fec00000018ff */
[----:B------:R-:W-:Y:S02]  /*2830*/  LDSM.16.M88.4 R132, [R0+0x1000] ;  /* 0x001000000084783b */ /* 0x000fe40000000200 */
[-C--:B------:R-:W-:Y:S08]  /*2840*/  HMMA.16816.F32 R4, R136, R140.reuse, R4 ;  /* 0x0000008c8804723c */ /* 0x080ff00000001804 */
[C---:B-1----:R-:W-:Y:S08]  /*2850*/  HMMA.16816.F32 R8, R144.reuse, R140, R8 ;  /* 0x0000008c9008723c */ /* 0x042ff00000001808 */
[-C--:B------:R-:W-:Y:S08]  /*2860*/  HMMA.16816.F32 R12, R144, R142.reuse, R12 ;  /* 0x0000008e900c723c */ /* 0x080ff0000000180c */
[C---:B------:R-:W-:Y:S01]  /*2870*/  HMMA.16816.F32 R16, R136.reuse, R142, R16 ;  /* 0x0000008e8810723c */ /* 0x040fe20000001810 */
[----:B------:R-:W1:Y:S03]  /*2880*/  LDSM.16.M88.4 R140, [R221+0xb000] ;  /* 0x00b00000dd8c783b */ /* 0x000e660000000200 */
[----:B--2---:R-:W-:Y:S04]  /*2890*/  FSETP.NEU.FTZ.AND P0, PT, R236, -INF , PT ;  /* 0xff800000ec00780b */ /* 0x004fe80003f1d000 */
[-C--:B------:R-:W-:Y:S08]  /*28a0*/  HMMA.16816.F32 R20, R136, R148.reuse, R20 ;  /* 0x000000948814723c */ /* 0x080ff00000001814 */
[C---:B------:R-:W-:Y:S08]  /*28b0*/  HMMA.16816.F32 R24, R144.reuse, R148, R24 ;  /* 0x000000949018723c */ /* 0x040ff00000001818 */
[-C--:B------:R-:W-:Y:S01]  /*28c0*/  HMMA.16816.F32 R28, R144, R150.reuse, R28 ;  /* 0x00000096901c723c */ /* 0x080fe2000000181c */
[----:B------:R-:W2:Y:S07]  /*28d0*/  LDSM.16.M88.4 R144, [R0+0x1800] ;  /* 0x001800000090783b */ /* 0x000eae0000000200 */
        /* <DEDUP_REMOVED lines=10> */
[-C--:B------:R-:W-:Y:S01]  /*2980*/  HMMA.16816.F32 R28, R160, R166.reuse, R28 ;  /* 0x000000a6a01c723c */ /* 0x080fe2000000181c */
[----:B------:R-:W-:Y:S07]  /*2990*/  LDSM.16.M88.4 R160, [R222+0xd400] ;  /* 0x00d40000dea0783b */ /* 0x000fee0000000200 */
[----:B------:R-:W-:Y:S01]  /*29a0*/  HMMA.16816.F32 R32, R152, R166, R32 ;  /* 0x000000a69820723c */ /* 0x000fe20000001820 */
[----:B------:R-:W3:Y:S07]  /*29b0*/  LDSM.16.M88.4 R152, [R220+0x2800] ;  /* 0x00280000dc98783b */ /* 0x000eee0000000200 */
[-C--:B-1----:R-:W-:Y:S01]  /*29c0*/  HMMA.16816.F32 R4, R132, R140.reuse, R4 ;  /* 0x0000008c8404723c */ /* 0x082fe20000001804 */
[----:B------:R-:W1:Y:S07]  /*29d0*/  LDSM.16.M88.4 R164, [R0+0x2000] ;  /* 0x0020000000a4783b */ /* 0x000e6e0000000200 */
[C---:B--2---:R-:W-:Y:S01]  /*29e0*/  HMMA.16816.F32 R8, R144.reuse, R140, R8 ;  /* 0x0000008c9008723c */ /* 0x044fe20000001808 */
[----:B------:R-:W2:Y:S07]  /*29f0*/  LDL R140, [R1+0x30] ;  /* 0x00003000018c7983 */ /* 0x000eae0000100800 */
[-C--:B------:R-:W-:Y:S08]  /*2a00*/  HMMA.16816.F32 R12, R144, R142.reuse, R12 ;  /* 0x0000008e900c723c */ /* 0x080ff0000000180c */
[C---:B------:R-:W-:Y:S08]  /*2a10*/  HMMA.16816.F32 R16, R132.reuse, R142, R16 ;  /* 0x0000008e8410723c */ /* 0x040ff00000001810 */
[-C--:B------:R-:W-:Y:S08]  /*2a20*/  HMMA.16816.F32 R20, R132, R136.reuse, R20 ;  /* 0x000000888414723c */ /* 0x080ff00000001814 */
[C---:B------:R-:W-:Y:S08]  /*2a30*/  HMMA.16816.F32 R24, R144.reuse, R136, R24 ;  /* 0x000000889018723c */ /* 0x040ff00000001818 */
[-C--:B------:R-:W-:Y:S01]  /*2a40*/  HMMA.16816.F32 R28, R144, R138.reuse, R28 ;  /* 0x0000008a901c723c */ /* 0x080fe2000000181c */
[----:B------:R-:W2:Y:S07]  /*2a50*/  LDL R144, [R1+0x2c] ;  /* 0x00002c0001907983 */ /* 0x000eae0000100800 */
[----:B------:R-:W-:Y:S01]  /*2a60*/  HMMA.16816.F32 R32, R132, R138, R32 ;  /* 0x0000008a8420723c */ /* 0x000fe20000001820 */
[----:B------:R-:W1:Y:S07]  /*2a70*/  LDSM.16.M88.4 R132, [R0+0x2800] ;  /* 0x002800000084783b */ /* 0x000e6e0000000200 */
[-C--:B------:R-:W-:Y:S08]  /*2a80*/  HMMA.16816.F32 R4, R148, R156.reuse, R4 ;  /* 0x0000009c9404723c */ /* 0x080ff00000001804 */
[C---:B---3--:R-:W-:Y:S08]  /*2a90*/  HMMA.16816.F32 R8, R152.reuse, R156, R8 ;  /* 0x0000009c9808723c */ /* 0x048ff00000001808 */
        /* <DEDUP_REMOVED lines=16> */
[----:B------:R-:W-:Y:S01]  /*2ba0*/  MUFU.TANH R55, R6 ;  /* 0x0000000600377308 */ /* 0x000fe20000002400 */
[----:B------:R-:W-:Y:S02]  /*2bb0*/  FMUL.FTZ R8, R8, c[0x0][0x2ec] ;  /* 0x0000bb0008087a20 */ /* 0x000fe40000410000 */
[----:B------:R-:W-:Y:S02]  /*2bc0*/  FMUL.FTZ R9, R9, c[0x0][0x2ec] ;  /* 0x0000bb0009097a20 */ /* 0x000fe40000410000 */
[----:B------:R-:W-:Y:S02]  /*2bd0*/  FMUL.FTZ R12, R12, c[0x0][0x2ec] ;  /* 0x0000bb000c0c7a20 */ /* 0x000fe40000410000 */
[----:B------:R-:W-:Y:S02]  /*2be0*/  FMUL.FTZ R13, R13, c[0x0][0x2ec] ;  /* 0x0000bb000d0d7a20 */ /* 0x000fe40000410000 */
        /* <DEDUP_REMOVED lines=8> */
[----:B------:R-:W-:Y:S09]  /*2c70*/  FMUL.FTZ R11, R11, c[0x0][0x2ec] ;  /* 0x0000bb000b0b7a20 */ /* 0x000ff20000410000 */
[----:B------:R4:W4:Y:S01]  /*2c80*/  MUFU.TANH R141, R5 ;  /* 0x00000005008d7308 */ /* 0x0009220000002400 */
[----:B---3--:R-:W-:Y:S05]  /*2c90*/  FMUL.FTZ R10, R236, 1.4426950216293334961 ;  /* 0x3fb8aa3bec0a7820 */ /* 0x008fea0000410000 */
[----:B------:R-:W-:Y:S04]  /*2ca0*/  FSEL R10, R10, RZ, P0 ;  /* 0x000000ff0a0a7208 */ /* 0x000fe80000000000 */
[----:B------:R3:W-:Y:S01]  /*2cb0*/  MUFU.TANH R48, R9 ;  /* 0x0000000900307308 */ /* 0x0007e20000002400 */
[C---:B------:R-:W-:Y:S01]  /*2cc0*/  FSETP.NEU.FTZ.AND P0, PT, R235.reuse, -INF , PT ;  /* 0xff800000eb00780b */ /* 0x040fe20003f1d000 */
[--C-:B-1----:R-:W-:Y:S08]  /*2cd0*/  FFMA.FTZ R0, R142, c[0x0][0x23c], -R10.reuse ;  /* 0x00008f008e007a23 */ /* 0x102ff0000001080a */
[----:B------:R1:W-:Y:S01]  /*2ce0*/  MUFU.EX2 R154, R0 ;  /* 0x00000000009a7308 */ /* 0x0003e20000000800 */
[----:B----4-:R-:W4:Y:S09]  /*2cf0*/  LDSM.16.M88.4 R4, [R221+0xd400] ;  /* 0x00d40000dd04783b */ /* 0x010f320000000200 */
[----:B------:R1:W-:Y:S01]  /*2d00*/  MUFU.TANH R49, R8 ;  /* 0x0000000800317308 */ /* 0x0003e20000002400 */
[----:B---3--:R-:W-:Y:S05]  /*2d10*/  FMUL.FTZ R9, R235, 1.4426950216293334961 ;  /* 0x3fb8aa3beb097820 */ /* 0x008fea0000410000 */
[----:B------:R-:W-:Y:S04]  /*2d20*/  FSEL R9, R9, RZ, P0 ;  /* 0x000000ff09097208 */ /* 0x000fe80000000000 */
[----:B------:R-:W3:Y:S01]  /*2d30*/  MUFU.TANH R47, R12 ;  /* 0x0000000c002f7308 */ /* 0x000ee20000002400 */
[C---:B------:R-:W-:Y:S01]  /*2d40*/  FSETP.NEU.FTZ.AND P0, PT, R234.reuse, -INF , PT ;  /* 0xff800000ea00780b */ /* 0x040fe20003f1d000 */
[----:B-1----:R-:W-:Y:S08]  /*2d50*/  FFMA.FTZ R0, R141, c[0x0][0x23c], -R10 ;  /* 0x00008f008d007a23 */ /* 0x002ff0000001080a */
[----:B------:R1:W-:Y:S01]  /*2d60*/  MUFU.EX2 R153, R0 ;  /* 0x0000000000997308 */ /* 0x0003e20000000800 */
[----:B------:R-:W-:Y:S05]  /*2d70*/  FMUL.FTZ R8, R234, 1.4426950216293334961 ;  /* 0x3fb8aa3bea087820 */ /* 0x000fea0000410000 */
[----:B------:R-:W-:Y:S04]  /*2d80*/  FSEL R8, R8, RZ, P0 ;  /* 0x000000ff08087208 */ /* 0x000fe80000000000 */
[----:B------:R-:W3:Y:S01]  /*2d90*/  MUFU.TANH R46, R13 ;  /* 0x0000000d002e7308 */ /* 0x000ee20000002400 */
[----:B------:R-:W-:Y:S01]  /*2da0*/  FSETP.NEU.FTZ.AND P0, PT, R2, -INF , PT ;  /* 0xff8000000200780b */ /* 0x000fe20003f1d000 */
[-C--:B----4-:R-:W-:Y:S08]  /*2db0*/  HMMA.16816.F32 R20, R164, R4.reuse, R20 ;  /* 0x00000004a414723c */ /* 0x090ff00000001814 */
[----:B------:R-:W-:Y:S01]  /*2dc0*/  MUFU.TANH R39, R14 ;  /* 0x0000000e00277308 */ /* 0x000fe20000002400 */
[C---:B------:R-:W-:Y:S04]  /*2dd0*/  HMMA.16816.F32 R24, R132.reuse, R4, R24 ;  /* 0x000000048418723c */ /* 0x040fe80000001818 */
[--C-:B-1----:R-:W-:Y:S03]  /*2de0*/  FFMA.FTZ R0, R55, c[0x0][0x23c], -R9.reuse ;  /* 0x00008f0037007a23 */ /* 0x102fe60000010809 */
[--C-:B---3--:R-:W-:Y:S02]  /*2df0*/  FFMA.FTZ R4, R47, c[0x0][0x23c], -R8.reuse ;  /* 0x00008f002f047a23 */ /* 0x108fe40000010808 */
[----:B------:R1:W-:Y:S01]  /*2e00*/  MUFU.EX2 R169, R0 ;  /* 0x0000000000a97308 */ /* 0x0003e20000000800 */
[-C--:B------:R-:W-:Y:S05]  /*2e10*/  HMMA.16816.F32 R28, R132, R6.reuse, R28 ;  /* 0x00000006841c723c */ /* 0x080fea000000181c */
[----:B------:R-:W-:Y:S03]  /*2e20*/  FMUL.FTZ R20, R20, c[0x0][0x2ec] ;  /* 0x0000bb0014147a20 */ /* 0x000fe60000410000 */
[----:B------:R-:W-:Y:S01]  /*2e30*/  HMMA.16816.F32 R32, R164, R6, R32 ;  /* 0x00000006a420723c */ /* 0x000fe20000001820 */
[----:B------:R3:W-:Y:S03]  /*2e40*/  MUFU.EX2 R171, R4 ;  /* 0x0000000400ab7308 */ /* 0x0007e60000000800 */
[----:B------:R-:W-:Y:S02]  /*2e50*/  FMUL.FTZ R22, R22, c[0x0][0x2ec] ;  /* 0x0000bb0016167a20 */ /* 0x000fe40000410000 */
[----:B------:R-:W-:Y:S02]  /*2e60*/  FMUL.FTZ R23, R23, c[0x0][0x2ec] ;  /* 0x0000bb0017177a20 */ /* 0x000fe40000410000 */
[----:B------:R-:W-:Y:S03]  /*2e70*/  FMUL.FTZ R5, R24, c[0x0][0x2ec] ;  /* 0x0000bb0018057a20 */ /* 0x000fe60000410000 */
[----:B------:R-:W-:Y:S01]  /*2e80*/  MUFU.TANH R38, R15 ;  /* 0x0000000f00267308 */ /* 0x000fe20000002400 */
[----:B------:R-:W-:Y:S02]  /*2e90*/  FMUL.FTZ R25, R25, c[0x0][0x2ec] ;  /* 0x0000bb0019197a20 */ /* 0x000fe40000410000 */
[----:B------:R-:W-:Y:S02]  /*2ea0*/  FMUL.FTZ R26, R26, c[0x0][0x2ec] ;  /* 0x0000bb001a1a7a20 */ /* 0x000fe40000410000 */
[--C-:B-1----:R-:W-:Y:S02]  /*2eb0*/  FFMA.FTZ R0, R54, c[0x0][0x23c], -R9.reuse ;  /* 0x00008f0036007a23 */ /* 0x102fe40000010809 */
[----:B------:R-:W-:Y:S02]  /*2ec0*/  FMUL.FTZ R30, R30, c[0x0][0x2ec] ;  /* 0x0000bb001e1e7a20 */ /* 0x000fe40000410000 */
[----:B------:R-:W-:Y:S01]  /*2ed0*/  FMUL.FTZ R31, R31, c[0x0][0x2ec] ;  /* 0x0000bb001f1f7a20 */ /* 0x000fe20000410000 */
[----:B------:R1:W4:Y:S01]  /*2ee0*/  MUFU.EX2 R168, R0 ;  /* 0x0000000000a87308 */ /* 0x0003220000000800 */
[----:B------:R-:W-:Y:S02]  /*2ef0*/  FMUL.FTZ R29, R29, c[0x0][0x2ec] ;  /* 0x0000bb001d1d7a20 */ /* 0x000fe40000410000 */
[----:B------:R-:W-:Y:S02]  /*2f00*/  FMUL.FTZ R34, R34, c[0x0][0x2ec] ;  /* 0x0000bb0022227a20 */ /* 0x000fe40000410000 */
[--C-:B---3--:R-:W-:Y:S02]  /*2f10*/  FFMA.FTZ R4, R46, c[0x0][0x23c], -R8.reuse ;  /* 0x00008f002e047a23 */ /* 0x108fe40000010808 */
[----:B------:R-:W-:Y:S02]  /*2f20*/  FMUL.FTZ R33, R33, c[0x0][0x2ec] ;  /* 0x0000bb0021217a20 */ /* 0x000fe40000410000 */
[----:B------:R-:W-:Y:S01]  /*2f30*/  FMUL.FTZ R35, R35, c[0x0][0x2ec] ;  /* 0x0000bb0023237a20 */ /* 0x000fe20000410000 */
[----:B------:R-:W3:Y:S01]  /*2f40*/  MUFU.EX2 R170, R4 ;  /* 0x0000000400aa7308 */ /* 0x000ee20000000800 */
[----:B------:R-:W-:Y:S02]  /*2f50*/  FMUL.FTZ R27, R27, c[0x0][0x2ec] ;  /* 0x0000bb001b1b7a20 */ /* 0x000fe40000410000 */
[----:B------:R-:W-:Y:S07]  /*2f60*/  FMUL.FTZ R21, R21, c[0x0][0x2ec] ;  /* 0x0000bb0015157a20 */ /* 0x000fee0000410000 */
[----:B------:R-:W2:Y:S01]  /*2f70*/  MUFU.TANH R58, R16 ;  /* 0x00000010003a7308 */ /* 0x000ea20000002400 */
[----:B-1----:R-:W-:Y:S01]  /*2f80*/  FFMA.FTZ R0, R49, c[0x0][0x23c], -R8 ;  /* 0x00008f0031007a23 */ /* 0x002fe20000010808 */
[----:B----4-:R-:W-:Y:S08]  /*2f90*/  F2FP.PACK_AB R7, R168, R169 ;  /* 0x000000a9a807723e */ /* 0x010ff000000000ff */
[----:B------:R1:W-:Y:S01]  /*2fa0*/  MUFU.EX2 R235, R0 ;  /* 0x0000000000eb7308 */ /* 0x0003e20000000800 */
[----:B------:R3:W-:Y:S09]  /*2fb0*/  STS [R243+0x13400], R7 ;  /* 0x01340007f3007388 */ /* 0x0007f20000000800 */
[----:B------:R-:W4:Y:S10]  /*2fc0*/  MUFU.TANH R57, R17 ;  /* 0x0000001100397308 */ /* 0x000f340000002400 */
[----:B------:R-:W4:Y:S01]  /*2fd0*/  MUFU.TANH R53, R18 ;  /* 0x0000001200357308 */ /* 0x000f220000002400 */
[----:B-1----:R-:W-:Y:S01]  /*2fe0*/  FMUL.FTZ R0, R2, 1.4426950216293334961 ;  /* 0x3fb8aa3b02007820 */ /* 0x002fe20000410000 */
[----:B---3--:R-:W-:Y:S04]  /*2ff0*/  F2FP.PACK_AB R7, R170, R171 ;  /* 0x000000abaa07723e */ /* 0x008fe800000000ff */
[----:B------:R-:W-:Y:S04]  /*3000*/  FSEL R0, R0, RZ, P0 ;  /* 0x000000ff00007208 */ /* 0x000fe80000000000 */
[----:B------:R-:W1:Y:S01]  /*3010*/  MUFU.TANH R52, R19 ;  /* 0x0000001300347308 */ /* 0x000e620000002400 */
[----:B--2---:R-:W-:Y:S01]  /*3020*/  IADD3 R144, P0, R144, UR30, RZ ;  /* 0x0000001e90907c10 */ /* 0x004fe2000ff1e0ff */
[--C-:B------:R-:W-:Y:S03]  /*3030*/  FFMA.FTZ R4, R39, c[0x0][0x23c], -R0.reuse ;  /* 0x00008f0027047a23 */ /* 0x100fe60000010800 */
[----:B------:R-:W-:Y:S05]  /*3040*/  IADD3.X R145, R140, UR7, RZ, P0, !PT ;  /* 0x000000078c917c10 */ /* 0x000fea00087fe4ff */
[----:B------:R2:W-:Y:S01]  /*3050*/  MUFU.EX2 R237, R4 ;  /* 0x0000000400ed7308 */ /* 0x0005e20000000800 */
[----:B------:R3:W3:Y:S09]  /*3060*/  LDG.E R140, [R144.64+0x80] ;  /* 0x00008024908c7981 */ /* 0x0006f2000c1e1900 */
[----:B------:R-:W1:Y:S10]  /*3070*/  MUFU.TANH R56, R20 ;  /* 0x0000001400387308 */ /* 0x000e740000002400 */
[----:B------:R-:W1:Y:S01]  /*3080*/  MUFU.TANH R252, R21 ;  /* 0x0000001500fc7308 */ /* 0x000e620000002400 */
[----:B--2---:R-:W-:Y:S09]  /*3090*/  FFMA.FTZ R4, R38, c[0x0][0x23c], -R0 ;  /* 0x00008f0026047a23 */ /* 0x004ff20000010800 */
[----:B------:R2:W-:Y:S10]  /*30a0*/  MUFU.EX2 R236, R4 ;  /* 0x0000000400ec7308 */ /* 0x0005f40000000800 */
[----:B------:R-:W-:Y:S10]  /*30b0*/  MUFU.TANH R51, R22 ;  /* 0x0000001600337308 */ /* 0x000ff40000002400 */
[----:B------:R-:W-:Y:S01]  /*30c0*/  MUFU.TANH R50, R23 ;  /* 0x0000001700327308 */ /* 0x000fe20000002400 */
[--C-:B--2---:R-:W-:Y:S09]  /*30d0*/  FFMA.FTZ R4, R58, c[0x0][0x23c], -R10.reuse ;  /* 0x00008f003a047a23 */ /* 0x104ff2000001080a */
[----:B------:R4:W-:Y:S10]  /*30e0*/  MUFU.EX2 R152, R4 ;  /* 0x0000000400987308 */ /* 0x0009f40000000800 */
[----:B------:R2:W-:Y:S10]  /*30f0*/  MUFU.TANH R45, R5 ;  /* 0x00000005002d7308 */ /* 0x0005f40000002400 */
[----:B------:R-:W-:Y:S01]  /*3100*/  MUFU.TANH R44, R25 ;  /* 0x00000019002c7308 */ /* 0x000fe20000002400 */
[--C-:B----4-:R-:W-:Y:S09]  /*3110*/  FFMA.FTZ R4, R57, c[0x0][0x23c], -R10.reuse ;  /* 0x00008f0039047a23 */ /* 0x110ff2000001080a */
[----:B------:R4:W-:Y:S01]  /*3120*/  MUFU.EX2 R151, R4 ;  /* 0x0000000400977308 */ /* 0x0009e20000000800 */
[----:B--2---:R-:W-:Y:S09]  /*3130*/  FMUL.FTZ R5, R28, c[0x0][0x2ec] ;  /* 0x0000bb001c057a20 */ /* 0x004ff20000410000 */
[----:B------:R-:W-:Y:S10]  /*3140*/  MUFU.TANH R37, R26 ;  /* 0x0000001a00257308 */ /* 0x000ff40000002400 */
[----:B------:R-:W-:Y:S01]  /*3150*/  MUFU.TANH R36, R27 ;  /* 0x0000001b00247308 */ /* 0x000fe20000002400 */
[--C-:B----4-:R-:W-:Y:S09]  /*3160*/  FFMA.FTZ R4, R53, c[0x0][0x23c], -R9.reuse ;  /* 0x00008f0035047a23 */ /* 0x110ff20000010809 */
[----:B------:R1:W-:Y:S10]  /*3170*/  MUFU.EX2 R158, R4 ;  /* 0x00000004009e7308 */ /* 0x0003f40000000800 */
[----:B------:R2:W-:Y:S10]  /*3180*/  MUFU.TANH R43, R5 ;  /* 0x00000005002b7308 */ /* 0x0005f40000002400 */
[----:B------:R-:W-:Y:S01]  /*3190*/  MUFU.TANH R3, R30 ;  /* 0x0000001e00037308 */ /* 0x000fe20000002400 */
[--C-:B-1----:R-:W-:Y:S09]  /*31a0*/  FFMA.FTZ R4, R52, c[0x0][0x23c], -R9.reuse ;  /* 0x00008f0034047a23 */ /* 0x102ff20000010809 */
[----:B------:R1:W-:Y:S01]  /*31b0*/  MUFU.EX2 R157, R4 ;  /* 0x00000004009d7308 */ /* 0x0003e20000000800 */
[----:B--2---:R-:W-:Y:S09]  /*31c0*/  FMUL.FTZ R5, R32, c[0x0][0x2ec] ;  /* 0x0000bb0020057a20 */ /* 0x004ff20000410000 */
[----:B------:R-:W-:Y:S10]  /*31d0*/  MUFU.TANH R249, R5 ;  /* 0x0000000500f97308 */ /* 0x000ff40000002400 */
[----:B------:R2:W-:Y:S01]  /*31e0*/  MUFU.TANH R40, R11 ;  /* 0x0000000b00287308 */ /* 0x0005e20000002400 */
[----:B-1----:R-:W-:Y:S09]  /*31f0*/  FFMA.FTZ R4, R56, c[0x0][0x23c], -R10 ;  /* 0x00008f0038047a23 */ /* 0x002ff2000001080a */
[----:B------:R1:W-:Y:S10]  /*3200*/  MUFU.EX2 R148, R4 ;  /* 0x0000000400947308 */ /* 0x0003f40000000800 */
[----:B------:R-:W-:Y:S01]  /*3210*/  MUFU.TANH R251, R34 ;  /* 0x0000002200fb7308 */ /* 0x000fe20000002400 */
[----:B--2---:R-:W-:Y:S09]  /*3220*/  FFMA.FTZ R11, R48, c[0x0][0x23c], -R8 ;  /* 0x00008f00300b7a23 */ /* 0x004ff20000010808 */
[----:B------:R2:W4:Y:S01]  /*3230*/  MUFU.EX2 R234, R11 ;  /* 0x0000000b00ea7308 */ /* 0x0005220000000800 */
[----:B-1----:R-:W-:Y:S09]  /*3240*/  FFMA.FTZ R4, R252, c[0x0][0x23c], -R10 ;  /* 0x00008f00fc047a23 */ /* 0x002ff2000001080a */
[----:B------:R1:W-:Y:S10]  /*3250*/  MUFU.EX2 R147, R4 ;  /* 0x0000000400937308 */ /* 0x0003f40000000800 */
[----:B------:R-:W-:Y:S01]  /*3260*/  MUFU.TANH R2, R31 ;  /* 0x0000001f00027308 */ /* 0x000fe20000002400 */
[--C-:B--2---:R-:W-:Y:S01]  /*3270*/  FFMA.FTZ R11, R41, c[0x0][0x23c], -R0.reuse ;  /* 0x00008f00290b7a23 */ /* 0x104fe20000010800 */
[----:B----4-:R-:W-:Y:S08]  /*3280*/  F2FP.PACK_AB R6, R234, R235 ;  /* 0x000000ebea06723e */ /* 0x010ff000000000ff */
[----:B------:R2:W-:Y:S01]  /*3290*/  MUFU.EX2 R239, R11 ;  /* 0x0000000b00ef7308 */ /* 0x0005e20000000800 */
[--C-:B-1----:R-:W-:Y:S09]  /*32a0*/  FFMA.FTZ R4, R51, c[0x0][0x23c], -R9.reuse ;  /* 0x00008f0033047a23 */ /* 0x102ff20000010809 */
[----:B------:R1:W-:Y:S10]  /*32b0*/  MUFU.EX2 R156, R4 ;  /* 0x00000004009c7308 */ /* 0x0003f40000000800 */
[----:B------:R-:W-:Y:S01]  /*32c0*/  MUFU.TANH R167, R33 ;  /* 0x0000002100a77308 */ /* 0x000fe20000002400 */
[----:B--2---:R-:W-:Y:S09]  /*32d0*/  FFMA.FTZ R11, R40, c[0x0][0x23c], -R0 ;  /* 0x00008f00280b7a23 */ /* 0x004ff20000010800 */
[----:B------:R-:W2:Y:S01]  /*32e0*/  MUFU.EX2 R238, R11 ;  /* 0x0000000b00ee7308 */ /* 0x000ea20000000800 */
[--C-:B-1----:R-:W-:Y:S09]  /*32f0*/  FFMA.FTZ R4, R50, c[0x0][0x23c], -R9.reuse ;  /* 0x00008f0032047a23 */ /* 0x102ff20000010809 */
[----:B------:R1:W-:Y:S10]  /*3300*/  MUFU.EX2 R155, R4 ;  /* 0x00000004009b7308 */ /* 0x0003f40000000800 */
[----:B------:R-:W-:Y:S01]  /*3310*/  MUFU.TANH R250, R35 ;  /* 0x0000002300fa7308 */ /* 0x000fe20000002400 */
[----:B--2---:R-:W-:Y:S09]  /*3320*/  F2FP.PACK_AB R5, R238, R239 ;  /* 0x000000efee05723e */ /* 0x004ff200000000ff */
[----:B------:R-:W2:Y:S01]  /*3330*/  MUFU.TANH R42, R29 ;  /* 0x0000001d002a7308 */ /* 0x000ea20000002400 */
[--C-:B-1----:R-:W-:Y:S09]  /*3340*/  FFMA.FTZ R4, R45, c[0x0][0x23c], -R8.reuse ;  /* 0x00008f002d047a23 */ /* 0x102ff20000010808 */
[----:B------:R1:W-:Y:S02]  /*3350*/  MUFU.EX2 R162, R4 ;  /* 0x0000000400a27308 */ /* 0x0003e40000000800 */
[----:B-1----:R-:W-:Y:S08]  /*3360*/  FFMA.FTZ R4, R44, c[0x0][0x23c], -R8 ;  /* 0x00008f002c047a23 */ /* 0x002ff00000010808 */
[----:B------:R1:W-:Y:S02]  /*3370*/  MUFU.EX2 R161, R4 ;  /* 0x0000000400a17308 */ /* 0x0003e40000000800 */
[--C-:B-1----:R-:W-:Y:S08]  /*3380*/  FFMA.FTZ R4, R37, c[0x0][0x23c], -R0.reuse ;  /* 0x00008f0025047a23 */ /* 0x102ff00000010800 */
[----:B------:R1:W-:Y:S02]  /*3390*/  MUFU.EX2 R166, R4 ;  /* 0x0000000400a67308 */ /* 0x0003e40000000800 */
[----:B-1----:R-:W-:Y:S08]  /*33a0*/  FFMA.FTZ R4, R36, c[0x0][0x23c], -R0 ;  /* 0x00008f0024047a23 */ /* 0x002ff00000010800 */
[----:B------:R1:W-:Y:S02]  /*33b0*/  MUFU.EX2 R165, R4 ;  /* 0x0000000400a57308 */ /* 0x0003e40000000800 */
[--C-:B-1----:R-:W-:Y:S02]  /*33c0*/  FFMA.FTZ R4, R43, c[0x0][0x23c], -R8.reuse ;  /* 0x00008f002b047a23 */ /* 0x102fe40000010808 */
[----:B--2---:R-:W-:Y:S06]  /*33d0*/  FFMA.FTZ R8, R42, c[0x0][0x23c], -R8 ;  /* 0x00008f002a087a23 */ /* 0x004fec0000010808 */
[----:B------:R1:W-:Y:S10]  /*33e0*/  MUFU.EX2 R160, R4 ;  /* 0x0000000400a07308 */ /* 0x0003f40000000800 */
[----:B------:R-:W-:Y:S01]  /*33f0*/  MUFU.EX2 R159, R8 ;  /* 0x00000008009f7308 */ /* 0x000fe20000000800 */
[--C-:B-1----:R-:W-:Y:S02]  /*3400*/  FFMA.FTZ R4, R3, c[0x0][0x23c], -R0.reuse ;  /* 0x00008f0003047a23 */ /* 0x102fe40000010800 */
[----:B------:R-:W-:Y:S07]  /*3410*/  FFMA.FTZ R0, R2, c[0x0][0x23c], -R0 ;  /* 0x00008f0002007a23 */ /* 0x000fee0000010800 */
[----:B------:R1:W-:Y:S10]  /*3420*/  MUFU.EX2 R164, R4 ;  /* 0x0000000400a47308 */ /* 0x0003f40000000800 */
[----:B------:R2:W-:Y:S01]  /*3430*/  MUFU.EX2 R163, R0 ;  /* 0x0000000000a37308 */ /* 0x0005e20000000800 */
[--C-:B-1----:R-:W-:Y:S02]  /*3440*/  FFMA.FTZ R4, R249, c[0x0][0x23c], -R10.reuse ;  /* 0x00008f00f9047a23 */ /* 0x102fe4000001080a */
[----:B------:R-:W-:Y:S07]  /*3450*/  FFMA.FTZ R10, R167, c[0x0][0x23c], -R10 ;  /* 0x00008f00a70a7a23 */ /* 0x000fee000001080a */
[----:B------:R1:W-:Y:S01]  /*3460*/  MUFU.EX2 R146, R4 ;  /* 0x0000000400927308 */ /* 0x0003e20000000800 */
[----:B--2---:R-:W-:Y:S09]  /*3470*/  F2FP.PACK_AB R0, R157, R158 ;  /* 0x0000009e9d00723e */ /* 0x004ff200000000ff */
[----:B------:R-:W2:Y:S01]  /*3480*/  MUFU.EX2 R143, R10 ;  /* 0x0000000a008f7308 */ /* 0x000ea20000000800 */
[--C-:B-1----:R-:W-:Y:S02]  /*3490*/  FFMA.FTZ R4, R251, c[0x0][0x23c], -R9.reuse ;  /* 0x00008f00fb047a23 */ /* 0x102fe40000010809 */
[----:B------:R-:W-:Y:S07]  /*34a0*/  FFMA.FTZ R9, R250, c[0x0][0x23c], -R9 ;  /* 0x00008f00fa097a23 */ /* 0x000fee0000010809 */
[----:B------:R1:W-:Y:S10]  /*34b0*/  MUFU.EX2 R150, R4 ;  /* 0x0000000400967308 */ /* 0x0003f40000000800 */
[----:B------:R-:W4:Y:S01]  /*34c0*/  MUFU.EX2 R149, R9 ;  /* 0x0000000900957308 */ /* 0x000f220000000800 */
[----:B-1----:R-:W-:Y:S05]  /*34d0*/  F2FP.PACK_AB R4, R153, R154 ;  /* 0x0000009a9904723e */ /* 0x002fea00000000ff */
[----:B------:R1:W-:Y:S04]  /*34e0*/  STS [R243+0x13000], R4 ;  /* 0x01300004f3007388 */ /* 0x0003e80000000800 */
[----:B------:R2:W-:Y:S01]  /*34f0*/  STS [R241+0x13400], R0 ;  /* 0x01340000f1007388 */ /* 0x0005e20000000800 */
[----:B-1----:R-:W-:Y:S02]  /*3500*/  F2FP.PACK_AB R4, R151, R152 ;  /* 0x000000989704723e */ /* 0x002fe400000000ff */
[----:B--2---:R-:W-:Y:S03]  /*3510*/  F2FP.PACK_AB R0, R143, R146 ;  /* 0x000000928f00723e */ /* 0x004fe600000000ff */
[----:B------:R1:W-:Y:S04]  /*3520*/  STS [R241+0x13000], R4 ;  /* 0x01300004f1007388 */ /* 0x0003e80000000800 */
        /* <DEDUP_REMOVED lines=18> */
[----:B------:R1:W-:Y:S04]  /*3650*/  STS [R240+0x14400], R0 ;  /* 0x01440000f0007388 */ /* 0x0003e80000000800 */
[----:B------:R-:W-:Y:S04]  /*3660*/  STS [R240+0x14000], R4 ;  /* 0x01400004f0007388 */ /* 0x000fe80000000800 */
[----:B------:R-:W2:Y:S08]  /*3670*/  LDSM.16.M88.4 R32, [R223+0x6000] ;  /* 0x00600000df20783b */ /* 0x000eb00000000200 */
[----:B------:R-:W3:Y:S08]  /*3680*/  LDSM.16.M88.4 R28, [R223+0x6800] ;  /* 0x00680000df1c783b */ /* 0x000ef00000000200 */
[----:B------:R-:W3:Y:S08]  /*3690*/  LDSM.16.M88.4 R132, [R224+0x6000] ;  /* 0x00600000e084783b */ /* 0x000ef00000000200 */
[----:B-1----:R1:W4:Y:S04]  /*36a0*/  LDG.E R0, [R144.64+0xa0] ;  /* 0x0000a02490007981 */ /* 0x002328000c1e1900 */
        /* <DEDUP_REMOVED lines=45> */
[-C--:B------:R-:W-:Y:S07]  /*3980*/  HMMA.16816.F32 R28, R132, R210.reuse, R28 ;  /* 0x000000d2841c723c */ /* 0x080fee000000181c */
[----:B------:R-:W-:Y:S01]  /*3990*/  MOV R134, R142 ;  /* 0x0000008e00867202 */ /* 0x000fe20000000f00 */
[----:B------:R-:W-:Y:S01]  /*39a0*/  HMMA.16816.F32 R32, R136, R210, R32 ;  /* 0x000000d28820723c */ /* 0x000fe20000001820 */
[----:B------:R1:W2:Y:S03]  /*39b0*/  LDG.E R142, [R144.64] ;  /* 0x00000024908e7981 */ /* 0x0002a6000c1e1900 */
[----:B------:R-:W-:Y:S02]  /*39c0*/  MOV R135, R141 ;  /* 0x0000008d00877202 */ /* 0x000fe40000000f00 */
[----:B------:R1:W3:Y:S02]  /*39d0*/  LDG.E R141, [R144.64+0x20] ;  /* 0x00002024908d7981 */ /* 0x0002e4000c1e1900 */
[----:B-1----:R-:W-:Y:S04]  /*39e0*/  MOV R145, R134 ;  /* 0x0000008600917202 */ /* 0x002fe80000000f00 */
[----:B------:R-:W-:Y:S02]  /*39f0*/  MOV R144, R135 ;  /* 0x0000008700907202 */ /* 0x000fe40000000f00 */
[----:B------:R-:W1:Y:S01]  /*3a00*/  LDSM.16.M88.4 R132, [R224+0x8000] ;  /* 0x00800000e084783b */ /* 0x000e620000000200 */
[----:B------:R-:W-:Y:S01]  /*3a10*/  FFMA.FTZ R136, -R145, R145, 1 ;  /* 0x3f80000091887423 */ /* 0x000fe20000010191 */
[----:B------:R-:W-:Y:S03]  /*3a20*/  MOV R145, c[0x0][0x1c0] ;  /* 0x0000700000917a02 */ /* 0x000fe60000000f00 */
[----:B------:R-:W-:Y:S02]  /*3a30*/  FMUL.FTZ R136, R136, c[0x0][0x2ec] ;  /* 0x0000bb0088887a20 */ /* 0x000fe40000410000 */
[----:B------:R-:W-:Y:S05]  /*3a40*/  IMAD R145, R145, c[0x0][0x22c], RZ ;  /* 0x00008b0091917a24 */ /* 0x000fea00078e02ff */
[----:B------:R-:W-:Y:S04]  /*3a50*/  LEA R145, -R145, RZ, 0x6 ;  /* 0x000000ff91917211 */ /* 0x000fe800078e31ff */
[C---:B------:R-:W-:Y:S04]  /*3a60*/  LEA R232, P0, R145.reuse, R232, 0x2 ;  /* 0x000000e891e87211 */ /* 0x040fe800078010ff */
[----:B------:R-:W-:Y:S02]  /*3a70*/  LEA.HI.X.SX32 R233, R145, R233, 0x2, P0 ;  /* 0x000000e991e97211 */ /* 0x000fe400000f16ff */
[----:B------:R-:W-:Y:S01]  /*3a80*/  PLOP3.LUT P0, PT, PT, PT, UP2, 0x80, 0x0 ;  /* 0x000000000000781c */ /* 0x000fe20003f0f028 */
[-C--:B-1----:R-:W-:Y:S11]  /*3a90*/  HMMA.16816.F32 R4, R132, R212.reuse, R4 ;  /* 0x000000d48404723c */ /* 0x082ff60000001804 */
[----:B------:R-:W-:Y:S11]  /*3aa0*/  @!UPT UIADD3 URZ, URZ, URZ, URZ ;  /* 0x0000003f3f3ff290 */ /* 0x000ff6000fffe03f */
[----:B------:R-:W-:Y:S02]  /*3ab0*/  @!UPT UIADD3 URZ, URZ, URZ, URZ ;  /* 0x0000003f3f3ff290 */ /* 0x000fe4000fffe03f */
[C---:B--2---:R-:W-:Y:S02]  /*3ac0*/  FADD.FTZ R4, -R142.reuse, R4 ;  /* 0x000000048e047221 */ /* 0x044fe40000010100 */
[----:B------:R-:W-:Y:S02]  /*3ad0*/  FADD.FTZ R5, -R142, R5 ;  /* 0x000000058e057221 */ /* 0x000fe40000010100 */
[----:B------:R-:W-:Y:S02]  /*3ae0*/  FMUL.FTZ R4, R154, R4 ;  /* 0x000000049a047220 */ /* 0x000fe40000410000 */
[----:B------:R-:W-:Y:S02]  /*3af0*/  FMUL.FTZ R5, R153, R5 ;  /* 0x0000000599057220 */ /* 0x000fe40000410000 */
[----:B------:R-:W-:Y:S02]  /*3b00*/  FMUL.FTZ R154, R136, R4 ;  /* 0x00000004889a7220 */ /* 0x000fe40000410000 */
[----:B------:R-:W-:Y:S01]  /*3b10*/  FFMA.FTZ R4, -R144, R144, 1 ;  /* 0x3f80000090047423 */ /* 0x000fe20000010190 */
[----:B------:R-:W1:Y:S03]  /*3b20*/  LDSM.16.M88.4 R136, [R224+0x8800] ;  /* 0x00880000e088783b */ /* 0x000e660000000200 */
[----:B------:R-:W-:Y:S04]  /*3b30*/  FMUL.FTZ R4, R4, c[0x0][0x2ec] ;  /* 0x0000bb0004047a20 */ /* 0x000fe80000410000 */
[----:B------:R-:W-:Y:S01]  /*3b40*/  FMUL.FTZ R153, R4, R5 ;  /* 0x0000000504997220 */ /* 0x000fe20000410000 */
        /* <DEDUP_REMOVED lines=8> */
[----:B------:R-:W-:Y:S02]  /*3bd0*/  FMUL.FTZ R4, R151, R17 ;  /* 0x0000001197047220 */ /* 0x000fe40000410000 */
[----:B------:R-:W-:Y:S01]  /*3be0*/  FADD.FTZ R17, -R142, R20 ;  /* 0x000000148e117221 */ /* 0x000fe20000010100 */
[----:B------:R-:W-:Y:S04]  /*3bf0*/  HMMA.16816.F32 R32, R132, R218, R32 ;  /* 0x000000da8420723c */ /* 0x000fe80000001820 */
[----:B------:R-:W-:Y:S02]  /*3c00*/  FFMA.FTZ R20, -R57, R57, 1 ;  /* 0x3f80000039147423 */ /* 0x000fe40000010139 */
[----:B------:R-:W-:Y:S02]  /*3c10*/  FMUL.FTZ R5, R152, R16 ;  /* 0x0000001098057220 */ /* 0x000fe40000410000 */
[----:B------:R-:W-:Y:S04]  /*3c20*/  FADD.FTZ R16, -R142, R21 ;  /* 0x000000158e107221 */ /* 0x000fe80000010100 */
[----:B------:R-:W-:Y:S02]  /*3c30*/  FFMA.FTZ R21, -R58, R58, 1 ;  /* 0x3f8000003a157423 */ /* 0x000fe4000001013a */
[----:B------:R-:W-:Y:S01]  /*3c40*/  FMUL.FTZ R20, R20, c[0x0][0x2ec] ;  /* 0x0000bb0014147a20 */ /* 0x000fe20000410000 */
[----:B------:R1:W5:Y:S01]  /*3c50*/  LDL.LU R58, [R1+0xac] ;  /* 0x0000ac00013a7983 */ /* 0x0003620000300800 */
[----:B------:R-:W-:Y:S02]  /*3c60*/  FMUL.FTZ R16, R147, R16 ;  /* 0x0000001093107220 */ /* 0x000fe40000410000 */
[----:B------:R-:W-:Y:S01]  /*3c70*/  FMUL.FTZ R21, R21, c[0x0][0x2ec] ;  /* 0x0000bb0015157a20 */ /* 0x000fe20000410000 */
[----:B------:R1:W5:Y:S01]  /*3c80*/  LDL.LU R57, [R1+0xa8] ;  /* 0x0000a80001397983 */ /* 0x0003620000300800 */
[----:B------:R-:W-:Y:S02]  /*3c90*/  FMUL.FTZ R147, R20, R4 ;  /* 0x0000000414937220 */ /* 0x000fe40000410000 */
[----:B------:R-:W-:Y:S02]  /*3ca0*/  FFMA.FTZ R20, -R167, R167, 1 ;  /* 0x3f800000a7147423 */ /* 0x000fe400000101a7 */
[----:B------:R-:W-:Y:S02]  /*3cb0*/  FADD.FTZ R33, -R142, R33 ;  /* 0x000000218e217221 */ /* 0x000fe40000010100 */
[----:B------:R-:W-:Y:S02]  /*3cc0*/  FMUL.FTZ R17, R148, R17 ;  /* 0x0000001194117220 */ /* 0x000fe40000410000 */
[----:B------:R-:W-:Y:S02]  /*3cd0*/  FADD.FTZ R32, -R142, R32 ;  /* 0x000000208e207221 */ /* 0x000fe40000010100 */
[----:B------:R-:W-:Y:S02]  /*3ce0*/  FMUL.FTZ R148, R21, R5 ;  /* 0x0000000515947220 */ /* 0x000fe40000410000 */
[----:B------:R-:W-:Y:S02]  /*3cf0*/  FMUL.FTZ R4, R143, R33 ;  /* 0x000000218f047220 */ /* 0x000fe40000410000 */
[----:B------:R-:W-:Y:S02]  /*3d00*/  FFMA.FTZ R33, -R56, R56, 1 ;  /* 0x3f80000038217423 */ /* 0x000fe40000010138 */
[----:B------:R-:W-:Y:S01]  /*3d10*/  FFMA.FTZ R21, -R249, R249, 1 ;  /* 0x3f800000f9157423 */ /* 0x000fe200000101f9 */
[----:B------:R1:W5:Y:S01]  /*3d20*/  LDL.LU R56, [R1+0xa4] ;  /* 0x0000a40001387983 */ /* 0x0003620000300800 */
[----:B------:R-:W-:Y:S02]  /*3d30*/  FMUL.FTZ R20, R20, c[0x0][0x2ec] ;  /* 0x0000bb0014147a20 */ /* 0x000fe40000410000 */
[----:B------:R-:W-:Y:S02]  /*3d40*/  FMUL.FTZ R5, R146, R32 ;  /* 0x0000002092057220 */ /* 0x000fe40000410000 */
[----:B------:R-:W-:Y:S02]  /*3d50*/  FMUL.FTZ R21, R21, c[0x0][0x2ec] ;  /* 0x0000bb0015157a20 */ /* 0x000fe40000410000 */
[----:B------:R-:W-:Y:S02]  /*3d60*/  FMUL.FTZ R142, R20, R4 ;  /* 0x00000004148e7220 */ /* 0x000fe40000410000 */
[----:B---3--:R-:W-:Y:S02]  /*3d70*/  FADD.FTZ R4, -R141, R7 ;  /* 0x000000078d047221 */ /* 0x008fe40000010100 */
[----:B------:R-:W-:Y:S02]  /*3d80*/  FFMA.FTZ R7, -R55, R55, 1 ;  /* 0x3f80000037077423 */ /* 0x000fe40000010137 */
[----:B------:R-:W-:Y:S01]  /*3d90*/  FFMA.FTZ R32, -R252, R252, 1 ;  /* 0x3f800000fc207423 */ /* 0x000fe200000101fc */
[----:B------:R1:W5:Y:S01]  /*3da0*/  LDL.LU R55, [R1+0xa0] ;  /* 0x0000a00001377983 */ /* 0x0003620000300800 */
[----:B------:R-:W-:Y:S02]  /*3db0*/  FMUL.FTZ R33, R33, c[0x0][0x2ec] ;  /* 0x0000bb0021217a20 */ /* 0x000fe40000410000 */
[----:B------:R-:W-:Y:S02]  /*3dc0*/  FMUL.FTZ R143, R21, R5 ;  /* 0x00000005158f7220 */ /* 0x000fe40000410000 */
[----:B------:R-:W-:Y:S02]  /*3dd0*/  FADD.FTZ R5, -R141, R6 ;  /* 0x000000068d057221 */ /* 0x000fe40000010100 */
[----:B------:R-:W-:Y:S02]  /*3de0*/  FFMA.FTZ R6, -R54, R54, 1 ;  /* 0x3f80000036067423 */ /* 0x000fe40000010136 */
[----:B------:R-:W-:Y:S01]  /*3df0*/  FMUL.FTZ R32, R32, c[0x0][0x2ec] ;  /* 0x0000bb0020207a20 */ /* 0x000fe20000410000 */
[----:B------:R1:W5:Y:S01]  /*3e00*/  LDL.LU R54, [R1+0x9c] ;  /* 0x00009c0001367983 */ /* 0x0003620000300800 */
[----:B------:R-:W-:Y:S02]  /*3e10*/  FMUL.FTZ R145, R33, R17 ;  /* 0x0000001121917220 */ /* 0x000fe40000410000 */
[----:B------:R-:W-:Y:S02]  /*3e20*/  FFMA.FTZ R17, -R53, R53, 1 ;  /* 0x3f80000035117423 */ /* 0x000fe40000010135 */
[----:B------:R-:W-:Y:S01]  /*3e30*/  FMUL.FTZ R144, R32, R16 ;  /* 0x0000001020907220 */ /* 0x000fe20000410000 */
[----:B------:R1:W5:Y:S01]  /*3e40*/  LDL.LU R53, [R1+0x98] ;  /* 0x0000980001357983 */ /* 0x0003620000300800 */
[----:B------:R-:W-:Y:S02]  /*3e50*/  FMUL.FTZ R4, R168, R4 ;  /* 0x00000004a8047220 */ /* 0x000fe40000410000 */
[----:B------:R-:W-:Y:S02]  /*3e60*/  FMUL.FTZ R6, R6, c[0x0][0x2ec] ;  /* 0x0000bb0006067a20 */ /* 0x000fe40000410000 */
[----:B------:R-:W-:Y:S02]  /*3e70*/  FADD.FTZ R19, -R141, R19 ;  /* 0x000000138d137221 */ /* 0x000fe40000010100 */
[----:B------:R-:W-:Y:S02]  /*3e80*/  FFMA.FTZ R16, -R52, R52, 1 ;  /* 0x3f80000034107423 */ /* 0x000fe40000010134 */
[----:B------:R-:W-:Y:S01]  /*3e90*/  FMUL.FTZ R5, R169, R5 ;  /* 0x00000005a9057220 */ /* 0x000fe20000410000 */
[----:B------:R1:W5:Y:S01]  /*3ea0*/  LDL.LU R52, [R1+0x94] ;  /* 0x0000940001347983 */ /* 0x0003620000300800 */
[----:B------:R-:W-:Y:S02]  /*3eb0*/  FMUL.FTZ R7, R7, c[0x0][0x2ec] ;  /* 0x0000bb0007077a20 */ /* 0x000fe40000410000 */
[----:B------:R-:W-:Y:S02]  /*3ec0*/  FADD.FTZ R18, -R141, R18 ;  /* 0x000000128d127221 */ /* 0x000fe40000010100 */
[----:B------:R-:W-:Y:S02]  /*3ed0*/  FMUL.FTZ R138, R6, R4 ;  /* 0x00000004068a7220 */ /* 0x000fe40000410000 */
        /* <DEDUP_REMOVED lines=10> */
[----:B------:R-:W-:Y:S02]  /*3f80*/  FMUL.FTZ R4, R149, R35 ;  /* 0x0000002395047220 */ /* 0x000fe40000410000 */
[----:B------:R-:W-:Y:S02]  /*3f90*/  FFMA.FTZ R35, -R49, R49, 1 ;  /* 0x3f80000031237423 */ /* 0x000fe40000010131 */
[----:B------:R-:W-:Y:S01]  /*3fa0*/  FMUL.FTZ R17, R17, c[0x0][0x2ec] ;  /* 0x0000bb0011117a20 */ /* 0x000fe20000410000 */
[----:B------:R1:W5:Y:S01]  /*3fb0*/  LDL.LU R49, [R1+0x88] ;  /* 0x0000880001317983 */ /* 0x0003620000300800 */
[----:B------:R-:W-:Y:S02]  /*3fc0*/  FADD.FTZ R34, -R141, R34 ;  /* 0x000000228d227221 */ /* 0x000fe40000010100 */
[----:B------:R-:W-:Y:S02]  /*3fd0*/  FFMA.FTZ R33, -R48, R48, 1 ;  /* 0x3f80000030217423 */ /* 0x000fe40000010130 */
[----:B------:R-:W-:Y:S01]  /*3fe0*/  FMUL.FTZ R137, R17, R5 ;  /* 0x0000000511897220 */ /* 0x000fe20000410000 */
[----:B------:R1:W5:Y:S01]  /*3ff0*/  LDL.LU R48, [R1+0x84] ;  /* 0x0000840001307983 */ /* 0x0003620000300800 */
[----:B------:R-:W-:Y:S02]  /*4000*/  FMUL.FTZ R5, R150, R34 ;  /* 0x0000002296057220 */ /* 0x000fe40000410000 */
[----:B------:R-:W-:Y:S02]  /*4010*/  FFMA.FTZ R34, -R47, R47, 1 ;  /* 0x3f8000002f227423 */ /* 0x000fe4000001012f */
[----:B------:R-:W-:Y:S01]  /*4020*/  FFMA.FTZ R32, -R46, R46, 1 ;  /* 0x3f8000002e207423 */ /* 0x000fe2000001012e */
[----:B------:R1:W5:Y:S01]  /*4030*/  LDL.LU R47, [R1+0x80] ;  /* 0x00008000012f7983 */ /* 0x0003620000300800 */
[----:B------:R-:W-:Y:S02]  /*4040*/  FADD.FTZ R6, -R141, R23 ;  /* 0x000000178d067221 */ /* 0x000fe40000010100 */
[----:B------:R-:W-:Y:S01]  /*4050*/  FFMA.FTZ R23, -R45, R45, 1 ;  /* 0x3f8000002d177423 */ /* 0x000fe2000001012d */
[----:B------:R1:W5:Y:S01]  /*4060*/  LDL.LU R46, [R1+0x7c] ;  /* 0x00007c00012e7983 */ /* 0x0003620000300800 */
[----:B------:R-:W-:Y:S02]  /*4070*/  FADD.FTZ R7, -R141, R22 ;  /* 0x000000168d077221 */ /* 0x000fe40000010100 */
[----:B------:R-:W-:Y:S01]  /*4080*/  FFMA.FTZ R17, -R251, R251, 1 ;  /* 0x3f800000fb117423 */ /* 0x000fe200000101fb */
[----:B------:R1:W5:Y:S01]  /*4090*/  LDL.LU R45, [R1+0x78] ;  /* 0x00007800012d7983 */ /* 0x0003620000300800 */
[----:B------:R-:W-:Y:S02]  /*40a0*/  FFMA.FTZ R16, -R250, R250, 1 ;  /* 0x3f800000fa107423 */ /* 0x000fe400000101fa */
[----:B------:R-:W-:Y:S02]  /*40b0*/  FFMA.FTZ R21, -R44, R44, 1 ;  /* 0x3f8000002c157423 */ /* 0x000fe4000001012c */
[----:B------:R-:W-:Y:S01]  /*40c0*/  FMUL.FTZ R7, R156, R7 ;  /* 0x000000079c077220 */ /* 0x000fe20000410000 */
[----:B------:R1:W5:Y:S01]  /*40d0*/  LDL.LU R44, [R1+0x74] ;  /* 0x00007400012c7983 */ /* 0x0003620000300800 */
[----:B------:R-:W-:Y:S02]  /*40e0*/  FMUL.FTZ R19, R19, c[0x0][0x2ec] ;  /* 0x0000bb0013137a20 */ /* 0x000fe40000410000 */
[----:B------:R-:W-:Y:S02]  /*40f0*/  FMUL.FTZ R17, R17, c[0x0][0x2ec] ;  /* 0x0000bb0011117a20 */ /* 0x000fe40000410000 */
[----:B------:R-:W-:Y:S02]  /*4100*/  FMUL.FTZ R16, R16, c[0x0][0x2ec] ;  /* 0x0000bb0010107a20 */ /* 0x000fe40000410000 */
[----:B------:R-:W-:Y:S02]  /*4110*/  FFMA.FTZ R22, -R43, R43, 1 ;  /* 0x3f8000002b167423 */ /* 0x000fe4000001012b */
[----:B------:R-:W-:Y:S01]  /*4120*/  FMUL.FTZ R135, R19, R7 ;  /* 0x0000000713877220 */ /* 0x000fe20000410000 */
[----:B------:R1:W5:Y:S01]  /*4130*/  LDL.LU R43, [R1+0x70] ;  /* 0x00007000012b7983 */ /* 0x0003620000300800 */
[----:B------:R-:W-:Y:S02]  /*4140*/  FMUL.FTZ R133, R17, R5 ;  /* 0x0000000511857220 */ /* 0x000fe40000410000 */
[----:B------:R-:W-:Y:S02]  /*4150*/  FMUL.FTZ R132, R16, R4 ;  /* 0x0000000410847220 */ /* 0x000fe40000410000 */
[C---:B------:R-:W-:Y:S02]  /*4160*/  FADD.FTZ R7, -R140.reuse, R8 ;  /* 0x000000088c077221 */ /* 0x040fe40000010100 */
[C---:B------:R-:W-:Y:S02]  /*4170*/  FADD.FTZ R5, -R140.reuse, R12 ;  /* 0x0000000c8c057221 */ /* 0x040fe40000010100 */
[----:B------:R-:W-:Y:S02]  /*4180*/  FADD.FTZ R4, -R140, R13 ;  /* 0x0000000d8c047221 */ /* 0x000fe40000010100 */
[----:B------:R-:W-:Y:S02]  /*4190*/  FFMA.FTZ R20, -R42, R42, 1 ;  /* 0x3f8000002a147423 */ /* 0x000fe4000001012a */
[----:B------:R-:W-:Y:S01]  /*41a0*/  FMUL.FTZ R7, R235, R7 ;  /* 0x00000007eb077220 */ /* 0x000fe20000410000 */
[----:B------:R1:W5:Y:S01]  /*41b0*/  LDL.LU R42, [R1+0x6c] ;  /* 0x00006c00012a7983 */ /* 0x0003620000300800 */
[----:B------:R-:W-:Y:S02]  /*41c0*/  FMUL.FTZ R5, R171, R5 ;  /* 0x00000005ab057220 */ /* 0x000fe40000410000 */
[----:B------:R-:W-:Y:S02]  /*41d0*/  FMUL.FTZ R4, R170, R4 ;  /* 0x00000004aa047220 */ /* 0x000fe40000410000 */
[----:B------:R-:W-:Y:S02]  /*41e0*/  FMUL.FTZ R35, R35, c[0x0][0x2ec] ;  /* 0x0000bb0023237a20 */ /* 0x000fe40000410000 */
[----:B------:R-:W-:Y:S02]  /*41f0*/  FMUL.FTZ R34, R34, c[0x0][0x2ec] ;  /* 0x0000bb0022227a20 */ /* 0x000fe40000410000 */
[----:B------:R-:W-:Y:S02]  /*4200*/  FMUL.FTZ R32, R32, c[0x0][0x2ec] ;  /* 0x0000bb0020207a20 */ /* 0x000fe40000410000 */
[----:B------:R-:W-:Y:S02]  /*4210*/  FFMA.FTZ R8, -R41, R41, 1 ;  /* 0x3f80000029087423 */ /* 0x000fe40000010129 */
[----:B------:R-:W-:Y:S01]  /*4220*/  FMUL.FTZ R6, R155, R6 ;  /* 0x000000069b067220 */ /* 0x000fe20000410000 */
[----:B------:R1:W5:Y:S01]  /*4230*/  LDL.LU R41, [R1+0x68] ;  /* 0x0000680001297983 */ /* 0x0003620000300800 */
[----:B------:R-:W-:Y:S02]  /*4240*/  FMUL.FTZ R18, R18, c[0x0][0x2ec] ;  /* 0x0000bb0012127a20 */ /* 0x000fe40000410000 */
[----:B------:R-:W-:Y:S02]  /*4250*/  FMUL.FTZ R35, R35, R7 ;  /* 0x0000000723237220 */ /* 0x000fe40000410000 */
        /* <DEDUP_REMOVED lines=8> */
[----:B------:R-:W-:Y:S02]  /*42e0*/  FADD.FTZ R6, -R140, R9 ;  /* 0x000000098c067221 */ /* 0x000fe40000010100 */
[----:B------:R-:W-:Y:S02]  /*42f0*/  FMUL.FTZ R7, R162, R7 ;  /* 0x00000007a2077220 */ /* 0x000fe40000410000 */
        /* <DEDUP_REMOVED lines=10> */
[C---:B----4-:R-:W-:Y:S02]  /*43a0*/  FADD.FTZ R7, -R0.reuse, R10 ;  /* 0x0000000a00077221 */ /* 0x050fe40000010100 */
        /* <DEDUP_REMOVED lines=15> */
[----:B------:R-:W-:Y:S02]  /*44a0*/  FFMA.FTZ R10, -R36, R36, 1 ;  /* 0x3f800000240a7423 */ /* 0x000fe40000010124 */
[----:B------:R-:W-:Y:S01]  /*44b0*/  FFMA.FTZ R19, -R3, R3, 1 ;  /* 0x3f80000003137423 */ /* 0x000fe20000010103 */
[----:B------:R1:W5:Y:S01]  /*44c0*/  LDL.LU R36, [R1+0x54] ;  /* 0x0000540001247983 */ /* 0x0003620000300800 */
[----:B------:R-:W-:Y:S02]  /*44d0*/  FFMA.FTZ R17, -R2, R2, 1 ;  /* 0x3f80000002117423 */ /* 0x000fe40000010102 */
[----:B------:R-:W-:Y:S01]  /*44e0*/  FMUL.FTZ R6, R234, R6 ;  /* 0x00000006ea067220 */ /* 0x000fe20000410000 */
[----:B------:R1:W5:Y:S01]  /*44f0*/  LDL.LU R3, [R1+0x50] ;  /* 0x0000500001037983 */ /* 0x0003620000300800 */
[----:B------:R-:W-:Y:S02]  /*4500*/  FMUL.FTZ R33, R33, c[0x0][0x2ec] ;  /* 0x0000bb0021217a20 */ /* 0x000fe40000410000 */
[----:B------:R-:W-:Y:S01]  /*4510*/  FMUL.FTZ R21, R21, c[0x0][0x2ec] ;  /* 0x0000bb0015157a20 */ /* 0x000fe20000410000 */
[----:B------:R1:W5:Y:S01]  /*4520*/  LDL.LU R2, [R1+0x4c] ;  /* 0x00004c0001027983 */ /* 0x0003620000300800 */
[----:B------:R-:W-:Y:S02]  /*4530*/  FMUL.FTZ R33, R33, R6 ;  /* 0x0000000621217220 */ /* 0x000fe40000410000 */
[----:B------:R-:W-:Y:S02]  /*4540*/  FADD.FTZ R6, -R140, R25 ;  /* 0x000000198c067221 */ /* 0x000fe40000010100 */
[----:B------:R-:W-:Y:S02]  /*4550*/  FMUL.FTZ R13, R13, c[0x0][0x2ec] ;  /* 0x0000bb000d0d7a20 */ /* 0x000fe40000410000 */
[----:B------:R-:W-:Y:S02]  /*4560*/  FMUL.FTZ R6, R161, R6 ;  /* 0x00000006a1067220 */ /* 0x000fe40000410000 */
[C---:B------:R-:W-:Y:S02]  /*4570*/  FADD.FTZ R5, -R0.reuse, R27 ;  /* 0x0000001b00057221 */ /* 0x040fe40000010100 */
[----:B------:R-:W-:Y:S02]  /*4580*/  FMUL.FTZ R21, R21, R6 ;  /* 0x0000000615157220 */ /* 0x000fe40000410000 */
[C---:B------:R-:W-:Y:S02]  /*4590*/  FADD.FTZ R6, -R0.reuse, R11 ;  /* 0x0000000b00067221 */ /* 0x040fe40000010100 */
[----:B------:R-:W-:Y:S02]  /*45a0*/  FADD.FTZ R4, -R0, R30 ;  /* 0x0000001e00047221 */ /* 0x000fe40000010100 */
[----:B------:R-:W-:Y:S02]  /*45b0*/  FMUL.FTZ R6, R238, R6 ;  /* 0x00000006ee067220 */ /* 0x000fe40000410000 */
[----:B------:R-:W-:Y:S02]  /*45c0*/  FMUL.FTZ R5, R165, R5 ;  /* 0x00000005a5057220 */ /* 0x000fe40000410000 */
[----:B------:R-:W-:Y:S02]  /*45d0*/  FMUL.FTZ R13, R13, R6 ;  /* 0x000000060d0d7220 */ /* 0x000fe40000410000 */
[C---:B------:R-:W-:Y:S02]  /*45e0*/  FADD.FTZ R6, -R0.reuse, R26 ;  /* 0x0000001a00067221 */ /* 0x040fe40000010100 */
[----:B------:R-:W-:Y:S02]  /*45f0*/  FADD.FTZ R0, -R0, R31 ;  /* 0x0000001f00007221 */ /* 0x000fe40000010100 */
[----:B------:R-:W-:Y:S02]  /*4600*/  FMUL.FTZ R6, R166, R6 ;  /* 0x00000006a6067220 */ /* 0x000fe40000410000 */
[----:B------:R-:W-:Y:S02]  /*4610*/  FMUL.FTZ R4, R164, R4 ;  /* 0x00000004a4047220 */ /* 0x000fe40000410000 */
[----:B------:R-:W-:Y:S02]  /*4620*/  FMUL.FTZ R0, R163, R0 ;  /* 0x00000000a3007220 */ /* 0x000fe40000410000 */
[----:B------:R-:W-:Y:S02]  /*4630*/  FMUL.FTZ R18, R18, c[0x0][0x2ec] ;  /* 0x0000bb0012127a20 */ /* 0x000fe40000410000 */
[----:B------:R-:W-:Y:S02]  /*4640*/  FMUL.FTZ R10, R10, c[0x0][0x2ec] ;  /* 0x0000bb000a0a7a20 */ /* 0x000fe40000410000 */
[----:B------:R-:W-:Y:S02]  /*4650*/  FMUL.FTZ R19, R19, c[0x0][0x2ec] ;  /* 0x0000bb0013137a20 */ /* 0x000fe40000410000 */
[----:B------:R-:W-:Y:S02]  /*4660*/  FMUL.FTZ R17, R17, c[0x0][0x2ec] ;  /* 0x0000bb0011117a20 */ /* 0x000fe40000410000 */
        /* <DEDUP_REMOVED lines=23> */
.L_x_501:
[----:B-1----:R-:W-:Y:S02]  /*47e0*/  F2FP.PACK_AB R16, R153, R154 ;  /* 0x0000009a9910723e */ /* 0x002fe400000000ff */
        /* <DEDUP_REMOVED lines=33> */
[----:B-----5:R-:W-:Y:S04]  /*4a00*/  LDSM.16.MT88.4 R4, [R2+0x13000] ;  /* 0x013000000204783b */ /* 0x020fe80000004200 */
[----:B------:R-:W1:Y:S04]  /*4a10*/  LDSM.16.MT88.4 R8, [R0+0x6000] ;  /* 0x006000000008783b */ /* 0x000e680000004200 */
[----:B------:R-:W2:Y:S04]  /*4a20*/  LDSM.16.MT88.4 R12, [R2+0x15000] ;  /* 0x01500000020c783b */ /* 0x000ea80000004200 */
[----:B------:R-:W3:Y:S04]  /*4a30*/  LDSM.16.MT88.4 R16, [R0+0x7000] ;  /* 0x007000000010783b */ /* 0x000ee80000004200 */
[----:B------:R-:W4:Y:S04]  /*4a40*/  LDSM.16.MT88.4 R20, [R0+0x8000] ;  /* 0x008000000014783b */ /* 0x000f280000004200 */
[----:B------:R-:W-:Y:S04]  /*4a50*/  LDSM.16.MT88.4 R24, [R2+0x13800] ;  /* 0x013800000218783b */ /* 0x000fe80000004200 */
[----:B------:R-:W3:Y:S04]  /*4a60*/  LDSM.16.MT88.4 R28, [R0+0x6400] ;  /* 0x00640000001c783b */ /* 0x000ee80000004200 */
[----:B------:R-:W3:Y:S04]  /*4a70*/  LDSM.16.MT88.4 R32, [R2+0x15800] ;  /* 0x015800000220783b */ /* 0x000ee80000004200 */
[----:B------:R-:W3:Y:S04]  /*4a80*/  LDSM.16.MT88.4 R132, [R0+0x7400] ;  /* 0x007400000084783b */ /* 0x000ee80000004200 */
[----:B------:R-:W-:Y:S01]  /*4a90*/  LDSM.16.MT88.4 R136, [R2+0x16800] ;  /* 0x016800000288783b */ /* 0x000fe20000004200 */
        /* <DEDUP_REMOVED lines=75> */
.L_x_502:
[----:B------:R-:W-:Y:S01]  /*4f50*/  LDSM.16.M88.4 R24, [R225] ;  /* 0x00000000e118783b */ /* 0x000fe20000000200 */
[----:B------:R-:W-:Y:S01]  /*4f60*/  IMAD.MOV.U32 R148, RZ, RZ, c[0x0][0x1c0] ;  /* 0x00007000ff947624 */ /* 0x000fe200078e00ff */
[----:B------:R-:W-:Y:S02]  /*4f70*/  ULOP3.LUT UR6, UR42, 0x1, URZ, 0xc0, !UPT ;  /* 0x000000012a067892 */ /* 0x000fe4000f8ec03f */
[----:B------:R-:W2:Y:S01]  /*4f80*/  LDSM.16.MT88.4 R8, [R0+0x9000] ;  /* 0x009000000008783b */ /* 0x000ea20000004200 */
[----:B------:R-:W-:Y:S01]  /*4f90*/  IMAD R148, R148, c[0x0][0x22c], RZ ;  /* 0x00008b0094947a24 */ /* 0x000fe200078e02ff */
[----:B------:R-:W-:Y:S02]  /*4fa0*/  UISETP.NE.U32.AND UP0, UPT, UR6, 0x1, UPT ;  /* 0x000000010600788c */ /* 0x000fe4000bf05070 */
[----:B------:R-:W3:Y:S01]  /*4fb0*/  LDSM.16.MT88.4 R16, [R0+0xb000] ;  /* 0x00b000000010783b */ /* 0x000ee20000004200 */
[----:B------:R-:W-:Y:S01]  /*4fc0*/  IMAD.SHL.U32 R148, R148, 0x8, RZ ;  /* 0x0000000894947824 */ /* 0x000fe200078e00ff */
[----:B------:R-:W-:Y:S02]  /*4fd0*/  UIADD3 UR6, UR42, -0x1, URZ ;  /* 0xffffffff2a067890 */ /* 0x000fe4000fffe03f */
[----:B------:R-:W4:Y:S04]  /*4fe0*/  LDSM.16.MT88.4 R28, [R0+0xd000] ;  /* 0x00d00000001c783b */ /* 0x000f280000004200 */
[----:B------:R-:W5:Y:S04]  /*4ff0*/  LDL R154, [R1+0x34] ;  /* 0x00003400019a7983 */ /* 0x000f680000100800 */
[----:B------:R-:W-:Y:S04]  /*5000*/  LDSM.16.M88.4 R32, [R226] ;  /* 0x00000000e220783b */ /* 0x000fe80000000200 */
[----:B------:R-:W5:Y:S04]  /*5010*/  LDL R153, [R1+0x38] ;  /* 0x0000380001997983 */ /* 0x000f680000100800 */
[----:B------:R-:W1:Y:S04]  /*5020*/  LDSM.16.MT88.4 R132, [R0+0x9400] ;  /* 0x009400000084783b */ /* 0x000e680000004200 */
[----:B------:R1:W5:Y:S04]  /*5030*/  LDL R149, [R1+0xc] ;  /* 0x00000c0001957983 */ /* 0x0003680000100800 */
[----:B------:R-:W1:Y:S04]  /*5040*/  LDSM.16.MT88.4 R136, [R0+0xb400] ;  /* 0x00b400000088783b */ /* 0x000e680000004200 */
[----:B------:R1:W5:Y:S02]  /*5050*/  LDL R150, [R1] ;  /* 0x0000000001967983 */ /* 0x0003640000100800 */
[C---:B-12---:R-:W-:Y:S02]  /*5060*/  HMMA.16816.F32 R4, R24.reuse, R8, RZ ;  /* 0x000000081804723c */ /* 0x046fe400000018ff */
[----:B------:R-:W1:Y:S04]  /*5070*/  LDSM.16.MT88.4 R140, [R0+0xd400] ;  /* 0x00d40000008c783b */ /* 0x000e680000004200 */
[----:B------:R2:W2:Y:S02]  /*5080*/  LDL R151, [R1+0x4] ;  /* 0x0000040001977983 */ /* 0x0004a40000100800 */
[C---:B------:R-:W-:Y:S02]  /*5090*/  HMMA.16816.F32 R8, R24.reuse, R10, RZ ;  /* 0x0000000a1808723c */ /* 0x040fe400000018ff */
[----:B------:R-:W-:Y:S04]  /*50a0*/  LDSM.16.MT88.4 R144, [R0+0x9800] ;  /* 0x009800000090783b */ /* 0x000fe80000004200 */
[----:B------:R1:W2:Y:S02]  /*50b0*/  LDL R152, [R1+0x8] ;  /* 0x0000080001987983 */ /* 0x0002a40000100800 */
[C---:B---3--:R-:W-:Y:S08]  /*50c0*/  HMMA.16816.F32 R12, R24.reuse, R16, RZ ;  /* 0x00000010180c723c */ /* 0x048ff000000018ff */
[C---:B------:R-:W-:Y:S08]  /*50d0*/  HMMA.16816.F32 R16, R24.reuse, R18, RZ ;  /* 0x000000121810723c */ /* 0x040ff000000018ff */
[C---:B----4-:R-:W-:Y:S08]  /*50e0*/  HMMA.16816.F32 R20, R24.reuse, R28, RZ ;  /* 0x0000001c1814723c */ /* 0x050ff000000018ff */
[----:B------:R-:W-:Y:S01]  /*50f0*/  HMMA.16816.F32 R24, R24, R30, RZ ;  /* 0x0000001e1818723c */ /* 0x000fe200000018ff */
[----:B------:R-:W3:Y:S07]  /*5100*/  LDSM.16.M88.4 R28, [R228] ;  /* 0x00000000e41c783b */ /* 0x000eee0000000200 */
[C---:B------:R-:W-:Y:S08]  /*5110*/  HMMA.16816.F32 R4, R32.reuse, R132, R4 ;  /* 0x000000842004723c */ /* 0x040ff00000001804 */
[C---:B------:R-:W-:Y:S01]  /*5120*/  HMMA.16816.F32 R8, R32.reuse, R134, R8 ;  /* 0x000000862008723c */ /* 0x040fe20000001808 */
[----:B------:R-:W4:Y:S07]  /*5130*/  LDSM.16.MT88.4 R132, [R0+0xb800] ;  /* 0x00b800000084783b */ /* 0x000f2e0000004200 */
[C---:B------:R-:W-:Y:S08]  /*5140*/  HMMA.16816.F32 R12, R32.reuse, R136, R12 ;  /* 0x00000088200c723c */ /* 0x040ff0000000180c */
[C---:B------:R-:W-:Y:S01]  /*5150*/  HMMA.16816.F32 R16, R32.reuse, R138, R16 ;  /* 0x0000008a2010723c */ /* 0x040fe20000001810 */
[----:B------:R-:W4:Y:S07]  /*5160*/  LDSM.16.MT88.4 R136, [R0+0xd800] ;  /* 0x00d800000088783b */ /* 0x000f2e0000004200 */
[C---:B-1----:R-:W-:Y:S08]  /*5170*/  HMMA.16816.F32 R20, R32.reuse, R140, R20 ;  /* 0x0000008c2014723c */ /* 0x042ff00000001814 */
[----:B------:R-:W-:Y:S01]  /*5180*/  HMMA.16816.F32 R24, R32, R142, R24 ;  /* 0x0000008e2018723c */ /* 0x000fe20000001818 */
[----:B------:R-:W-:Y:S04]  /*5190*/  LDSM.16.M88.4 R32, [R227] ;  /* 0x00000000e320783b */ /* 0x000fe80000000200 */
[----:B------:R-:W1:Y:S03]  /*51a0*/  LDSM.16.MT88.4 R140, [R0+0x9c00] ;  /* 0x009c0000008c783b */ /* 0x000e660000004200 */
[C---:B---3--:R-:W-:Y:S08]  /*51b0*/  HMMA.16816.F32 R4, R28.reuse, R144, R4 ;  /* 0x000000901c04723c */ /* 0x048ff00000001804 */
[C---:B------:R-:W-:Y:S01]  /*51c0*/  HMMA.16816.F32 R8, R28.reuse, R146, R8 ;  /* 0x000000921c08723c */ /* 0x040fe20000001808 */
[----:B------:R-:W3:Y:S07]  /*51d0*/  LDSM.16.MT88.4 R144, [R0+0xbc00] ;  /* 0x00bc00000090783b */ /* 0x000eee0000004200 */
[C---:B----4-:R-:W-:Y:S08]  /*51e0*/  HMMA.16816.F32 R12, R28.reuse, R132, R12 ;  /* 0x000000841c0c723c */ /* 0x050ff0000000180c */
[C---:B------:R-:W-:Y:S01]  /*51f0*/  HMMA.16816.F32 R16, R28.reuse, R134, R16 ;  /* 0x000000861c10723c */ /* 0x040fe20000001810 */
[----:B------:R-:W4:Y:S07]  /*5200*/  LDSM.16.MT88.4 R132, [R0+0xdc00] ;  /* 0x00dc00000084783b */ /* 0x000f2e0000004200 */
[C---:B------:R-:W-:Y:S08]  /*5210*/  HMMA.16816.F32 R20, R28.reuse, R136, R20 ;  /* 0x000000881c14723c */ /* 0x040ff00000001814 */
[----:B------:R-:W-:Y:S01]  /*5220*/  HMMA.16816.F32 R24, R28, R138, R24 ;  /* 0x0000008a1c18723c */ /* 0x000fe20000001818 */
[----:B------:R-:W-:Y:S04]  /*5230*/  LDSM.16.M88.4 R28, [R225+0x2000] ;  /* 0x00200000e11c783b */ /* 0x000fe80000000200 */
[----:B------:R-:W4:Y:S03]  /*5240*/  LDSM.16.MT88.4 R136, [R0+0xa000] ;  /* 0x00a000000088783b */ /* 0x000f260000004200 */
[C---:B-1----:R-:W-:Y:S08]  /*5250*/  HMMA.16816.F32 R4, R32.reuse, R140, R4 ;  /* 0x0000008c2004723c */ /* 0x042ff00000001804 */
[C---:B------:R-:W-:Y:S01]  /*5260*/  HMMA.16816.F32 R8, R32.reuse, R142, R8 ;  /* 0x0000008e2008723c */ /* 0x040fe20000001808 */
[----:B------:R-:W1:Y:S07]  /*5270*/  LDSM.16.MT88.4 R140, [R0+0xc000] ;  /* 0x00c00000008c783b */ /* 0x000e6e0000004200 */
[C---:B---3--:R-:W-:Y:S08]  /*5280*/  HMMA.16816.F32 R12, R32.reuse, R144, R12 ;  /* 0x00000090200c723c */ /* 0x048ff0000000180c */
[C---:B------:R-:W-:Y:S01]  /*5290*/  HMMA.16816.F32 R16, R32.reuse, R146, R16 ;  /* 0x000000922010723c */ /* 0x040fe20000001810 */
[----:B------:R-:W3:Y:S07]  /*52a0*/  LDSM.16.MT88.4 R144, [R0+0xe000] ;  /* 0x00e000000090783b */ /* 0x000eee0000004200 */
[C---:B----4-:R-:W-:Y:S08]  /*52b0*/  HMMA.16816.F32 R20, R32.reuse, R132, R20 ;  /* 0x000000842014723c */ /* 0x050ff00000001814 */
[----:B------:R-:W-:Y:S01]  /*52c0*/  HMMA.16816.F32 R24, R32, R134, R24 ;  /* 0x000000862018723c */ /* 0x000fe20000001818 */
[----:B------:R-:W-:Y:S04]  /*52d0*/  LDSM.16.M88.4 R32, [R226+0x2000] ;  /* 0x00200000e220783b */ /* 0x000fe80000000200 */
[----:B------:R-:W4:Y:S03]  /*52e0*/  LDSM.16.MT88.4 R132, [R0+0xa400] ;  /* 0x00a400000084783b */ /* 0x000f260000004200 */
[C---:B------:R-:W-:Y:S08]  /*52f0*/  HMMA.16816.F32 R4, R28.reuse, R136, R4 ;  /* 0x000000881c04723c */ /* 0x040ff00000001804 */
[C---:B------:R-:W-:Y:S01]  /*5300*/  HMMA.16816.F32 R8, R28.reuse, R138, R8 ;  /* 0x0000008a1c08723c */ /* 0x040fe20000001808 */
[----:B------:R-:W4:Y:S07]  /*5310*/  LDSM.16.MT88.4 R136, [R0+0xc400] ;  /* 0x00c400000088783b */ /* 0x000f2e0000004200 */
[C---:B-1----:R-:W-:Y:S08]  /*5320*/  HMMA.16816.F32 R12, R28.reuse, R140, R12 ;  /* 0x0000008c1c0c723c */ /* 0x042ff0000000180c */
[C---:B------:R-:W-:Y:S01]  /*5330*/  HMMA.16816.F32 R16, R28.reuse, R142, R16 ;  /* 0x0000008e1c10723c */ /* 0x040fe20000001810 */
[----:B------:R-:W1:Y:S07]  /*5340*/  LDSM.16.MT88.4 R140, [R0+0xe400] ;  /* 0x00e40000008c783b */ /* 0x000e6e0000004200 */
[C---:B---3--:R-:W-:Y:S08]  /*5350*/  HMMA.16816.F32 R20, R28.reuse, R144, R20 ;  /* 0x000000901c14723c */ /* 0x048ff00000001814 */
[----:B------:R-:W-:Y:S01]  /*5360*/  HMMA.16816.F32 R24, R28, R146, R24 ;  /* 0x000000921c18723c */ /* 0x000fe20000001818 */
[----:B------:R-:W-:Y:S04]  /*5370*/  LDSM.16.M88.4 R28, [R228+0x2000] ;  /* 0x00200000e41c783b */ /* 0x000fe80000000200 */
[----:B------:R-:W-:Y:S03]  /*5380*/  LDSM.16.MT88.4 R144, [R0+0xc800] ;  /* 0x00c800000090783b */ /* 0x000fe60000004200 */
[C---:B----4-:R-:W-:Y:S08]  /*5390*/  HMMA.16816.F32 R4, R32.reuse, R132, R4 ;  /* 0x000000842004723c */ /* 0x050ff00000001804 */
[C---:B------:R-:W-:Y:S01]  /*53a0*/  HMMA.16816.F32 R8, R32.reuse, R134, R8 ;  /* 0x000000862008723c */ /* 0x040fe20000001808 */
[----:B------:R-:W3:Y:S07]  /*53b0*/  LDSM.16.MT88.4 R132, [R0+0xa800] ;  /* 0x00a800000084783b */ /* 0x000eee0000004200 */
[C---:B------:R-:W-:Y:S08]  /*53c0*/  HMMA.16816.F32 R12, R32.reuse, R136, R12 ;  /* 0x00000088200c723c */ /* 0x040ff0000000180c */
[C---:B------:R-:W-:Y:S01]  /*53d0*/  HMMA.16816.F32 R16, R32.reuse, R138, R16 ;  /* 0x0000008a2010723c */ /* 0x040fe20000001810 */
[----:B------:R-:W4:Y:S07]  /*53e0*/  LDSM.16.MT88.4 R136, [R0+0xe800] ;  /* 0x00e800000088783b */ /* 0x000f2e0000004200 */
[C---:B-1----:R-:W-:Y:S08]  /*53f0*/  HMMA.16816.F32 R20, R32.reuse, R140, R20 ;  /* 0x0000008c2014723c */ /* 0x042ff00000001814 */
[----:B------:R-:W-:Y:S01]  /*5400*/  HMMA.16816.F32 R24, R32, R142, R24 ;  /* 0x0000008e2018723c */ /* 0x000fe20000001818 */
[----:B------:R-:W-:Y:S04]  /*5410*/  LDSM.16.M88.4 R32, [R227+0x2000] ;  /* 0x00200000e320783b */ /* 0x000fe80000000200 */
[----:B------:R-:W-:Y:S03]  /*5420*/  LDSM.16.MT88.4 R140, [R0+0xcc00] ;  /* 0x00cc0000008c783b */ /* 0x000fe60000004200 */
[C---:B---3--:R-:W-:Y:S08]  /*5430*/  HMMA.16816.F32 R4, R28.reuse, R132, R4 ;  /* 0x000000841c04723c */ /* 0x048ff00000001804 */
[C---:B------:R-:W-:Y:S01]  /*5440*/  HMMA.16816.F32 R8, R28.reuse, R134, R8 ;  /* 0x000000861c08723c */ /* 0x040fe20000001808 */
[----:B------:R-:W1:Y:S07]  /*5450*/  LDSM.16.MT88.4 R132, [R0+0xac00] ;  /* 0x00ac00000084783b */ /* 0x000e6e0000004200 */
[C---:B------:R-:W-:Y:S08]  /*5460*/  HMMA.16816.F32 R12, R28.reuse, R144, R12 ;  /* 0x000000901c0c723c */ /* 0x040ff0000000180c */
[C---:B------:R-:W-:Y:S01]  /*5470*/  HMMA.16816.F32 R16, R28.reuse, R146, R16 ;  /* 0x000000921c10723c */ /* 0x040fe20000001810 */
[----:B------:R-:W3:Y:S07]  /*5480*/  LDSM.16.MT88.4 R144, [R0+0xec00] ;  /* 0x00ec00000090783b */ /* 0x000eee0000004200 */
[C---:B----4-:R-:W-:Y:S08]  /*5490*/  HMMA.16816.F32 R20, R28.reuse, R136, R20 ;  /* 0x000000881c14723c */ /* 0x050ff00000001814 */
[----:B------:R-:W-:Y:S07]  /*54a0*/  HMMA.16816.F32 R24, R28, R138, R24 ;  /* 0x0000008a1c18723c */ /* 0x000fee0000001818 */
[----:B-----5:R-:W-:Y:S01]  /*54b0*/  @P0 IADD3 R28, P1, R154, UR4, RZ ;  /* 0x000000049a1c0c10 */ /* 0x020fe2000ff3e0ff */
[----:B------:R-:W-:Y:S01]  /*54c0*/  @UP2 UIADD3 UR4, UP1, UR4, -0x100, URZ ;  /* 0xffffff0004042890 */ /* 0x000fe2000ff3e03f */
[C---:B-1----:R-:W-:Y:S05]  /*54d0*/  HMMA.16816.F32 R4, R32.reuse, R132, R4 ;  /* 0x000000842004723c */ /* 0x042fea0000001804 */
[----:B------:R-:W-:Y:S01]  /*54e0*/  @P0 IADD3.X R29, R153, UR5, RZ, P1, !PT ;  /* 0x00000005991d0c10 */ /* 0x000fe20008ffe4ff */
[----:B------:R-:W-:Y:S01]  /*54f0*/  IMAD.MOV.U32 R153, RZ, RZ, c[0x0][0x1c0] ;  /* 0x00007000ff997624 */ /* 0x000fe200078e00ff */
[CC--:B------:R-:W-:Y:S01]  /*5500*/  LEA R30, P1, R148.reuse, R232.reuse, 0x2 ;  /* 0x000000e8941e7211 */ /* 0x0c0fe200078210ff */
[C---:B------:R-:W-:Y:S01]  /*5510*/  HMMA.16816.F32 R8, R32.reuse, R134, R8 ;  /* 0x000000862008723c */ /* 0x040fe20000001808 */
[----:B------:R-:W-:Y:S01]  /*5520*/  @UP2 UIADD3.X UR5, UR5, -0x1, URZ, UP1, !UPT ;  /* 0xffffffff05052890 */ /* 0x000fe20008ffe43f */
[----:B------:R-:W4:Y:S02]  /*5530*/  @P0 LDG.E R149, [R28.64] ;  /* 0x000000241c950981 */ /* 0x000f24000c1e1900 */
[-C--:B------:R-:W-:Y:S01]  /*5540*/  LEA.HI.X.SX32 R31, R148, R233.reuse, 0x2, P1 ;  /* 0x000000e9941f7211 */ /* 0x080fe200008f16ff */
[----:B------:R-:W-:Y:S01]  /*5550*/  IMAD R153, R153, c[0x0][0x22c], RZ ;  /* 0x00008b0099997a24 */ /* 0x000fe200078e02ff */
[----:B------:R-:W5:Y:S02]  /*5560*/  @P0 LDG.E R150, [R28.64+0xa0] ;  /* 0x0000a0241c960981 */ /* 0x000f64000c1e1900 */
[C---:B------:R-:W-:Y:S02]  /*5570*/  HMMA.16816.F32 R12, R32.reuse, R140, R12 ;  /* 0x0000008c200c723c */ /* 0x040fe4000000180c */
[----:B--2---:R-:W2:Y:S02]  /*5580*/  @P0 LDG.E R151, [R28.64+0x80] ;  /* 0x000080241c970981 */ /* 0x004ea4000c1e1900 */
[----:B------:R-:W-:Y:S02]  /*5590*/  IMAD.SHL.U32 R153, R153, 0x20, RZ ;  /* 0x0000002099997824 */ /* 0x000fe400078e00ff */
[----:B------:R-:W2:Y:S02]  /*55a0*/  @P0 LDG.E R152, [R28.64+0x20] ;  /* 0x000020241c980981 */ /* 0x000ea4000c1e1900 */
[C---:B------:R-:W-:Y:S02]  /*55b0*/  HMMA.16816.F32 R16, R32.reuse, R142, R16 ;  /* 0x0000008e2010723c */ /* 0x040fe40000001810 */
[----:B------:R-:W-:Y:S04]  /*55c0*/  RED.E.ADD.F32.FTZ.RN.STRONG.GPU [R232.64], R4 ;  /* 0x00000004e800798e */ /* 0x000fe8000c10e7a4 */
[----:B------:R-:W-:Y:S02]  /*55d0*/  RED.E.ADD.F32.FTZ.RN.STRONG.GPU [R30.64], R5 ;  /* 0x000000051e00798e */ /* 0x000fe4000c10e7a4 */
[C---:B---3--:R-:W-:Y:S02]  /*55e0*/  HMMA.16816.F32 R20, R32.reuse, R144, R20 ;  /* 0x000000902014723c */ /* 0x048fe40000001814 */
[----:B------:R-:W-:Y:S06]  /*55f0*/  LDSM.16.MT88.4 R140, [R3+0x1c00] ;  /* 0x001c0000038c783b */ /* 0x000fec0000004200 */
[----:B------:R-:W-:Y:S01]  /*5600*/  HMMA.16816.F32 R24, R32, R146, R24 ;  /* 0x000000922018723c */ /* 0x000fe20000001818 */
[----:B----4-:R1:W-:Y:S04]  /*5610*/  @P0 STL [R1+0xc], R149 ;  /* 0x00000c9501000387 */ /* 0x0103e80000100800 */
[----:B------:R-:W3:Y:S04]  /*5620*/  LDL R135, [R1+0x14] ;  /* 0x0000140001877983 */ /* 0x000ee80000100800 */
[----:B------:R-:W4:Y:S04]  /*5630*/  LDL R134, [R1+0x1c] ;  /* 0x00001c0001867983 */ /* 0x000f280000100800 */
[----:B-----5:R5:W-:Y:S04]  /*5640*/  @P0 STL [R1], R150 ;  /* 0x0000009601000387 */ /* 0x020be80000100800 */
[----:B--2---:R2:W-:Y:S04]  /*5650*/  @P0 STL [R1+0x4], R151 ;  /* 0x0000049701000387 */ /* 0x0045e80000100800 */
[----:B------:R2:W-:Y:S04]  /*5660*/  @P0 STL [R1+0x8], R152 ;  /* 0x0000089801000387 */ /* 0x0005e80000100800 */
[----:B------:R-:W4:Y:S01]  /*5670*/  LDL R0, [R1+0x18] ;  /* 0x0000180001007983 */ /* 0x000f220000100800 */
        /* <DEDUP_REMOVED lines=13> */
[----:B------:R-:W-:Y:S01]  /*5750*/  IMAD.MOV.U32 R152, RZ, RZ, c[0x0][0x1c0] ;  /* 0x00007000ff987624 */ /* 0x000fe200078e00ff */
[-C--:B------:R-:W-:Y:S01]  /*5760*/  LEA R4, P1, R150, R232.reuse, 0x2 ;  /* 0x000000e896047211 */ /* 0x080fe200078210ff */
[----:B------:R-:W-:Y:S02]  /*5770*/  IMAD R151, R151, c[0x0][0x22c], RZ ;  /* 0x00008b0097977a24 */ /* 0x000fe400078e02ff */
[----:B------:R-:W-:Y:S01]  /*5780*/  IMAD R152, R152, c[0x0][0x22c], RZ ;  /* 0x00008b0098987a24 */ /* 0x000fe200078e02ff */
[-C--:B------:R-:W-:Y:S01]  /*5790*/  LEA.HI.X.SX32 R5, R150, R233.reuse, 0x2, P1 ;  /* 0x000000e996057211 */ /* 0x080fe200008f16ff */
[----:B------:R-:W-:Y:S02]  /*57a0*/  IMAD R151, R151, 0x30, RZ ;  /* 0x0000003097977824 */ /* 0x000fe400078e02ff */
[----:B------:R-:W-:Y:S02]  /*57b0*/  IMAD R152, R152, 0x28, RZ ;  /* 0x0000002898987824 */ /* 0x000fe400078e02ff */
[----:B------:R2:W-:Y:S01]  /*57c0*/  RED.E.ADD.F32.FTZ.RN.STRONG.GPU [R4.64], R7 ;  /* 0x000000070400798e */ /* 0x0005e2000c10e7a4 */
[----:B------:R-:W-:Y:S02]  /*57d0*/  IMAD.MOV.U32 R150, RZ, RZ, c[0x0][0x1c0] ;  /* 0x00007000ff967624 */ /* 0x000fe400078e00ff */
[-C--:B------:R-:W-:Y:S01]  /*57e0*/  LEA R28, P2, R152, R232.reuse, 0x2 ;  /* 0x000000e8981c7211 */ /* 0x080fe200078410ff */
[----:B------:R5:W-:Y:S01]  /*57f0*/  RED.E.ADD.F32.FTZ.RN.STRONG.GPU [R32.64], R8 ;  /* 0x000000082000798e */ /* 0x000be2000c10e7a4 */
[----:B------:R-:W-:Y:S02]  /*5800*/  IMAD R150, R150, c[0x0][0x22c], RZ ;  /* 0x00008b0096967a24 */ /* 0x000fe400078e02ff */
[-C--:B------:R-:W-:Y:S01]  /*5810*/  LEA.HI.X.SX32 R29, R152, R233.reuse, 0x2, P2 ;  /* 0x000000e9981d7211 */ /* 0x080fe200010f16ff */
[----:B------:R-:W-:Y:S02]  /*5820*/  IMAD.MOV.U32 R152, RZ, RZ, c[0x0][0x1c0] ;  /* 0x00007000ff987624 */ /* 0x000fe400078e00ff */
[----:B------:R-:W-:Y:S02]  /*5830*/  IMAD R150, R150, 0x38, RZ ;  /* 0x0000003896967824 */ /* 0x000fe400078e02ff */
[----:B------:R5:W-:Y:S01]  /*5840*/  RED.E.ADD.F32.FTZ.RN.STRONG.GPU [R28.64], R9 ;  /* 0x000000091c00798e */ /* 0x000be2000c10e7a4 */
[----:B------:R-:W-:Y:S01]  /*5850*/  IMAD R152, R152, c[0x0][0x22c], RZ ;  /* 0x00008b0098987a24 */ /* 0x000fe200078e02ff */
[CC--:B-1----:R-:W-:Y:S01]  /*5860*/  LEA R6, P1, R151.reuse, R232.reuse, 0x2 ;  /* 0x000000e897067211 */ /* 0x0c2fe200078210ff */
[----:B------:R-:W-:Y:S02]  /*5870*/  IMAD.IADD R35, R148, 0x1, R35 ;  /* 0x0000000194237824 */ /* 0x000fe400078e0223 */
[----:B------:R-:W-:Y:S05]  /*5880*/  IMAD.SHL.U32 R152, R152, 0x10, RZ ;  /* 0x0000001098987824 */ /* 0x000fea00078e00ff */
[C---:B------:R-:W-:Y:S02]  /*5890*/  IADD3 R138, R152.reuse, 0x20, RZ ;  /* 0x00000020988a7810 */ /* 0x040fe40007ffe0ff */
[----:B------:R-:W-:Y:S02]  /*58a0*/  IADD3 R137, R152, 0x20, RZ ;  /* 0x0000002098897810 */ /* 0x000fe40007ffe0ff */
[-C--:B--2---:R-:W-:Y:S01]  /*58b0*/  LEA.HI.X.SX32 R7, R151, R233.reuse, 0x2, P1 ;  /* 0x000000e997077211 */ /* 0x084fe200008f16ff */
[----:B------:R-:W-:Y:S01]  /*58c0*/  IMAD.MOV.U32 R151, RZ, RZ, c[0x0][0x1c0] ;  /* 0x00007000ff977624 */ /* 0x000fe200078e00ff */
[CC--:B------:R-:W-:Y:S01]  /*58d0*/  LEA R4, P0, R150.reuse, R232.reuse, 0x2 ;  /* 0x000000e896047211 */ /* 0x0c0fe200078010ff */
[----:B-----5:R-:W2:Y:S02]  /*58e0*/  LDL R32, [R1+0x10] ;  /* 0x0000100001207983 */ /* 0x020ea40000100800 */
        /* <DEDUP_REMOVED lines=23> */
[----:B------:R3:W-:Y:S01]  /*5a60*/  RED.E.ADD.F32.FTZ.RN.STRONG.GPU [R8.64], R14 ;  /* 0x0000000e0800798e */ /* 0x0007e2000c10e7a4 */
[----:B------:R-:W-:Y:S02]  /*5a70*/  IADD3 R136, R150, 0x20, RZ ;  /* 0x0000002096887810 */ /* 0x000fe40007ffe0ff */
[-C--:B-1----:R-:W-:Y:S02]  /*5a80*/  LEA R6, P1, R138, R232.reuse, 0x2 ;  /* 0x000000e88a067211 */ /* 0x082fe400078210ff */
[----:B------:R-:W-:Y:S01]  /*5a90*/  IADD3 R34, R150, 0x40, RZ ;  /* 0x0000004096227810 */ /* 0x000fe20007ffe0ff */
[----:B------:R-:W-:Y:S01]  /*5aa0*/  IMAD.IADD R136, R151, 0x1, R136 ;  /* 0x0000000197887824 */ /* 0x000fe200078e0288 */
[-C--:B------:R-:W-:Y:S02]  /*5ab0*/  LEA.HI.X.SX32 R7, R138, R233.reuse, 0x2, P1 ;  /* 0x000000e98a077211 */ /* 0x080fe400008f16ff */
[-C--:B-----5:R-:W-:Y:S01]  /*5ac0*/  LEA R4, P0, R137, R232.reuse, 0x2 ;  /* 0x000000e889047211 */ /* 0x0a0fe200078010ff */
[----:B------:R-:W-:Y:S02]  /*5ad0*/  IMAD.IADD R136, R151, 0x1, R136 ;  /* 0x0000000197887824 */ /* 0x000fe400078e0288 */
[----:B------:R4:W-:Y:S01]  /*5ae0*/  RED.E.ADD.F32.FTZ.RN.STRONG.GPU [R6.64], R15 ;  /* 0x0000000f0600798e */ /* 0x0009e2000c10e7a4 */
[-C--:B------:R-:W-:Y:S01]  /*5af0*/  LEA.HI.X.SX32 R5, R137, R233.reuse, 0x2, P0 ;  /* 0x000000e989057211 */ /* 0x080fe200000f16ff */
[----:B------:R-:W-:Y:S04]  /*5b00*/  IMAD.IADD R136, R151, 0x1, R136 ;  /* 0x0000000197887824 */ /* 0x000fe800078e0288 */
[----:B------:R1:W-:Y:S01]  /*5b10*/  RED.E.ADD.F32.FTZ.RN.STRONG.GPU [R4.64], R16 ;  /* 0x000000100400798e */ /* 0x0003e2000c10e7a4 */
[CC--:B------:R-:W-:Y:S04]  /*5b20*/  LEA R10, P2, R136.reuse, R232.reuse, 0x2 ;  /* 0x000000e8880a7211 */ /* 0x0c0fe800078410ff */
[-C--:B------:R-:W-:Y:S02]  /*5b30*/  LEA.HI.X.SX32 R11, R136, R233.reuse, 0x2, P2 ;  /* 0x000000e9880b7211 */ /* 0x080fe400010f16ff */
[----:B------:R-:W-:Y:S04]  /*5b40*/  LDSM.16.MT88.4 R136, [R2+0x12800] ;  /* 0x012800000288783b */ /* 0x000fe80000004200 */
[----:B------:R5:W-:Y:S01]  /*5b50*/  RED.E.ADD.F32.FTZ.RN.STRONG.GPU [R10.64], R17 ;  /* 0x000000110a00798e */ /* 0x000be2000c10e7a4 */
[CC--:B---3--:R-:W-:Y:S02]  /*5b60*/  LEA R8, P1, R135.reuse, R232.reuse, 0x2 ;  /* 0x000000e887087211 */ /* 0x0c8fe400078210ff */
[CC--:B----4-:R-:W-:Y:S02]  /*5b70*/  LEA R6, P0, R134.reuse, R232.reuse, 0x2 ;  /* 0x000000e886067211 */ /* 0x0d0fe400078010ff */
[-C--:B------:R-:W-:Y:S02]  /*5b80*/  LEA.HI.X.SX32 R9, R135, R233.reuse, 0x2, P1 ;  /* 0x000000e987097211 */ /* 0x080fe400008f16ff */
[-C--:B------:R-:W-:Y:S02]  /*5b90*/  LEA.HI.X.SX32 R7, R134, R233.reuse, 0x2, P0 ;  /* 0x000000e986077211 */ /* 0x080fe400000f16ff */
[CC--:B-1----:R-:W-:Y:S01]  /*5ba0*/  LEA R4, P1, R34.reuse, R232.reuse, 0x2 ;  /* 0x000000e822047211 */ /* 0x0c2fe200078210ff */
[----:B------:R1:W-:Y:S01]  /*5bb0*/  RED.E.ADD.F32.FTZ.RN.STRONG.GPU [R8.64], R18 ;  /* 0x000000120800798e */ /* 0x0003e2000c10e7a4 */
[-C--:B------:R-:W-:Y:S02]  /*5bc0*/  LEA R12, P0, R35, R232.reuse, 0x2 ;  /* 0x000000e8230c7211 */ /* 0x080fe400078010ff */
[-C--:B------:R-:W-:Y:S01]  /*5bd0*/  LEA.HI.X.SX32 R5, R34, R233.reuse, 0x2, P1 ;  /* 0x000000e922057211 */ /* 0x080fe200008f16ff */
[----:B------:R-:W-:Y:S01]  /*5be0*/  RED.E.ADD.F32.FTZ.RN.STRONG.GPU [R6.64], R19 ;  /* 0x000000130600798e */ /* 0x000fe2000c10e7a4 */
[----:B------:R-:W-:Y:S02]  /*5bf0*/  IADD3 R34, R149, 0x40, RZ ;  /* 0x0000004095227810 */ /* 0x000fe40007ffe0ff */
[-C--:B------:R-:W-:Y:S01]  /*5c00*/  LEA.HI.X.SX32 R13, R35, R233.reuse, 0x2, P0 ;  /* 0x000000e9230d7211 */ /* 0x080fe200000f16ff */
[----:B------:R-:W-:Y:S02]  /*5c10*/  RED.E.ADD.F32.FTZ.RN.STRONG.GPU [R232.64+0x100], R20 ;  /* 0x00010014e800798e */ /* 0x000fe4000c10e7a4 */
[C---:B------:R-:W-:Y:S02]  /*5c20*/  IMAD.IADD R34, R148.reuse, 0x1, R34 ;  /* 0x0000000194227824 */ /* 0x040fe400078e0222 */
[----:B------:R-:W-:Y:S02]  /*5c30*/  RED.E.ADD.F32.FTZ.RN.STRONG.GPU [R30.64+0x100], R21 ;  /* 0x000100151e00798e */ /* 0x000fe4000c10e7a4 */
[----:B------:R-:W-:Y:S02]  /*5c40*/  IMAD.IADD R34, R148, 0x1, R34 ;  /* 0x0000000194227824 */ /* 0x000fe400078e0222 */
[----:B------:R3:W-:Y:S03]  /*5c50*/  RED.E.ADD.F32.FTZ.RN.STRONG.GPU [R4.64], R22 ;  /* 0x000000160400798e */ /* 0x0007e6000c10e7a4 */
[CC--:B-----5:R-:W-:Y:S01]  /*5c60*/  LEA R10, P3, R34.reuse, R232.reuse, 0x2 ;  /* 0x000000e8220a7211 */ /* 0x0e0fe200078610ff */
[----:B------:R-:W-:Y:S03]  /*5c70*/  RED.E.ADD.F32.FTZ.RN.STRONG.GPU [R12.64], R23 ;  /* 0x000000170c00798e */ /* 0x000fe6000c10e7a4 */
[-C--:B------:R-:W-:Y:S01]  /*5c80*/  LEA.HI.X.SX32 R11, R34, R233.reuse, 0x2, P3 ;  /* 0x000000e9220b7211 */ /* 0x080fe200018f16ff */
[----:B------:R-:W-:Y:S01]  /*5c90*/  LDSM.16.MT88.4 R12, [R2+0x11000] ;  /* 0x01100000020c783b */ /* 0x000fe20000004200 */
[CC--:B-1----:R-:W-:Y:S03]  /*5ca0*/  LEA R8, P2, R33.reuse, R232.reuse, 0x2 ;  /* 0x000000e821087211 */ /* 0x0c2fe600078410ff */
[----:B------:R-:W-:Y:S01]  /*5cb0*/  RED.E.ADD.F32.FTZ.RN.STRONG.GPU [R10.64], R24 ;  /* 0x000000180a00798e */ /* 0x000fe2000c10e7a4 */
[-C--:B------:R-:W-:Y:S03]  /*5cc0*/  LEA.HI.X.SX32 R9, R33, R233.reuse, 0x2, P2 ;  /* 0x000000e921097211 */ /* 0x080fe600010f16ff */
[----:B------:R-:W-:Y:S04]  /*5cd0*/  LDSM.16.MT88.4 R16, [R3+0x1000] ;  /* 0x001000000310783b */ /* 0x000fe80000004200 */
[----:B------:R-:W-:Y:S04]  /*5ce0*/  RED.E.ADD.F32.FTZ.RN.STRONG.GPU [R8.64], R25 ;  /* 0x000000190800798e */ /* 0x000fe8000c10e7a4 */
[----:B------:R-:W-:Y:S01]  /*5cf0*/  LDSM.16.MT88.4 R8, [R3] ;  /* 0x000000000308783b */ /* 0x000fe20000004200 */
[CC--:B---3--:R-:W-:Y:S03]  /*5d00*/  LEA R4, P0, R0.reuse, R232.reuse, 0x2 ;  /* 0x000000e800047211 */ /* 0x0c8fe600078010ff */
[----:B------:R-:W-:Y:S01]  /*5d10*/  LDSM.16.MT88.4 R20, [R3+0x2000] ;  /* 0x002000000314783b */ /* 0x000fe20000004200 */
[-C--:B------:R-:W-:Y:S03]  /*5d20*/  LEA.HI.X.SX32 R5, R0, R233.reuse, 0x2, P0 ;  /* 0x000000e900057211 */ /* 0x080fe600000f16ff */
[----:B------:R-:W-:Y:S01]  /*5d30*/  LDSM.16.MT88.4 R28, [R2+0xf800] ;  /* 0x00f80000021c783b */ /* 0x000fe20000004200 */
[----:B------:R-:W-:Y:S01]  /*5d40*/  PLOP3.LUT P0, PT, PT, PT, UP0, 0x80, 0x0 ;  /* 0x000000000000781c */ /* 0x000fe20003f0f008 */
[----:B------:R-:W-:Y:S01]  /*5d50*/  @UP2 UIADD3 UR30, UP0, UR30, -0x100, URZ ;  /* 0xffffff001e1e2890 */ /* 0x000fe2000ff1e03f */
[C---:B------:R-:W-:Y:S01]  /*5d60*/  IADD3 R0, R3.reuse, -0x3000, RZ ;  /* 0xffffd00003007810 */ /* 0x040fe20007ffe0ff */
[----:B------:R-:W-:Y:S02]  /*5d70*/  LDSM.16.MT88.4 R132, [R3+0x1400] ;  /* 0x001400000384783b */ /* 0x000fe40000004200 */
        /* <DEDUP_REMOVED lines=47> */
[----:B-----5:R-:W-:Y:S04]  /*6070*/  IMAD.MOV.U32 R3, RZ, RZ, R0 ;  /* 0x000000ffff037224 */ /* 0x020fe800078e0000 */
[C---:B------:R-:W-:Y:S08]  /*6080*/  HMMA.16816.F32 R96, R4.reuse, R14, R96 ;  /* 0x0000000e0460723c */ /* 0x040ff00000001860 */
[-C--:B----4-:R-:W-:Y:S08]  /*6090*/  HMMA.16816.F32 R100, R4, R20.reuse, R100 ;  /* 0x000000140464723c */ /* 0x090ff00000001864 */
        /* <DEDUP_REMOVED lines=20> */
.L_x_500:
[----:B--23--:R-:W2:Y:S04]  /*61e0*/  LDL R30, [R1+0x20] ;  /* 0x00002000011e7983 */ /* 0x00cea80000100800 */
[----:B------:R-:W3:Y:S04]  /*61f0*/  LDL R28, [R1+0x24] ;  /* 0x00002400011c7983 */ /* 0x000ee80000100800 */
[----:B----4-:R-:W4:Y:S04]  /*6200*/  LDL.64 R32, [R1+0x40] ;  /* 0x0000400001207983 */ /* 0x010f280000100a00 */
[----:B------:R-:W4:Y:S01]  /*6210*/  LDL R7, [R1+0x28] ;  /* 0x0000280001077983 */ /* 0x000f220000100800 */
[----:B------:R-:W-:Y:S01]  /*6220*/  FMUL.FTZ R84, R84, c[0x0][0x2e0] ;  /* 0x0000b80054547a20 */ /* 0x000fe20000410000 */
[----:B------:R-:W-:Y:S01]  /*6230*/  F2FP.PACK_AB R36, R37, R36 ;  /* 0x000000242524723e */ /* 0x000fe200000000ff */
[----:B------:R-:W-:-:S02]  /*6240*/  FMUL.FTZ R3, R85, c[0x0][0x2e0] ;  /* 0x0000b80055037a20 */ /* 0x000fc40000410000 */
[----:B------:R-:W-:Y:S02]  /*6250*/  FMUL.FTZ R86, R86, c[0x0][0x2e0] ;  /* 0x0000b80056567a20 */ /* 0x000fe40000410000 */
[----:B------:R-:W-:Y:S02]  /*6260*/  FMUL.FTZ R0, R87, c[0x0][0x2e0] ;  /* 0x0000b80057007a20 */ /* 0x000fe40000410000 */
[----:B------:R-:W-:Y:S02]  /*6270*/  FMUL.FTZ R96, R96, c[0x0][0x2e0] ;  /* 0x0000b80060607a20 */ /* 0x000fe40000410000 */
[----:B-1----:R-:W-:Y:S02]  /*6280*/  FMUL.FTZ R9, R97, c[0x0][0x2e0] ;  /* 0x0000b80061097a20 */ /* 0x002fe40000410000 */
[----:B------:R-:W-:Y:S02]  /*6290*/  FMUL.FTZ R98, R98, c[0x0][0x2e0] ;  /* 0x0000b80062627a20 */ /* 0x000fe40000410000 */
[----:B-----5:R-:W-:Y:S01]  /*62a0*/  FMUL.FTZ R8, R99, c[0x0][0x2e0] ;  /* 0x0000b80063087a20 */ /* 0x020fe20000410000 */
        /* <DEDUP_REMOVED lines=61> */
[----:B------:R-:W-:Y:S02]  /*6680*/  F2FP.PACK_AB R121, R121, R120 ;  /* 0x000000787979723e */ /* 0x000fe400000000ff */
[----:B------:R-:W-:Y:S02]  /*6690*/  F2FP.PACK_AB R38, R39, R38 ;  /* 0x000000262726723e */ /* 0x000fe400000000ff */
[----:B------:R-:W-:Y:S02]  /*66a0*/  F2FP.PACK_AB R48, R49, R48 ;  /* 0x000000303130723e */ /* 0x000fe400000000ff */
[----:B------:R-:W-:Y:S01]  /*66b0*/  F2FP.PACK_AB R50, R51, R50 ;  /* 0x000000323332723e */ /* 0x000fe200000000ff */
[----:B------:R-:W1:Y:S01]  /*66c0*/  S2R R25, SR_CTAID.Y ;  /* 0x0000000000197919 */ /* 0x000e620000002600 */
        /* <DEDUP_REMOVED lines=18> */
[----:B------:R-:W-:Y:S01]  /*67f0*/  F2FP.PACK_AB R82, R83, R82 ;  /* 0x000000525352723e */ /* 0x000fe200000000ff */
[----:B------:R-:W1:Y:S01]  /*6800*/  S2R R27, SR_TID.X ;  /* 0x00000000001b7919 */ /* 0x000e620000002100 */
[----:B------:R-:W-:Y:S01]  /*6810*/  F2FP.PACK_AB R126, R127, R126 ;  /* 0x0000007e7f7e723e */ /* 0x000fe200000000ff */
[----:B------:R-:W-:Y:S02]  /*6820*/  ULDC.64 UR4, c[0x0][0x3a8] ;  /* 0x0000ea0000047ab9 */ /* 0x000fe40000000a00 */
[----:B------:R-:W2:Y:S01]  /*6830*/  S2R R26, SR_CTAID.Z ;  /* 0x00000000001a7919 */ /* 0x000ea20000002700 */
[----:B------:R-:W-:-:S02]  /*6840*/  F2FP.PACK_AB R72, R73, R72 ;  /* 0x000000484948723e */ /* 0x000fc400000000ff */
[----:B------:R-:W-:Y:S01]  /*6850*/  F2FP.PACK_AB R74, R75, R74 ;  /* 0x0000004a4b4a723e */ /* 0x000fe200000000ff */
[----:B------:R-:W-:Y:S01]  /*6860*/  UIMAD UR6, UR26, UR6, URZ ;  /* 0x000000061a0672a4 */ /* 0x000fe2000f8e023f */
[----:B------:R-:W-:Y:S02]  /*6870*/  F2FP.PACK_AB R76, R77, R76 ;  /* 0x0000004c4d4c723e */ /* 0x000fe400000000ff */
[----:B------:R-:W-:Y:S02]  /*6880*/  MOV R6, UR13 ;  /* 0x0000000d00067c02 */ /* 0x000fe40008000f00 */
        /* <DEDUP_REMOVED lines=45> */
[----:B------:R4:W-:Y:S01]  /*6b60*/  STS [R28+0x9000], R60 ;  /* 0x0090003c1c007388 */ /* 0x0009e20000000800 */
[----:B------:R-:W-:-:S03]  /*6b70*/  MOV R4, R32 ;  /* 0x0000002000047202 */ /* 0x000fc60000000f00 */
[----:B------:R-:W-:Y:S01]  /*6b80*/  STS [R28+0x9200], R62 ;  /* 0x0092003e1c007388 */ /* 0x000fe20000000800 */
[----:B-1----:R-:W-:-:S03]  /*6b90*/  IMAD.U32 R0, RZ, RZ, UR13 ;  /* 0x0000000dff007e24 */ /* 0x002fc6000f8e00ff */
[----:B------:R-:W-:Y:S04]  /*6ba0*/  STS [R30+0xa000], R68 ;  /* 0x00a000441e007388 */ /* 0x000fe80000000800 */
[----:B------:R-:W-:Y:S01]  /*6bb0*/  STS [R30+0xa200], R70 ;  /* 0x00a200461e007388 */ /* 0x000fe20000000800 */
[----:B------:R-:W-:-:S03]  /*6bc0*/  IMAD.MOV.U32 R29, RZ, RZ, R7 ;  /* 0x000000ffff1d7224 */ /* 0x000fc600078e0007 */
        /* <DEDUP_REMOVED lines=8> */
[----:B------:R-:W-:Y:S01]  /*6c50*/  STS [R28+0xb200], R78 ;  /* 0x00b2004e1c007388 */ /* 0x000fe20000000800 */
[----:B------:R-:W-:Y:S01]  /*6c60*/  IADD3 R7, R7, UR6, RZ ;  /* 0x0000000607077c10 */ /* 0x000fe2000fffe0ff */
[----:B--2---:R-:W-:-:S02]  /*6c70*/  IMAD R8, R0, c[0x0][0x388], RZ ;  /* 0x0000e20000087a24 */ /* 0x004fc400078e02ff */
        /* <DEDUP_REMOVED lines=12> */
[----:B------:R-:W-:-:S04]  /*6d40*/  IMAD.WIDE.U32 R6, R26, c[0x0][0x3b8], R6 ;  /* 0x0000ee001a067a25 */ /* 0x000fc800078e0006 */
[----:B------:R-:W-:Y:S02]  /*6d50*/  IMAD.IADD R5, R5, 0x1, R3 ;  /* 0x0000000105057824 */ /* 0x000fe400078e0203 */
[----:B------:R-:W-:Y:S01]  /*6d60*/  IMAD R3, R8, c[0x0][0x3c0], RZ ;  /* 0x0000f00008037a24 */ /* 0x000fe200078e02ff */
[----:B------:R-:W-:Y:S01]  /*6d70*/  IADD3 R7, R7, R0, RZ ;  /* 0x0000000007077210 */ /* 0x000fe20007ffe0ff */
[----:B------:R-:W-:Y:S01]  /*6d80*/  IMAD.WIDE.U32 R4, R26, c[0x0][0x3c0], R4 ;  /* 0x0000f0001a047a25 */ /* 0x000fe200078e0004 */
[----:B------:R-:W-:-:S03]  /*6d90*/  SHF.R.S32.HI R0, RZ, 0x2, R24 ;  /* 0x00000002ff007819 */ /* 0x000fc60000011418 */
[----:B------:R-:W-:Y:S01]  /*6da0*/  IMAD R3, R26, c[0x0][0x3c4], R3 ;  /* 0x0000f1001a037a24 */ /* 0x000fe200078e0203 */
[----:B------:R-:W1:Y:S04]  /*6db0*/  LDS.128 R56, [R12+0x9000] ;  /* 0x009000000c387984 */ /* 0x000e680000000c00 */
[----:B------:R-:W2:Y:S04]  /*6dc0*/  LDS.128 R48, [R12+0xb000] ;  /* 0x00b000000c307984 */ /* 0x000ea80000000c00 */
[----:B------:R-:W3:Y:S04]  /*6dd0*/  LDS.128 R40, [R12+0xd000] ;  /* 0x00d000000c287984 */ /* 0x000ee80000000c00 */
        /* <DEDUP_REMOVED lines=9> */
[----:B------:R-:W-:Y:S01]  /*6e70*/  SHF.R.S32.HI R8, RZ, 0x1f, R0 ;  /* 0x0000001fff087819 */ /* 0x000fe20000011400 */
[----:B------:R-:W-:-:S04]  /*6e80*/  IMAD.IADD R5, R5, 0x1, R3 ;  /* 0x0000000105057824 */ /* 0x000fc800078e0203 */
[C---:B------:R-:W-:Y:S02]  /*6e90*/  IMAD R3, R8.reuse, c[0x0][0x3a0], RZ ;  /* 0x0000e80008037a24 */ /* 0x040fe400078e02ff */
[----:B------:R-:W-:Y:S02]  /*6ea0*/  IMAD R8, R8, c[0x0][0x3a8], RZ ;  /* 0x0000ea0008087a24 */ /* 0x000fe400078e02ff */
[C---:B----4-:R-:W-:Y:S02]  /*6eb0*/  IMAD R60, R0.reuse, c[0x0][0x3a4], R3 ;  /* 0x0000e900003c7a24 */ /* 0x050fe400078e0203 */
[C---:B------:R-:W-:Y:S02]  /*6ec0*/  IMAD R3, R0.reuse, c[0x0][0x3ac], R8 ;  /* 0x0000eb0000037a24 */ /* 0x040fe400078e0208 */
[----:B------:R-:W-:-:S04]  /*6ed0*/  IMAD.WIDE.U32 R10, R0, c[0x0][0x3a0], R6 ;  /* 0x0000e800000a7a25 */ /* 0x000fc800078e0006 */
[----:B------:R-:W-:Y:S01]  /*6ee0*/  IMAD.WIDE.U32 R8, R0, c[0x0][0x3a8], R4 ;  /* 0x0000ea0000087a25 */ /* 0x000fe200078e0004 */
[----:B------:R-:W-:-:S03]  /*6ef0*/  LEA R6, P1, R10, c[0x0][0x340], 0x1 ;  /* 0x0000d0000a067a11 */ /* 0x000fc600078208ff */
        /* <DEDUP_REMOVED lines=14> */
[----:B--2---:R1:W-:Y:S04]  /*6fe0*/  STG.E.128 [R6.64+0x40], R48 ;  /* 0x0000403006007986 */ /* 0x0043e8000c101d24 */
[----:B---3--:R1:W-:Y:S04]  /*6ff0*/  STG.E.128 [R6.64+0x80], R40 ;  /* 0x0000802806007986 */ /* 0x0083e8000c101d24 */
        /* <DEDUP_REMOVED lines=9> */
.L_x_497:
        /* <DEDUP_REMOVED lines=11> */
.L_x_504:
[----:B------:R-:W-:Y:S05]  /*7140*/  EXIT ;  /* 0x000000000000794d */ /* 0x000fea0003800000 */
.L_x_506:
        /* <DEDUP_REMOVED lines=11> */
.L_x_1289:


//--------------------- .text._ZN5flash44flash_bwd_dq_dk_dv_loop_seqk_parallel_kernelI23Flash_bwd_kernel_traitsILi96ELi64ELi128ELi8ELi2ELi4ELi4ELb1ELb0EN7cutlass6half_tE19Flash_kernel_traitsILi96ELi64ELi128ELi8ES3_EELb1ELb0ELb0ELb1ELb0ELb0ELb0EEEvNS_16Flash_bwd_paramsE --------------------------
	.section	.text._ZN5flash44flash_bwd_dq_dk_dv_loop_seqk_parallel_kernelI23Flash_bwd_kernel_traitsILi96ELi64ELi128ELi8ELi2ELi4ELi4ELb1ELb0EN7cutlass6half_tE19Flash_kernel_traitsILi96ELi64ELi128ELi8ES3_EELb1ELb0ELb0ELb1ELb0ELb0ELb0EEEvNS_16Flash_bwd_paramsE,"ax",@progbits
	.sectioninfo	@"SHI_REGISTERS=255"
	.align	128
        .global         _ZN5flash44flash_bwd_dq_dk_dv_loop_seqk_parallel_kernelI23Flash_bwd_kernel_traitsILi96ELi64ELi128ELi8ELi2ELi4ELi4ELb1ELb0EN7cutlass6half_tE19Flash_kernel_traitsILi96ELi64ELi128ELi8ES3_EELb1ELb0ELb0ELb1ELb0ELb0ELb0EEEvNS_16Flash_bwd_paramsE
        .type           _ZN5flash44flash_bwd_dq_dk_dv_loop_seqk_parallel_kernelI23Flash_bwd_kernel_traitsILi96ELi64ELi128ELi8ELi2ELi4ELi4ELb1ELb0EN7cutlass6half_tE19Flash_kernel_traitsILi96ELi64ELi128ELi8ES3_EELb1ELb0ELb0ELb1ELb0ELb0ELb0EEEvNS_16Flash_bwd_paramsE,@function
        .size           _ZN5flash44flash_bwd_dq_dk_dv_loop_seqk_parallel_kernelI23Flash_bwd_kernel_traitsILi96ELi64ELi128ELi8ELi2ELi4ELi4ELb1ELb0EN7cutlass6half_tE19Flash_kernel_traitsILi96ELi64ELi128ELi8ES3_EELb1ELb0ELb0ELb1ELb0ELb0ELb0EEEvNS_16Flash_bwd_paramsE,(.L_x_1290 - _ZN5flash44flash_bwd_dq_dk_dv_loop_seqk_parallel_kernelI23Flash_bwd_kernel_traitsILi96ELi64ELi128ELi8ELi2ELi4ELi4ELb1ELb0EN7cutlass6half_tE19Flash_kernel_traitsILi96ELi64ELi128ELi8ES3_EELb1ELb0ELb0ELb1ELb0ELb0ELb0EEEvNS_16Flash_bwd_paramsE)
        .other          _ZN5flash44flash_bwd_dq_dk_dv_loop_seqk_parallel_kernelI23Flash_bwd_kernel_traitsILi96ELi64ELi128ELi8ELi2ELi4ELi4ELb1ELb0EN7cutlass6half_tE19Flash_kernel_traitsILi96ELi64ELi128ELi8ES3_EELb1ELb0ELb0ELb1ELb0ELb0ELb0EEEvNS_16Flash_bwd_paramsE,@"STO_CUDA_ENTRY STV_DEFAULT"
_ZN5flash44flash_bwd_dq_dk_dv_loop_seqk_parallel_kernelI23Flash_bwd_kernel_traitsILi96ELi64ELi128ELi8ELi2ELi4ELi4ELb1ELb0EN7cutlass6half_tE19Flash_kernel_traitsILi96ELi64ELi128ELi8ES3_EELb1ELb0ELb0ELb1ELb0ELb0ELb0EEEvNS_16Flash_bwd_paramsE:
.text._ZN5flash44flash_bwd_dq_dk_dv_loop_seqk_parallel_kernelI23Flash_bwd_kernel_traitsILi96ELi64ELi128ELi8ELi2ELi4ELi4ELb1ELb0EN7cutlass6half_tE19Flash_kernel_traitsILi96ELi64ELi128ELi8ES3_EELb1ELb0ELb0ELb1ELb0ELb0ELb0EEEvNS_16Flash_bwd_paramsE:
        /* <DEDUP_REMOVED lines=18> */
[----:B------:R-:W-:Y:S01]  /*0120*/  IMAD.MOV.U32 R227, RZ, RZ, 0x40 ;  /* 0x00000040ffe37424 */ /* 0x000fe200078e00ff */
[----:B------:R-:W-:Y:S01]  /*0130*/  UISETP.NE.AND UP2, UPT, UR7, URZ, UPT ;  /* 0x0000003f0700728c */ /* 0x000fe2000bf45270 */
[----:B------:R-:W3:Y:S01]  /*0140*/  S2UR UR34, SR_CTAID.Z ;  /* 0x00000000002279c3 */ /* 0x000ee20000002700 */
[----:B------:R-:W-:-:S02]  /*0150*/  ULDC UR46, c[0x0][0x22c] ;  /* 0x00008b00002e7ab9 */ /* 0x000fc40000000800 */
[----:B------:R-:W-:Y:S02]  /*0160*/  ULDC UR36, c[0x0][0x1c0] ;  /* 0x0000700000247ab9 */ /* 0x000fe40000000800 */
[----:B------:R-:W-:Y:S02]  /*0170*/  UMOV UR5, 0x80 ;  /* 0x0000008000057882 */ /* 0x000fe40000000000 */
[----:B------:R-:W-:Y:S02]  /*0180*/  ULDC UR4, c[0x0][0x210] ;  /* 0x0000840000047ab9 */ /* 0x000fe40000000800 */
        /* <DEDUP_REMOVED lines=12> */
[-C--:B------:R-:W-:Y:S01]  /*0250*/  LEA.HI R2, R0, R8.reuse, RZ, 0x4 ;  /* 0x0000000800027211 */ /* 0x080fe200078f20ff */
[----:B------:R-:W-:Y:S01]  /*0260*/  UIMAD UR56, UR5, UR4, UR56 ;  /* 0x00000004053872a4 */ /* 0x000fe2000f8e0238 */
[----:B------:R-:W-:Y:S01]  /*0270*/  LOP3.LUT R9, R5, 0xffffffe0, RZ, 0xc0, !PT ;  /* 0xffffffe005097812 */ /* 0x000fe200078ec0ff */
[----:B------:R-:W-:Y:S01]  /*0280*/  UIMAD UR46, UR46, UR12, URZ ;  /* 0x0000000c2e2e72a4 */ /* 0x000fe2000f8e023f */
[----:B------:R-:W-:Y:S01]  /*0290*/  LOP3.LUT R6, R15, 0xfffffff8, RZ, 0xc0, !PT ;  /* 0xfffffff80f067812 */ /* 0x000fe200078ec0ff */
[----:B------:R-:W-:Y:S01]  /*02a0*/  UIMAD UR4, UR31, UR13, UR34 ;  /* 0x0000000d1f0472a4 */ /* 0x000fe2000f8e0222 */
[----:B------:R-:W-:Y:S01]  /*02b0*/  LOP3.LUT R10, R3, 0xfffffffc, RZ, 0xc0, !PT ;  /* 0xfffffffc030a7812 */ /* 0x000fe200078ec0ff */
[----:B------:R-:W-:Y:S01]  /*02c0*/  IMAD.IADD R11, R8, 0x1, -R9 ;  /* 0x00000001080b7824 */ /* 0x000fe200078e0a09 */
[----:B------:R-:W-:Y:S01]  /*02d0*/  LOP3.LUT R7, R2, 0xfffffff0, RZ, 0xc0, !PT ;  /* 0xfffffff002077812 */ /* 0x000fe200078ec0ff */
[----:B------:R-:W-:Y:S01]  /*02e0*/  IMAD.IADD R12, R8, 0x1, -R6 ;  /* 0x00000001080c7824 */ /* 0x000fe200078e0a06 */
[-C--:B------:R-:W-:Y:S01]  /*02f0*/  LEA.HI R14, R0, R8.reuse, RZ, 0x6 ;  /* 0x00000008000e7211 */ /* 0x080fe200078f30ff */
[----:B------:R-:W-:Y:S01]  /*0300*/  IMAD.IADD R19, R8, 0x1, -R10 ;  /* 0x0000000108137824 */ /* 0x000fe200078e0a0a */
[----:B------:R-:W-:Y:S01]  /*0310*/  LEA.HI R21, R0, R8, RZ, 0x7 ;  /* 0x0000000800157211 */ /* 0x000fe200078f38ff */
[----:B------:R-:W-:Y:S01]  /*0320*/  IMAD.IADD R8, R8, 0x1, -R7 ;  /* 0x0000000108087824 */ /* 0x000fe200078e0a07 */
[--C-:B------:R-:W-:Y:S01]  /*0330*/  SHF.R.S32.HI R0, RZ, 0x2, R3.reuse ;  /* 0x00000002ff007819 */ /* 0x100fe20000011403 */
[----:B------:R-:W-:Y:S01]  /*0340*/  IMAD.SHL.U32 R24, R19, 0x8, RZ ;  /* 0x0000000813187824 */ /* 0x000fe200078e00ff */
[----:B------:R-:W-:Y:S01]  /*0350*/  SHF.R.S32.HI R4, RZ, 0x1f, R3 ;  /* 0x0000001fff047819 */ /* 0x000fe20000011403 */
[----:B------:R-:W-:Y:S01]  /*0360*/  ULDC UR14, c[0x0][0x1c0] ;  /* 0x00007000000e7ab9 */ /* 0x000fe20000000800 */
[----:B------:R-:W-:Y:S01]  /*0370*/  SHF.R.S32.HI R6, RZ, 0x4, R2 ;  /* 0x00000004ff067819 */ /* 0x000fe20000011402 */
[----:B------:R-:W-:Y:S01]  /*0380*/  ULDC UR11, c[0x0][0x1c0] ;  /* 0x00007000000b7ab9 */ /* 0x000fe20000000800 */
[-C--:B------:R-:W-:Y:S01]  /*0390*/  LEA.HI R7, R3, R0.reuse, RZ, 0x1 ;  /* 0x0000000003077211 */ /* 0x080fe200078f08ff */
[----:B------:R-:W-:Y:S01]  /*03a0*/  STL [R1+0x18], R24 ;  /* 0x0000181801007387 */ /* 0x000fe20000100800 */
[----:B------:R-:W-:Y:S01]  /*03b0*/  LEA.HI R3, R4, R0, RZ, 0x3 ;  /* 0x0000000004037211 */ /* 0x000fe200078f18ff */
[----:B------:R-:W-:Y:S01]  /*03c0*/  UIMAD UR53, UR6, UR31, URZ ;  /* 0x0000001f063572a4 */ /* 0x000fe2000f8e023f */
        /* <DEDUP_REMOVED lines=13> */
[----:B------:R-:W-:Y:S01]  /*04a0*/  USHF.L.U32 UR44, UR4, 0x5, URZ ;  /* 0x00000005042c7899 */ /* 0x000fe2000800063f */
[----:B------:R-:W-:Y:S01]  /*04b0*/  SHF.R.S32.HI R3, RZ, 0x3, R15 ;  /* 0x00000003ff037819 */ /* 0x000fe2000001140f */
[----:B------:R-:W-:Y:S01]  /*04c0*/  ULDC UR50, c[0x0][0x214] ;  /* 0x0000850000327ab9 */ /* 0x000fe20000000800 */
[-C--:B------:R-:W-:Y:S01]  /*04d0*/  LEA.HI R4, R5, R0.reuse, RZ, 0x1 ;  /* 0x0000000005047211 */ /* 0x080fe200078f08ff */
[----:B------:R-:W-:Y:S01]  /*04e0*/  ULDC UR57, c[0x0][0x1c8] ;  /* 0x0000720000397ab9 */ /* 0x000fe20000000800 */
[----:B------:R-:W-:Y:S01]  /*04f0*/  LEA.HI R2, R2, R0, RZ, 0x2 ;  /* 0x0000000002027211 */ /* 0x000fe200078f10ff */
[----:B------:R-:W-:Y:S01]  /*0500*/  IMAD.SHL.U32 R3, R3, 0x40, RZ ;  /* 0x0000004003037824 */ /* 0x000fe200078e00ff */
[----:B------:R-:W-:Y:S01]  /*0510*/  LOP3.LUT R5, R4, 0xfffffffe, RZ, 0xc0, !PT ;  /* 0xfffffffe04057812 */ /* 0x000fe200078ec0ff */
[----:B------:R-:W-:Y:S01]  /*0520*/  ULDC.U8 UR10, c[0x0][0x3d0] ;  /* 0x0000f400000a7ab9 */ /* 0x000fe20000000000 */
[----:B------:R-:W-:Y:S01]  /*0530*/  LOP3.LUT R4, R2, 0xfffffffc, RZ, 0xc0, !PT ;  /* 0xfffffffc02047812 */ /* 0x000fe200078ec0ff */
[----:B------:R-:W-:Y:S01]  /*0540*/  ULDC UR51, c[0x0][0x224] ;  /* 0x0000890000337ab9 */ /* 0x000fe20000000800 */
        /* <DEDUP_REMOVED lines=9> */
[----:B------:R-:W-:Y:S01]  /*05e0*/  @UP2 UIMAD UR55, UR31, UR50, URZ ;  /* 0x000000321f3722a4 */ /* 0x000fe2000f8e023f */
[----:B------:R-:W-:Y:S01]  /*05f0*/  LOP3.LUT R0, R0, R3, RZ, 0x3c, !PT ;  /* 0x0000000300007212 */ /* 0x000fe200078e3cff */
[----:B------:R-:W-:Y:S01]  /*0600*/  ULDC.64 UR8, c[0x0][0x118] ;  /* 0x0000460000087ab9 */ /* 0x000fe20000000a00 */
[----:B------:R-:W-:Y:S01]  /*0610*/  LEA.HI R20, R2, R11, RZ, 0x2 ;  /* 0x0000000b02147211 */ /* 0x000fe200078f10ff */
[----:B------:R-:W-:Y:S01]  /*0620*/  ULOP3.LUT UR57, UR34, UR57, URZ, 0x3c, !UPT ;  /* 0x0000003922397292 */ /* 0x000fe2000f8e3c3f */
[----:B------:R-:W-:Y:S01]  /*0630*/  SHF.R.S32.HI R2, RZ, 0x1f, R8 ;  /* 0x0000001fff027819 */ /* 0x000fe20000011408 */
[----:B------:R-:W-:Y:S01]  /*0640*/  IMAD.U32 R3, R4, 0x20, R0 ;  /* 0x0000002004037824 */ /* 0x000fe200078e0000 */
[-C--:B------:R-:W-:Y:S01]  /*0650*/  LEA.HI R0, R8, R8.reuse, RZ, 0x1 ;  /* 0x0000000808007211 */ /* 0x080fe200078f08ff */
[----:B------:R-:W-:Y:S01]  /*0660*/  USHF.R.S32.HI UR58, URZ, 0x1f, UR34 ;  /* 0x0000001f3f3a7899 */ /* 0x000fe20008011422 */
[----:B------:R-:W-:Y:S01]  /*0670*/  LEA.HI R11, R2, R8, RZ, 0x3 ;  /* 0x00000008020b7211 */ /* 0x000fe200078f18ff */
[----:B------:R-:W-:Y:S01]  /*0680*/  UISETP.NE.AND UP3, UPT, UR10, URZ, UPT ;  /* 0x0000003f0a00728c */ /* 0x000fe2000bf65270 */
[----:B------:R1:W-:Y:S01]  /*0690*/  STL [R1+0x58], R3 ;  /* 0x0000580301007387 */ /* 0x0003e20000100800 */
[----:B------:R-:W-:Y:S01]  /*06a0*/  LOP3.LUT R4, R0, 0x7fffffe, RZ, 0xc0, !PT ;  /* 0x07fffffe00047812 */ /* 0x000fe200078ec0ff */
[----:B------:R-:W-:Y:S01]  /*06b0*/  USHF.R.S32.HI UR61, URZ, 0x1f, UR34 ;  /* 0x0000001f3f3d7899 */ /* 0x000fe20008011422 */
[----:B------:R-:W-:Y:S01]  /*06c0*/  LOP3.LUT R2, R11, 0xfffffff8, RZ, 0xc0, !PT ;  /* 0xfffffff80b027812 */ /* 0x000fe200078ec0ff */
[----:B------:R-:W-:Y:S01]  /*06d0*/  USHF.R.S32.HI UR60, URZ, 0x1f, UR31 ;  /* 0x0000001f3f3c7899 */ /* 0x000fe2000801141f */
[C---:B------:R-:W-:Y:S01]  /*06e0*/  LEA.HI R7, R9.reuse, R9, RZ, 0x1 ;  /* 0x0000000909077211 */ /* 0x040fe200078f08ff */
[C---:B------:R-:W-:Y:S01]  /*06f0*/  IMAD.IADD R17, R8.reuse, 0x1, -R4 ;  /* 0x0000000108117824 */ /* 0x040fe200078e0a04 */
[----:B------:R-:W-:Y:S01]  /*0700*/  LOP3.LUT P2, RZ, R9, 0x2, RZ, 0xc0, !PT ;  /* 0x0000000209ff7812 */ /* 0x000fe2000784c0ff */
[----:B------:R-:W-:Y:S01]  /*0710*/  IMAD.IADD R14, R8, 0x1, -R2 ;  /* 0x00000001080e7824 */ /* 0x000fe200078e0a02 */
[----:B------:R-:W-:Y:S01]  /*0720*/  USHF.R.S32.HI UR59, URZ, 0x1f, UR34 ;  /* 0x0000001f3f3b7899 */ /* 0x000fe20008011422 */
[----:B------:R-:W-:Y:S01]  /*0730*/  IMAD R2, R10, 0x4, R16 ;  /* 0x000000040a027824 */ /* 0x000fe200078e0210 */
[----:B------:R-:W-:-:S02]  /*0740*/  UIMAD.WIDE.U32 UR40, UR36, UR42, URZ ;  /* 0x0000002a242872a5 */ /* 0x000fc4000f8e003f */
[C---:B------:R-:W-:Y:S01]  /*0750*/  LOP3.LUT P5, RZ, R14.reuse, 0x2, RZ, 0xc0, !PT ;  /* 0x000000020eff7812 */ /* 0x040fe200078ac0ff */
[----:B------:R-:W-:Y:S01]  /*0760*/  UIMAD UR52, UR37, UR42, URZ ;  /* 0x0000002a253472a4 */ /* 0x000fe2000f8e023f */
[----:B------:R-:W-:Y:S01]  /*0770*/  LOP3.LUT P6, RZ, R14, 0x4, RZ, 0xc0, !PT ;  /* 0x000000040eff7812 */ /* 0x000fe200078cc0ff */
[----:B------:R-:W-:Y:S01]  /*0780*/  USHF.R.S32.HI UR54, URZ, 0x1f, UR47 ;  /* 0x0000001f3f367899 */ /* 0x000fe2000801142f */
[----:B------:R-:W-:Y:S01]  /*0790*/  SEL R226, R230, 0xffffffe0, !P5 ;  /* 0xffffffe0e6e27807 */ /* 0x000fe20006800000 */
[----:B------:R-:W-:Y:S01]  /*07a0*/  UIMAD UR51, UR5, UR51, URZ ;  /* 0x00000033053372a4 */ /* 0x000fe2000f8e023f */
[----:B------:R-:W-:Y:S01]  /*07b0*/  SEL R227, R227, 0xffffffc0, !P6 ;  /* 0xffffffc0e3e37807 */ /* 0x000fe20007000000 */
[----:B------:R-:W-:Y:S02]  /*07c0*/  @!UP2 UIMAD UR50, UR6, UR50, URZ ;  /* 0x000000320632a2a4 */ /* 0x000fe4000f8e023f */
[----:B------:R-:W-:Y:S02]  /*07d0*/  USHF.R.S32.HI UR49, URZ, 0x1f, UR45 ;  /* 0x0000001f3f317899 */ /* 0x000fe4000801142d */
[----:B------:R-:W-:Y:S01]  /*07e0*/  USHF.R.S32.HI UR48, URZ, 0x1f, UR44 ;  /* 0x0000001f3f307899 */ /* 0x000fe2000801142c */
[----:B-1----:R-:W-:Y:S01]  /*07f0*/  LOP3.LUT R3, R5, 0x7fffffe, RZ, 0xc0, !PT ;  /* 0x07fffffe05037812 */ /* 0x002fe200078ec0ff */
[----:B------:R-:W-:-:S04]  /*0800*/  UMOV UR39, 0xffffd000 ;  /* 0xffffd00000277882 */ /* 0x000fc80000000000 */
        /* <DEDUP_REMOVED lines=21> */
[----:B------:R-:W-:Y:S01]  /*0960*/  LOP3.LUT R221, R3, R0, RZ, 0x3c, !PT ;  /* 0x0000000003dd7212 */ /* 0x000fe200078e3cff */
[----:B------:R-:W-:Y:S01]  /*0970*/  IMAD.SHL.U32 R3, R10, 0x20, RZ ;  /* 0x000000200a037824 */ /* 0x000fe200078e00ff */
[----:B------:R-:W-:Y:S02]  /*0980*/  LOP3.LUT R0, R7, 0x3fffffe, RZ, 0xc0, !PT ;  /* 0x03fffffe07007812 */ /* 0x000fe400078ec0ff */
[----:B------:R-:W-:Y:S01]  /*0990*/  SHF.R.U32.HI R2, RZ, 0x3, R5 ;  /* 0x00000003ff027819 */ /* 0x000fe20000011605 */
[----:B------:R-:W-:Y:S01]  /*09a0*/  IMAD.SHL.U32 R5, R19, 0x2, RZ ;  /* 0x0000000213057824 */ /* 0x000fe200078e00ff */
[----:B------:R-:W-:Y:S01]  /*09b0*/  SEL R222, R230, 0xffffffe0, !P4 ;  /* 0xffffffe0e6de7807 */ /* 0x000fe20006000000 */
[C---:B------:R-:W-:Y:S01]  /*09c0*/  IMAD.IADD R6, R9.reuse, 0x1, -R0 ;  /* 0x0000000109067824 */ /* 0x040fe200078e0a00 */
[----:B------:R-:W-:Y:S01]  /*09d0*/  LOP3.LUT R15, R4, R2, RZ, 0x3c, !PT ;  /* 0x00000002040f7212 */ /* 0x000fe200078e3cff */
[----:B------:R-:W-:Y:S01]  /*09e0*/  IMAD.SHL.U32 R0, R9, 0x40, RZ ;  /* 0x0000004009007824 */ /* 0x000fe200078e00ff */
[----:B------:R-:W-:Y:S01]  /*09f0*/  SHF.R.S32.HI R2, RZ, 0x3, R11 ;  /* 0x00000003ff027819 */ /* 0x000fe2000001140b */
[----:B------:R-:W-:Y:S01]  /*0a00*/  IMAD.U32 R221, R18, 0x20, R221 ;  /* 0x0000002012dd7824 */ /* 0x000fe200078e00dd */
[----:B------:R-:W-:-:S02]  /*0a10*/  LOP3.LUT P0, RZ, R12, 0x2, RZ, 0xc0, !PT ;  /* 0x000000020cff7812 */ /* 0x000fc4000780c0ff */
[----:B------:R-:W-:Y:S01]  /*0a20*/  LOP3.LUT R0, R0, 0x1c0, RZ, 0xc0, !PT ;  /* 0x000001c000007812 */ /* 0x000fe200078ec0ff */
[----:B------:R-:W-:Y:S01]  /*0a30*/  IMAD R17, R2, 0x8, R17 ;  /* 0x0000000802117824 */ /* 0x000fe200078e0211 */
[----:B------:R-:W-:Y:S01]  /*0a40*/  SEL R230, R230, 0xffffffe0, !P0 ;  /* 0xffffffe0e6e67807 */ /* 0x000fe20004000000 */
[----:B------:R-:W-:Y:S01]  /*0a50*/  IMAD R225, R13, 0x2, R2 ;  /* 0x000000020de17824 */ /* 0x000fe200078e0202 */
[----:B------:R-:W-:Y:S01]  /*0a60*/  LOP3.LUT R4, R0, 0x20, R3, 0xf8, !PT ;  /* 0x0000002000047812 */ /* 0x000fe200078ef803 */
[----:B------:R-:W-:Y:S01]  /*0a70*/  IMAD.SHL.U32 R221, R221, 0x2, RZ ;  /* 0x00000002dddd7824 */ /* 0x000fe200078e00ff */
[----:B------:R-:W-:Y:S01]  /*0a80*/  SHF.R.U32.HI R3, RZ, 0x3, R0 ;  /* 0x00000003ff037819 */ /* 0x000fe20000011600 */
[----:B------:R-:W-:Y:S01]  /*0a90*/  IMAD R0, R13, 0x200, R5 ;  /* 0x000002000d007824 */ /* 0x000fe200078e0205 */
[----:B------:R-:W-:Y:S01]  /*0aa0*/  SHF.R.S32.HI R2, RZ, 0x7, R21 ;  /* 0x00000007ff027819 */ /* 0x000fe20000011415 */
[----:B------:R-:W-:Y:S01]  /*0ab0*/  IMAD.IADD R222, R221, 0x1, R222 ;  /* 0x00000001ddde7824 */ /* 0x000fe200078e02de */
[----:B------:R-:W-:Y:S01]  /*0ac0*/  LOP3.LUT R8, R4, R3, RZ, 0x3c, !PT ;  /* 0x0000000304087212 */ /* 0x000fe200078e3cff */
[----:B------:R-:W-:-:S02]  /*0ad0*/  IMAD R9, R6, 0x20, R0 ;  /* 0x0000002006097824 */ /* 0x000fc400078e0200 */
[----:B------:R-:W-:Y:S01]  /*0ae0*/  IMAD.U32 R0, RZ, RZ, UR15 ;  /* 0x0000000fff007e24 */ /* 0x000fe2000f8e00ff */
[----:B------:R-:W-:Y:S01]  /*0af0*/  SHF.R.S32.HI R0, RZ, 0x1, R7 ;  /* 0x00000001ff007819 */ /* 0x000fe20000011407 */
[C---:B------:R-:W-:Y:S02]  /*0b00*/  IMAD R3, R2.reuse, 0x1000, R5 ;  /* 0x0000100002037824 */ /* 0x040fe400078e0205 */
[----:B------:R-:W-:Y:S01]  /*0b10*/  IMAD.SHL.U32 R2, R2, 0x8, RZ ;  /* 0x0000000802027824 */ /* 0x000fe200078e00ff */
[C---:B------:R-:W-:Y:S01]  /*0b20*/  LOP3.LUT P1, RZ, R0.reuse, 0x2, RZ, 0xc0, !PT ;  /* 0x0000000200ff7812 */ /* 0x040fe2000782c0ff */
[----:B------:R-:W-:Y:S02]  /*0b30*/  IMAD.SHL.U32 R0, R0, 0x40, RZ ;  /* 0x0000004000007824 */ /* 0x000fe400078e00ff */
        /* <DEDUP_REMOVED lines=14> */
[C---:B------:R-:W-:Y:S01]  /*0c20*/  IADD3 R249, R251.reuse, 0x20, RZ ;  /* 0x00000020fbf97810 */ /* 0x040fe20007ffe0ff */
        /* <DEDUP_REMOVED lines=34> */
.L_x_548:
        /* <DEDUP_REMOVED lines=53> */
.L_x_507:
        /* <DEDUP_REMOVED lines=58> */
.L_x_509:
        /* <DEDUP_REMOVED lines=18> */
.L_x_510:
[----:B------:R-:W-:Y:S01]  /*1660*/  IABS R6, c[0x0][0x1c8] ;  /* 0x0000720000067a13 */ /* 0x000fe20000000000 */
[----:B------:R-:W-:Y:S01]  /*1670*/  ULDC.64 UR10, c[0x0][0x370] ;  /* 0x0000dc00000a7ab9 */ /* 0x000fe20000000a00 */
[----:B------:R-:W-:Y:S01]  /*1680*/  IABS R3, UR34 ;  /* 0x0000002200037c13 */ /* 0x000fe20008000000 */
[----:B------:R-:W-:Y:S01]  /*1690*/  @UP1 UIMAD.WIDE.U32 UR4, UR16, UR10, URZ ;  /* 0x0000000a100412a5 */ /* 0x000fe2000f8e003f */
[----:B------:R-:W1:Y:S01]  /*16a0*/  I2F.RP R4, R6 ;  /* 0x0000000600047306 */ /* 0x000e620000209400 */
[----:B------:R-:W2:Y:S01]  /*16b0*/  S2UR UR13, SR_CTAID.X ;  /* 0x00000000000d79c3 */ /* 0x000ea20000002500 */
[----:B------:R-:W-:Y:S01]  /*16c0*/  ULDC UR12, c[0x0][0x224] ;  /* 0x00008900000c7ab9 */ /* 0x000fe20000000800 */
[----:B------:R-:W-:Y:S01]  /*16d0*/  ISETP.NE.AND P1, PT, RZ, c[0x0][0x1c8], PT ;  /* 0x00007200ff007a0c */ /* 0x000fe20003f25270 */
[----:B------:R-:W-:Y:S02]  /*16e0*/  @UP1 UIMAD UR20, UR16, UR11, UR5 ;  /* 0x0000000b101412a4 */ /* 0x000fe4000f8e0205 */
        /* <DEDUP_REMOVED lines=8> */
[----:B------:R-:W-:Y:S02]  /*1770*/  UIMAD UR7, UR37, UR16, URZ ;  /* 0x00000010250772a4 */ /* 0x000fe4000f8e023f */
[----:B------:R-:W-:Y:S02]  /*1780*/  @!UP1 UMOV UR19, UR4 ;  /* 0x0000000400139c82 */ /* 0x000fe40008000000 */
[----:B------:R-:W-:-:S04]  /*1790*/  UIMAD UR4, UR38, UR12, UR53 ;  /* 0x0000000c260472a4 */ /* 0x000fc8000f8e0235 */
        /* <DEDUP_REMOVED lines=8> */
[----:B--2---:R-:W-:Y:S01]  /*1820*/  UIMAD.WIDE.U32 UR4, UR13, UR10, URZ ;  /* 0x0000000a0d0472a5 */ /* 0x004fe2000f8e003f */
[----:B-1----:R-:W-:-:S03]  /*1830*/  IMAD.MOV R0, RZ, RZ, -R5 ;  /* 0x000000ffff007224 */ /* 0x002fc600078e0a05 */
[----:B------:R-:W-:Y:S01]  /*1840*/  USEL UR15, UR4, URZ, UP3 ;  /* 0x0000003f040f7287 */ /* 0x000fe20009800000 */
[----:B------:R-:W-:Y:S01]  /*1850*/  IMAD.MOV.U32 R4, RZ, RZ, RZ ;  /* 0x000000ffff047224 */ /* 0x000fe200078e00ff */
[----:B------:R-:W-:Y:S01]  /*1860*/  UIMAD UR11, UR13, UR11, UR5 ;  /* 0x0000000b0d0b72a4 */ /* 0x000fe2000f8e0205 */
[----:B------:R-:W-:Y:S01]  /*1870*/  IMAD R0, R0, R6, RZ ;  /* 0x0000000600007224 */ /* 0x000fe200078e02ff */
[----:B------:R-:W-:Y:S02]  /*1880*/  USHF.L.U64.HI UR4, UR31, 0x7, UR38 ;  /* 0x000000071f047899 */ /* 0x000fe40008010226 */
[----:B------:R-:W-:Y:S01]  /*1890*/  USHF.L.U32 UR13, UR31, 0x7, URZ ;  /* 0x000000071f0d7899 */ /* 0x000fe2000800063f */
[----:B------:R-:W-:Y:S01]  /*18a0*/  IMAD.HI.U32 R0, R5, R0, R4 ;  /* 0x0000000005007227 */ /* 0x000fe200078e0004 */
[----:B------:R-:W-:Y:S02]  /*18b0*/  USEL UR5, UR4, URZ, UP6 ;  /* 0x0000003f04057287 */ /* 0x000fe4000b000000 */
[----:B------:R-:W-:-:S02]  /*18c0*/  USEL UR4, UR13, URZ, UP6 ;  /* 0x0000003f0d047287 */ /* 0x000fc4000b000000 */
[----:B------:R-:W-:Y:S01]  /*18d0*/  ULDC UR10, c[0x0][0x234] ;  /* 0x00008d00000a7ab9 */ /* 0x000fe20000000800 */
[----:B------:R-:W-:Y:S01]  /*18e0*/  IMAD.HI.U32 R0, R0, R3, RZ ;  /* 0x0000000300007227 */ /* 0x000fe200078e00ff */
[----:B------:R-:W-:Y:S02]  /*18f0*/  UIADD3 UR4, UP0, UR17, UR4, URZ ;  /* 0x0000000411047290 */ /* 0x000fe4000ff1e03f */
[----:B------:R-:W-:Y:S01]  /*1900*/  USEL UR11, UR11, URZ, UP3 ;  /* 0x0000003f0b0b7287 */ /* 0x000fe20009800000 */
[----:B------:R-:W-:Y:S01]  /*1910*/  IMAD.MOV R4, RZ, RZ, -R0 ;  /* 0x000000ffff047224 */ /* 0x000fe200078e0a00 */
[----:B------:R-:W-:Y:S02]  /*1920*/  UIADD3.X UR7, UR28, UR5, URZ, UP0, !UPT ;  /* 0x000000051c077290 */ /* 0x000fe400087fe43f */
[----:B------:R-:W-:Y:S01]  /*1930*/  UIMAD UR5, UR37, UR4, URZ ;  /* 0x00000004250572a4 */ /* 0x000fe2000f8e023f */
[----:B------:R-:W-:Y:S01]  /*1940*/  IMAD R3, R6, R4, R3 ;  /* 0x0000000406037224 */ /* 0x000fe200078e0203 */
[----:B------:R-:W-:-:S02]  /*1950*/  USHF.R.S32.HI UR13, URZ, 0x1f, UR23 ;  /* 0x0000001f3f0d7899 */ /* 0x000fc40008011417 */
[----:B------:R-:W-:Y:S02]  /*1960*/  UIMAD UR7, UR36, UR7, UR5 ;  /* 0x00000007240772a4 */ /* 0x000fe4000f8e0205 */
[----:B------:R-:W-:Y:S01]  /*1970*/  ISETP.GT.U32.AND P0, PT, R6, R3, PT ;  /* 0x000000030600720c */ /* 0x000fe20003f04070 */
[----:B------:R-:W-:-:S04]  /*1980*/  @UP2 USEL UR5, UR55, UR16, !UP1 ;  /* 0x0000001037052287 */ /* 0x000fc8000c800000 */
[----:B------:R-:W-:Y:S02]  /*1990*/  @UP2 UIMAD UR14, UR34, UR10, UR5 ;  /* 0x0000000a220e22a4 */ /* 0x000fe4000f8e0205 */
[----:B------:R-:W-:-:S04]  /*19a0*/  UIMAD.WIDE.U32 UR4, UR36, UR4, URZ ;  /* 0x00000004240472a5 */ /* 0x000fc8000f8e003f */
[----:B------:R-:W-:Y:S02]  /*19b0*/  UIADD3 UR10, UR5, UR7, URZ ;  /* 0x00000007050a7290 */ /* 0x000fe4000fffe03f */
[----:B------:R-:W-:Y:S01]  /*19c0*/  @!P0 IMAD.IADD R3, R3, 0x1, -R6 ;  /* 0x0000000103038824 */ /* 0x000fe200078e0a06 */
[----:B------:R-:W-:Y:S01]  /*19d0*/  @!P0 IADD3 R0, R0, 0x1, RZ ;  /* 0x0000000100008810 */ /* 0x000fe20007ffe0ff */
[----:B------:R-:W-:Y:S01]  /*19e0*/  @!UP2 UMOV UR14, UR50 ;  /* 0x00000032000eac82 */ /* 0x000fe20008000000 */
        /* <DEDUP_REMOVED lines=14> */
.L_x_511:
[----:B------:R-:W-:Y:S02]  /*1ad0*/  UMOV UR7, UR51 ;  /* 0x0000003300077c82 */ /* 0x000fe40008000000 */
.L_x_512:
[----:B------:R-:W2:Y:S04]  /*1ae0*/  LDL.64 R4, [R1+0x18] ;  /* 0x0000180001047983 */ /* 0x000ea80000100a00 */
[----:B------:R1:W3:Y:S01]  /*1af0*/  LDL.64 R22, [R1+0x18] ;  /* 0x0000180001167983 */ /* 0x0002e20000100a00 */
[----:B------:R-:W-:Y:S01]  /*1b00*/  UIADD3 UR4, UP5, UP4, UR4, UR45, UR47 ;  /* 0x0000002d04047290 */ /* 0x000fe2000fcbe02f */
[----:B------:R-:W-:Y:S02]  /*1b10*/  BSSY B1, `(.L_x_508) ;  /* 0x000091d000017945 */ /* 0x000fe40003800000 */
[----:B------:R-:W4:Y:S01]  /*1b20*/  S2R R19, SR_TID.X ;  /* 0x0000000000137919 */ /* 0x000f220000002100 */
[----:B------:R-:W-:-:S02]  /*1b30*/  UIADD3 UR16, UP1, UP0, UR15, UR4, UR18 ;  /* 0x000000040f107290 */ /* 0x000fc4000f83e012 */
[----:B------:R-:W-:Y:S02]  /*1b40*/  UIADD3.X UR4, UR10, UR49, UR54, UP5, UP4 ;  /* 0x000000310a047290 */ /* 0x000fe4000afe8436 */
[----:B------:R-:W-:Y:S02]  /*1b50*/  UMOV UR18, 0x4 ;  /* 0x0000000400127882 */ /* 0x000fe40000000000 */
[----:B------:R-:W-:Y:S02]  /*1b60*/  UIADD3.X UR15, UR11, UR4, UR12, UP1, UP0 ;  /* 0x000000040b0f7290 */ /* 0x000fe40008fe040c */
[----:B------:R-:W-:Y:S02]  /*1b70*/  UISETP.GE.AND UP0, UPT, UR27, 0x1, UPT ;  /* 0x000000011b00788c */ /* 0x000fe4000bf06270 */
[----:B------:R-:W-:Y:S02]  /*1b80*/  ULDC.64 UR4, c[0x0][0x1a8] ;  /* 0x00006a0000047ab9 */ /* 0x000fe40000000a00 */
[----:B------:R-:W-:-:S02]  /*1b90*/  UIMAD UR4, UR58, UR4, URZ ;  /* 0x000000043a0472a4 */ /* 0x000fc4000f8e023f */
[----:B------:R-:W-:Y:S02]  /*1ba0*/  ULEA.HI.SX32 UR12, UR32, 0xffffffff, 0x1a ;  /* 0xffffffff200c7891 */ /* 0x000fe4000f8fd23f */
[----:B------:R-:W-:-:S03]  /*1bb0*/  UIMAD UR11, UR34, UR5, UR4 ;  /* 0x00000005220b72a4 */ /* 0x000fc6000f8e0204 */
[----:B------:R-:W-:Y:S02]  /*1bc0*/  ULDC.64 UR4, c[0x0][0x378] ;  /* 0x0000de0000047ab9 */ /* 0x000fe40000000a00 */
[----:B------:R-:W-:Y:S01]  /*1bd0*/  UIMAD UR4, UR58, UR4, URZ ;  /* 0x000000043a0472a4 */ /* 0x000fe2000f8e023f */
[----:B----4-:R-:W-:-:S03]  /*1be0*/  SHF.R.S32.HI R20, RZ, 0x1f, R19 ;  /* 0x0000001fff147819 */ /* 0x010fc60000011413 */
[----:B------:R-:W-:Y:S01]  /*1bf0*/  UIMAD UR10, UR34, UR5, UR4 ;  /* 0x00000005220a72a4 */ /* 0x000fe2000f8e0204 */
[----:B------:R-:W-:Y:S02]  /*1c00*/  LEA.HI R3, R20, R19, RZ, 0x2 ;  /* 0x0000001314037211 */ /* 0x000fe400078f10ff */
[----:B------:R-:W-:Y:S02]  /*1c10*/  ULDC.64 UR4, c[0x0][0x370] ;  /* 0x0000dc0000047ab9 */ /* 0x000fe40000000a00 */
[----:B------:R-:W-:Y:S01]  /*1c20*/  UIMAD UR4, UR28, UR4, URZ ;  /* 0x000000041c0472a4 */ /* 0x000fe2000f8e023f */
[----:B------:R-:W-:-:S03]  /*1c30*/  SHF.R.S32.HI R3, RZ, 0x2, R3 ;  /* 0x00000002ff037819 */ /* 0x000fc60000011403 */
[----:B------:R-:W-:Y:S01]  /*1c40*/  UIMAD UR4, UR17, UR5, UR4 ;  /* 0x00000005110472a4 */ /* 0x000fe2000f8e0204 */
[----:B------:R-:W-:Y:S01]  /*1c50*/  SHF.R.S32.HI R18, RZ, 0x1f, R3 ;  /* 0x0000001fff127819 */ /* 0x000fe20000011403 */
[----:B------:R-:W-:Y:S01]  /*1c60*/  UIADD3 UR5, UR17, UR7, URZ ;  /* 0x0000000711057290 */ /* 0x000fe2000fffe03f */
[----:B------:R-:W-:Y:S01]  /*1c70*/  IADD3 R0, P1, R3, UR17, RZ ;  /* 0x0000001103007c10 */ /* 0x000fe2000ff3e0ff */
[----:B------:R-:W-:Y:S02]  /*1c80*/  UIADD3 UR7, UR17, UR14, URZ ;  /* 0x0000000e11077290 */ /* 0x000fe4000fffe03f */
[C---:B------:R-:W-:Y:S01]  /*1c90*/  IMAD R8, R18.reuse, c[0x0][0x370], RZ ;  /* 0x0000dc0012087a24 */ /* 0x040fe200078e02ff */
        /* <DEDUP_REMOVED lines=14> */
[----:B------:R-:W-:-:S03]  /*1d80*/  IADD3 R5, R5, UR4, RZ ;  /* 0x0000000405057c10 */ /* 0x000fc6000fffe0ff */
[----:B------:R-:W-:-:S04]  /*1d90*/  IMAD.WIDE.U32 R6, R0, c[0x0][0x1a8], R6 ;  /* 0x00006a0000067a25 */ /* 0x000fc800078e0006 */
[----:B------:R-:W-:Y:S01]  /*1da0*/  IMAD.WIDE.U32 R4, R0, c[0x0][0x378], R4 ;  /* 0x0000de0000047a25 */ /* 0x000fe200078e0004 */
[----:B------:R-:W-:Y:S02]  /*1db0*/  LEA.HI R0, R20, R19, RZ, 0x5 ;  /* 0x0000001314007211 */ /* 0x000fe400078f28ff */
[----:B------:R-:W-:Y:S02]  /*1dc0*/  IADD3 R15, R7, UR11, RZ ;  /* 0x0000000b070f7c10 */ /* 0x000fe4000fffe0ff */
[----:B------:R-:W-:Y:S02]  /*1dd0*/  LOP3.LUT R7, R0, 0xffffffe0, RZ, 0xc0, !PT ;  /* 0xffffffe000077812 */ /* 0x000fe400078ec0ff */
[----:B------:R-:W-:Y:S02]  /*1de0*/  SHF.R.S32.HI R0, RZ, 0x5, R0 ;  /* 0x00000005ff007819 */ /* 0x000fe40000011400 */
[----:B------:R-:W-:Y:S01]  /*1df0*/  IADD3 R5, R5, UR10, RZ ;  /* 0x0000000a05057c10 */ /* 0x000fe2000fffe0ff */
[----:B------:R-:W-:Y:S01]  /*1e00*/  IMAD.IADD R16, R19, 0x1, -R7 ;  /* 0x0000000113107824 */ /* 0x000fe200078e0a07 */
[----:B------:R-:W-:Y:S01]  /*1e10*/  ULDC.64 UR10, c[0x0][0x3c8] ;  /* 0x0000f200000a7ab9 */ /* 0x000fe20000000a00 */
[----:B------:R-:W-:Y:S01]  /*1e20*/  LEA R10, P3, R6, c[0x0][0x160], 0x1 ;  /* 0x00005800060a7a11 */ /* 0x000fe200078608ff */
[----:B------:R-:W-:Y:S01]  /*1e30*/  UIMAD.WIDE UR4, UR5, UR18, UR10 ;  /* 0x00000012050472a5 */ /* 0x000fe2000f8e020a */
[----:B------:R-:W-:-:S02]  /*1e40*/  IMAD R0, R0, UR46, R16 ;  /* 0x0000002e00007c24 */ /* 0x000fc4000f8e0210 */
[C---:B------:R-:W-:Y:S01]  /*1e50*/  IMAD.WIDE.U32 R4, R3.reuse, c[0x0][0x370], R4 ;  /* 0x0000dc0003047a25 */ /* 0x040fe200078e0004 */
[----:B------:R-:W-:Y:S02]  /*1e60*/  ULDC.64 UR10, c[0x0][0x200] ;  /* 0x00008000000a7ab9 */ /* 0x000fe40000000a00 */
[----:B------:R-:W-:Y:S01]  /*1e70*/  IADD3 R7, P0, R0, UR16, RZ ;  /* 0x0000001000077c10 */ /* 0x000fe2000ff1e0ff */
[----:B------:R-:W-:Y:S01]  /*1e80*/  UIMAD.WIDE UR18, UR7, UR18, UR10 ;  /* 0x00000012071272a5 */ /* 0x000fe2000f8e020a */
[----:B------:R-:W-:Y:S02]  /*1e90*/  LEA R12, P2, R4, c[0x0][0x330], 0x1 ;  /* 0x0000cc00040c7a11 */ /* 0x000fe400078408ff */
[----:B------:R-:W-:Y:S01]  /*1ea0*/  LEA.HI.X.SX32 R9, R0, UR15, 0x1, P0 ;  /* 0x0000000f00097c11 */ /* 0x000fe200080f0eff */
[----:B------:R-:W-:Y:S01]  /*1eb0*/  IMAD R0, R3, c[0x0][0x374], R8 ;  /* 0x0000dd0003007a24 */ /* 0x000fe200078e0208 */
[----:B------:R-:W-:Y:S02]  /*1ec0*/  PLOP3.LUT P0, PT, PT, PT, UP0, 0x80, 0x0 ;  /* 0x000000000000781c */ /* 0x000fe40003f0f008 */
[----:B------:R-:W-:Y:S01]  /*1ed0*/  LEA R13, P1, R7, c[0x0][0x350], 0x2 ;  /* 0x0000d400070d7a11 */ /* 0x000fe200078210ff */
[----:B------:R-:W-:Y:S01]  /*1ee0*/  IMAD.IADD R0, R5, 0x1, R0 ;  /* 0x0000000105007824 */ /* 0x000fe200078e0200 */
[----:B------:R-:W-:-:S02]  /*1ef0*/  LEA.HI.X R8, R6, c[0x0][0x164], R15, 0x1, P3 ;  /* 0x0000590006087a11 */ /* 0x000fc400018f0c0f */
[----:B------:R-:W-:Y:S02]  /*1f00*/  LEA.HI.X R11, R7, c[0x0][0x354], R9, 0x2, P1 ;  /* 0x0000d500070b7a11 */ /* 0x000fe400008f1409 */
[----:B------:R-:W-:-:S05]  /*1f10*/  LEA.HI.X R9, R4, c[0x0][0x334], R0, 0x1, P2 ;  /* 0x0000cd0004097a11 */ /* 0x000fca00010f0c00 */
[----:B------:R-:W-:Y:S05]  /*1f20*/  @!P0 BRA `(.L_x_513) ;  /* 0x0000848000008947 */ /* 0x000fea0003800000 */
[----:B-1----:R-:W2:Y:S01]  /*1f30*/  LDL R25, [R1+0x58] ;  /* 0x0000580001197983 */ /* 0x002ea20000100800 */
[----:B------:R-:W-:Y:S01]  /*1f40*/  PLOP3.LUT P0, PT, PT, PT, UP3, 0x80, 0x0 ;  /* 0x000000000000781c */ /* 0x000fe20003f0f038 */
[----:B------:R-:W-:Y:S01]  /*1f50*/  UMOV UR17, UR5 ;  /* 0x0000000500117c82 */ /* 0x000fe20008000000 */
[----:B------:R-:W-:Y:S01]  /*1f60*/  MOV R21, R10 ;  /* 0x0000000a00157202 */ /* 0x000fe20000000f00 */
[----:B------:R-:W-:Y:S01]  /*1f70*/  UMOV UR5, UR12 ;  /* 0x0000000c00057c82 */ /* 0x000fe20008000000 */
[----:B------:R-:W-:Y:S01]  /*1f80*/  IMAD.MOV.U32 R24, RZ, RZ, R8 ;  /* 0x000000ffff187224 */ /* 0x000fe200078e0008 */
[----:B------:R-:W-:Y:S01]  /*1f90*/  UMOV UR20, UR4 ;  /* 0x0000000400147c82 */ /* 0x000fe20008000000 */
[----:B------:R-:W-:Y:S01]  /*1fa0*/  MOV R26, R12 ;  /* 0x0000000c001a7202 */ /* 0x000fe20000000f00 */
[----:B------:R-:W-:Y:S01]  /*1fb0*/  ULEA.HI UR4, UR5, UR5, URZ, 0x1 ;  /* 0x0000000505047291 */ /* 0x000fe2000f8f083f */
[----:B------:R-:W-:Y:S01]  /*1fc0*/  IMAD.MOV.U32 R27, RZ, RZ, R9 ;  /* 0x000000ffff1b7224 */ /* 0x000fe200078e0009 */
[----:B------:R-:W-:Y:S01]  /*1fd0*/  ULDC.64 UR10, c[0x0][0x1a0] ;  /* 0x00006800000a7ab9 */ /* 0x000fe20000000a00 */
[----:B------:R-:W-:Y:S01]  /*1fe0*/  STL [R1+0x10], R21 ;  /* 0x0000101501007387 */ /* 0x000fe20000100800 */
[----:B------:R-:W-:Y:S01]  /*1ff0*/  ULOP3.LUT UR4, UR4, 0xfffffffe, URZ, 0xc0, !UPT ;  /* 0xfffffffe04047892 */ /* 0x000fe2000f8ec03f */
[----:B------:R-:W-:Y:S01]  /*2000*/  MOV R15, UR23 ;  /* 0x00000017000f7c02 */ /* 0x000fe20008000f00 */
[----:B------:R-:W-:Y:S01]  /*2010*/  UIMAD UR7, UR13, UR10, URZ ;  /* 0x0000000a0d0772a4 */ /* 0x000fe2000f8e023f */
[----:B------:R-:W-:Y:S01]  /*2020*/  STL [R1+0xc], R24 ;  /* 0x00000c1801007387 */ /* 0x000fe20000100800 */
[----:B------:R-:W-:Y:S01]  /*2030*/  UIADD3 UR4, UR5, -UR4, URZ ;  /* 0x8000000405047290 */ /* 0x000fe2000fffe03f */
[----:B------:R-:W-:Y:S01]  /*2040*/  BSSY B0, `(.L_x_514) ;  /* 0x000003c000007945 */ /* 0x000fe20003800000 */
[----:B------:R-:W-:Y:S01]  /*2050*/  UIMAD UR7, UR23, UR11, UR7 ;  /* 0x0000000b170772a4 */ /* 0x000fe2000f8e0207 */
[----:B------:R1:W-:Y:S01]  /*2060*/  STL [R1], R13 ;  /* 0x0000000d01007387 */ /* 0x0003e20000100800 */
[----:B------:R-:W-:Y:S01]  /*2070*/  UISETP.NE.AND UP0, UPT, UR4, 0x1, UPT ;  /* 0x000000010400788c */ /* 0x000fe2000bf05270 */
[----:B------:R-:W-:Y:S01]  /*2080*/  IMAD.WIDE.U32 R4, R15, c[0x0][0x1a0], R22 ;  /* 0x000068000f047a25 */ /* 0x000fe200078e0016 */
[----:B------:R-:W-:Y:S01]  /*2090*/  UIMAD UR4, UR22, -0x80, UR6 ;  /* 0xffffff80160478a4 */ /* 0x000fe2000f8e0206 */
[----:B------:R3:W-:Y:S01]  /*20a0*/  STL [R1+0x8], R26 ;  /* 0x0000081a01007387 */ /* 0x0007e20000100800 */
[----:B------:R-:W-:-:S03]  /*20b0*/  MOV R7, UR7 ;  /* 0x0000000700077c02 */ /* 0x000fc60008000f00 */
[----:B------:R-:W-:Y:S01]  /*20c0*/  @P0 BAR.SYNC.DEFER_BLOCKING 0x0 ;  /* 0x0000000000000b1d */ /* 0x000fe20000010000 */
[----:B------:R-:W-:Y:S02]  /*20d0*/  ISETP.GE.AND P1, PT, R3, UR4, PT ;  /* 0x0000000403007c0c */ /* 0x000fe4000bf26270 */
[----:B------:R-:W-:Y:S01]  /*20e0*/  IADD3 R6, P2, R4, UR29, RZ ;  /* 0x0000001d04067c10 */ /* 0x000fe2000ff5e0ff */
[----:B------:R-:W-:Y:S01]  /*20f0*/  IMAD R4, R17, c[0x0][0x1b8], RZ ;  /* 0x00006e0011047a24 */ /* 0x000fe200078e02ff */
[----:B------:R-:W-:Y:S01]  /*2100*/  MOV R252, R11 ;  /* 0x0000000b00fc7202 */ /* 0x000fe20000000f00 */
[----:B------:R3:W-:Y:S01]  /*2110*/  STL [R1+0x4], R27 ;  /* 0x0000041b01007387 */ /* 0x0007e20000100800 */
[----:B------:R-:W-:Y:S01]  /*2120*/  IADD3.X R7, R5, UR30, R7, P2, !PT ;  /* 0x0000001e05077c10 */ /* 0x000fe200097fe407 */
[----:B------:R-:W-:-:S04]  /*2130*/  IMAD R4, R14, c[0x0][0x1bc], R4 ;  /* 0x00006f000e047a24 */ /* 0x000fc800078e0204 */
[----:B------:R-:W-:-:S04]  /*2140*/  IMAD.WIDE.U32 R6, R14, c[0x0][0x1b8], R6 ;  /* 0x00006e000e067a25 */ /* 0x000fc800078e0006 */
[----:B-1----:R-:W-:Y:S02]  /*2150*/  IMAD.IADD R13, R7, 0x1, R4 ;  /* 0x00000001070d7824 */ /* 0x002fe400078e0204 */
        /* <DEDUP_REMOVED lines=8> */
[----:B------:R-:W4:Y:S01]  /*21e0*/  LDL R28, [R1+0x40] ;  /* 0x00004000011c7983 */ /* 0x000f220000100800 */
        /* <DEDUP_REMOVED lines=17> */
[----:B----4-:R-:W-:-:S11]  /*2300*/  ISETP.GE.AND P3, PT, R28, c[0x0][0x220], PT ;  /* 0x000088001c007a0c */ /* 0x010fd60003f66270 */
        /* <DEDUP_REMOVED lines=15> */
.L_x_515:
[----:B------:R-:W-:Y:S05]  /*2400*/  BSYNC B0 ;  /* 0x0000000000007941 */ /* 0x000fea0003800000 */
.L_x_514:
        /* <DEDUP_REMOVED lines=18> */
[----:B----4-:R-:W-:Y:S02]  /*2530*/  ISETP.GE.AND P3, PT, R9, c[0x0][0x220], PT ;  /* 0x0000880009007a0c */ /* 0x010fe40003f66270 */
[----:B-----5:R-:W-:Y:S02]  /*2540*/  ISETP.GE.AND P0, PT, R8, c[0x0][0x220], PT ;  /* 0x0000880008007a0c */ /* 0x020fe40003f06270 */
        /* <DEDUP_REMOVED lines=21> */
.L_x_517:
[----:B------:R-:W-:Y:S05]  /*26a0*/  BSYNC B0 ;  /* 0x0000000000007941 */ /* 0x000fea0003800000 */
.L_x_516:
        /* <DEDUP_REMOVED lines=39> */
.L_x_519:
[----:B------:R-:W-:Y:S05]  /*2920*/  BSYNC B0 ;  /* 0x0000000000007941 */ /* 0x000fea0003800000 */
.L_x_518:
        /* <DEDUP_REMOVED lines=19> */
.L_x_521:
        /* <DEDUP_REMOVED lines=36> */
.L_x_522:
[----:B------:R-:W-:Y:S05]  /*2ca0*/  BSYNC B0 ;  /* 0x0000000000007941 */ /* 0x000fea0003800000 */
.L_x_520:
[----:B------:R-:W5:Y:S01]  /*2cb0*/  LDL R21, [R1+0x38] ;  /* 0x0000380001157983 */ /* 0x000f620000100800 */
[----:B-1----:R-:W-:Y:S01]  /*2cc0*/  IMAD.MOV.U32 R7, RZ, RZ, 0x4 ;  /* 0x00000004ff077424 */ /* 0x002fe200078e00ff */
[----:B------:R-:W-:Y:S01]  /*2cd0*/  MOV R8, 0x7f800000 ;  /* 0x7f80000000087802 */ /* 0x000fe20000000f00 */
[----:B------:R-:W-:Y:S01]  /*2ce0*/  IMAD.MOV.U32 R9, RZ, RZ, 0x7f800000 ;  /* 0x7f800000ff097424 */ /* 0x000fe200078e00ff */
[----:B------:R-:W-:Y:S01]  /*2cf0*/  MOV R10, 0x7f800000 ;  /* 0x7f800000000a7802 */ /* 0x000fe20000000f00 */
[----:B------:R-:W-:Y:S01]  /*2d00*/  IMAD.MOV.U32 R11, RZ, RZ, 0x7f800000 ;  /* 0x7f800000ff0b7424 */ /* 0x000fe200078e00ff */
[----:B------:R-:W-:Y:S01]  /*2d10*/  ULDC.64 UR10, c[0x0][0x198] ;  /* 0x00006600000a7ab9 */ /* 0x000fe20000000a00 */
[C---:B-----5:R-:W-:Y:S02]  /*2d20*/  IADD3 R6, R21.reuse, 0x28, RZ ;  /* 0x0000002815067810 */ /* 0x060fe40007ffe0ff */
[----:B------:R-:W-:Y:S02]  /*2d30*/  IADD3 R4, R21, 0x20, RZ ;  /* 0x0000002015047810 */ /* 0x000fe40007ffe0ff */
[----:B------:R-:W-:-:S02]  /*2d40*/  ISETP.GE.AND P2, PT, R6, UR4, PT ;  /* 0x0000000406007c0c */ /* 0x000fc4000bf46270 */
[----:B------:R-:W-:Y:S02]  /*2d50*/  IADD3 R5, R21, 0x8, RZ ;  /* 0x0000000815057810 */ /* 0x000fe40007ffe0ff */
[----:B------:R-:W-:Y:S01]  /*2d60*/  ISETP.GE.AND P3, PT, R4, UR4, PT ;  /* 0x0000000404007c0c */ /* 0x000fe2000bf66270 */
[----:B------:R-:W-:Y:S01]  /*2d70*/  IMAD.MOV.U32 R4, RZ, RZ, 0x4 ;  /* 0x00000004ff047424 */ /* 0x000fe200078e00ff */
[----:B------:R-:W-:Y:S02]  /*2d80*/  ISETP.GE.AND P4, PT, R5, UR4, PT ;  /* 0x0000000405007c0c */ /* 0x000fe4000bf86270 */
[C---:B------:R-:W-:Y:S01]  /*2d90*/  ISETP.GE.AND P6, PT, R21.reuse, UR4, PT ;  /* 0x0000000415007c0c */ /* 0x040fe2000bfc6270 */
[----:B------:R-:W-:-:S04]  /*2da0*/  IMAD.WIDE R4, R21, R4, UR18 ;  /* 0x0000001215047e25 */ /* 0x000fc8000f8e0204 */
[----:B------:R-:W-:-:S04]  /*2db0*/  @!P2 IMAD.WIDE R6, R6, R7, UR18 ;  /* 0x000000120606ae25 */ /* 0x000fc8000f8e0207 */
[----:B------:R1:W5:Y:S04]  /*2dc0*/  @!P3 LDG.E R9, [R4.64+0x80] ;  /* 0x000080080409b981 */ /* 0x000368000c1e1900 */
[----:B---3--:R2:W3:Y:S04]  /*2dd0*/  @!P2 LDG.E R8, [R6.64] ;  /* 0x000000080608a981 */ /* 0x0084e8000c1e1900 */
[----:B----4-:R1:W4:Y:S04]  /*2de0*/  @!P4 LDG.E R10, [R4.64+0x20] ;  /* 0x00002008040ac981 */ /* 0x010328000c1e1900 */
[----:B------:R1:W4:Y:S01]  /*2df0*/  @!P6 LDG.E R11, [R4.64] ;  /* 0x00000008040be981 */ /* 0x000322000c1e1900 */
[----:B------:R-:W-:-:S03]  /*2e00*/  UIMAD UR4, UR13, UR10, URZ ;  /* 0x0000000a0d0472a4 */ /* 0x000fc6000f8e023f */
[----:B------:R2:W-:Y:S01]  /*2e10*/  @P1 STS [R0+0x9000], RZ ;  /* 0x009000ff00001388 */ /* 0x0005e20000000800 */
[----:B------:R-:W-:-:S03]  /*2e20*/  UIMAD UR4, UR23, UR11, UR4 ;  /* 0x0000000b170472a4 */ /* 0x000fc6000f8e0204 */
[----:B------:R3:W-:Y:S04]  /*2e30*/  @P1 STS [R0+0x9004], RZ ;  /* 0x009004ff00001388 */ /* 0x0007e80000000800 */
[----:B------:R3:W-:Y:S04]  /*2e40*/  @P1 STS.64 [R0+0x9008], RZ ;  /* 0x009008ff00001388 */ /* 0x0007e80000000a00 */
[----:B------:R3:W-:Y:S04]  /*2e50*/  @P1 STS.128 [R0+0xb000], RZ ;  /* 0x00b000ff00001388 */ /* 0x0007e80000000c00 */
[----:B------:R3:W-:Y:S01]  /*2e60*/  @P1 STS.128 [R0+0xd000], RZ ;  /* 0x00d000ff00001388 */ /* 0x0007e20000000c00 */
[----:B-1----:R-:W-:-:S05]  /*2e70*/  IMAD.WIDE.U32 R4, R15, c[0x0][0x198], R22 ;  /* 0x000066000f047a25 */ /* 0x002fca00078e0016 */
[----:B--2---:R-:W-:Y:S02]  /*2e80*/  IADD3 R6, P2, R4, UR25, RZ ;  /* 0x0000001904067c10 */ /* 0x004fe4000ff5e0ff */
[----:B------:R-:W-:-:S04]  /*2e90*/  MOV R4, UR4 ;  /* 0x0000000400047c02 */ /* 0x000fc80008000f00 */
[----:B------:R-:W-:Y:S01]  /*2ea0*/  IADD3.X R7, R5, UR26, R4, P2, !PT ;  /* 0x0000001a05077c10 */ /* 0x000fe200097fe404 */
[----:B------:R-:W-:Y:S01]  /*2eb0*/  IMAD R4, R17, c[0x0][0x1b0], RZ ;  /* 0x00006c0011047a24 */ /* 0x000fe200078e02ff */
[----:B------:R-:W-:Y:S03]  /*2ec0*/  BSSY B0, `(.L_x_523) ;  /* 0x000002c000007945 */ /* 0x000fe60003800000 */
[C---:B------:R-:W-:Y:S02]  /*2ed0*/  IMAD R4, R14.reuse, c[0x0][0x1b4], R4 ;  /* 0x00006d000e047a24 */ /* 0x040fe400078e0204 */
[----:B------:R-:W-:-:S04]  /*2ee0*/  IMAD.WIDE.U32 R6, R14, c[0x0][0x1b0], R6 ;  /* 0x00006c000e067a25 */ /* 0x000fc800078e0006 */
[----:B------:R-:W-:Y:S01]  /*2ef0*/  IMAD.IADD R13, R7, 0x1, R4 ;  /* 0x00000001070d7824 */ /* 0x000fe200078e0204 */
[----:B---3--:R1:W-:Y:S04]  /*2f00*/  STL [R1+0x24], R8 ;  /* 0x0000240801007387 */ /* 0x0083e80000100800 */
[----:B-----5:R1:W-:Y:S04]  /*2f10*/  STL [R1+0x20], R9 ;  /* 0x0000200901007387 */ /* 0x0203e80000100800 */
[----:B----4-:R1:W-:Y:S04]  /*2f20*/  STL [R1+0x2c], R10 ;  /* 0x00002c0a01007387 */ /* 0x0103e80000100800 */
        /* <DEDUP_REMOVED lines=37> */
.L_x_524:
[----:B------:R-:W-:Y:S05]  /*3180*/  BSYNC B0 ;  /* 0x0000000000007941 */ /* 0x000fea0003800000 */
.L_x_523:
        /* <DEDUP_REMOVED lines=38> */
.L_x_526:
[----:B------:R-:W-:Y:S05]  /*33f0*/  BSYNC B0 ;  /* 0x0000000000007941 */ /* 0x000fea0003800000 */
.L_x_525:
[----:B------:R-:W0:Y:S01]  /*3400*/  LDGDEPBAR ;  /* 0x00000000000079af */ /* 0x000e220000000000 */
[----:B------:R-:W-:Y:S01]  /*3410*/  ULDC.64 UR12, c[0x0][0x318] ;  /* 0x0000c600000c7ab9 */ /* 0x000fe20000000a00 */
[----:B-1----:R-:W-:Y:S01]  /*3420*/  IMAD.MOV.U32 R8, RZ, RZ, c[0x0][0x308] ;  /* 0x0000c200ff087624 */ /* 0x002fe200078e00ff */
[----:B------:R-:W-:Y:S01]  /*3430*/  UISETP.NE.U32.AND UP1, UPT, URZ, UR12, UPT ;  /* 0x0000000c3f00728c */ /* 0x000fe2000bf25070 */
[----:B------:R-:W-:Y:S01]  /*3440*/  IMAD.MOV.U32 R9, RZ, RZ, c[0x0][0x30c] ;  /* 0x0000c300ff097624 */ /* 0x000fe200078e00ff */
[----:B------:R-:W-:-:S02]  /*3450*/  ULDC.64 UR14, c[0x0][0x320] ;  /* 0x0000c800000e7ab9 */ /* 0x000fc40000000a00 */
[----:B------:R-:W-:-:S06]  /*3460*/  UISETP.NE.AND.EX UP1, UPT, URZ, UR13, UPT, UP1 ;  /* 0x0000000d3f00728c */ /* 0x000fcc000bf25310 */
[----:B------:R-:W-:-:S05]  /*3470*/  PLOP3.LUT P1, PT, PT, PT, UP1, 0x80, 0x0 ;  /* 0x000000000000781c */ /* 0x000fca0003f2f018 */
[----:B------:R-:W-:Y:S02]  /*3480*/  @UP1 UMOV UR10, UR34 ;  /* 0x00000022000a1c82 */ /* 0x000fe40008000000 */
[----:B------:R-:W-:Y:S02]  /*3490*/  @UP1 UMOV UR11, UR58 ;  /* 0x0000003a000b1c82 */ /* 0x000fe40008000000 */
[----:B------:R-:W-:Y:S01]  /*34a0*/  @UP1 UIMAD.WIDE.U32 UR10, UR31, UR14, UR10 ;  /* 0x0000000e1f0a12a5 */ /* 0x000fe2000f8e000a */
[----:B------:R-:W-:-:S04]  /*34b0*/  DEPBAR.LE SB0, 0x1 ;  /* 0x000080400000791a */ /* 0x000fc80000000000 */
[----:B------:R-:W-:Y:S01]  /*34c0*/  BAR.SYNC.DEFER_BLOCKING 0x0 ;  /* 0x0000000000007b1d */ /* 0x000fe20000010000 */
[----:B------:R-:W-:Y:S02]  /*34d0*/  @UP1 UIMAD UR14, UR38, UR14, URZ ;  /* 0x0000000e260e12a4 */ /* 0x000fe4000f8e023f */
[----:B------:R-:W-:Y:S02]  /*34e0*/  @UP1 ULEA UR12, UP0, UR10, UR12, 0x2 ;  /* 0x0000000c0a0c1291 */ /* 0x000fe4000f80103f */
[----:B------:R-:W-:-:S04]  /*34f0*/  @UP1 UIMAD UR15, UR31, UR15, UR14 ;  /* 0x0000000f1f0f12a4 */ /* 0x000fc8000f8e020e */
[----:B------:R-:W-:Y:S01]  /*3500*/  @UP1 UIADD3 UR15, UR11, UR15, URZ ;  /* 0x0000000f0b0f1290 */ /* 0x000fe2000fffe03f */
[----:B------:R-:W-:-:S03]  /*3510*/  IMAD.U32 R4, RZ, RZ, UR12 ;  /* 0x0000000cff047e24 */ /* 0x000fc6000f8e00ff */
[----:B------:R-:W-:-:S06]  /*3520*/  @UP1 ULEA.HI.X UR13, UR10, UR13, UR15, 0x2, UP0 ;  /* 0x0000000d0a0d1291 */ /* 0x000fcc00080f140f */
[----:B------:R-:W-:-:S05]  /*3530*/  MOV R5, UR13 ;  /* 0x0000000d00057c02 */ /* 0x000fca0008000f00 */
[----:B------:R1:W3:Y:S04]  /*3540*/  @P1 LDG.E R6, [R4.64] ;  /* 0x0000000804061981 */ /* 0x0002e8000c1e1900 */
[----:B------:R-:W4:Y:S01]  /*3550*/  S2R R7, SR_TID.X ;  /* 0x0000000000077919 */ /* 0x000f220000002100 */
[----:B--2---:R-:W-:Y:S01]  /*3560*/  LEA.HI R0, R20, R19, RZ, 0x6 ;  /* 0x0000001314007211 */ /* 0x004fe200078f30ff */
[----:B------:R-:W-:Y:S01]  /*3570*/  IMAD.U32 R3, RZ, RZ, UR22 ;  /* 0x00000016ff037e24 */ /* 0x000fe2000f8e00ff */
[----:B------:R-:W3:Y:S01]  /*3580*/  @P1 MUFU.RCP R11, c[0x0][0x238] ;  /* 0x00008e00000b1b08 */ /* 0x000ee20000001000 */
[----:B------:R-:W-:Y:S04]  /*3590*/  STL [R1+0x14], R237 ;  /* 0x000014ed01007387 */ /* 0x000fe80000100800 */
[----:B------:R-:W2:Y:S04]  /*35a0*/  LDSM.16.M88.4 R172, [R221+0xf000] ;  /* 0x00f00000ddac783b */ /* 0x000ea80000000200 */
[----:B------:R-:W2:Y:S04]  /*35b0*/  LDSM.16.M88.4 R176, [R221+0xf400] ;  /* 0x00f40000ddb0783b */ /* 0x000ea80000000200 */
[----:B------:R-:W2:Y:S04]  /*35c0*/  LDSM.16.M88.4 R180, [R222+0xf000] ;  /* 0x00f00000deb4783b */ /* 0x000ea80000000200 */
[----:B------:R-:W2:Y:S04]  /*35d0*/  LDSM.16.M88.4 R184, [R222+0xf400] ;  /* 0x00f40000deb8783b */ /* 0x000ea80000000200 */
[----:B-1----:R1:W5:Y:S04]  /*35e0*/  LDG.E.64 R4, [R8.64+0x8] ;  /* 0x0000080808047981 */ /* 0x002368000c1e1b00 */
[----:B------:R-:W2:Y:S04]  /*35f0*/  LDSM.16.M88.4 R188, [R221+0x11000] ;  /* 0x01100000ddbc783b */ /* 0x000ea80000000200 */
[----:B------:R-:W2:Y:S04]  /*3600*/  LDSM.16.M88.4 R192, [R221+0x11400] ;  /* 0x01140000ddc0783b */ /* 0x000ea80000000200 */
[----:B------:R-:W2:Y:S04]  /*3610*/  LDSM.16.M88.4 R196, [R222+0x11000] ;  /* 0x01100000dec4783b */ /* 0x000ea80000000200 */
[----:B------:R-:W2:Y:S04]  /*3620*/  LDSM.16.M88.4 R200, [R222+0x11400] ;  /* 0x01140000dec8783b */ /* 0x000ea80000000200 */
[----:B------:R-:W2:Y:S04]  /*3630*/  LDSM.16.M88.4 R204, [R221+0x13000] ;  /* 0x01300000ddcc783b */ /* 0x000ea80000000200 */
[----:B------:R-:W2:Y:S04]  /*3640*/  LDSM.16.M88.4 R208, [R221+0x13400] ;  /* 0x01340000ddd0783b */ /* 0x000ea80000000200 */
[----:B-1----:R-:W2:Y:S01]  /*3650*/  LDG.E.64 R8, [R8.64] ;  /* 0x0000000808087981 */ /* 0x002ea2000c1e1b00 */
[----:B------:R-:W-:Y:S01]  /*3660*/  SHF.R.S32.HI R0, RZ, 0x6, R0 ;  /* 0x00000006ff007819 */ /* 0x000fe20000011400 */
[----:B----4-:R-:W-:Y:S01]  /*3670*/  IMAD.SHL.U32 R7, R7, 0x2, RZ ;  /* 0x0000000207077824 */ /* 0x010fe200078e00ff */
[----:B------:R-:W-:Y:S01]  /*3680*/  CS2R R126, SRZ ;  /* 0x00000000007e7805 */ /* 0x000fe2000001ff00 */
[----:B------:R-:W1:Y:S01]  /*3690*/  LDSM.16.M88.4 R212, [R222+0x13000] ;  /* 0x01300000ded4783b */ /* 0x000e620000000200 */
[----:B------:R-:W-:Y:S01]  /*36a0*/  IMAD.SHL.U32 R223, R231, 0x2, RZ ;  /* 0x00000002e7df7824 */ /* 0x000fe200078e00ff */
[----:B------:R-:W-:Y:S01]  /*36b0*/  CS2R R124, SRZ ;  /* 0x00000000007c7805 */ /* 0x000fe2000001ff00 */
[----:B------:R-:W-:Y:S01]  /*36c0*/  IMAD.SHL.U32 R10, R0, 0x20, RZ ;  /* 0x00000020000a7824 */ /* 0x000fe200078e00ff */
[----:B------:R-:W4:Y:S01]  /*36d0*/  LDSM.16.M88.4 R216, [R222+0x13400] ;  /* 0x01340000ded8783b */ /* 0x000f220000000200 */
[----:B------:R-:W-:Y:S01]  /*36e0*/  IMAD R12, R3, 0x4, R0 ;  /* 0x00000004030c7824 */ /* 0x000fe200078e0200 */
[----:B------:R-:W-:Y:S01]  /*36f0*/  SHF.R.S32.HI R3, RZ, 0x1f, R16 ;  /* 0x0000001fff037819 */ /* 0x000fe20000011410 */
[----:B------:R-:W-:Y:S01]  /*3700*/  CS2R R130, SRZ ;  /* 0x0000000000827805 */ /* 0x000fe2000001ff00 */
[----:B------:R-:W-:Y:S01]  /*3710*/  LOP3.LUT R10, R10, 0x6, R7, 0xf8, !PT ;  /* 0x000000060a0a7812 */ /* 0x000fe200078ef807 */
[----:B------:R-:W-:Y:S01]  /*3720*/  CS2R R128, SRZ ;  /* 0x0000000000807805 */ /* 0x000fe2000001ff00 */
[----:B------:R-:W-:Y:S01]  /*3730*/  MOV R7, UR22 ;  /* 0x0000001600077c02 */ /* 0x000fe20008000f00 */
[----:B------:R-:W-:Y:S01]  /*3740*/  CS2R R122, SRZ ;  /* 0x00000000007a7805 */ /* 0x000fe2000001ff00 */
[----:B------:R-:W-:Y:S01]  /*3750*/  CS2R R120, SRZ ;  /* 0x0000000000787805 */ /* 0x000fe2000001ff00 */
[----:B------:R-:W-:Y:S01]  /*3760*/  CS2R R118, SRZ ;  /* 0x0000000000767805 */ /* 0x000fe2000001ff00 */
[----:B------:R-:W-:Y:S01]  /*3770*/  CS2R R116, SRZ ;  /* 0x0000000000747805 */ /* 0x000fe2000001ff00 */
[----:B------:R-:W-:Y:S01]  /*3780*/  IMAD R247, R7, 0x80, R10 ;  /* 0x0000008007f77824 */ /* 0x000fe200078e020a */
        /* <DEDUP_REMOVED lines=42> */
[----:B---3--:R-:W-:-:S04]  /*3a30*/  @P1 FMUL.FTZ R0, R6, R11 ;  /* 0x0000000b06001220 */ /* 0x008fc80000410000 */
[----:B------:R3:W1:Y:S02]  /*3a40*/  @P1 R2UR UR11, R0 ;  /* 0x00000000000b13c2 */ /* 0x00066400000e0000 */
[----:B---3--:R-:W-:Y:S01]  /*3a50*/  IADD3 R0, R231, 0x1800, RZ ;  /* 0x00001800e7007810 */ /* 0x008fe20007ffe0ff */
[----:B-1----:R-:W-:Y:S01]  /*3a60*/  @UP1 UMOV UR4, UR11 ;  /* 0x0000000b00041c82 */ /* 0x002fe20008000000 */
[----:B-----5:R-:W-:Y:S02]  /*3a70*/  IADD3 R16, P3, P2, R4, UR44, R16 ;  /* 0x0000002c04107c10 */ /* 0x020fe4000fa7e010 */
[----:B------:R-:W-:Y:S02]  /*3a80*/  IADD3 R4, R21, -UR27, -R247 ;  /* 0x8000001b15047c10 */ /* 0x000fe4000fffe8f7 */
[----:B------:R-:W-:Y:S02]  /*3a90*/  IADD3.X R5, R5, UR48, R3, P3, P2 ;  /* 0x0000003005057c10 */ /* 0x000fe40009fe4403 */
[----:B------:R-:W-:-:S02]  /*3aa0*/  IADD3 R4, R4, UR6, RZ ;  /* 0x0000000604047c10 */ /* 0x000fc4000fffe0ff */
[----:B------:R-:W-:Y:S02]  /*3ab0*/  SEL R0, R0, R231, !P0 ;  /* 0x000000e700007207 */ /* 0x000fe40004000000 */
[----:B------:R-:W-:Y:S01]  /*3ac0*/  IADD3 R3, R229, 0x1800, RZ ;  /* 0x00001800e5037810 */ /* 0x000fe20007ffe0ff */
[----:B------:R1:W-:Y:S02]  /*3ad0*/  STL [R1+0x70], R4 ;  /* 0x0000700401007387 */ /* 0x0003e40000100800 */
[----:B------:R-:W-:Y:S01]  /*3ae0*/  IMAD.SHL.U32 R220, R0, 0x2, RZ ;  /* 0x0000000200dc7824 */ /* 0x000fe200078e00ff */
[----:B------:R-:W-:-:S04]  /*3af0*/  SEL R3, R3, R229, !P0 ;  /* 0x000000e503037207 */ /* 0x000fc80004000000 */
[----:B------:R-:W-:Y:S01]  /*3b00*/  SHF.L.U32 R3, R3, 0x1, RZ ;  /* 0x0000000103037819 */ /* 0x000fe200000006ff */
[----:B--2---:R-:W2:Y:S08]  /*3b10*/  R2UR UR10, R8 ;  /* 0x00000000080a73c2 */ /* 0x004eb000000e0000 */
[----:B------:R3:W5:Y:S01]  /*3b20*/  R2UR UR7, R9 ;  /* 0x00000000090773c2 */ /* 0x00076200000e0000 */
[----:B-1----:R-:W-:-:S04]  /*3b30*/  IMAD.MOV.U32 R4, RZ, RZ, c[0x0][0x22c] ;  /* 0x00008b00ff047624 */ /* 0x002fc800078e00ff */
[----:B------:R-:W-:-:S04]  /*3b40*/  IMAD R4, R4, c[0x0][0x1c0], RZ ;  /* 0x0000700004047a24 */ /* 0x000fc800078e02ff */
[C---:B------:R-:W-:Y:S01]  /*3b50*/  IMAD.SHL.U32 R6, R4.reuse, 0x8, RZ ;  /* 0x0000000804067824 */ /* 0x040fe200078e00ff */
[----:B------:R-:W-:-:S04]  /*3b60*/  SHF.L.U32 R10, R4, 0x4, RZ ;  /* 0x00000004040a7819 */ /* 0x000fc800000006ff */
[C---:B------:R-:W-:Y:S02]  /*3b70*/  IADD3 R7, R10.reuse, 0x20, RZ ;  /* 0x000000200a077810 */ /* 0x040fe40007ffe0ff */
[----:B--2---:R-:W-:Y:S02]  /*3b80*/  LOP3.LUT R5, R5, UR10, RZ, 0x3c, !PT ;  /* 0x0000000a05057c12 */ /* 0x004fe4000f8e3cff */
[----:B------:R-:W-:Y:S02]  /*3b90*/  IADD3 R4, R10, 0x40, RZ ;  /* 0x000000400a047810 */ /* 0x000fe40007ffe0ff */
[----:B------:R-:W-:Y:S01]  /*3ba0*/  IADD3 R7, R6, R7, RZ ;  /* 0x0000000706077210 */ /* 0x000fe20007ffe0ff */
[----:B------:R1:W-:Y:S01]  /*3bb0*/  STL [R1+0x54], R5 ;  /* 0x0000540501007387 */ /* 0x0003e20000100800 */
[----:B---3--:R-:W-:Y:S02]  /*3bc0*/  IMAD.WIDE.U32 R8, R16, -0x2daee0ad, RZ ;  /* 0xd2511f5310087825 */ /* 0x008fe400078e00ff */
[----:B------:R-:W-:-:S02]  /*3bd0*/  IADD3 R7, R6, R7, RZ ;  /* 0x0000000706077210 */ /* 0x000fc40007ffe0ff */
[----:B-----5:R-:W-:Y:S01]  /*3be0*/  LOP3.LUT R0, R12, UR7, RZ, 0x3c, !PT ;  /* 0x000000070c007c12 */ /* 0x020fe2000f8e3cff */
[----:B------:R2:W-:Y:S02]  /*3bf0*/  STL.64 [R1+0x68], R8 ;  /* 0x0000680801007387 */ /* 0x0005e40000100a00 */
[----:B------:R-:W-:Y:S01]  /*3c00*/  IMAD.IADD R7, R6, 0x1, R7 ;  /* 0x0000000106077824 */ /* 0x000fe200078e0207 */
[----:B------:R-:W-:-:S03]  /*3c10*/  LOP3.LUT R0, R9, R0, RZ, 0x3c, !PT ;  /* 0x0000000009007212 */ /* 0x000fc600078e3cff */
[----:B------:R-:W-:-:S05]  /*3c20*/  IMAD.IADD R7, R6, 0x1, R7 ;  /* 0x0000000106077824 */ /* 0x000fca00078e0207 */
[----:B------:R3:W-:Y:S01]  /*3c30*/  STL [R1+0x48], R7 ;  /* 0x0000480701007387 */ /* 0x0007e20000100800 */
[C---:B-1----:R-:W-:Y:S01]  /*3c40*/  IMAD.IADD R5, R6.reuse, 0x1, R4 ;  /* 0x0000000106057824 */ /* 0x042fe200078e0204 */
[----:B------:R-:W-:-:S03]  /*3c50*/  IADD3 R4, R6, R7, RZ ;  /* 0x0000000706047210 */ /* 0x000fc60007ffe0ff */
[----:B------:R-:W-:-:S05]  /*3c60*/  IMAD.IADD R5, R6, 0x1, R5 ;  /* 0x0000000106057824 */ /* 0x000fca00078e0205 */
[----:B------:R-:W-:Y:S01]  /*3c70*/  IADD3 R5, R6, R5, RZ ;  /* 0x0000000506057210 */ /* 0x000fe20007ffe0ff */
[----:B--2---:R-:W-:-:S04]  /*3c80*/  IMAD.WIDE.U32 R8, R0, -0x326172a9, RZ ;  /* 0xcd9e8d5700087825 */ /* 0x004fc800078e00ff */
[C---:B------:R-:W-:Y:S01]  /*3c90*/  IMAD.IADD R5, R6.reuse, 0x1, R5 ;  /* 0x0000000106057824 */ /* 0x040fe200078e0205 */
[----:B------:R3:W-:Y:S03]  /*3ca0*/  STL.64 [R1+0x30], R8 ;  /* 0x0000300801007387 */ /* 0x0007e60000100a00 */
[----:B------:R-:W-:Y:S01]  /*3cb0*/  IMAD.IADD R0, R6, 0x1, R5 ;  /* 0x0000000106007824 */ /* 0x000fe200078e0205 */
[----:B------:R3:W-:Y:S04]  /*3cc0*/  STL [R1+0x44], R5 ;  /* 0x0000440501007387 */ /* 0x0007e80000100800 */
[----:B------:R3:W-:Y:S04]  /*3cd0*/  STL [R1+0x50], R4 ;  /* 0x0000500401007387 */ /* 0x0007e80000100800 */
[----:B----4-:R3:W-:Y:S02]  /*3ce0*/  STL [R1+0x4c], R0 ;  /* 0x00004c0001007387 */ /* 0x0107e40000100800 */
.L_x_529:
[----:B------:R-:W0:Y:S01]  /*3cf0*/  LDGDEPBAR ;  /* 0x00000000000079af */ /* 0x000e220000000000 */
[----:B---3--:R-:W-:Y:S01]  /*3d00*/  IMAD.IADD R0, R230, 0x1, R220 ;  /* 0x00000001e6007824 */ /* 0x008fe200078e02dc */
[----:B------:R-:W-:Y:S02]  /*3d10*/  USHF.L.U32 UR11, UR22, 0x7, URZ ;  /* 0x00000007160b7899 */ /* 0x000fe4000800063f */
[----:B------:R-:W-:Y:S02]  /*3d20*/  UIADD3 UR13, UR7, -0x4498517b, URZ ;  /* 0xbb67ae85070d7890 */ /* 0x000fe4000fffe03f */
[----:B------:R-:W-:Y:S02]  /*3d30*/  UIADD3 UR12, UR11, 0x80, URZ ;  /* 0x000000800b0c7890 */ /* 0x000fe4000fffe03f */
[----:B------:R-:W2:Y:S01]  /*3d40*/  LDL R233, [R1+0x70] ;  /* 0x0000700001e97983 */ /* 0x000ea20000100800 */
[----:B------:R-:W-:Y:S02]  /*3d50*/  UIADD3 UR11, UR10, -0x61c88647, URZ ;  /* 0x9e3779b90a0b7890 */ /* 0x000fe4000fffe03f */
[----:B------:R-:W-:Y:S01]  /*3d60*/  UISETP.GE.AND UP0, UPT, UR12, UR6, UPT ;  /* 0x000000060c00728c */ /* 0x000fe2000bf06270 */
[----:B------:R-:W3:Y:S01]  /*3d70*/  LDL R232, [R1+0x74] ;  /* 0x0000740001e87983 */ /* 0x000ee20000100800 */
[----:B------:R-:W-:Y:S02]  /*3d80*/  UIADD3 UR12, UR7, 0x76cf5d0a, URZ ;  /* 0x76cf5d0a070c7890 */ /* 0x000fe4000fffe03f */
[----:B------:R-:W-:Y:S01]  /*3d90*/  UIADD3 UR16, UR7, -0x126145ec, URZ ;  /* 0xed9eba1407107890 */ /* 0x000fe2000fffe03f */
[----:B------:R-:W4:Y:S01]  /*3da0*/  LDL R241, [R1+0x28] ;  /* 0x0000280001f17983 */ /* 0x000f220000100800 */
[----:B------:R-:W-:Y:S02]  /*3db0*/  UIADD3 UR14, UR10, 0x78dde6e4, URZ ;  /* 0x78dde6e40a0e7890 */ /* 0x000fe4000fffe03f */
[----:B------:R-:W-:Y:S01]  /*3dc0*/  UIADD3 UR15, UR10, 0x1715609d, URZ ;  /* 0x1715609d0a0f7890 */ /* 0x000fe2000fffe03f */
[----:B------:R-:W2:Y:S01]  /*3dd0*/  LDL R236, [R1+0x2c] ;  /* 0x00002c0001ec7983 */ /* 0x000ea20000100800 */
[----:B------:R-:W-:Y:S03]  /*3de0*/  UISETP.GE.AND UP4, UPT, UR5, 0x1, UPT ;  /* 0x000000010500788c */ /* 0x000fe6000bf86270 */
[----:B------:R-:W2:Y:S04]  /*3df0*/  LDL R235, [R1+0x20] ;  /* 0x0000200001eb7983 */ /* 0x000ea80000100800 */
[----:B------:R-:W2:Y:S01]  /*3e00*/  LDL R234, [R1+0x24] ;  /* 0x0000240001ea7983 */ /* 0x000ea20000100800 */
        /* <DEDUP_REMOVED lines=9> */
[----:B-----5:R-:W1:Y:S02]  /*3ea0*/  LDSM.16.M88.4 R144, [R0+0x800] ;  /* 0x000800000090783b */ /* 0x020e640000000200 */
        /* <DEDUP_REMOVED lines=22> */
[----:B------:R-:W-:Y:S07]  /*4010*/  LDSM.16.M88.4 R144, [R220+0x2000] ;  /* 0x00200000dc90783b */ /* 0x000fee0000000200 */
[----:B------:R-:W-:Y:S01]  /*4020*/  HMMA.16816.F32 R32, R136, R150, R32 ;  /* 0x000000968820723c */ /* 0x000fe20000001820 */
[----:B------:R-:W1:Y:S07]  /*4030*/  LDSM.16.M88.4 R136, [R222+0xb400] ;  /* 0x00b40000de88783b */ /* 0x000e6e0000000200 */
[-C--:B------:R-:W-:Y:S01]  /*4040*/  HMMA.16816.F32 R4, R132, R152.reuse, R4 ;  /* 0x000000988404723c */ /* 0x080fe20000001804 */
[----:B------:R-:W1:Y:S07]  /*4050*/  LDSM.16.M88.4 R148, [R221+0xd000] ;  /* 0x00d00000dd94783b */ /* 0x000e6e0000000200 */
[C---:B------:R-:W-:Y:S08]  /*4060*/  HMMA.16816.F32 R8, R156.reuse, R152, R8 ;  /* 0x000000989c08723c */ /* 0x040ff00000001808 */
[-C--:B------:R-:W-:Y:S08]  /*4070*/  HMMA.16816.F32 R12, R156, R154.reuse, R12 ;  /* 0x0000009a9c0c723c */ /* 0x080ff0000000180c */
[C---:B------:R-:W-:Y:S01]  /*4080*/  HMMA.16816.F32 R16, R132.reuse, R154, R16 ;  /* 0x0000009a8410723c */ /* 0x040fe20000001810 */
[----:B------:R-:W2:Y:S07]  /*4090*/  LDSM.16.M88.4 R152, [R220+0x2800] ;  /* 0x00280000dc98783b */ /* 0x000eae0000000200 */
[-C--:B------:R-:W-:Y:S08]  /*40a0*/  HMMA.16816.F32 R20, R132, R160.reuse, R20 ;  /* 0x000000a08414723c */ /* 0x080ff00000001814 */
[C---:B------:R-:W-:Y:S01]  /*40b0*/  HMMA.16816.F32 R24, R156.reuse, R160, R24 ;  /* 0x000000a09c18723c */ /* 0x040fe20000001818 */
[----:B------:R-:W4:Y:S07]  /*40c0*/  LDL R160, [R1+0x54] ;  /* 0x0000540001a07983 */ /* 0x000f2e0000100800 */
[-C--:B------:R-:W-:Y:S07]  /*40d0*/  HMMA.16816.F32 R28, R156, R162.reuse, R28 ;  /* 0x000000a29c1c723c */ /* 0x080fee000000181c */
[----:B------:R-:W-:Y:S01]  /*40e0*/  IMAD.U32 R159, RZ, RZ, UR5 ;  /* 0x00000005ff9f7e24 */ /* 0x000fe2000f8e00ff */
[----:B------:R-:W-:Y:S01]  /*40f0*/  HMMA.16816.F32 R32, R132, R162, R32 ;  /* 0x000000a28420723c */ /* 0x000fe20000001820 */
[----:B------:R-:W4:Y:S06]  /*4100*/  LDL.64 R162, [R1+0x68] ;  /* 0x0000680001a27983 */ /* 0x000f2c0000100a00 */
[----:B------:R-:W2:Y:S01]  /*4110*/  LDSM.16.M88.4 R132, [R221+0xd400] ;  /* 0x00d40000dd84783b */ /* 0x000ea20000000200 */
[-C--:B-1----:R-:W-:Y:S08]  /*4120*/  HMMA.16816.F32 R4, R140, R164.reuse, R4 ;  /* 0x000000a48c04723c */ /* 0x082ff00000001804 */
[C---:B------:R-:W-:Y:S01]  /*4130*/  HMMA.16816.F32 R8, R168.reuse, R164, R8 ;  /* 0x000000a4a808723c */ /* 0x040fe20000001808 */
[----:B---3--:R-:W-:Y:S07]  /*4140*/  IMAD R159, R159, 0x4, R232 ;  /* 0x000000049f9f7824 */ /* 0x008fee00078e02e8 */
[-C--:B------:R-:W-:Y:S08]  /*4150*/  HMMA.16816.F32 R12, R168, R166.reuse, R12 ;  /* 0x000000a6a80c723c */ /* 0x080ff0000000180c */
[C---:B------:R-:W-:Y:S08]  /*4160*/  HMMA.16816.F32 R16, R140.reuse, R166, R16 ;  /* 0x000000a68c10723c */ /* 0x040ff00000001810 */
[-C--:B------:R-:W-:Y:S08]  /*4170*/  HMMA.16816.F32 R20, R140, R136.reuse, R20 ;  /* 0x000000888c14723c */ /* 0x080ff00000001814 */
[C---:B------:R-:W-:Y:S08]  /*4180*/  HMMA.16816.F32 R24, R168.reuse, R136, R24 ;  /* 0x00000088a818723c */ /* 0x040ff00000001818 */
[-C--:B------:R-:W-:Y:S01]  /*4190*/  HMMA.16816.F32 R28, R168, R138.reuse, R28 ;  /* 0x0000008aa81c723c */ /* 0x080fe2000000181c */
[----:B------:R-:W3:Y:S07]  /*41a0*/  LDL.64 R170, [R1+0x30] ;  /* 0x0000300001aa7983 */ /* 0x000eee0000100a00 */
[----:B------:R-:W-:Y:S01]  /*41b0*/  HMMA.16816.F32 R32, R140, R138, R32 ;  /* 0x0000008a8c20723c */ /* 0x000fe20000001820 */
[----:B------:R-:W-:Y:S07]  /*41c0*/  LDSM.16.M88.4 R136, [R0+0x2000] ;  /* 0x002000000088783b */ /* 0x000fee0000000200 */
[-C--:B------:R-:W-:Y:S01]  /*41d0*/  HMMA.16816.F32 R4, R144, R148.reuse, R4 ;  /* 0x000000949004723c */ /* 0x080fe20000001804 */
[----:B------:R-:W1:Y:S07]  /*41e0*/  LDSM.16.M88.4 R140, [R222+0xd000] ;  /* 0x00d00000de8c783b */ /* 0x000e6e0000000200 */
[C---:B--2---:R-:W-:Y:S08]  /*41f0*/  HMMA.16816.F32 R8, R152.reuse, R148, R8 ;  /* 0x000000949808723c */ /* 0x044ff00000001808 */
[-C--:B------:R-:W-:Y:S08]  /*4200*/  HMMA.16816.F32 R12, R152, R150.reuse, R12 ;  /* 0x00000096980c723c */ /* 0x080ff0000000180c */
[C---:B------:R-:W-:Y:S01]  /*4210*/  HMMA.16816.F32 R16, R144.reuse, R150, R16 ;  /* 0x000000969010723c */ /* 0x040fe20000001810 */
[----:B------:R2:W1:Y:S07]  /*4220*/  LDSM.16.M88.4 R148, [R0+0x2800] ;  /* 0x002800000094783b */ /* 0x00046e0000000200 */
[-C--:B------:R-:W-:Y:S08]  /*4230*/  HMMA.16816.F32 R20, R144, R132.reuse, R20 ;  /* 0x000000849014723c */ /* 0x080ff00000001814 */
[C---:B------:R-:W-:Y:S01]  /*4240*/  HMMA.16816.F32 R24, R152.reuse, R132, R24 ;  /* 0x000000849818723c */ /* 0x040fe20000001818 */
[----:B--2---:R-:W-:Y:S07]  /*4250*/  IMAD.U32 R0, RZ, RZ, UR5 ;  /* 0x00000005ff007e24 */ /* 0x004fee000f8e00ff */
[-C--:B------:R-:W-:Y:S01]  /*4260*/  HMMA.16816.F32 R28, R152, R134.reuse, R28 ;  /* 0x00000086981c723c */ /* 0x080fe2000000181c */
[----:B------:R-:W-:Y:S05]  /*4270*/  IMAD R0, R0, 0x40, R233 ;  /* 0x0000004000007824 */ /* 0x000fea00078e02e9 */
[C---:B------:R-:W-:Y:S02]  /*4280*/  IADD3 R132, R0.reuse, -0x1, RZ ;  /* 0xffffffff00847810 */ /* 0x040fe40007ffe0ff */
[----:B------:R-:W-:Y:S01]  /*4290*/  HMMA.16816.F32 R32, R144, R134, R32 ;  /* 0x000000869020723c */ /* 0x000fe20000001820 */
[----:B------:R-:W-:Y:S02]  /*42a0*/  IADD3 R158, R0, -0x19, RZ ;  /* 0xffffffe7009e7810 */ /* 0x000fe40007ffe0ff */
[----:B------:R-:W-:Y:S02]  /*42b0*/  ISETP.GE.AND P0, PT, R132, RZ, PT ;  /* 0x000000ff8400720c */ /* 0x000fe40003f06270 */
[C---:B------:R-:W-:Y:S03]  /*42c0*/  IADD3 R133, R0.reuse, 0x8, RZ ;  /* 0x0000000800857810 */ /* 0x040fe60007ffe0ff */
[-C--:B-1----:R-:W-:Y:S01]  /*42d0*/  HMMA.16816.F32 R4, R136, R140.reuse, R4 ;  /* 0x0000008c8804723c */ /* 0x082fe20000001804 */
[C---:B------:R-:W-:Y:S02]  /*42e0*/  IADD3 R144, R0.reuse, 0x7, RZ ;  /* 0x0000000700907810 */ /* 0x040fe40007ffe0ff */
[----:B------:R-:W-:Y:S02]  /*42f0*/  ISETP.GE.AND P1, PT, R133, RZ, PT ;  /* 0x000000ff8500720c */ /* 0x000fe40003f26270 */
[C---:B------:R-:W-:Y:S02]  /*4300*/  IADD3 R135, R0.reuse, 0x28, RZ ;  /* 0x0000002800877810 */ /* 0x040fe40007ffe0ff */
[C---:B------:R-:W-:Y:S01]  /*4310*/  IADD3 R134, R0.reuse, 0x20, RZ ;  /* 0x0000002000867810 */ /* 0x040fe20007ffe0ff */
[C---:B------:R-:W-:Y:S01]  /*4320*/  HMMA.16816.F32 R8, R148.reuse, R140, R8 ;  /* 0x0000008c9408723c */ /* 0x040fe20000001808 */
[----:B------:R-:W-:Y:S02]  /*4330*/  IADD3 R146, R0, 0x18, RZ ;  /* 0x0000001800927810 */ /* 0x000fe40007ffe0ff */
[----:B------:R-:W-:Y:S02]  /*4340*/  ISETP.GE.AND P6, PT, R134, RZ, PT ;  /* 0x000000ff8600720c */ /* 0x000fe40003fc6270 */
[C---:B------:R-:W-:Y:S02]  /*4350*/  @!P0 IADD3 R132, -R0.reuse, 0x1, RZ ;  /* 0x0000000100848810 */ /* 0x040fe40007ffe1ff */
[----:B------:R-:W-:Y:S01]  /*4360*/  ISETP.GE.AND P0, PT, R135, RZ, PT ;  /* 0x000000ff8700720c */ /* 0x000fe20003f06270 */
[-C--:B------:R-:W-:Y:S01]  /*4370*/  HMMA.16816.F32 R12, R148, R142.reuse, R12 ;  /* 0x0000008e940c723c */ /* 0x080fe2000000180c */
[----:B------:R-:W-:Y:S01]  /*4380*/  @!P1 IADD3 R133, -R0, -0x8, RZ ;  /* 0xfffffff800859810 */ /* 0x000fe20007ffe1ff */
[----:B------:R-:W1:Y:S01]  /*4390*/  I2F R166, R132 ;  /* 0x0000008400a67306 */ /* 0x000e620000201400 */
[----:B------:R-:W-:Y:S01]  /*43a0*/  ISETP.GE.AND P1, PT, R144, RZ, PT ;  /* 0x000000ff9000720c */ /* 0x000fe20003f26270 */
[----:B------:R-:W-:Y:S01]  /*43b0*/  IMAD.WIDE.U32 R140, R159, -0x326172a9, RZ ;  /* 0xcd9e8d579f8c7825 */ /* 0x000fe200078e00ff */
[C---:B------:R-:W-:Y:S02]  /*43c0*/  IADD3 R154, R0.reuse, 0x10, RZ ;  /* 0x00000010009a7810 */ /* 0x040fe40007ffe0ff */
[C---:B------:R-:W-:Y:S01]  /*43d0*/  IADD3 R145, R0.reuse, 0x17, RZ ;  /* 0x0000001700917810 */ /* 0x040fe20007ffe0ff */
[C---:B------:R-:W-:Y:S01]  /*43e0*/  HMMA.16816.F32 R16, R136.reuse, R142, R16 ;  /* 0x0000008e8810723c */ /* 0x040fe20000001810 */
[----:B------:R-:W-:Y:S02]  /*43f0*/  IADD3 R152, R0, -0x9, RZ ;  /* 0xfffffff700987810 */ /* 0x000fe40007ffe0ff */
[----:B------:R-:W-:Y:S01]  /*4400*/  ISETP.GE.AND P4, PT, R145, RZ, PT ;  /* 0x000000ff9100720c */ /* 0x000fe20003f86270 */
[----:B------:R-:W2:Y:S01]  /*4410*/  I2F R238, R133 ;  /* 0x0000008500ee7306 */ /* 0x000ea20000201400 */
[----:B------:R-:W-:Y:S02]  /*4420*/  ISETP.GE.AND P2, PT, R152, RZ, PT ;  /* 0x000000ff9800720c */ /* 0x000fe40003f46270 */
[C---:B------:R-:W-:Y:S02]  /*4430*/  @!P0 IADD3 R135, -R0.reuse, -0x28, RZ ;  /* 0xffffffd800878810 */ /* 0x040fe40007ffe1ff */
[----:B------:R-:W-:Y:S02]  /*4440*/  @!P1 IADD3 R144, -R0, -0x7, RZ ;  /* 0xfffffff900909810 */ /* 0x000fe40007ffe1ff */
[----:B------:R-:W-:Y:S02]  /*4450*/  ISETP.GE.AND P0, PT, R146, RZ, PT ;  /* 0x000000ff9200720c */ /* 0x000fe40003f06270 */
[----:B------:R-:W-:Y:S01]  /*4460*/  @!P6 IADD3 R134, -R0, -0x20, RZ ;  /* 0xffffffe00086e810 */ /* 0x000fe20007ffe1ff */
[----:B------:R-:W2:Y:S01]  /*4470*/  I2F R239, R144 ;  /* 0x0000009000ef7306 */ /* 0x000ea20000201400 */
[----:B------:R-:W-:Y:S02]  /*4480*/  ISETP.GE.AND P6, PT, R154, RZ, PT ;  /* 0x000000ff9a00720c */ /* 0x000fe40003fc6270 */
[----:B------:R-:W-:Y:S01]  /*4490*/  IABS R167, R0 ;  /* 0x0000000000a77213 */ /* 0x000fe20000000000 */
[----:B-1----:R-:W-:Y:S01]  /*44a0*/  FFMA.FTZ R5, R166, -UR4, R5 ;  /* 0x80000004a6057c23 */ /* 0x002fe20008010005 */
[C---:B------:R-:W-:Y:S02]  /*44b0*/  IADD3 R132, R0.reuse, 0x27, RZ ;  /* 0x0000002700847810 */ /* 0x040fe40007ffe0ff */
[----:B------:R-:W-:Y:S02]  /*44c0*/  IADD3 R147, R0, -0x10, RZ ;  /* 0xfffffff000937810 */ /* 0x000fe40007ffe0ff */
[----:B------:R-:W-:Y:S01]  /*44d0*/  ISETP.GE.AND P1, PT, R132, RZ, PT ;  /* 0x000000ff8400720c */ /* 0x000fe20003f26270 */
[----:B------:R-:W1:Y:S01]  /*44e0*/  I2F R144, R135 ;  /* 0x0000008700907306 */ /* 0x000e620000201400 */
[----:B------:R-:W-:Y:S01]  /*44f0*/  IADD3 R155, R0, -0x11, RZ ;  /* 0xffffffef009b7810 */ /* 0x000fe20007ffe0ff */
[----:B------:R-:W-:Y:S01]  /*4500*/  FFMA.FTZ R19, R166, -UR4, R19 ;  /* 0x80000004a6137c23 */ /* 0x000fe20008010013 */
[----:B------:R-:W-:Y:S01]  /*4510*/  IADD3 R153, R0, -0x8, RZ ;  /* 0xfffffff800997810 */ /* 0x000fe20007ffe0ff */
[----:B--2---:R-:W-:Y:S01]  /*4520*/  FFMA.FTZ R6, R238, -UR4, R6 ;  /* 0x80000004ee067c23 */ /* 0x004fe20008010006 */
[C---:B------:R-:W-:Y:S02]  /*4530*/  IADD3 R133, R0.reuse, 0x1f, RZ ;  /* 0x0000001f00857810 */ /* 0x040fe40007ffe0ff */
[C---:B------:R-:W-:Y:S02]  /*4540*/  IADD3 R157, R0.reuse, -0x18, RZ ;  /* 0xffffffe8009d7810 */ /* 0x040fe40007ffe0ff */
[----:B------:R-:W-:Y:S01]  /*4550*/  ISETP.GE.AND P5, PT, R133, RZ, PT ;  /* 0x000000ff8500720c */ /* 0x000fe20003fa6270 */
[----:B------:R-:W2:Y:S01]  /*4560*/  I2F R167, R167 ;  /* 0x000000a700a77306 */ /* 0x000ea20000201400 */
[----:B------:R-:W-:Y:S02]  /*4570*/  ISETP.GE.AND P3, PT, R147, RZ, PT ;  /* 0x000000ff9300720c */ /* 0x000fe40003f66270 */
[C---:B------:R-:W-:Y:S01]  /*4580*/  @!P1 IADD3 R132, -R0.reuse, -0x27, RZ ;  /* 0xffffffd900849810 */ /* 0x040fe20007ffe1ff */
[----:B------:R-:W-:Y:S01]  /*4590*/  FFMA.FTZ R7, R239, -UR4, R7 ;  /* 0x80000004ef077c23 */ /* 0x000fe20008010007 */
[C---:B------:R-:W-:Y:S02]  /*45a0*/  @!P0 IADD3 R146, -R0.reuse, -0x18, RZ ;  /* 0xffffffe800928810 */ /* 0x040fe40007ffe1ff */
[----:B------:R-:W-:Y:S02]  /*45b0*/  PLOP3.LUT P0, PT, PT, PT, UP0, 0x80, 0x0 ;  /* 0x000000000000781c */ /* 0x000fe40003f0f008 */
[C---:B------:R-:W-:Y:S01]  /*45c0*/  @!P6 IADD3 R154, -R0.reuse, -0x10, RZ ;  /* 0xfffffff0009ae810 */ /* 0x040fe20007ffe1ff */
[----:B------:R-:W2:Y:S01]  /*45d0*/  I2F R135, R132 ;  /* 0x0000008400877306 */ /* 0x000ea20000201400 */
[----:B------:R-:W-:Y:S02]  /*45e0*/  PLOP3.LUT P6, PT, PT, PT, UP0, 0x80, 0x0 ;  /* 0x000000000000781c */ /* 0x000fe40003fcf008 */
[----:B------:R-:W-:Y:S01]  /*45f0*/  @!P5 IADD3 R133, -R0, -0x1f, RZ ;  /* 0xffffffe10085d810 */ /* 0x000fe20007ffe1ff */
[----:B-1----:R-:W-:Y:S01]  /*4600*/  FFMA.FTZ R10, R144, -UR4, R10 ;  /* 0x80000004900a7c23 */ /* 0x002fe2000801000a */
[----:B------:R-:W-:Y:S02]  /*4610*/  ISETP.GE.AND P5, PT, R155, RZ, PT ;  /* 0x000000ff9b00720c */ /* 0x000fe40003fa6270 */
[----:B------:R-:W-:Y:S02]  /*4620*/  ISETP.GE.AND P1, PT, R153, RZ, PT ;  /* 0x000000ff9900720c */ /* 0x000fe40003f26270 */
[C---:B------:R-:W-:Y:S01]  /*4630*/  @!P4 IADD3 R145, -R0.reuse, -0x17, RZ ;  /* 0xffffffe90091c810 */ /* 0x040fe20007ffe1ff */
[----:B------:R-:W1:Y:S01]  /*4640*/  I2F R164, R134 ;  /* 0x0000008600a47306 */ /* 0x000e620000201400 */
[----:B------:R-:W-:Y:S02]  /*4650*/  ISETP.GE.AND P4, PT, R157, RZ, PT ;  /* 0x000000ff9d00720c */ /* 0x000fe40003f86270 */
[----:B------:R-:W-:Y:S01]  /*4660*/  @!P2 IADD3 R152, -R0, 0x9, RZ ;  /* 0x000000090098a810 */ /* 0x000fe20007ffe1ff */
[C---:B--2---:R-:W-:Y:S01]  /*4670*/  FFMA.FTZ R4, R167.reuse, -UR4, R4 ;  /* 0x80000004a7047c23 */ /* 0x044fe20008010004 */
[----:B------:R-:W-:Y:S01]  /*4680*/  ISETP.GE.AND P2, PT, R158, RZ, PT ;  /* 0x000000ff9e00720c */ /* 0x000fe20003f46270 */
[----:B------:R-:W-:Y:S01]  /*4690*/  FFMA.FTZ R18, R167, -UR4, R18 ;  /* 0x80000004a7127c23 */ /* 0x000fe20008010012 */
[C---:B------:R-:W-:Y:S02]  /*46a0*/  IADD3 R156, R0.reuse, 0xf, RZ ;  /* 0x0000000f009c7810 */ /* 0x040fe40007ffe0ff */
[C---:B------:R-:W-:Y:S01]  /*46b0*/  @!P3 IADD3 R147, -R0.reuse, 0x10, RZ ;  /* 0x000000100093b810 */ /* 0x040fe20007ffe1ff */
[----:B------:R-:W2:Y:S01]  /*46c0*/  I2F R165, R133 ;  /* 0x0000008500a57306 */ /* 0x000ea20000201400 */
[----:B------:R-:W-:Y:S02]  /*46d0*/  PLOP3.LUT P3, PT, PT, PT, UP0, 0x80, 0x0 ;  /* 0x000000000000781c */ /* 0x000fe40003f6f008 */
[C---:B------:R-:W-:Y:S01]  /*46e0*/  @!P5 IADD3 R155, -R0.reuse, 0x11, RZ ;  /* 0x00000011009bd810 */ /* 0x040fe20007ffe1ff */
[----:B------:R-:W-:Y:S01]  /*46f0*/  FFMA.FTZ R11, R135, -UR4, R11 ;  /* 0x80000004870b7c23 */ /* 0x000fe2000801000b */
[C---:B------:R-:W-:Y:S02]  /*4700*/  @P0 IADD3 R132, R247.reuse, 0x1, RZ ;  /* 0x00000001f7840810 */ /* 0x040fe40007ffe0ff */
[----:B------:R-:W-:Y:S02]  /*4710*/  PLOP3.LUT P5, PT, PT, PT, UP0, 0x80, 0x0 ;  /* 0x000000000000781c */ /* 0x000fe40003faf008 */
[----:B------:R-:W-:Y:S01]  /*4720*/  @!P2 IADD3 R158, -R0, 0x19, RZ ;  /* 0x00000019009ea810 */ /* 0x000fe20007ffe1ff */
[----:B------:R-:W2:Y:S01]  /*4730*/  I2F R146, R146 ;  /* 0x0000009200927306 */ /* 0x000ea20000201400 */
[----:B------:R-:W-:Y:S02]  /*4740*/  PLOP3.LUT P0, PT, PT, PT, UP0, 0x80, 0x0 ;  /* 0x000000000000781c */ /* 0x000fe40003f0f008 */
[----:B------:R-:W-:Y:S01]  /*4750*/  @P6 ISETP.GE.AND P6, PT, R247, UR6, PT ;  /* 0x00000006f7006c0c */ /* 0x000fe2000bfc6270 */
[----:B-1----:R-:W-:Y:S01]  /*4760*/  FFMA.FTZ R8, R164, -UR4, R8 ;  /* 0x80000004a4087c23 */ /* 0x002fe20008010008 */
[----:B------:R-:W-:Y:S01]  /*4770*/  @!P1 IADD3 R153, -R0, 0x8, RZ ;  /* 0x0000000800999810 */ /* 0x000fe20007ffe1ff */
[----:B------:R-:W-:Y:S01]  /*4780*/  FFMA.FTZ R14, R164, -UR4, R14 ;  /* 0x80000004a40e7c23 */ /* 0x000fe2000801000e */
[----:B------:R-:W-:Y:S02]  /*4790*/  ISETP.GE.AND P1, PT, R156, RZ, PT ;  /* 0x000000ff9c00720c */ /* 0x000fe40003f26270 */
[----:B------:R-:W-:Y:S01]  /*47a0*/  @!P4 IADD3 R157, -R0, 0x18, RZ ;  /* 0x00000018009dc810 */ /* 0x000fe20007ffe1ff */
[----:B------:R-:W1:Y:S01]  /*47b0*/  I2F R145, R145 ;  /* 0x0000009100917306 */ /* 0x000e620000201400 */
[----:B------:R-:W-:Y:S02]  /*47c0*/  PLOP3.LUT P2, PT, PT, PT, UP0, 0x80, 0x0 ;  /* 0x000000000000781c */ /* 0x000fe40003f4f008 */
[----:B------:R-:W-:Y:S01]  /*47d0*/  PLOP3.LUT P4, PT, PT, PT, UP0, 0x80, 0x0 ;  /* 0x000000000000781c */ /* 0x000fe20003f8f008 */
[C---:B--2---:R-:W-:Y:S01]  /*47e0*/  FFMA.FTZ R9, R165.reuse, -UR4, R9 ;  /* 0x80000004a5097c23 */ /* 0x044fe20008010009 */
[----:B------:R-:W-:Y:S01]  /*47f0*/  @P3 ISETP.GE.AND P3, PT, R132, UR6, PT ;  /* 0x0000000684003c0c */ /* 0x000fe2000bf66270 */
[----:B------:R-:W-:Y:S01]  /*4800*/  FFMA.FTZ R15, R165, -UR4, R15 ;  /* 0x80000004a50f7c23 */ /* 0x000fe2000801000f */
[----:B------:R-:W-:Y:S02]  /*4810*/  @P5 FSEL R4, R4, -INF , !P6 ;  /* 0xff80000004045808 */ /* 0x000fe40007000000 */
[----:B------:R-:W-:Y:S01]  /*4820*/  PLOP3.LUT P5, PT, PT, PT, UP0, 0x80, 0x0 ;  /* 0x000000000000781c */ /* 0x000fe20003faf008 */
[----:B------:R-:W-:Y:S01]  /*4830*/  I2F R147, R147 ;  /* 0x0000009300937306 */ /* 0x000fe20000201400 */
[----:B------:R-:W-:Y:S02]  /*4840*/  @P0 FSEL R6, R6, -INF , !P6 ;  /* 0xff80000006060808 */ /* 0x000fe40007000000 */
[----:B------:R-:W-:Y:S01]  /*4850*/  PLOP3.LUT P0, PT, PT, PT, UP0, 0x80, 0x0 ;  /* 0x000000000000781c */ /* 0x000fe20003f0f008 */
[----:B------:R-:W-:Y:S01]  /*4860*/  FFMA.FTZ R12, R146, -UR4, R12 ;  /* 0x80000004920c7c23 */ /* 0x000fe2000801000c */
[----:B------:R-:W-:Y:S02]  /*4870*/  @!P1 IADD3 R156, -R0, -0xf, RZ ;  /* 0xfffffff1009c9810 */ /* 0x000fe40007ffe1ff */
[----:B------:R-:W-:Y:S02]  /*4880*/  PLOP3.LUT P1, PT, PT, PT, UP0, 0x80, 0x0 ;  /* 0x000000000000781c */ /* 0x000fe40003f2f008 */
[----:B------:R-:W-:Y:S01]  /*4890*/  @P2 FSEL R8, R8, -INF , !P6 ;  /* 0xff80000008082808 */ /* 0x000fe20007000000 */
[----:B------:R-:W-:Y:S01]  /*48a0*/  I2F R155, R155 ;  /* 0x0000009b009b7306 */ /* 0x000fe20000201400 */
[----:B------:R-:W-:Y:S02]  /*48b0*/  PLOP3.LUT P2, PT, PT, PT, UP0, 0x80, 0x0 ;  /* 0x000000000000781c */ /* 0x000fe40003f4f008 */
[----:B------:R-:W-:Y:S01]  /*48c0*/  @P4 FSEL R10, R10, -INF , !P6 ;  /* 0xff8000000a0a4808 */ /* 0x000fe20007000000 */
[----:B-1----:R-:W-:Y:S01]  /*48d0*/  FFMA.FTZ R13, R145, -UR4, R13 ;  /* 0x80000004910d7c23 */ /* 0x002fe2000801000d */
[----:B------:R-:W-:Y:S02]  /*48e0*/  PLOP3.LUT P4, PT, PT, PT, UP0, 0x80, 0x0 ;  /* 0x000000000000781c */ /* 0x000fe40003f8f008 */
[----:B------:R-:W-:Y:S02]  /*48f0*/  @P5 FSEL R7, R7, -INF , !P3 ;  /* 0xff80000007075808 */ /* 0x000fe40005800000 */
[----:B------:R-:W-:Y:S01]  /*4900*/  PLOP3.LUT P5, PT, PT, PT, UP0, 0x80, 0x0 ;  /* 0x000000000000781c */ /* 0x000fe20003faf008 */
[----:B------:R-:W-:Y:S01]  /*4910*/  I2F R156, R156 ;  /* 0x0000009c009c7306 */ /* 0x000fe20000201400 */
[----:B------:R-:W-:Y:S02]  /*4920*/  @P0 FSEL R9, R9, -INF , !P3 ;  /* 0xff80000009090808 */ /* 0x000fe40005800000 */
[----:B------:R-:W-:Y:S02]  /*4930*/  PLOP3.LUT P0, PT, PT, PT, UP0, 0x80, 0x0 ;  /* 0x000000000000781c */ /* 0x000fe40003f0f008 */
[----:B------:R-:W-:Y:S02]  /*4940*/  IADD3 R132, R159, 0x2, RZ ;  /* 0x000000029f847810 */ /* 0x000fe40007ffe0ff */
[----:B------:R-:W-:Y:S02]  /*4950*/  PLOP3.LUT P6, PT, PT, PT, UP0, 0x80, 0x0 ;  /* 0x000000000000781c */ /* 0x000fe40003fcf008 */
[-C--:B----4-:R-:W-:Y:S01]  /*4960*/  LOP3.LUT R134, R141, R160.reuse, RZ, 0x3c, !PT ;  /* 0x000000a08d867212 */ /* 0x090fe200078e3cff */
[----:B------:R-:W-:Y:S01]  /*4970*/  IMAD.WIDE.U32 R132, R132, -0x326172a9, RZ ;  /* 0xcd9e8d5784847825 */ /* 0x000fe200078e00ff */
[----:B------:R-:W-:Y:S01]  /*4980*/  @P1 FSEL R5, R5, -INF , !P3 ;  /* 0xff80000005051808 */ /* 0x000fe20005800000 */
[----:B------:R-:W1:Y:S01]  /*4990*/  I2F R152, R152 ;  /* 0x0000009800987306 */ /* 0x000e620000201400 */
[----:B------:R-:W-:Y:S01]  /*49a0*/  @P2 FSEL R11, R11, -INF , !P3 ;  /* 0xff8000000b0b2808 */ /* 0x000fe20005800000 */
[----:B------:R-:W-:Y:S01]  /*49b0*/  IMAD.WIDE.U32 R134, R134, -0x2daee0ad, RZ ;  /* 0xd2511f5386867825 */ /* 0x000fe200078e00ff */
[----:B------:R-:W-:Y:S02]  /*49c0*/  PLOP3.LUT P3, PT, PT, PT, UP0, 0x80, 0x0 ;  /* 0x000000000000781c */ /* 0x000fe40003f6f008 */
[----:B------:R-:W-:Y:S02]  /*49d0*/  LOP3.LUT R159, R133, R160, RZ, 0x3c, !PT ;  /* 0x000000a0859f7212 */ /* 0x000fe400078e3cff */
[----:B------:R-:W-:Y:S02]  /*49e0*/  @P0 IADD3 R133, R247, 0x11, RZ ;  /* 0x00000011f7850810 */ /* 0x000fe40007ffe0ff */
[----:B------:R-:W-:Y:S01]  /*49f0*/  PLOP3.LUT P1, PT, PT, PT, UP0, 0x80, 0x0 ;  /* 0x000000000000781c */ /* 0x000fe20003f2f008 */
[----:B------:R-:W2:Y:S01]  /*4a00*/  I2F R153, R153 ;  /* 0x0000009900997306 */ /* 0x000ea20000201400 */
[----:B------:R-:W-:Y:S02]  /*4a10*/  PLOP3.LUT P2, PT, PT, PT, UP0, 0x80, 0x0 ;  /* 0x000000000000781c */ /* 0x000fe40003f4f008 */
[----:B------:R-:W-:Y:S01]  /*4a20*/  LOP3.LUT R0, R162, UR13, RZ, 0x3c, !PT ;  /* 0x0000000da2007c12 */ /* 0x000fe2000f8e3cff */
[----:B------:R-:W-:Y:S01]  /*4a30*/  UIADD3 UR13, UR10, 0x3c6ef372, URZ ;  /* 0x3c6ef3720a0d7890 */ /* 0x000fe2000fffe03f */
[----:B------:R-:W-:Y:S02]  /*4a40*/  PLOP3.LUT P0, PT, PT, PT, UP0, 0x80, 0x0 ;  /* 0x000000000000781c */ /* 0x000fe40003f0f008 */
[----:B------:R-:W-:Y:S03]  /*4a50*/  LOP3.LUT R135, R0, R135, RZ, 0x3c, !PT ;  /* 0x0000008700877212 */ /* 0x000fe600078e3cff */
[----:B------:R-:W-:Y:S01]  /*4a60*/  I2F R154, R154 ;  /* 0x0000009a009a7306 */ /* 0x000fe20000201400 */
[----:B-1----:R-:W-:Y:S09]  /*4a70*/  FFMA.FTZ R17, R152, -UR4, R17 ;  /* 0x8000000498117c23 */ /* 0x002ff20008010011 */
[----:B------:R-:W-:Y:S01]  /*4a80*/  I2F R157, R157 ;  /* 0x0000009d009d7306 */ /* 0x000fe20000201400 */
[----:B--2---:R-:W-:Y:S01]  /*4a90*/  FFMA.FTZ R16, R153, -UR4, R16 ;  /* 0x8000000499107c23 */ /* 0x004fe20008010010 */
[----:B---3--:R-:W-:Y:S02]  /*4aa0*/  LOP3.LUT R141, R171, UR11, R140, 0x96, !PT ;  /* 0x0000000bab8d7c12 */ /* 0x008fe4000f8e968c */
[----:B------:R-:W-:Y:S02]  /*4ab0*/  @P4 IADD3 R140, R247, 0x8, RZ ;  /* 0x00000008f78c4810 */ /* 0x000fe40007ffe0ff */
[----:B------:R-:W-:Y:S01]  /*4ac0*/  PLOP3.LUT P4, PT, PT, PT, UP0, 0x80, 0x0 ;  /* 0x000000000000781c */ /* 0x000fe20003f8f008 */
[----:B------:R-:W-:Y:S01]  /*4ad0*/  IMAD.WIDE.U32 R168, R141, -0x2daee0ad, RZ ;  /* 0xd2511f538da87825 */ /* 0x000fe200078e00ff */
[----:B------:R-:W-:Y:S01]  /*4ae0*/  LOP3.LUT R163, R171, UR11, R132, 0x96, !PT ;  /* 0x0000000baba37c12 */ /* 0x000fe2000f8e9684 */
[----:B------:R-:W-:Y:S01]  /*4af0*/  UIADD3 UR11, UR10, -0x255992d5, URZ ;  /* 0xdaa66d2b0a0b7890 */ /* 0x000fe2000fffe03f */
[----:B------:R-:W-:Y:S02]  /*4b00*/  @P5 IADD3 R132, R247, 0x10, RZ ;  /* 0x00000010f7845810 */ /* 0x000fe40007ffe0ff */
[----:B------:R-:W-:Y:S01]  /*4b10*/  LOP3.LUT R160, R169, UR12, R134, 0x96, !PT ;  /* 0x0000000ca9a07c12 */ /* 0x000fe2000f8e9686 */
[----:B------:R-:W-:Y:S01]  /*4b20*/  IMAD.WIDE.U32 R232, R163, -0x2daee0ad, RZ ;  /* 0xd2511f53a3e87825 */ /* 0x000fe200078e00ff */
[----:B------:R-:W-:Y:S02]  /*4b30*/  @P6 IADD3 R141, R247, 0x9, RZ ;  /* 0x00000009f78d6810 */ /* 0x000fe40007ffe0ff */
[----:B------:R-:W-:Y:S01]  /*4b40*/  PLOP3.LUT P6, PT, PT, PT, UP0, 0x80, 0x0 ;  /* 0x000000000000781c */ /* 0x000fe20003fcf008 */
[----:B------:R-:W-:Y:S01]  /*4b50*/  IMAD.WIDE.U32 R160, R160, -0x326172a9, RZ ;  /* 0xcd9e8d57a0a07825 */ /* 0x000fe200078e00ff */
[----:B------:R-:W-:Y:S02]  /*4b60*/  @P3 ISETP.GE.AND P3, PT, R132, UR6, PT ;  /* 0x0000000684003c0c */ /* 0x000fe4000bf66270 */
[----:B------:R-:W-:Y:S01]  /*4b70*/  @P4 ISETP.GE.AND P4, PT, R133, UR6, PT ;  /* 0x0000000685004c0c */ /* 0x000fe2000bf86270 */
[----:B------:R-:W-:Y:S01]  /*4b80*/  IMAD.WIDE.U32 R132, R135, -0x326172a9, RZ ;  /* 0xcd9e8d5787847825 */ /* 0x000fe200078e00ff */
[----:B------:R-:W-:Y:S01]  /*4b90*/  LOP3.LUT R144, R170, UR13, RZ, 0x3c, !PT ;  /* 0x0000000daa907c12 */ /* 0x000fe2000f8e3cff */
[----:B------:R-:W-:Y:S01]  /*4ba0*/  UIADD3 UR13, UR7, 0x32370b8f, URZ ;  /* 0x32370b8f070d7890 */ /* 0x000fe2000fffe03f */
[----:B------:R-:W-:Y:S02]  /*4bb0*/  PLOP3.LUT P5, PT, PT, PT, UP0, 0x80, 0x0 ;  /* 0x000000000000781c */ /* 0x000fe40003faf008 */
[----:B------:R-:W-:Y:S02]  /*4bc0*/  LOP3.LUT R133, R144, R133, RZ, 0x3c, !PT ;  /* 0x0000008590857212 */ /* 0x000fe400078e3cff */
[----:B------:R-:W-:Y:S02]  /*4bd0*/  LOP3.LUT R162, R161, UR11, R132, 0x96, !PT ;  /* 0x0000000ba1a27c12 */ /* 0x000fe4000f8e9684 */
[----:B------:R-:W-:Y:S01]  /*4be0*/  @P6 IADD3 R134, R247, 0x18, RZ ;  /* 0x00000018f7866810 */ /* 0x000fe20007ffe0ff */
[----:B------:R-:W-:Y:S01]  /*4bf0*/  IMAD.WIDE.U32 R132, R133, -0x2daee0ad, RZ ;  /* 0xd2511f5385847825 */ /* 0x000fe200078e00ff */
[----:B------:R-:W-:Y:S02]  /*4c00*/  PLOP3.LUT P6, PT, PT, PT, UP0, 0x80, 0x0 ;  /* 0x000000000000781c */ /* 0x000fe40003fcf008 */
[----:B------:R-:W-:Y:S01]  /*4c10*/  @P1 ISETP.GE.AND P1, PT, R140, UR6, PT ;  /* 0x000000068c001c0c */ /* 0x000fe2000bf26270 */
[----:B------:R-:W-:Y:S01]  /*4c20*/  IMAD.WIDE.U32 R162, R162, -0x2daee0ad, RZ ;  /* 0xd2511f53a2a27825 */ /* 0x000fe200078e00ff */
[----:B------:R-:W-:Y:S02]  /*4c30*/  @P2 ISETP.GE.AND P2, PT, R141, UR6, PT ;  /* 0x000000068d002c0c */ /* 0x000fe4000bf46270 */
[----:B------:R-:W-:Y:S01]  /*4c40*/  LOP3.LUT R133, R133, UR13, R168, 0x96, !PT ;  /* 0x0000000d85857c12 */ /* 0x000fe2000f8e96a8 */
[----:B------:R-:W-:Y:S01]  /*4c50*/  IMAD.WIDE.U32 R140, R159, -0x2daee0ad, RZ ;  /* 0xd2511f539f8c7825 */ /* 0x000fe200078e00ff */
[----:B------:R-:W-:Y:S02]  /*4c60*/  LOP3.LUT R170, R163, UR16, R132, 0x96, !PT ;  /* 0x00000010a3aa7c12 */ /* 0x000fe4000f8e9684 */
[----:B------:R-:W-:Y:S01]  /*4c70*/  @P5 ISETP.GE.AND P5, PT, R134, UR6, PT ;  /* 0x0000000686005c0c */ /* 0x000fe2000bfa6270 */
[----:B------:R-:W-:Y:S01]  /*4c80*/  IMAD.WIDE.U32 R132, R133, -0x326172a9, RZ ;  /* 0xcd9e8d5785847825 */ /* 0x000fe200078e00ff */
[----:B------:R-:W-:Y:S02]  /*4c90*/  LOP3.LUT R134, R0, R141, RZ, 0x3c, !PT ;  /* 0x0000008d00867212 */ /* 0x000fe400078e3cff */
[----:B------:R-:W-:Y:S01]  /*4ca0*/  LOP3.LUT R168, R233, UR12, R140, 0x96, !PT ;  /* 0x0000000ce9a87c12 */ /* 0x000fe2000f8e968c */
[----:B------:R-:W-:Y:S01]  /*4cb0*/  IMAD.WIDE.U32 R170, R170, -0x326172a9, RZ ;  /* 0xcd9e8d57aaaa7825 */ /* 0x000fe200078e00ff */
[----:B------:R-:W-:Y:S01]  /*4cc0*/  @P0 IADD3 R135, R247, 0x19, RZ ;  /* 0x00000019f7870810 */ /* 0x000fe20007ffe0ff */
[----:B------:R-:W-:Y:S01]  /*4cd0*/  UIADD3 UR12, UR7, 0x646e171e, URZ ;  /* 0x646e171e070c7890 */ /* 0x000fe2000fffe03f */
[----:B------:R-:W-:Y:S01]  /*4ce0*/  LOP3.LUT R133, R133, UR14, R160, 0x96, !PT ;  /* 0x0000000e85857c12 */ /* 0x000fe2000f8e96a0 */
[----:B------:R-:W-:Y:S01]  /*4cf0*/  IMAD.WIDE.U32 R168, R168, -0x326172a9, RZ ;  /* 0xcd9e8d57a8a87825 */ /* 0x000fe200078e00ff */
[----:B------:R-:W-:Y:S02]  /*4d00*/  @P6 ISETP.GE.AND P6, PT, R135, UR6, PT ;  /* 0x0000000687006c0c */ /* 0x000fe4000bfc6270 */
[----:B------:R-:W-:Y:S01]  /*4d10*/  LOP3.LUT R140, R171, UR15, R132, 0x96, !PT ;  /* 0x0000000fab8c7c12 */ /* 0x000fe2000f8e9684 */
[----:B------:R-:W-:Y:S01]  /*4d20*/  IMAD.WIDE.U32 R134, R134, -0x326172a9, RZ ;  /* 0xcd9e8d5786867825 */ /* 0x000fe200078e00ff */
[----:B------:R-:W-:Y:S03]  /*4d30*/  FSETP.NEU.FTZ.AND P0, PT, R241, -INF , PT ;  /* 0xff800000f100780b */ /* 0x000fe60003f1d000 */
[----:B------:R-:W-:Y:S01]  /*4d40*/  IMAD.WIDE.U32 R132, R133, -0x2daee0ad, RZ ;  /* 0xd2511f5385847825 */ /* 0x000fe200078e00ff */
[----:B------:R-:W-:Y:S01]  /*4d50*/  LOP3.LUT R159, R169, UR11, R134, 0x96, !PT ;  /* 0x0000000ba99f7c12 */ /* 0x000fe2000f8e9686 */
[----:B------:R-:W-:Y:S01]  /*4d60*/  UIADD3 UR11, UR7, -0x56f99767, URZ ;  /* 0xa9066899070b7890 */ /* 0x000fe2000fffe03f */
[----:B------:R-:W-:Y:S01]  /*4d70*/  LOP3.LUT R161, R144, R135, RZ, 0x3c, !PT ;  /* 0x0000008790a17212 */ /* 0x000fe200078e3cff */
[----:B------:R-:W-:Y:S04]  /*4d80*/  IMAD.WIDE.U32 R140, R140, -0x2daee0ad, RZ ;  /* 0xd2511f538c8c7825 */ /* 0x000fe800078e00ff */
[----:B------:R-:W-:Y:S01]  /*4d90*/  LOP3.LUT R244, R133, UR11, R162, 0x96, !PT ;  /* 0x0000000b85f47c12 */ /* 0x000fe2000f8e96a2 */
[----:B------:R-:W-:Y:S01]  /*4da0*/  IMAD.WIDE.U32 R142, R159, -0x2daee0ad, RZ ;  /* 0xd2511f539f8e7825 */ /* 0x000fe200078e00ff */
[----:B------:R-:W-:Y:S02]  /*4db0*/  LOP3.LUT R245, R140, 0xffff, RZ, 0xc0, !PT ;  /* 0x0000ffff8cf57812 */ /* 0x000fe400078ec0ff */
[----:B------:R-:W-:Y:S01]  /*4dc0*/  LOP3.LUT R144, R141, UR12, R132, 0x96, !PT ;  /* 0x0000000c8d907c12 */ /* 0x000fe2000f8e9684 */
[----:B------:R-:W-:Y:S01]  /*4dd0*/  FMUL.FTZ R0, R234, 1.4426950216293334961 ;  /* 0x3fb8aa3bea007820 */ /* 0x000fe20000410000 */
[----:B------:R-:W-:Y:S01]  /*4de0*/  LOP3.LUT R162, R140, 0xff, RZ, 0xc0, !PT ;  /* 0x000000ff8ca27812 */ /* 0x000fe200078ec0ff */
[----:B------:R-:W1:Y:S01]  /*4df0*/  LDSM.16.M88.4 R132, [R222+0xd400] ;  /* 0x00d40000de84783b */ /* 0x000e620000000200 */
[--C-:B------:R-:W-:Y:S01]  /*4e00*/  SHF.R.U32.HI R240, RZ, 0x18, R140.reuse ;  /* 0x00000018fff07819 */ /* 0x100fe2000001168c */
[----:B------:R-:W2:Y:S01]  /*4e10*/  I2F R141, R158 ;  /* 0x0000009e008d7306 */ /* 0x000ea20000201400 */
[----:B------:R-:W-:Y:S01]  /*4e20*/  SHF.R.U32.HI R246, RZ, 0x10, R140 ;  /* 0x00000010fff67819 */ /* 0x000fe2000001168c */
[----:B------:R-:W-:Y:S02]  /*4e30*/  FMUL.FTZ R140, R241, 1.4426950216293334961 ;  /* 0x3fb8aa3bf18c7820 */ /* 0x000fe40000410000 */
[----:B------:R-:W-:Y:S03]  /*4e40*/  IMAD.WIDE.U32 R160, R161, -0x2daee0ad, RZ ;  /* 0xd2511f53a1a07825 */ /* 0x000fe600078e00ff */
[----:B------:R-:W-:Y:S02]  /*4e50*/  FSEL R140, R140, RZ, P0 ;  /* 0x000000ff8c8c7208 */ /* 0x000fe40000000000 */
[----:B------:R-:W-:Y:S02]  /*4e60*/  LOP3.LUT R160, R143, UR16, R160, 0x96, !PT ;  /* 0x000000108fa07c12 */ /* 0x000fe4000f8e96a0 */
[----:B------:R-:W-:Y:S01]  /*4e70*/  FSETP.NEU.FTZ.AND P0, PT, R236, -INF , PT ;  /* 0xff800000ec00780b */ /* 0x000fe20003f1d000 */
[----:B------:R-:W-:Y:S01]  /*4e80*/  FFMA.FTZ R4, R4, c[0x0][0x23c], -R140 ;  /* 0x00008f0004047a23 */ /* 0x000fe2000001088c */
[----:B------:R-:W-:Y:S01]  /*4e90*/  LOP3.LUT R161, R161, UR13, R232, 0x96, !PT ;  /* 0x0000000da1a17c12 */ /* 0x000fe2000f8e96e8 */
[----:B------:R-:W-:Y:S02]  /*4ea0*/  FFMA.FTZ R5, R5, c[0x0][0x23c], -R140 ;  /* 0x00008f0005057a23 */ /* 0x000fe4000001088c */
[----:B------:R-:W-:Y:S10]  /*4eb0*/  MUFU.EX2 R166, R4 ;  /* 0x0000000400a67308 */ /* 0x000ff40000000800 */
[----:B------:R3:W-:Y:S01]  /*4ec0*/  MUFU.EX2 R165, R5 ;  /* 0x0000000500a57308 */ /* 0x0007e20000000800 */
[-C--:B-1----:R-:W-:Y:S08]  /*4ed0*/  HMMA.16816.F32 R20, R136, R132.reuse, R20 ;  /* 0x000000848814723c */ /* 0x082ff00000001814 */
[C---:B------:R-:W-:Y:S01]  /*4ee0*/  HMMA.16816.F32 R24, R148.reuse, R132, R24 ;  /* 0x000000849418723c */ /* 0x040fe20000001818 */
[----:B---3--:R-:W-:Y:S06]  /*4ef0*/  IMAD.WIDE.U32 R4, R161, -0x326172a9, RZ ;  /* 0xcd9e8d57a1047825 */ /* 0x008fec00078e00ff */
[----:B------:R-:W-:Y:S01]  /*4f00*/  FMUL.FTZ R133, R236, 1.4426950216293334961 ;  /* 0x3fb8aa3bec857820 */ /* 0x000fe20000410000 */
[-C--:B------:R-:W-:Y:S01]  /*4f10*/  HMMA.16816.F32 R28, R148, R134.reuse, R28 ;  /* 0x00000086941c723c */ /* 0x080fe2000000181c */
[----:B------:R-:W-:Y:S03]  /*4f20*/  FMUL.FTZ R132, R235, 1.4426950216293334961 ;  /* 0x3fb8aa3beb847820 */ /* 0x000fe60000410000 */
[----:B------:R-:W-:Y:S02]  /*4f30*/  FSEL R133, R133, RZ, P0 ;  /* 0x000000ff85857208 */ /* 0x000fe40000000000 */
[----:B------:R-:W-:Y:S02]  /*4f40*/  FSETP.NEU.FTZ.AND P0, PT, R235, -INF , PT ;  /* 0xff800000eb00780b */ /* 0x000fe40003f1d000 */
[----:B------:R-:W-:Y:S01]  /*4f50*/  FFMA.FTZ R20, R147, -UR4, R20 ;  /* 0x8000000493147c23 */ /* 0x000fe20008010014 */
[----:B------:R-:W-:Y:S03]  /*4f60*/  HMMA.16816.F32 R32, R136, R134, R32 ;  /* 0x000000868820723c */ /* 0x000fe60000001820 */
[--C-:B------:R-:W-:Y:S01]  /*4f70*/  FFMA.FTZ R6, R6, c[0x0][0x23c], -R133.reuse ;  /* 0x00008f0006067a23 */ /* 0x100fe20000010885 */
[----:B------:R-:W-:Y:S01]  /*4f80*/  FSEL R132, R132, RZ, P0 ;  /* 0x000000ff84847208 */ /* 0x000fe20000000000 */
[----:B------:R-:W-:Y:S01]  /*4f90*/  FFMA.FTZ R7, R7, c[0x0][0x23c], -R133 ;  /* 0x00008f0007077a23 */ /* 0x000fe20000010885 */
[----:B------:R-:W-:Y:S01]  /*4fa0*/  FSETP.NEU.FTZ.AND P0, PT, R234, -INF , PT ;  /* 0xff800000ea00780b */ /* 0x000fe20003f1d000 */
[----:B------:R-:W-:Y:S01]  /*4fb0*/  FFMA.FTZ R26, R146, -UR4, R26 ;  /* 0x80000004921a7c23 */ /* 0x000fe2000801001a */
[----:B------:R1:W-:Y:S01]  /*4fc0*/  MUFU.EX2 R164, R6 ;  /* 0x0000000600a47308 */ /* 0x0003e20000000800 */
[--C-:B------:R-:W-:Y:S03]  /*4fd0*/  FFMA.FTZ R9, R9, c[0x0][0x23c], -R132.reuse ;  /* 0x00008f0009097a23 */ /* 0x100fe60000010884 */
[----:B------:R-:W-:Y:S01]  /*4fe0*/  FSEL R0, R0, RZ, P0 ;  /* 0x000000ff00007208 */ /* 0x000fe20000000000 */
[----:B------:R-:W-:Y:S01]  /*4ff0*/  FFMA.FTZ R8, R8, c[0x0][0x23c], -R132 ;  /* 0x00008f0008087a23 */ /* 0x000fe20000010884 */
[----:B------:R-:W-:Y:S01]  /*5000*/  PLOP3.LUT P0, PT, PT, PT, UP0, 0x80, 0x0 ;  /* 0x000000000000781c */ /* 0x000fe20003f0f008 */
[----:B------:R-:W-:Y:S02]  /*5010*/  FFMA.FTZ R27, R145, -UR4, R27 ;  /* 0x80000004911b7c23 */ /* 0x000fe4000801001b */
[----:B------:R-:W-:Y:S01]  /*5020*/  FFMA.FTZ R28, R238, -UR4, R28 ;  /* 0x80000004ee1c7c23 */ /* 0x000fe2000801001c */
[----:B------:R-:W-:Y:S01]  /*5030*/  MUFU.EX2 R233, R8 ;  /* 0x0000000800e97308 */ /* 0x000fe20000000800 */
[----:B------:R-:W-:Y:S02]  /*5040*/  FFMA.FTZ R29, R239, -UR4, R29 ;  /* 0x80000004ef1d7c23 */ /* 0x000fe4000801001d */
[----:B------:R3:W5:Y:S01]  /*5050*/  LDL.64 R238, [R1+0x18] ;  /* 0x0000180001ee7983 */ /* 0x0007620000100a00 */
[--C-:B------:R-:W-:Y:S02]  /*5060*/  FFMA.FTZ R10, R10, c[0x0][0x23c], -R0.reuse ;  /* 0x00008f000a0a7a23 */ /* 0x100fe40000010800 */
[----:B--2---:R-:W-:Y:S02]  /*5070*/  FFMA.FTZ R33, R141, -UR4, R33 ;  /* 0x800000048d217c23 */ /* 0x004fe40008010021 */
[----:B------:R-:W-:Y:S01]  /*5080*/  IMAD.U32 R141, RZ, RZ, UR17 ;  /* 0x00000011ff8d7e24 */ /* 0x000fe2000f8e00ff */
[----:B------:R-:W-:Y:S01]  /*5090*/  @P0 FSEL R12, R12, -INF , !P1 ;  /* 0xff8000000c0c0808 */ /* 0x000fe20004800000 */
[----:B------:R-:W-:Y:S01]  /*50a0*/  FFMA.FTZ R11, R11, c[0x0][0x23c], -R0 ;  /* 0x00008f000b0b7a23 */ /* 0x000fe20000010800 */
[----:B------:R-:W-:Y:S01]  /*50b0*/  PLOP3.LUT P0, PT, PT, PT, UP0, 0x80, 0x0 ;  /* 0x000000000000781c */ /* 0x000fe20003f0f008 */
[----:B------:R-:W-:Y:S01]  /*50c0*/  FFMA.FTZ R34, R147, -UR4, R34 ;  /* 0x8000000493227c23 */ /* 0x000fe20008010022 */
[----:B------:R-:W-:Y:S01]  /*50d0*/  MUFU.EX2 R236, R10 ;  /* 0x0000000a00ec7308 */ /* 0x000fe20000000800 */
[----:B-1----:R-:W-:Y:S01]  /*50e0*/  LOP3.LUT R6, R5, UR14, R168, 0x96, !PT ;  /* 0x0000000e05067c12 */ /* 0x002fe2000f8e96a8 */
[----:B------:R-:W-:Y:S02]  /*50f0*/  FFMA.FTZ R12, R12, c[0x0][0x23c], -R132 ;  /* 0x00008f000c0c7a23 */ /* 0x000fe40000010884 */
[----:B------:R-:W-:Y:S02]  /*5100*/  FFMA.FTZ R31, R156, -UR4, R31 ;  /* 0x800000049c1f7c23 */ /* 0x000fe4000801001f */
[----:B------:R-:W-:Y:S02]  /*5110*/  FFMA.FTZ R35, R155, -UR4, R35 ;  /* 0x800000049b237c23 */ /* 0x000fe40008010023 */
[----:B------:R-:W-:Y:S02]  /*5120*/  FFMA.FTZ R23, R152, -UR4, R23 ;  /* 0x8000000498177c23 */ /* 0x000fe40008010017 */
[----:B------:R1:W2:Y:S01]  /*5130*/  MUFU.EX2 R167, R7 ;  /* 0x0000000700a77308 */ /* 0x0002a20000000800 */
[----:B------:R-:W-:Y:S01]  /*5140*/  @P0 FSEL R14, R14, -INF , !P1 ;  /* 0xff8000000e0e0808 */ /* 0x000fe20004800000 */
[----:B------:R-:W-:Y:S01]  /*5150*/  FFMA.FTZ R32, R157, -UR4, R32 ;  /* 0x800000049d207c23 */ /* 0x000fe20008010020 */
[----:B------:R-:W-:Y:S01]  /*5160*/  PLOP3.LUT P0, PT, PT, PT, UP0, 0x80, 0x0 ;  /* 0x000000000000781c */ /* 0x000fe20003f0f008 */
[----:B------:R-:W-:Y:S02]  /*5170*/  FFMA.FTZ R30, R154, -UR4, R30 ;  /* 0x800000049a1e7c23 */ /* 0x000fe4000801001e */
[----:B------:R-:W-:Y:S02]  /*5180*/  FFMA.FTZ R14, R14, c[0x0][0x23c], -R0 ;  /* 0x00008f000e0e7a23 */ /* 0x000fe40000010800 */
[----:B------:R-:W-:Y:S02]  /*5190*/  FFMA.FTZ R22, R153, -UR4, R22 ;  /* 0x8000000499167c23 */ /* 0x000fe40008010016 */
[----:B------:R4:W-:Y:S01]  /*51a0*/  MUFU.EX2 R235, R11 ;  /* 0x0000000b00eb7308 */ /* 0x0009e20000000800 */
[----:B------:R-:W-:Y:S02]  /*51b0*/  FFMA.FTZ R21, R155, -UR4, R21 ;  /* 0x800000049b157c23 */ /* 0x000fe40008010015 */
[----:B------:R-:W-:Y:S02]  /*51c0*/  FFMA.FTZ R24, R154, -UR4, R24 ;  /* 0x800000049a187c23 */ /* 0x000fe40008010018 */
[----:B------:R-:W-:Y:S01]  /*51d0*/  FFMA.FTZ R25, R156, -UR4, R25 ;  /* 0x800000049c197c23 */ /* 0x000fe20008010019 */
[----:B------:R-:W-:Y:S02]  /*51e0*/  @P0 FSEL R16, R16, -INF , !P1 ;  /* 0xff80000010100808 */ /* 0x000fe40004800000 */
[----:B------:R-:W-:Y:S02]  /*51f0*/  PLOP3.LUT P0, PT, PT, PT, UP0, 0x80, 0x0 ;  /* 0x000000000000781c */ /* 0x000fe40003f0f008 */
[----:B------:R2:W-:Y:S01]  /*5200*/  MUFU.EX2 R232, R9 ;  /* 0x0000000900e87308 */ /* 0x0005e20000000800 */
[----:B------:R-:W-:Y:S02]  /*5210*/  FFMA.FTZ R16, R16, c[0x0][0x23c], -R140 ;  /* 0x00008f0010107a23 */ /* 0x000fe4000001088c */
[----:B-1----:R-:W-:Y:S05]  /*5220*/  IMAD.WIDE.U32 R6, R6, -0x2daee0ad, RZ ;  /* 0xd2511f5306067825 */ /* 0x002fea00078e00ff */
[----:B------:R-:W-:Y:S01]  /*5230*/  LOP3.LUT R142, R7, UR11, R142, 0x96, !PT ;  /* 0x0000000b078e7c12 */ /* 0x000fe2000f8e968e */
[----:B------:R-:W-:Y:S02]  /*5240*/  ULDC.U8 UR11, c[0x0][0x2d8] ;  /* 0x0000b600000b7ab9 */ /* 0x000fe40000000000 */
[----:B------:R-:W-:Y:S01]  /*5250*/  @P0 FSEL R18, R18, -INF , !P1 ;  /* 0xff80000012120808 */ /* 0x000fe20004800000 */
[----:B------:R-:W-:Y:S01]  /*5260*/  MUFU.EX2 R169, R12 ;  /* 0x0000000c00a97308 */ /* 0x000fe20000000800 */
[----:B------:R-:W-:Y:S01]  /*5270*/  PLOP3.LUT P0, PT, PT, PT, UP0, 0x80, 0x0 ;  /* 0x000000000000781c */ /* 0x000fe20003f0f008 */
[----:B----4-:R-:W-:Y:S01]  /*5280*/  IMAD.WIDE.U32 R10, R160, -0x326172a9, RZ ;  /* 0xcd9e8d57a00a7825 */ /* 0x010fe200078e00ff */
[----:B------:R-:W-:Y:S03]  /*5290*/  PLOP3.LUT P1, PT, PT, PT, UP0, 0x80, 0x0 ;  /* 0x000000000000781c */ /* 0x000fe60003f2f008 */
[--C-:B------:R-:W-:Y:S01]  /*52a0*/  FFMA.FTZ R18, R18, c[0x0][0x23c], -R133.reuse ;  /* 0x00008f0012127a23 */ /* 0x100fe20000010885 */
[----:B------:R-:W-:Y:S03]  /*52b0*/  LOP3.LUT R4, R11, UR15, R4, 0x96, !PT ;  /* 0x0000000f0b047c12 */ /* 0x000fe6000f8e9604 */
[----:B------:R1:W-:Y:S02]  /*52c0*/  MUFU.EX2 R234, R14 ;  /* 0x0000000e00ea7308 */ /* 0x0003e40000000800 */
[----:B------:R-:W-:Y:S02]  /*52d0*/  IMAD.WIDE.U32 R4, R4, -0x2daee0ad, RZ ;  /* 0xd2511f5304047825 */ /* 0x000fe400078e00ff */
[----:B------:R-:W-:Y:S02]  /*52e0*/  @P0 FSEL R13, R13, -INF , !P2 ;  /* 0xff8000000d0d0808 */ /* 0x000fe40005000000 */
[----:B------:R-:W-:Y:S02]  /*52f0*/  PLOP3.LUT P0, PT, PT, PT, UP0, 0x80, 0x0 ;  /* 0x000000000000781c */ /* 0x000fe40003f0f008 */
[----:B--2---:R-:W-:Y:S01]  /*5300*/  LOP3.LUT R9, R5, UR12, R6, 0x96, !PT ;  /* 0x0000000c05097c12 */ /* 0x004fe2000f8e9606 */
[----:B------:R-:W-:Y:S01]  /*5310*/  IMAD.WIDE.U32 R6, R244, -0x326172a9, RZ ;  /* 0xcd9e8d57f4067825 */ /* 0x000fe200078e00ff */
[----:B------:R-:W-:Y:S01]  /*5320*/  @P1 FSEL R15, R15, -INF , !P2 ;  /* 0xff8000000f0f1808 */ /* 0x000fe20005000000 */
[----:B------:R3:W5:Y:S01]  /*5330*/  LDL R244, [R1+0x40] ;  /* 0x0000400001f47983 */ /* 0x0007620000100800 */
[C---:B------:R-:W-:Y:S01]  /*5340*/  LOP3.LUT R143, R4.reuse, 0xff, RZ, 0xc0, !PT ;  /* 0x000000ff048f7812 */ /* 0x040fe200078ec0ff */
[----:B------:R-:W-:Y:S01]  /*5350*/  FFMA.FTZ R13, R13, c[0x0][0x23c], -R132 ;  /* 0x00008f000d0d7a23 */ /* 0x000fe20000010884 */
[----:B------:R-:W-:Y:S01]  /*5360*/  PLOP3.LUT P1, PT, PT, PT, UP0, 0x80, 0x0 ;  /* 0x000000000000781c */ /* 0x000fe20003f2f008 */
[----:B------:R-:W-:Y:S01]  /*5370*/  FFMA.FTZ R15, R15, c[0x0][0x23c], -R0 ;  /* 0x00008f000f0f7a23 */ /* 0x000fe20000010800 */
[--C-:B------:R-:W-:Y:S01]  /*5380*/  SHF.R.U32.HI R243, RZ, 0x18, R4.reuse ;  /* 0x00000018fff37819 */ /* 0x100fe20000011604 */
[----:B------:R-:W-:Y:S01]  /*5390*/  UIADD3 UR12, UR10, -0x4ab325aa, URZ ;  /* 0xb54cda560a0c7890 */ /* 0x000fe2000fffe03f */
[----:B------:R-:W-:Y:S01]  /*53a0*/  LOP3.LUT R241, R4, 0xffff, RZ, 0xc0, !PT ;  /* 0x0000ffff04f17812 */ /* 0x000fe200078ec0ff */
[----:B------:R-:W-:Y:S01]  /*53b0*/  MUFU.EX2 R168, R13 ;  /* 0x0000000d00a87308 */ /* 0x000fe20000000800 */
[----:B------:R-:W-:Y:S02]  /*53c0*/  @P0 FSEL R17, R17, -INF , !P2 ;  /* 0xff80000011110808 */ /* 0x000fe40005000000 */
[----:B------:R-:W-:Y:S01]  /*53d0*/  SHF.R.U32.HI R242, RZ, 0x10, R4 ;  /* 0x00000010fff27819 */ /* 0x000fe20000011604 */
[----:B------:R-:W-:Y:S01]  /*53e0*/  IMAD.WIDE.U32 R4, R142, -0x326172a9, RZ ;  /* 0xcd9e8d578e047825 */ /* 0x000fe200078e00ff */
[----:B------:R-:W-:Y:S02]  /*53f0*/  PLOP3.LUT P0, PT, PT, PT, UP0, 0x80, 0x0 ;  /* 0x000000000000781c */ /* 0x000fe40003f0f008 */
[----:B------:R-:W-:Y:S01]  /*5400*/  LOP3.LUT R8, R7, UR12, R170, 0x96, !PT ;  /* 0x0000000c07087c12 */ /* 0x000fe2000f8e96aa */
[--C-:B------:R-:W-:Y:S01]  /*5410*/  FFMA.FTZ R17, R17, c[0x0][0x23c], -R140.reuse ;  /* 0x00008f0011117a23 */ /* 0x100fe2000001088c */
[----:B------:R-:W-:Y:S01]  /*5420*/  @P1 FSEL R19, R19, -INF , !P2 ;  /* 0xff80000013131808 */ /* 0x000fe20005000000 */
[----:B------:R-:W-:Y:S01]  /*5430*/  MUFU.EX2 R171, R15 ;  /* 0x0000000f00ab7308 */ /* 0x000fe20000000800 */
[----:B------:R-:W-:Y:S01]  /*5440*/  PLOP3.LUT P1, PT, PT, PT, UP0, 0x80, 0x0 ;  /* 0x000000000000781c */ /* 0x000fe20003f2f008 */
[----:B------:R-:W2:Y:S01]  /*5450*/  LDL R170, [R1+0x38] ;  /* 0x0000380001aa7983 */ /* 0x000ea20000100800 */
[----:B------:R-:W-:Y:S01]  /*5460*/  PLOP3.LUT P2, PT, PT, PT, UP0, 0x80, 0x0 ;  /* 0x000000000000781c */ /* 0x000fe20003f4f008 */
[--C-:B------:R-:W-:Y:S01]  /*5470*/  FFMA.FTZ R19, R19, c[0x0][0x23c], -R133.reuse ;  /* 0x00008f0013137a23 */ /* 0x100fe20000010885 */
[----:B-1----:R-:W-:Y:S02]  /*5480*/  LOP3.LUT R14, R6, 0xffff, RZ, 0xc0, !PT ;  /* 0x0000ffff060e7812 */ /* 0x002fe400078ec0ff */
[----:B------:R-:W-:Y:S02]  /*5490*/  LOP3.LUT R7, R8, 0xff, RZ, 0xc0, !PT ;  /* 0x000000ff08077812 */ /* 0x000fe400078ec0ff */
[----:B------:R-:W-:Y:S01]  /*54a0*/  @P0 FSEL R20, R20, -INF , !P3 ;  /* 0xff80000014140808 */ /* 0x000fe20005800000 */
[----:B------:R1:W-:Y:S01]  /*54b0*/  MUFU.EX2 R163, R16 ;  /* 0x0000001000a37308 */ /* 0x0003e20000000800 */
[----:B------:R-:W-:Y:S02]  /*54c0*/  PLOP3.LUT P0, PT, PT, PT, UP0, 0x80, 0x0 ;  /* 0x000000000000781c */ /* 0x000fe40003f0f008 */
[----:B------:R-:W-:Y:S01]  /*54d0*/  LOP3.LUT R11, R4, 0xffff, RZ, 0xc0, !PT ;  /* 0x0000ffff040b7812 */ /* 0x000fe200078ec0ff */
[----:B------:R-:W-:Y:S01]  /*54e0*/  FFMA.FTZ R20, R20, c[0x0][0x23c], -R140 ;  /* 0x00008f0014147a23 */ /* 0x000fe2000001088c */
[----:B------:R-:W-:Y:S02]  /*54f0*/  @P1 FSEL R22, R22, -INF , !P3 ;  /* 0xff80000016161808 */ /* 0x000fe40005800000 */
[----:B------:R-:W-:Y:S02]  /*5500*/  PLOP3.LUT P1, PT, PT, PT, UP0, 0x80, 0x0 ;  /* 0x000000000000781c */ /* 0x000fe40003f2f008 */
[----:B------:R-:W-:Y:S01]  /*5510*/  @P2 FSEL R24, R24, -INF , !P3 ;  /* 0xff80000018182808 */ /* 0x000fe20005800000 */
[----:B------:R-:W-:Y:S01]  /*5520*/  MUFU.EX2 R161, R18 ;  /* 0x0000001200a17308 */ /* 0x000fe20000000800 */
[----:B------:R-:W-:Y:S01]  /*5530*/  PLOP3.LUT P2, PT, PT, PT, UP0, 0x80, 0x0 ;  /* 0x000000000000781c */ /* 0x000fe20003f4f008 */
[--C-:B------:R-:W-:Y:S01]  /*5540*/  FFMA.FTZ R22, R22, c[0x0][0x23c], -R133.reuse ;  /* 0x00008f0016167a23 */ /* 0x100fe20000010885 */
[----:B------:R-:W-:Y:S01]  /*5550*/  LOP3.LUT R12, R4, 0xff, RZ, 0xc0, !PT ;  /* 0x000000ff040c7812 */ /* 0x000fe200078ec0ff */
[----:B------:R-:W-:Y:S01]  /*5560*/  FFMA.FTZ R24, R24, c[0x0][0x23c], -R132 ;  /* 0x00008f0018187a23 */ /* 0x000fe20000010884 */
[----:B------:R-:W-:Y:S02]  /*5570*/  @P0 FSEL R26, R26, -INF , !P3 ;  /* 0xff8000001a1a0808 */ /* 0x000fe40005800000 */
[----:B------:R-:W-:Y:S02]  /*5580*/  PLOP3.LUT P0, PT, PT, PT, UP0, 0x80, 0x0 ;  /* 0x000000000000781c */ /* 0x000fe40003f0f008 */
[----:B------:R-:W-:Y:S01]  /*5590*/  ISETP.LE.U32.AND P3, PT, R162, UR11, PT ;  /* 0x0000000ba2007c0c */ /* 0x000fe2000bf63070 */
[----:B------:R-:W-:Y:S01]  /*55a0*/  MUFU.EX2 R160, R19 ;  /* 0x0000001300a07308 */ /* 0x000fe20000000800 */
[----:B------:R-:W-:Y:S01]  /*55b0*/  @P1 FSEL R21, R21, -INF , !P4 ;  /* 0xff80000015151808 */ /* 0x000fe20006000000 */
[----:B------:R-:W-:Y:S01]  /*55c0*/  FFMA.FTZ R26, R26, c[0x0][0x23c], -R0 ;  /* 0x00008f001a1a7a23 */ /* 0x000fe20000010800 */
[----:B------:R-:W-:Y:S02]  /*55d0*/  PLOP3.LUT P1, PT, PT, PT, UP0, 0x80, 0x0 ;  /* 0x000000000000781c */ /* 0x000fe40003f2f008 */
[----:B------:R-:W-:Y:S01]  /*55e0*/  @P2 FSEL R23, R23, -INF , !P4 ;  /* 0xff80000017172808 */ /* 0x000fe20006000000 */
[----:B------:R-:W-:Y:S01]  /*55f0*/  FFMA.FTZ R21, R21, c[0x0][0x23c], -R140 ;  /* 0x00008f0015157a23 */ /* 0x000fe2000001088c */
[----:B-1----:R-:W-:Y:S02]  /*5600*/  LOP3.LUT R16, R6, 0xff, RZ, 0xc0, !PT ;  /* 0x000000ff06107812 */ /* 0x002fe400078ec0ff */
[----:B------:R-:W-:Y:S01]  /*5610*/  SHF.R.U32.HI R15, RZ, 0x10, R6 ;  /* 0x00000010ff0f7819 */ /* 0x000fe20000011606 */
[----:B------:R1:W-:Y:S01]  /*5620*/  MUFU.EX2 R162, R17 ;  /* 0x0000001100a27308 */ /* 0x0003e20000000800 */
[----:B------:R-:W-:Y:S01]  /*5630*/  @P0 FSEL R25, R25, -INF , !P4 ;  /* 0xff80000019190808 */ /* 0x000fe20006000000 */
[--C-:B------:R-:W-:Y:S01]  /*5640*/  FFMA.FTZ R23, R23, c[0x0][0x23c], -R133.reuse ;  /* 0x00008f0017177a23 */ /* 0x100fe20000010885 */
[----:B------:R-:W-:Y:S02]  /*5650*/  PLOP3.LUT P0, PT, PT, PT, UP0, 0x80, 0x0 ;  /* 0x000000000000781c */ /* 0x000fe40003f0f008 */
[----:B------:R-:W-:Y:S01]  /*5660*/  SHF.R.U32.HI R13, RZ, 0x18, R4 ;  /* 0x00000018ff0d7819 */ /* 0x000fe20000011604 */
[----:B------:R-:W-:Y:S01]  /*5670*/  FFMA.FTZ R25, R25, c[0x0][0x23c], -R132 ;  /* 0x00008f0019197a23 */ /* 0x000fe20000010884 */
[----:B------:R-:W-:Y:S02]  /*5680*/  @P1 FSEL R27, R27, -INF , !P4 ;  /* 0xff8000001b1b1808 */ /* 0x000fe40006000000 */
[----:B------:R-:W-:Y:S01]  /*5690*/  PLOP3.LUT P1, PT, PT, PT, UP0, 0x80, 0x0 ;  /* 0x000000000000781c */ /* 0x000fe20003f2f008 */
[----:B------:R-:W-:Y:S01]  /*56a0*/  MUFU.EX2 R159, R20 ;  /* 0x00000014009f7308 */ /* 0x000fe20000000800 */
[----:B------:R-:W-:Y:S01]  /*56b0*/  PLOP3.LUT P4, PT, PT, PT, UP0, 0x80, 0x0 ;  /* 0x000000000000781c */ /* 0x000fe20003f8f008 */
[----:B------:R-:W-:Y:S01]  /*56c0*/  FFMA.FTZ R27, R27, c[0x0][0x23c], -R0 ;  /* 0x00008f001b1b7a23 */ /* 0x000fe20000010800 */
[----:B------:R-:W-:Y:S02]  /*56d0*/  ISETP.LE.U32.AND P2, PT, R240, UR11, PT ;  /* 0x0000000bf0007c0c */ /* 0x000fe4000bf43070 */
[----:B------:R3:W5:Y:S01]  /*56e0*/  LDL R240, [R1+0x3c] ;  /* 0x00003c0001f07983 */ /* 0x0007620000100800 */
[----:B------:R-:W-:Y:S02]  /*56f0*/  @P0 FSEL R28, R28, -INF , !P5 ;  /* 0xff8000001c1c0808 */ /* 0x000fe40006800000 */
[----:B------:R-:W-:Y:S02]  /*5700*/  PLOP3.LUT P0, PT, PT, PT, UP0, 0x80, 0x0 ;  /* 0x000000000000781c */ /* 0x000fe40003f0f008 */
[----:B------:R-:W-:Y:S01]  /*5710*/  MUFU.EX2 R158, R21 ;  /* 0x00000015009e7308 */ /* 0x000fe20000000800 */
[----:B------:R-:W-:Y:S01]  /*5720*/  FFMA.FTZ R28, R28, c[0x0][0x23c], -R132 ;  /* 0x00008f001c1c7a23 */ /* 0x000fe20000010884 */
[----:B------:R-:W-:Y:S02]  /*5730*/  @P1 FSEL R32, R32, -INF , !P5 ;  /* 0xff80000020201808 */ /* 0x000fe40006800000 */
[----:B------:R-:W-:Y:S02]  /*5740*/  PLOP3.LUT P1, PT, PT, PT, UP0, 0x80, 0x0 ;  /* 0x000000000000781c */ /* 0x000fe40003f2f008 */
[----:B------:R-:W-:Y:S01]  /*5750*/  @P4 FSEL R30, R30, -INF , !P5 ;  /* 0xff8000001e1e4808 */ /* 0x000fe20006800000 */
[----:B------:R-:W-:Y:S01]  /*5760*/  FFMA.FTZ R32, R32, c[0x0][0x23c], -R140 ;  /* 0x00008f0020207a23 */ /* 0x000fe2000001088c */
[----:B------:R-:W-:Y:S02]  /*5770*/  PLOP3.LUT P4, PT, PT, PT, UP0, 0x80, 0x0 ;  /* 0x000000000000781c */ /* 0x000fe40003f8f008 */
[----:B-1----:R-:W-:Y:S01]  /*5780*/  SHF.R.U32.HI R17, RZ, 0x18, R6 ;  /* 0x00000018ff117819 */ /* 0x002fe20000011606 */
[----:B------:R-:W-:Y:S01]  /*5790*/  MUFU.EX2 R157, R22 ;  /* 0x00000016009d7308 */ /* 0x000fe20000000800 */
[----:B------:R-:W-:Y:S01]  /*57a0*/  @P0 FSEL R34, R34, -INF , !P5 ;  /* 0xff80000022220808 */ /* 0x000fe20006800000 */
[----:B------:R-:W-:Y:S01]  /*57b0*/  FFMA.FTZ R30, R30, c[0x0][0x23c], -R0 ;  /* 0x00008f001e1e7a23 */ /* 0x000fe20000010800 */
[----:B------:R-:W-:Y:S02]  /*57c0*/  PLOP3.LUT P0, PT, PT, PT, UP0, 0x80, 0x0 ;  /* 0x000000000000781c */ /* 0x000fe40003f0f008 */
[----:B------:R-:W-:Y:S01]  /*57d0*/  LOP3.LUT R6, R5, UR12, R10, 0x96, !PT ;  /* 0x0000000c05067c12 */ /* 0x000fe2000f8e960a */
[--C-:B------:R-:W-:Y:S01]  /*57e0*/  FFMA.FTZ R34, R34, c[0x0][0x23c], -R133.reuse ;  /* 0x00008f0022227a23 */ /* 0x100fe20000010885 */
[----:B------:R-:W-:Y:S02]  /*57f0*/  @P1 FSEL R31, R31, -INF , !P6 ;  /* 0xff8000001f1f1808 */ /* 0x000fe40007000000 */
[----:B------:R-:W-:Y:S01]  /*5800*/  PLOP3.LUT P1, PT, PT, PT, UP0, 0x80, 0x0 ;  /* 0x000000000000781c */ /* 0x000fe20003f2f008 */
[----:B------:R-:W-:Y:S01]  /*5810*/  MUFU.EX2 R155, R24 ;  /* 0x00000018009b7308 */ /* 0x000fe20000000800 */
[----:B------:R-:W-:Y:S01]  /*5820*/  SHF.R.U32.HI R10, RZ, 0x10, R4 ;  /* 0x00000010ff0a7819 */ /* 0x000fe20000011604 */
[----:B------:R-:W-:Y:S01]  /*5830*/  FFMA.FTZ R0, R31, c[0x0][0x23c], -R0 ;  /* 0x00008f001f007a23 */ /* 0x000fe20000010800 */
[--C-:B------:R-:W-:Y:S02]  /*5840*/  SHF.R.U32.HI R4, RZ, 0x18, R8.reuse ;  /* 0x00000018ff047819 */ /* 0x100fe40000011608 */
[----:B------:R-:W-:Y:S02]  /*5850*/  SHF.R.U32.HI R5, RZ, 0x10, R8 ;  /* 0x00000010ff057819 */ /* 0x000fe40000011608 */
[----:B------:R-:W-:Y:S02]  /*5860*/  LOP3.LUT R8, R8, 0xffff, RZ, 0xc0, !PT ;  /* 0x0000ffff08087812 */ /* 0x000fe400078ec0ff */
[----:B------:R-:W-:Y:S01]  /*5870*/  @P4 FSEL R29, R29, -INF , !P6 ;  /* 0xff8000001d1d4808 */ /* 0x000fe20007000000 */
[----:B------:R-:W1:Y:S01]  /*5880*/  MUFU.EX2 R149, R32 ;  /* 0x0000002000957308 */ /* 0x000e620000000800 */
[----:B------:R-:W-:Y:S02]  /*5890*/  ISETP.LE.U32.AND P4, PT, R4, UR11, PT ;  /* 0x0000000b04007c0c */ /* 0x000fe4000bf83070 */
[----:B------:R-:W-:Y:S01]  /*58a0*/  SHF.R.U32.HI R4, RZ, 0x8, R8 ;  /* 0x00000008ff047819 */ /* 0x000fe20000011608 */
[----:B------:R-:W-:Y:S01]  /*58b0*/  FFMA.FTZ R132, R29, c[0x0][0x23c], -R132 ;  /* 0x00008f001d847a23 */ /* 0x000fe20000010884 */
[----:B------:R-:W-:Y:S02]  /*58c0*/  ISETP.LE.U32.AND P5, PT, R7, UR11, PT ;  /* 0x0000000b07007c0c */ /* 0x000fe4000bfa3070 */
[----:B------:R-:W-:Y:S02]  /*58d0*/  LOP3.LUT R4, R4, 0xffff, RZ, 0xc0, !PT ;  /* 0x0000ffff04047812 */ /* 0x000fe400078ec0ff */
[----:B------:R-:W-:Y:S01]  /*58e0*/  LOP3.LUT R5, R5, 0xff, RZ, 0xc0, !PT ;  /* 0x000000ff05057812 */ /* 0x000fe200078ec0ff */
[----:B------:R-:W-:Y:S01]  /*58f0*/  MUFU.EX2 R156, R23 ;  /* 0x00000017009c7308 */ /* 0x000fe20000000800 */
[----:B------:R-:W-:Y:S02]  /*5900*/  @P0 FSEL R33, R33, -INF , !P6 ;  /* 0xff80000021210808 */ /* 0x000fe40007000000 */
[----:B------:R-:W-:Y:S01]  /*5910*/  @P1 FSEL R35, R35, -INF , !P6 ;  /* 0xff80000023231808 */ /* 0x000fe20007000000 */
[----:B------:R-:W-:Y:S01]  /*5920*/  @!P4 FADD.FTZ R167, -R167, -RZ ;  /* 0x800000ffa7a7c221 */ /* 0x000fe20000010100 */
[----:B------:R-:W-:Y:S01]  /*5930*/  ISETP.LE.U32.AND P6, PT, R4, UR11, PT ;  /* 0x0000000b04007c0c */ /* 0x000fe2000bfc3070 */
[----:B------:R-:W-:Y:S01]  /*5940*/  FFMA.FTZ R140, R33, c[0x0][0x23c], -R140 ;  /* 0x00008f00218c7a23 */ /* 0x000fe2000001088c */
[----:B------:R-:W-:Y:S01]  /*5950*/  ISETP.LE.U32.AND P0, PT, R5, UR11, PT ;  /* 0x0000000b05007c0c */ /* 0x000fe2000bf03070 */
[----:B------:R-:W-:Y:S01]  /*5960*/  @!P5 FADD.FTZ R166, -R166, -RZ ;  /* 0x800000ffa6a6d221 */ /* 0x000fe20000010100 */
[C---:B------:R-:W-:Y:S01]  /*5970*/  LOP3.LUT R5, R6.reuse, 0xff, RZ, 0xc0, !PT ;  /* 0x000000ff06057812 */ /* 0x040fe200078ec0ff */
[----:B------:R4:W-:Y:S01]  /*5980*/  MUFU.EX2 R148, R140 ;  /* 0x0000008c00947308 */ /* 0x0009e20000000800 */
[----:B------:R-:W-:Y:S01]  /*5990*/  LOP3.LUT R4, R6, 0xffff, RZ, 0xc0, !PT ;  /* 0x0000ffff06047812 */ /* 0x000fe200078ec0ff */
[----:B------:R-:W-:Y:S01]  /*59a0*/  FFMA.FTZ R133, R35, c[0x0][0x23c], -R133 ;  /* 0x00008f0023857a23 */ /* 0x000fe20000010885 */
[----:B------:R-:W-:Y:S01]  /*59b0*/  ISETP.LE.U32.AND P1, PT, R5, UR11, PT ;  /* 0x0000000b05007c0c */ /* 0x000fe2000bf23070 */
[----:B-1----:R-:W-:Y:S01]  /*59c0*/  @!P3 FADD.FTZ R149, -R149, -RZ ;  /* 0x800000ff9595b221 */ /* 0x002fe20000010100 */
[----:B------:R-:W-:Y:S02]  /*59d0*/  SHF.R.U32.HI R5, RZ, 0x18, R6 ;  /* 0x00000018ff057819 */ /* 0x000fe40000011606 */
[----:B------:R-:W-:Y:S01]  /*59e0*/  SHF.R.U32.HI R4, RZ, 0x8, R4 ;  /* 0x00000008ff047819 */ /* 0x000fe20000011604 */
[----:B------:R-:W-:Y:S01]  /*59f0*/  @!P6 FADD.FTZ R165, -R165, -RZ ;  /* 0x800000ffa5a5e221 */ /* 0x000fe20000010100 */
[----:B------:R-:W-:Y:S01]  /*5a00*/  ISETP.LE.U32.AND P5, PT, R5, UR11, PT ;  /* 0x0000000b05007c0c */ /* 0x000fe2000bfa3070 */
[----:B------:R-:W-:Y:S01]  /*5a10*/  @!P0 FADD.FTZ R164, -R164, -RZ ;  /* 0x800000ffa4a48221 */ /* 0x000fe20000010100 */
[----:B------:R-:W-:Y:S01]  /*5a20*/  LOP3.LUT R5, R4, 0xffff, RZ, 0xc0, !PT ;  /* 0x0000ffff04057812 */ /* 0x000fe200078ec0ff */
[----:B------:R-:W-:Y:S01]  /*5a30*/  MUFU.EX2 R153, R26 ;  /* 0x0000001a00997308 */ /* 0x000fe20000000800 */
[----:B------:R-:W-:Y:S02]  /*5a40*/  SHF.R.U32.HI R6, RZ, 0x10, R6 ;  /* 0x00000010ff067819 */ /* 0x000fe40000011606 */
[----:B------:R-:W-:Y:S01]  /*5a50*/  ISETP.LE.U32.AND P6, PT, R5, UR11, PT ;  /* 0x0000000b05007c0c */ /* 0x000fe2000bfc3070 */
[----:B------:R-:W-:Y:S01]  /*5a60*/  @!P1 FADD.FTZ R233, -R233, -RZ ;  /* 0x800000ffe9e99221 */ /* 0x000fe20000010100 */
[----:B------:R-:W-:Y:S02]  /*5a70*/  LOP3.LUT R4, R6, 0xff, RZ, 0xc0, !PT ;  /* 0x000000ff06047812 */ /* 0x000fe400078ec0ff */
[----:B------:R-:W-:Y:S02]  /*5a80*/  SHF.R.U32.HI R5, RZ, 0x8, R11 ;  /* 0x00000008ff057819 */ /* 0x000fe4000001160b */
[----:B------:R-:W-:Y:S01]  /*5a90*/  ISETP.LE.U32.AND P0, PT, R4, UR11, PT ;  /* 0x0000000b04007c0c */ /* 0x000fe2000bf03070 */
[----:B------:R-:W-:Y:S01]  /*5aa0*/  @!P5 FADD.FTZ R235, -R235, -RZ ;  /* 0x800000ffebebd221 */ /* 0x000fe20000010100 */
[----:B------:R-:W-:Y:S01]  /*5ab0*/  LOP3.LUT R4, R10, 0xff, RZ, 0xc0, !PT ;  /* 0x000000ff0a047812 */ /* 0x000fe200078ec0ff */
[----:B------:R-:W-:Y:S01]  /*5ac0*/  MUFU.EX2 R154, R25 ;  /* 0x00000019009a7308 */ /* 0x000fe20000000800 */
[----:B------:R-:W-:Y:S01]  /*5ad0*/  ISETP.LE.U32.AND P4, PT, R12, UR11, PT ;  /* 0x0000000b0c007c0c */ /* 0x000fe2000bf83070 */
[----:B----4-:R-:W-:Y:S01]  /*5ae0*/  IMAD.U32 R140, RZ, RZ, UR20 ;  /* 0x00000014ff8c7e24 */ /* 0x010fe2000f8e00ff */
[----:B------:R-:W-:Y:S01]  /*5af0*/  ISETP.LE.U32.AND P1, PT, R4, UR11, PT ;  /* 0x0000000b04007c0c */ /* 0x000fe2000bf23070 */
[----:B------:R-:W-:Y:S01]  /*5b00*/  @!P6 FADD.FTZ R232, -R232, -RZ ;  /* 0x800000ffe8e8e221 */ /* 0x000fe20000010100 */
[----:B------:R-:W-:Y:S02]  /*5b10*/  LOP3.LUT R4, R5, 0xffff, RZ, 0xc0, !PT ;  /* 0x0000ffff05047812 */ /* 0x000fe400078ec0ff */
[----:B------:R-:W-:Y:S02]  /*5b20*/  LOP3.LUT R5, R144, 0xff, RZ, 0xc0, !PT ;  /* 0x000000ff90057812 */ /* 0x000fe400078ec0ff */
[----:B------:R-:W-:Y:S01]  /*5b30*/  ISETP.LE.U32.AND P6, PT, R4, UR11, PT ;  /* 0x0000000b04007c0c */ /* 0x000fe2000bfc3070 */
[----:B------:R-:W-:Y:S01]  /*5b40*/  @!P0 FADD.FTZ R236, -R236, -RZ ;  /* 0x800000ffecec8221 */ /* 0x000fe20000010100 */
[----:B------:R-:W-:Y:S01]  /*5b50*/  SHF.R.U32.HI R4, RZ, 0x8, R14 ;  /* 0x00000008ff047819 */ /* 0x000fe2000001160e */
[----:B------:R-:W-:Y:S01]  /*5b60*/  MUFU.EX2 R146, R34 ;  /* 0x0000002200927308 */ /* 0x000fe20000000800 */
[----:B------:R-:W-:Y:S01]  /*5b70*/  ISETP.LE.U32.AND P0, PT, R5, UR11, PT ;  /* 0x0000000b05007c0c */ /* 0x000fe2000bf03070 */
[----:B------:R-:W-:Y:S01]  /*5b80*/  @!P4 FADD.FTZ R169, -R169, -RZ ;  /* 0x800000ffa9a9c221 */ /* 0x000fe20000010100 */
[----:B------:R-:W-:Y:S01]  /*5b90*/  ISETP.LE.U32.AND P4, PT, R16, UR11, PT ;  /* 0x0000000b10007c0c */ /* 0x000fe2000bf83070 */
[----:B------:R-:W-:Y:S01]  /*5ba0*/  @!P1 FADD.FTZ R234, -R234, -RZ ;  /* 0x800000ffeaea9221 */ /* 0x000fe20000010100 */
[----:B------:R-:W-:Y:S02]  /*5bb0*/  LOP3.LUT R5, R15, 0xff, RZ, 0xc0, !PT ;  /* 0x000000ff0f057812 */ /* 0x000fe400078ec0ff */
[----:B------:R-:W-:Y:S02]  /*5bc0*/  LOP3.LUT R4, R4, 0xffff, RZ, 0xc0, !PT ;  /* 0x0000ffff04047812 */ /* 0x000fe400078ec0ff */
[----:B------:R-:W-:Y:S01]  /*5bd0*/  ISETP.LE.U32.AND P5, PT, R13, UR11, PT ;  /* 0x0000000b0d007c0c */ /* 0x000fe2000bfa3070 */
[----:B------:R-:W-:Y:S01]  /*5be0*/  @!P6 FADD.FTZ R168, -R168, -RZ ;  /* 0x800000ffa8a8e221 */ /* 0x000fe20000010100 */
[----:B------:R-:W-:Y:S01]  /*5bf0*/  ISETP.LE.U32.AND P6, PT, R5, UR11, PT ;  /* 0x0000000b05007c0c */ /* 0x000fe2000bfc3070 */
[----:B------:R-:W1:Y:S01]  /*5c00*/  MUFU.EX2 R145, R133 ;  /* 0x0000008500917308 */ /* 0x000e620000000800 */
[----:B------:R-:W-:Y:S01]  /*5c10*/  ISETP.LE.U32.AND P1, PT, R4, UR11, PT ;  /* 0x0000000b04007c0c */ /* 0x000fe2000bf23070 */
[----:B------:R-:W-:Y:S01]  /*5c20*/  @!P0 FADD.FTZ R159, -R159, -RZ ;  /* 0x800000ff9f9f8221 */ /* 0x000fe20000010100 */
[----:B------:R-:W-:Y:S01]  /*5c30*/  LOP3.LUT R4, R144, 0xffff, RZ, 0xc0, !PT ;  /* 0x0000ffff90047812 */ /* 0x000fe200078ec0ff */
[----:B------:R-:W-:Y:S01]  /*5c40*/  @!P4 FADD.FTZ R163, -R163, -RZ ;  /* 0x800000ffa3a3c221 */ /* 0x000fe20000010100 */
[----:B------:R-:W-:Y:S02]  /*5c50*/  ISETP.LE.U32.AND P4, PT, R17, UR11, PT ;  /* 0x0000000b11007c0c */ /* 0x000fe4000bf83070 */
[----:B------:R-:W-:Y:S02]  /*5c60*/  SHF.R.U32.HI R4, RZ, 0x8, R4 ;  /* 0x00000008ff047819 */ /* 0x000fe40000011604 */
[--C-:B------:R-:W-:Y:S01]  /*5c70*/  SHF.R.U32.HI R5, RZ, 0x18, R144.reuse ;  /* 0x00000018ff057819 */ /* 0x100fe20000011690 */
[----:B------:R-:W-:Y:S01]  /*5c80*/  @!P5 FADD.FTZ R171, -R171, -RZ ;  /* 0x800000ffababd221 */ /* 0x000fe20000010100 */
[----:B------:R-:W-:Y:S01]  /*5c90*/  SHF.R.U32.HI R144, RZ, 0x10, R144 ;  /* 0x00000010ff907819 */ /* 0x000fe20000011690 */
[----:B------:R-:W-:Y:S01]  /*5ca0*/  @!P6 FADD.FTZ R161, -R161, -RZ ;  /* 0x800000ffa1a1e221 */ /* 0x000fe20000010100 */
[----:B------:R-:W-:Y:S01]  /*5cb0*/  LOP3.LUT R4, R4, 0xffff, RZ, 0xc0, !PT ;  /* 0x0000ffff04047812 */ /* 0x000fe200078ec0ff */
[----:B------:R-:W-:Y:S01]  /*5cc0*/  @!P1 FADD.FTZ R162, -R162, -RZ ;  /* 0x800000ffa2a29221 */ /* 0x000fe20000010100 */
[----:B------:R-:W-:Y:S01]  /*5cd0*/  LOP3.LUT R144, R144, 0xff, RZ, 0xc0, !PT ;  /* 0x000000ff90907812 */ /* 0x000fe200078ec0ff */
[----:B------:R-:W-:Y:S01]  /*5ce0*/  MUFU.EX2 R152, R27 ;  /* 0x0000001b00987308 */ /* 0x000fe20000000800 */
[----:B------:R-:W-:Y:S01]  /*5cf0*/  ISETP.LE.U32.AND P6, PT, R4, UR11, PT ;  /* 0x0000000b04007c0c */ /* 0x000fe2000bfc3070 */
[----:B------:R-:W-:Y:S01]  /*5d00*/  @!P4 FADD.FTZ R160, -R160, -RZ ;  /* 0x800000ffa0a0c221 */ /* 0x000fe20000010100 */
[C---:B------:R-:W-:Y:S02]  /*5d10*/  LOP3.LUT R4, R9.reuse, 0xffff, RZ, 0xc0, !PT ;  /* 0x0000ffff09047812 */ /* 0x040fe400078ec0ff */
[----:B------:R-:W-:Y:S02]  /*5d20*/  ISETP.LE.U32.AND P1, PT, R144, UR11, PT ;  /* 0x0000000b90007c0c */ /* 0x000fe4000bf23070 */
[----:B------:R-:W-:Y:S01]  /*5d30*/  LOP3.LUT R6, R9, 0xff, RZ, 0xc0, !PT ;  /* 0x000000ff09067812 */ /* 0x000fe200078ec0ff */
[----:B-1----:R-:W-:Y:S01]  /*5d40*/  @!P2 FADD.FTZ R145, -R145, -RZ ;  /* 0x800000ff9191a221 */ /* 0x002fe20000010100 */
[----:B------:R-:W-:Y:S01]  /*5d50*/  ISETP.LE.U32.AND P5, PT, R5, UR11, PT ;  /* 0x0000000b05007c0c */ /* 0x000fe2000bfa3070 */
[----:B------:R1:W-:Y:S01]  /*5d60*/  MUFU.EX2 R144, R0 ;  /* 0x0000000000907308 */ /* 0x0003e20000000800 */
[----:B------:R-:W-:Y:S02]  /*5d70*/  SHF.R.U32.HI R4, RZ, 0x8, R4 ;  /* 0x00000008ff047819 */ /* 0x000fe40000011604 */
[----:B------:R-:W-:Y:S01]  /*5d80*/  SHF.R.U32.HI R5, RZ, 0x10, R9 ;  /* 0x00000010ff057819 */ /* 0x000fe20000011609 */
[----:B------:R-:W-:Y:S01]  /*5d90*/  @!P6 FADD.FTZ R158, -R158, -RZ ;  /* 0x800000ff9e9ee221 */ /* 0x000fe20000010100 */
[----:B------:R-:W-:Y:S02]  /*5da0*/  ISETP.LE.U32.AND P4, PT, R6, UR11, PT ;  /* 0x0000000b06007c0c */ /* 0x000fe4000bf83070 */
[----:B------:R-:W-:Y:S01]  /*5db0*/  LOP3.LUT R4, R4, 0xffff, RZ, 0xc0, !PT ;  /* 0x0000ffff04047812 */ /* 0x000fe200078ec0ff */
[----:B------:R-:W-:Y:S01]  /*5dc0*/  @!P1 FADD.FTZ R157, -R157, -RZ ;  /* 0x800000ff9d9d9221 */ /* 0x000fe20000010100 */
[----:B------:R-:W-:Y:S01]  /*5dd0*/  LOP3.LUT R5, R5, 0xff, RZ, 0xc0, !PT ;  /* 0x000000ff05057812 */ /* 0x000fe200078ec0ff */
[----:B------:R-:W-:Y:S01]  /*5de0*/  MUFU.EX2 R151, R28 ;  /* 0x0000001c00977308 */ /* 0x000fe20000000800 */
[----:B------:R-:W-:Y:S01]  /*5df0*/  ISETP.LE.U32.AND P6, PT, R4, UR11, PT ;  /* 0x0000000b04007c0c */ /* 0x000fe2000bfc3070 */
[----:B------:R-:W-:Y:S01]  /*5e00*/  @!P5 FADD.FTZ R156, -R156, -RZ ;  /* 0x800000ff9c9cd221 */ /* 0x000fe20000010100 */
[----:B------:R-:W-:Y:S02]  /*5e10*/  LOP3.LUT R4, R246, 0xff, RZ, 0xc0, !PT ;  /* 0x000000fff6047812 */ /* 0x000fe400078ec0ff */
[----:B------:R-:W-:Y:S01]  /*5e20*/  ISETP.LE.U32.AND P0, PT, R5, UR11, PT ;  /* 0x0000000b05007c0c */ /* 0x000fe2000bf03070 */
[----:B------:R-:W4:Y:S01]  /*5e30*/  LDL.LU R246, [R1] ;  /* 0x0000000001f67983 */ /* 0x000f220000300800 */
[----:B------:R-:W-:Y:S01]  /*5e40*/  SHF.R.U32.HI R5, RZ, 0x8, R245 ;  /* 0x00000008ff057819 */ /* 0x000fe200000116f5 */
[----:B------:R-:W-:Y:S01]  /*5e50*/  @!P4 FADD.FTZ R155, -R155, -RZ ;  /* 0x800000ff9b9bc221 */ /* 0x000fe20000010100 */
[----:B------:R-:W-:Y:S01]  /*5e60*/  ISETP.LE.U32.AND P1, PT, R4, UR11, PT ;  /* 0x0000000b04007c0c */ /* 0x000fe2000bf23070 */
[----:B------:R-:W3:Y:S01]  /*5e70*/  MUFU.EX2 R150, R132 ;  /* 0x0000008400967308 */ /* 0x000ee20000000800 */
[----:B------:R-:W-:Y:S02]  /*5e80*/  LOP3.LUT R4, R5, 0xffff, RZ, 0xc0, !PT ;  /* 0x0000ffff05047812 */ /* 0x000fe400078ec0ff */
[----:B------:R-:W-:Y:S01]  /*5e90*/  SHF.R.U32.HI R5, RZ, 0x8, R241 ;  /* 0x00000008ff057819 */ /* 0x000fe200000116f1 */
[----:B------:R-:W-:Y:S01]  /*5ea0*/  @!P6 FADD.FTZ R154, -R154, -RZ ;  /* 0x800000ff9a9ae221 */ /* 0x000fe20000010100 */
[----:B------:R-:W-:Y:S02]  /*5eb0*/  ISETP.LE.U32.AND P4, PT, R4, UR11, PT ;  /* 0x0000000b04007c0c */ /* 0x000fe4000bf83070 */
[----:B------:R-:W-:Y:S01]  /*5ec0*/  F2FP.RELU.PACK_AB R4, R165, R166 ;  /* 0x000000a6a504723e */ /* 0x000fe200000008ff */
[----:B------:R-:W-:Y:S01]  /*5ed0*/  @!P0 FADD.FTZ R153, -R153, -RZ ;  /* 0x800000ff99998221 */ /* 0x000fe20000010100 */
[----:B------:R-:W-:Y:S01]  /*5ee0*/  F2FP.RELU.PACK_AB R7, R167, R164 ;  /* 0x000000a4a707723e */ /* 0x000fe200000008ff */
[----:B------:R-:W3:Y:S01]  /*5ef0*/  MUFU.EX2 R147, R30 ;  /* 0x0000001e00937308 */ /* 0x000ee20000000800 */
[----:B------:R-:W-:Y:S01]  /*5f00*/  LOP3.LUT R5, R5, 0xffff, RZ, 0xc0, !PT ;  /* 0x0000ffff05057812 */ /* 0x000fe200078ec0ff */
[----:B------:R3:W-:Y:S01]  /*5f10*/  STS [R251+0x13000], R4 ;  /* 0x01300004fb007388 */ /* 0x0007e20000000800 */
[----:B------:R-:W-:Y:S01]  /*5f20*/  LOP3.LUT R6, R242, 0xff, RZ, 0xc0, !PT ;  /* 0x000000fff2067812 */ /* 0x000fe200078ec0ff */
[----:B------:R-:W-:Y:S01]  /*5f30*/  @!P1 FADD.FTZ R146, -R146, -RZ ;  /* 0x800000ff92929221 */ /* 0x000fe20000010100 */
[----:B-1----:R-:W-:Y:S01]  /*5f40*/  F2FP.RELU.PACK_AB R0, R235, R236 ;  /* 0x000000eceb00723e */ /* 0x002fe200000008ff */
[----:B------:R1:W-:Y:S01]  /*5f50*/  STS [R251+0x13400], R7 ;  /* 0x01340007fb007388 */ /* 0x0003e20000000800 */
[----:B------:R-:W-:Y:S01]  /*5f60*/  ISETP.LE.U32.AND P3, PT, R6, UR11, PT ;  /* 0x0000000b06007c0c */ /* 0x000fe2000bf63070 */
[----:B------:R-:W-:Y:S01]  /*5f70*/  @!P4 FADD.FTZ R148, -R148, -RZ ;  /* 0x800000ff9494c221 */ /* 0x000fe20000010100 */
[----:B------:R-:W-:Y:S02]  /*5f80*/  ISETP.LE.U32.AND P4, PT, R5, UR11, PT ;  /* 0x0000000b05007c0c */ /* 0x000fe4000bf83070 */
[----:B------:R-:W-:Y:S02]  /*5f90*/  F2FP.RELU.PACK_AB R5, R162, R163 ;  /* 0x000000a3a205723e */ /* 0x000fe400000008ff */
[----:B------:R-:W-:Y:S02]  /*5fa0*/  F2FP.RELU.PACK_AB R6, R232, R233 ;  /* 0x000000e9e806723e */ /* 0x000fe400000008ff */
[----:B------:R-:W-:Y:S01]  /*5fb0*/  SHF.R.U32.HI R9, RZ, 0x18, R9 ;  /* 0x00000018ff097819 */ /* 0x000fe20000011609 */
[----:B------:R1:W-:Y:S01]  /*5fc0*/  STS [R250+0x13000], R5 ;  /* 0x01300005fa007388 */ /* 0x0003e20000000800 */
[----:B------:R-:W-:Y:S02]  /*5fd0*/  ISETP.LE.U32.AND P5, PT, R143, UR11, PT ;  /* 0x0000000b8f007c0c */ /* 0x000fe4000bfa3070 */
[----:B------:R-:W-:Y:S02]  /*5fe0*/  ISETP.LE.U32.AND P0, PT, R9, UR11, PT ;  /* 0x0000000b09007c0c */ /* 0x000fe4000bf03070 */
[----:B------:R-:W-:Y:S01]  /*5ff0*/  ISETP.LE.U32.AND P6, PT, R243, UR11, PT ;  /* 0x0000000bf3007c0c */ /* 0x000fe2000bfc3070 */
[----:B---3--:R-:W-:Y:S01]  /*6000*/  @!P4 FADD.FTZ R150, -R150, -RZ ;  /* 0x800000ff9696c221 */ /* 0x008fe20000010100 */
[----:B------:R-:W-:Y:S01]  /*6010*/  FSETP.GE.FTZ.AND P1, PT, R165, RZ, PT ;  /* 0x000000ffa500720b */ /* 0x000fe20003f36000 */
[----:B------:R-:W-:Y:S01]  /*6020*/  @!P3 FADD.FTZ R147, -R147, -RZ ;  /* 0x800000ff9393b221 */ /* 0x000fe20000010100 */
[----:B------:R-:W-:Y:S02]  /*6030*/  FSETP.GE.FTZ.AND P2, PT, R166, RZ, PT ;  /* 0x000000ffa600720b */ /* 0x000fe40003f56000 */
[----:B------:R-:W-:Y:S02]  /*6040*/  F2FP.RELU.PACK_AB R4, R160, R161 ;  /* 0x000000a1a004723e */ /* 0x000fe400000008ff */
[----:B------:R-:W-:Y:S01]  /*6050*/  FSETP.GE.FTZ.AND P4, PT, R162, RZ, PT ;  /* 0x000000ffa200720b */ /* 0x000fe20003f96000 */
[----:B------:R-:W-:Y:S01]  /*6060*/  @!P5 FADD.FTZ R151, -R151, -RZ ;  /* 0x800000ff9797d221 */ /* 0x000fe20000010100 */
[----:B-1----:R-:W-:Y:S01]  /*6070*/  F2FP.RELU.PACK_AB R7, R168, R169 ;  /* 0x000000a9a807723e */ /* 0x002fe200000008ff */
[----:B------:R1:W-:Y:S01]  /*6080*/  STS [R250+0x13400], R4 ;  /* 0x01340004fa007388 */ /* 0x0003e20000000800 */
[----:B------:R-:W-:Y:S01]  /*6090*/  @!P0 FADD.FTZ R152, -R152, -RZ ;  /* 0x800000ff98988221 */ /* 0x000fe20000010100 */
[----:B------:R-:W-:Y:S01]  /*60a0*/  FSETP.GE.FTZ.AND P5, PT, R163, RZ, PT ;  /* 0x000000ffa300720b */ /* 0x000fe20003fb6000 */
[----:B------:R-:W-:Y:S01]  /*60b0*/  @!P6 FADD.FTZ R144, -R144, -RZ ;  /* 0x800000ff9090e221 */ /* 0x000fe20000010100 */
[----:B------:R3:W-:Y:S01]  /*60c0*/  STS [R251+0x14000], R6 ;  /* 0x01400006fb007388 */ /* 0x0007e20000000800 */
[----:B------:R-:W-:Y:S03]  /*60d0*/  FSETP.GE.FTZ.AND P3, PT, R159, RZ, PT ;  /* 0x000000ff9f00720b */ /* 0x000fe60003f76000 */
[----:B------:R3:W-:Y:S01]  /*60e0*/  STS [R251+0x14400], R0 ;  /* 0x01440000fb007388 */ /* 0x0007e20000000800 */
[----:B------:R-:W-:Y:S03]  /*60f0*/  F2FP.RELU.PACK_AB R5, R158, R159 ;  /* 0x0000009f9e05723e */ /* 0x000fe600000008ff */
[----:B------:R3:W-:Y:S01]  /*6100*/  STS [R250+0x14000], R7 ;  /* 0x01400007fa007388 */ /* 0x0007e20000000800 */
[----:B-1----:R-:W-:Y:S02]  /*6110*/  F2FP.RELU.PACK_AB R4, R156, R157 ;  /* 0x0000009d9c04723e */ /* 0x002fe400000008ff */
[----:B---3--:R-:W-:Y:S02]  /*6120*/  F2FP.RELU.PACK_AB R6, R171, R234 ;  /* 0x000000eaab06723e */ /* 0x008fe400000008ff */
[----:B------:R-:W-:Y:S03]  /*6130*/  F2FP.RELU.PACK_AB R0, R148, R149 ;  /* 0x000000959400723e */ /* 0x000fe600000008ff */
[----:B------:R1:W-:Y:S01]  /*6140*/  STS [R250+0x14400], R6 ;  /* 0x01440006fa007388 */ /* 0x0003e20000000800 */
[----:B------:R-:W-:Y:S03]  /*6150*/  F2FP.RELU.PACK_AB R7, R154, R155 ;  /* 0x0000009b9a07723e */ /* 0x000fe600000008ff */
[----:B------:R3:W-:Y:S04]  /*6160*/  STS [R249+0x13000], R5 ;  /* 0x01300005f9007388 */ /* 0x0007e80000000800 */
[----:B------:R3:W-:Y:S04]  /*6170*/  STS [R249+0x13400], R4 ;  /* 0x01340004f9007388 */ /* 0x0007e80000000800 */
[----:B------:R3:W-:Y:S01]  /*6180*/  STS [R248+0x13000], R0 ;  /* 0x01300000f8007388 */ /* 0x0007e20000000800 */
[----:B--2---:R-:W-:Y:S02]  /*6190*/  LEA R142, P0, R170, R140, 0x2 ;  /* 0x0000008caa8e7211 */ /* 0x004fe400078010ff */
[----:B-1----:R-:W-:Y:S02]  /*61a0*/  F2FP.RELU.PACK_AB R6, R152, R153 ;  /* 0x000000999806723e */ /* 0x002fe400000008ff */
[----:B------:R-:W-:Y:S02]  /*61b0*/  LEA.HI.X.SX32 R143, R170, R141, 0x2, P0 ;  /* 0x0000008daa8f7211 */ /* 0x000fe400000f16ff */
[----:B---3--:R-:W-:Y:S02]  /*61c0*/  F2FP.RELU.PACK_AB R5, R145, R146 ;  /* 0x000000929105723e */ /* 0x008fe400000008ff */
[----:B------:R-:W-:Y:S01]  /*61d0*/  FSETP.GE.FTZ.AND P0, PT, R164, RZ, PT ;  /* 0x000000ffa400720b */ /* 0x000fe20003f16000 */
[----:B------:R-:W2:Y:S01]  /*61e0*/  LDG.E R141, [R142.64] ;  /* 0x000000088e8d7981 */ /* 0x000ea2000c1e1900 */
[----:B------:R-:W-:Y:S03]  /*61f0*/  F2FP.RELU.PACK_AB R4, R150, R151 ;  /* 0x000000979604723e */ /* 0x000fe600000008ff */
        /* <DEDUP_REMOVED lines=8> */
[----:B------:R-:W2:Y:S04]  /*6280*/  LDG.E R140, [R142.64+0x20] ;  /* 0x000020088e8c7981 */ /* 0x000ea8000c1e1900 */
[----:B------:R-:W3:Y:S08]  /*6290*/  LDSM.16.M88.4 R132, [R224+0x6000] ;  /* 0x00600000e084783b */ /* 0x000ef00000000200 */
[----:B------:R-:W3:Y:S01]  /*62a0*/  LDSM.16.M88.4 R136, [R224+0x6800] ;  /* 0x00680000e088783b */ /* 0x000ee20000000200 */
        /* <DEDUP_REMOVED lines=50> */
[----:B--2---:R-:W-:Y:S02]  /*65d0*/  FADD.FTZ R0, -R140, R6 ;  /* 0x000000068c007221 */ /* 0x004fe40000010100 */
[C---:B------:R-:W-:Y:S02]  /*65e0*/  FADD.FTZ R136, -R141.reuse, R4 ;  /* 0x000000048d887221 */ /* 0x040fe40000010100 */
[----:B------:R-:W-:Y:S01]  /*65f0*/  FADD.FTZ R4, -R141, R5 ;  /* 0x000000058d047221 */ /* 0x000fe20000010100 */
[----:B------:R-:W-:Y:S01]  /*6600*/  FSEL R0, R0, R140, P0 ;  /* 0x0000008c00007208 */ /* 0x000fe20000000000 */
[----:B------:R-:W-:Y:S01]  /*6610*/  FADD.FTZ R7, -R140, R7 ;  /* 0x000000078c077221 */ /* 0x000fe20000010100 */
[-C--:B------:R-:W-:Y:S02]  /*6620*/  FSEL R5, R136, R141.reuse, P2 ;  /* 0x0000008d88057208 */ /* 0x080fe40001000000 */
[----:B------:R-:W-:Y:S01]  /*6630*/  FSEL R4, R4, R141, P1 ;  /* 0x0000008d04047208 */ /* 0x000fe20000800000 */
[----:B------:R-:W-:Y:S01]  /*6640*/  FMUL.FTZ R164, R164, R0 ;  /* 0x00000000a4a47220 */ /* 0x000fe20000410000 */
[----:B------:R-:W1:Y:S01]  /*6650*/  LDSM.16.M88.4 R136, [R224+0x8800] ;  /* 0x00880000e088783b */ /* 0x000e620000000200 */
[----:B------:R-:W-:Y:S01]  /*6660*/  FMUL.FTZ R166, R166, R5 ;  /* 0x00000005a6a67220 */ /* 0x000fe20000410000 */
[----:B------:R-:W-:Y:S01]  /*6670*/  FSETP.GE.FTZ.AND P0, PT, R148, RZ, PT ;  /* 0x000000ff9400720b */ /* 0x000fe20003f16000 */
[----:B------:R-:W-:Y:S01]  /*6680*/  FMUL.FTZ R165, R165, R4 ;  /* 0x00000004a5a57220 */ /* 0x000fe20000410000 */
[----:B------:R-:W-:Y:S02]  /*6690*/  FSETP.GE.FTZ.AND P1, PT, R149, RZ, PT ;  /* 0x000000ff9500720b */ /* 0x000fe40003f36000 */
[----:B------:R-:W-:Y:S02]  /*66a0*/  FSETP.GE.FTZ.AND P2, PT, R158, RZ, PT ;  /* 0x000000ff9e00720b */ /* 0x000fe40003f56000 */
[----:B------:R4:W2:Y:S04]  /*66b0*/  LDG.E R4, [R142.64+0x80] ;  /* 0x000080088e047981 */ /* 0x0008a8000c1e1900 */
[----:B------:R4:W3:Y:S02]  /*66c0*/  LDG.E R0, [R142.64+0xa0] ;  /* 0x0000a0088e007981 */ /* 0x0008e4000c1e1900 */
[----:B----4-:R-:W-:Y:S02]  /*66d0*/  IMAD.MOV.U32 R142, RZ, RZ, R246 ;  /* 0x000000ffff8e7224 */ /* 0x010fe400078e00f6 */
        /* <DEDUP_REMOVED lines=59> */
[C---:B------:R-:W-:Y:S01]  /*6a90*/  FADD.FTZ R24, -R4.reuse, R24 ;  /* 0x0000001804187221 */ /* 0x040fe20000010100 */
        /* <DEDUP_REMOVED lines=29> */
[C---:B------:R-:W-:Y:S01]  /*6c70*/  FADD.FTZ R5, -R0.reuse, R27 ;  /* 0x0000001b00057221 */ /* 0x040fe20000010100 */
        /* <DEDUP_REMOVED lines=25> */
[----:B------:R-:W2:Y:S01]  /*6e10*/  LDL.LU R243, [R1+0x14] ;  /* 0x0000140001f37983 */ /* 0x000ea20000300800 */
[----:B-----5:R-:W-:Y:S01]  /*6e20*/  ISETP.GE.AND P3, PT, R238, c[0x0][0x220], PT ;  /* 0x00008800ee007a0c */ /* 0x020fe20003f66270 */
[----:B------:R-:W-:Y:S01]  /*6e30*/  ULOP3.LUT UR11, UR5, 0x1, URZ, 0xc0, !UPT ;  /* 0x00000001050b7892 */ /* 0x000fe2000f8ec03f */
[----:B------:R-:W-:Y:S01]  /*6e40*/  ISETP.GE.AND P2, PT, R240, c[0x0][0x220], PT ;  /* 0x00008800f0007a0c */ /* 0x000fe20003f46270 */
[----:B------:R-:W3:Y:S01]  /*6e50*/  LDL.LU R245, [R1+0xc] ;  /* 0x00000c0001f57983 */ /* 0x000ee20000300800 */
[----:B------:R-:W-:Y:S01]  /*6e60*/  ISETP.GE.AND P1, PT, R244, c[0x0][0x220], PT ;  /* 0x00008800f4007a0c */ /* 0x000fe20003f26270 */
[----:B------:R-:W-:Y:S01]  /*6e70*/  IMAD.MOV.U32 R0, RZ, RZ, c[0x0][0x190] ;  /* 0x00006400ff007624 */ /* 0x000fe200078e00ff */
[----:B------:R-:W-:Y:S01]  /*6e80*/  UISETP.NE.U32.AND UP0, UPT, UR11, 0x1, UPT ;  /* 0x000000010b00788c */ /* 0x000fe2000bf05070 */
[----:B------:R-:W4:Y:S02]  /*6e90*/  LDL.LU R246, [R1+0x10] ;  /* 0x0000100001f67983 */ /* 0x000f240000300800 */
[----:B------:R-:W-:Y:S01]  /*6ea0*/  IMAD.U32 R0, R0, -0x40, RZ ;  /* 0xffffffc000007824 */ /* 0x000fe200078e00ff */
[----:B------:R-:W-:Y:S04]  /*6eb0*/  USEL UR11, UR39, 0x3000, !UP0 ;  /* 0x00003000270b7887 */ /* 0x000fe8000c000000 */
[----:B------:R-:W-:Y:S02]  /*6ec0*/  SHF.R.S32.HI R4, RZ, 0x1f, R0 ;  /* 0x0000001fff047819 */ /* 0x000fe40000011400 */
[----:B------:R-:W-:Y:S02]  /*6ed0*/  IADD3 R237, R237, UR11, RZ ;  /* 0x0000000beded7c10 */ /* 0x000fe4000fffe0ff */
[----:B------:R-:W-:Y:S03]  /*6ee0*/  IADD3 R220, R220, UR11, RZ ;  /* 0x0000000bdcdc7c10 */ /* 0x000fe6000fffe0ff */
[----:B------:R1:W-:Y:S04]  /*6ef0*/  @P3 STS [R237], RZ ;  /* 0x000000ffed003388 */ /* 0x0003e80000000800 */
[----:B------:R1:W-:Y:S04]  /*6f00*/  @P3 STS [R237+0x4], RZ ;  /* 0x000004ffed003388 */ /* 0x0003e80000000800 */
[----:B------:R1:W-:Y:S04]  /*6f10*/  @P3 STS [R237+0x8], RZ ;  /* 0x000008ffed003388 */ /* 0x0003e80000000800 */
[----:B------:R1:W-:Y:S01]  /*6f20*/  @P3 STS [R237+0xc], RZ ;  /* 0x00000cffed003388 */ /* 0x0003e20000000800 */
[C---:B----4-:R-:W-:Y:S02]  /*6f30*/  LEA R246, P4, R0.reuse, R246, 0x1 ;  /* 0x000000f600f67211 */ /* 0x050fe400078808ff */
[C---:B--2---:R-:W-:Y:S02]  /*6f40*/  @!P2 IADD3 R9, R243.reuse, UR11, RZ ;  /* 0x0000000bf309ac10 */ /* 0x044fe4000fffe0ff */
[----:B---3--:R-:W-:Y:S01]  /*6f50*/  LEA.HI.X R245, R0, R245, R4, 0x1, P4 ;  /* 0x000000f500f57211 */ /* 0x008fe200020f0c04 */
[----:B------:R1:W-:Y:S01]  /*6f60*/  STL [R1+0x10], R246 ;  /* 0x000010f601007387 */ /* 0x0003e20000100800 */
[C---:B------:R-:W-:Y:S01]  /*6f70*/  IADD3 R0, R243.reuse, UR11, RZ ;  /* 0x0000000bf3007c10 */ /* 0x040fe2000fffe0ff */
[--C-:B------:R-:W-:Y:S01]  /*6f80*/  @!P3 IMAD.MOV.U32 R4, RZ, RZ, R246.reuse ;  /* 0x000000ffff04b224 */ /* 0x100fe200078e00f6 */
[----:B------:R-:W-:Y:S01]  /*6f90*/  @!P1 IADD3 R8, R243, UR11, RZ ;  /* 0x0000000bf3089c10 */ /* 0x000fe2000fffe0ff */
[----:B------:R1:W-:Y:S01]  /*6fa0*/  STL [R1+0xc], R245 ;  /* 0x00000cf501007387 */ /* 0x0003e20000100800 */
[--C-:B------:R-:W-:Y:S02]  /*6fb0*/  @!P3 IMAD.MOV.U32 R5, RZ, RZ, R245.reuse ;  /* 0x000000ffff05b224 */ /* 0x100fe400078e00f5 */
[--C-:B------:R-:W-:Y:S01]  /*6fc0*/  @!P2 IMAD.MOV.U32 R6, RZ, RZ, R246.reuse ;  /* 0x000000ffff06a224 */ /* 0x100fe200078e00f6 */
[----:B------:R1:W-:Y:S01]  /*6fd0*/  STL [R1+0x14], R0 ;  /* 0x0000140001007387 */ /* 0x0003e20000100800 */
[--C-:B------:R-:W-:Y:S03]  /*6fe0*/  @!P2 IMAD.MOV.U32 R7, RZ, RZ, R245.reuse ;  /* 0x000000ffff07a224 */ /* 0x100fe600078e00f5 */
        /* <DEDUP_REMOVED lines=23> */
.L_x_527:
        /* <DEDUP_REMOVED lines=60> */
[----:B------:R-:W3:Y:S04]  /*7520*/  LDSM.16.MT88.4 R4, [R2+0x16000] ;  /* 0x016000000204783b */ /* 0x000ee80000004200 */
[----:B------:R-:W4:Y:S03]  /*7530*/  LDSM.16.MT88.4 R20, [R0+0x7800] ;  /* 0x007800000014783b */ /* 0x000f260000004200 */
[-C--:B------:R-:W-:Y:S08]  /*7540*/  HMMA.16816.F32 R36, R24, R28.reuse, R36 ;  /* 0x0000001c1824723c */ /* 0x080ff00000001824 */
        /* <DEDUP_REMOVED lines=14> */
[----:B------:R-:W-:Y:S04]  /*7630*/  LDSM.16.MT88.4 R8, [R2+0x14800] ;  /* 0x014800000208783b */ /* 0x000fe80000004200 */
[----:B------:R-:W1:Y:S03]  /*7640*/  LDSM.16.MT88.4 R24, [R0+0x6c00] ;  /* 0x006c00000018783b */ /* 0x000e660000004200 */
[-C--:B--2---:R-:W-:Y:S01]  /*7650*/  HMMA.16816.F32 R36, R12, R16.reuse, R36 ;  /* 0x000000100c24723c */ /* 0x084fe20000001824 */
[----:B------:R-:W-:Y:S07]  /*7660*/  BAR.SYNC.DEFER_BLOCKING 0x0 ;  /* 0x0000000000007b1d */ /* 0x000fee0000010000 */
[C---:B---3--:R-:W-:Y:S08]  /*7670*/  HMMA.16816.F32 R40, R4.reuse, R16, R40 ;  /* 0x000000100428723c */ /* 0x048ff00000001828 */
        /* <DEDUP_REMOVED lines=23> */
[----:B------:R-:W2:Y:S01]  /*77f0*/  LDL.LU R148, [R1+0x4] ;  /* 0x0000040001947983 */ /* 0x000ea20000300800 */
[----:B-----5:R-:W-:Y:S01]  /*7800*/  ISETP.GE.AND P3, PT, R238, c[0x0][0x220], PT ;  /* 0x00008800ee007a0c */ /* 0x020fe20003f66270 */
[----:B------:R-:W-:Y:S01]  /*7810*/  IMAD.SHL.U32 R4, R144, 0x2, RZ ;  /* 0x0000000290047824 */ /* 0x000fe200078e00ff */
[----:B------:R-:W-:Y:S01]  /*7820*/  ISETP.GE.AND P2, PT, R240, c[0x0][0x220], PT ;  /* 0x00008800f0007a0c */ /* 0x000fe20003f46270 */
[----:B------:R-:W3:Y:S01]  /*7830*/  LDL.LU R145, [R1+0x8] ;  /* 0x0000080001917983 */ /* 0x000ee20000300800 */
[----:B------:R-:W-:Y:S01]  /*7840*/  IMAD.MOV.U32 R5, RZ, RZ, c[0x0][0x370] ;  /* 0x0000dc00ff057624 */ /* 0x000fe200078e00ff */
[----:B------:R-:W-:Y:S03]  /*7850*/  ISETP.GE.AND P1, PT, R244, c[0x0][0x220], PT ;  /* 0x00008800f4007a0c */ /* 0x000fe60003f26270 */
[----:B------:R-:W-:Y:S05]  /*7860*/  IMAD.U32 R5, R5, -0x40, RZ ;  /* 0xffffffc005057824 */ /* 0x000fea00078e00ff */
[----:B------:R1:W-:Y:S01]  /*7870*/  @P3 STS [R4+0x6000], RZ ;  /* 0x006000ff04003388 */ /* 0x0003e20000000800 */
[----:B------:R-:W-:Y:S03]  /*7880*/  SHF.R.S32.HI R6, RZ, 0x1f, R5 ;  /* 0x0000001fff067819 */ /* 0x000fe60000011405 */
[----:B------:R1:W-:Y:S04]  /*7890*/  @P3 STS [R4+0x6004], RZ ;  /* 0x006004ff04003388 */ /* 0x0003e80000000800 */
[----:B------:R1:W-:Y:S01]  /*78a0*/  @P3 STS.64 [R4+0x6008], RZ ;  /* 0x006008ff04003388 */ /* 0x0003e20000000a00 */
[C---:B---3--:R-:W-:Y:S04]  /*78b0*/  LEA R145, P4, R5.reuse, R145, 0x1 ;  /* 0x0000009105917211 */ /* 0x048fe800078808ff */
[----:B--2---:R-:W-:Y:S01]  /*78c0*/  LEA.HI.X R148, R5, R148, R6, 0x1, P4 ;  /* 0x0000009405947211 */ /* 0x004fe200020f0c06 */
[----:B------:R1:W-:Y:S01]  /*78d0*/  STL [R1+0x8], R145 ;  /* 0x0000089101007387 */ /* 0x0003e20000100800 */
[----:B------:R-:W-:Y:S01]  /*78e0*/  @!P3 MOV R10, R145 ;  /* 0x00000091000ab202 */ /* 0x000fe20000000f00 */
[--C-:B------:R-:W-:Y:S01]  /*78f0*/  @!P2 IMAD.MOV.U32 R8, RZ, RZ, R145.reuse ;  /* 0x000000ffff08a224 */ /* 0x100fe200078e0091 */
[-C--:B------:R-:W-:Y:S01]  /*7900*/  @!P2 MOV R9, R148.reuse ;  /* 0x000000940009a202 */ /* 0x080fe20000000f00 */
[----:B------:R1:W-:Y:S01]  /*7910*/  STL [R1+0x4], R148 ;  /* 0x0000049401007387 */ /* 0x0003e20000100800 */
        /* <DEDUP_REMOVED lines=18> */
.L_x_528:
[----:B------:R-:W-:Y:S01]  /*7a40*/  LDSM.16.M88.4 R24, [R225] ;  /* 0x00000000e118783b */ /* 0x000fe20000000200 */
[----:B-1----:R-:W-:Y:S01]  /*7a50*/  IMAD.MOV.U32 R148, RZ, RZ, 0x4 ;  /* 0x00000004ff947424 */ /* 0x002fe200078e00ff */
[----:B------:R-:W-:Y:S01]  /*7a60*/  ULOP3.LUT UR11, UR5, 0x1, URZ, 0xc0, !UPT ;  /* 0x00000001050b7892 */ /* 0x000fe2000f8ec03f */
[----:B------:R-:W-:Y:S01]  /*7a70*/  IMAD.MOV.U32 R147, RZ, RZ, c[0x0][0x22c] ;  /* 0x00008b00ff937624 */ /* 0x000fe200078e00ff */
[----:B------:R-:W1:Y:S01]  /*7a80*/  LDSM.16.MT88.4 R8, [R0+0x9000] ;  /* 0x009000000008783b */ /* 0x000e620000004200 */
        /* <DEDUP_REMOVED lines=8> */
[----:B------:R4:W4:Y:S04]  /*7b10*/  LDL R140, [R1+0x28] ;  /* 0x00002800018c7983 */ /* 0x0009280000100800 */
[----:B------:R-:W-:Y:S04]  /*7b20*/  LDSM.16.M88.4 R32, [R226] ;  /* 0x00000000e220783b */ /* 0x000fe80000000200 */
[----:B------:R2:W4:Y:S04]  /*7b30*/  LDL R141, [R1+0x2c] ;  /* 0x00002c00018d7983 */ /* 0x0005280000100800 */
[----:B------:R-:W3:Y:S04]  /*7b40*/  LDSM.16.MT88.4 R132, [R0+0x9400] ;  /* 0x009400000084783b */ /* 0x000ee80000004200 */
[----:B------:R2:W4:Y:S04]  /*7b50*/  LDL R145, [R1+0x24] ;  /* 0x0000240001917983 */ /* 0x0005280000100800 */
[----:B------:R-:W3:Y:S04]  /*7b60*/  LDSM.16.MT88.4 R136, [R0+0xb400] ;  /* 0x00b400000088783b */ /* 0x000ee80000004200 */
[----:B------:R3:W4:Y:S01]  /*7b70*/  LDL R146, [R1+0x20] ;  /* 0x0000200001927983 */ /* 0x0007220000100800 */
        /* <DEDUP_REMOVED lines=67> */
[C---:B-1----:R-:W-:Y:S05]  /*7fb0*/  HMMA.16816.F32 R4, R28.reuse, R136, R4 ;  /* 0x000000881c04723c */ /* 0x042fea0000001804 */
[C---:B---3--:R-:W-:Y:S02]  /*7fc0*/  LEA R0, P1, R147.reuse, R142, 0x2 ;  /* 0x0000008e93007211 */ /* 0x048fe400078210ff */
[----:B------:R-:W-:Y:S01]  /*7fd0*/  @P0 IADD3 R136, R170, -0x40, RZ ;  /* 0xffffffc0aa880810 */ /* 0x000fe20007ffe0ff */
[C---:B------:R-:W-:Y:S02]  /*7fe0*/  HMMA.16816.F32 R8, R28.reuse, R138, R8 ;  /* 0x0000008a1c08723c */ /* 0x040fe40000001808 */
[----:B------:R1:W-:Y:S02]  /*7ff0*/  STL [R1], R0 ;  /* 0x0000000001007387 */ /* 0x0003e40000100800 */
[----:B------:R-:W-:Y:S01]  /*8000*/  @P0 IMAD.WIDE R136, R136, R148, UR18 ;  /* 0x0000001288880e25 */ /* 0x000fe2000f8e0294 */
[----:B------:R-:W-:Y:S01]  /*8010*/  LEA.HI.X.SX32 R252, R147, R143, 0x2, P1 ;  /* 0x0000008f93fc7211 */ /* 0x000fe200008f16ff */
[----:B------:R-:W-:Y:S02]  /*8020*/  @UP4 UMOV UR18, UR12 ;  /* 0x0000000c00124c82 */ /* 0x000fe40008000000 */
[C---:B--2---:R-:W-:Y:S01]  /*8030*/  HMMA.16816.F32 R12, R28.reuse, R32, R12 ;  /* 0x000000201c0c723c */ /* 0x044fe2000000180c */
[----:B----4-:R-:W2:Y:S01]  /*8040*/  @P0 LDG.E R140, [R136.64] ;  /* 0x00000008888c0981 */ /* 0x010ea2000c1e1900 */
[----:B------:R-:W-:Y:S02]  /*8050*/  @UP4 UMOV UR19, UR11 ;  /* 0x0000000b00134c82 */ /* 0x000fe40008000000 */
[----:B------:R-:W-:Y:S01]  /*8060*/  IMAD.MOV.U32 R147, RZ, RZ, c[0x0][0x22c] ;  /* 0x00008b00ff937624 */ /* 0x000fe200078e00ff */
[----:B------:R-:W3:Y:S01]  /*8070*/  @P0 LDG.E R141, [R136.64+0x20] ;  /* 0x00002008888d0981 */ /* 0x000ee2000c1e1900 */
[----:B------:R-:W-:Y:S02]  /*8080*/  IMAD.MOV.U32 R148, RZ, RZ, c[0x0][0x22c] ;  /* 0x00008b00ff947624 */ /* 0x000fe400078e00ff */
[C---:B------:R-:W-:Y:S01]  /*8090*/  HMMA.16816.F32 R16, R28.reuse, R34, R16 ;  /* 0x000000221c10723c */ /* 0x040fe20000001810 */
[----:B------:R-:W4:Y:S03]  /*80a0*/  @P0 LDG.E R145, [R136.64+0xa0] ;  /* 0x0000a00888910981 */ /* 0x000f26000c1e1900 */
[----:B------:R-:W-:Y:S01]  /*80b0*/  IMAD.MOV.U32 R32, RZ, RZ, R0 ;  /* 0x000000ffff207224 */ /* 0x000fe200078e0000 */
[----:B------:R-:W4:Y:S01]  /*80c0*/  @P0 LDG.E R146, [R136.64+0x80] ;  /* 0x0000800888920981 */ /* 0x000f22000c1e1900 */
[----:B------:R-:W-:Y:S02]  /*80d0*/  IMAD.MOV.U32 R33, RZ, RZ, R252 ;  /* 0x000000ffff217224 */ /* 0x000fe400078e00fc */
[C---:B------:R-:W-:Y:S03]  /*80e0*/  HMMA.16816.F32 R20, R28.reuse, R132, R20 ;  /* 0x000000841c14723c */ /* 0x040fe60000001814 */
[----:B------:R-:W-:Y:S01]  /*80f0*/  RED.E.ADD.F32.FTZ.RN.STRONG.GPU [R32.64], R4 ;  /* 0x000000042000798e */ /* 0x000fe2000c10e788 */
[----:B------:R-:W-:Y:S02]  /*8100*/  IMAD R147, R147, c[0x0][0x1c0], RZ ;  /* 0x0000700093937a24 */ /* 0x000fe400078e02ff */
[----:B-1----:R-:W-:Y:S02]  /*8110*/  IMAD.MOV.U32 R0, RZ, RZ, c[0x0][0x22c] ;  /* 0x00008b00ff007624 */ /* 0x002fe400078e00ff */
[----:B------:R-:W-:Y:S04]  /*8120*/  HMMA.16816.F32 R24, R28, R134, R24 ;  /* 0x000000861c18723c */ /* 0x000fe80000001818 */
[----:B------:R-:W-:Y:S02]  /*8130*/  IMAD R147, R147, 0x18, RZ ;  /* 0x0000001893937824 */ /* 0x000fe400078e02ff */
[----:B------:R-:W-:Y:S02]  /*8140*/  IMAD R0, R0, c[0x0][0x1c0], RZ ;  /* 0x0000700000007a24 */ /* 0x000fe400078e02ff */
[----:B------:R-:W-:Y:S04]  /*8150*/  IMAD R148, R148, c[0x0][0x1c0], RZ ;  /* 0x0000700094947a24 */ /* 0x000fe800078e02ff */
[----:B------:R-:W-:Y:S02]  /*8160*/  IMAD R0, R0, 0x30, RZ ;  /* 0x0000003000007824 */ /* 0x000fe400078e02ff */
[----:B------:R-:W-:Y:S01]  /*8170*/  IMAD R148, R148, 0x38, RZ ;  /* 0x0000003894947824 */ /* 0x000fe200078e02ff */
[----:B--2---:R1:W-:Y:S04]  /*8180*/  @P0 STL [R1+0x28], R140 ;  /* 0x0000288c01000387 */ /* 0x0043e80000100800 */
[----:B---3--:R2:W-:Y:S04]  /*8190*/  @P0 STL [R1+0x2c], R141 ;  /* 0x00002c8d01000387 */ /* 0x0085e80000100800 */
[----:B------:R-:W3:Y:S04]  /*81a0*/  LDL R139, [R1+0x48] ;  /* 0x00004800018b7983 */ /* 0x000ee80000100800 */
[----:B------:R-:W3:Y:S04]  /*81b0*/  LDL R138, [R1+0x50] ;  /* 0x00005000018a7983 */ /* 0x000ee80000100800 */
[----:B----4-:R4:W-:Y:S04]  /*81c0*/  @P0 STL [R1+0x24], R145 ;  /* 0x0000249101000387 */ /* 0x0109e80000100800 */
[----:B------:R4:W-:Y:S01]  /*81d0*/  @P0 STL [R1+0x20], R146 ;  /* 0x0000209201000387 */ /* 0x0009e20000100800 */
[----:B-1----:R-:W-:Y:S04]  /*81e0*/  IMAD.MOV.U32 R140, RZ, RZ, c[0x0][0x22c] ;  /* 0x00008b00ff8c7624 */ /* 0x002fe800078e00ff */
[----:B------:R-:W-:Y:S02]  /*81f0*/  IMAD R140, R140, c[0x0][0x1c0], RZ ;  /* 0x000070008c8c7a24 */ /* 0x000fe400078e02ff */
[----:B--2---:R-:W-:Y:S02]  /*8200*/  IMAD.MOV.U32 R141, RZ, RZ, c[0x0][0x22c] ;  /* 0x00008b00ff8d7624 */ /* 0x004fe400078e00ff */
[----:B------:R-:W-:Y:S02]  /*8210*/  IMAD.SHL.U32 R140, R140, 0x8, RZ ;  /* 0x000000088c8c7824 */ /* 0x000fe400078e00ff */
[----:B------:R-:W-:Y:S03]  /*8220*/  IMAD R141, R141, c[0x0][0x1c0], RZ ;  /* 0x000070008d8d7a24 */ /* 0x000fe600078e02ff */
[CC--:B------:R-:W-:Y:S01]  /*8230*/  LEA R34, P1, R140.reuse, R32.reuse, 0x2 ;  /* 0x000000208c227211 */ /* 0x0c0fe200078210ff */
[----:B------:R-:W-:Y:S02]  /*8240*/  IMAD.SHL.U32 R141, R141, 0x10, RZ ;  /* 0x000000108d8d7824 */ /* 0x000fe400078e00ff */
[----:B----4-:R-:W-:Y:S01]  /*8250*/  IMAD.MOV.U32 R145, RZ, RZ, c[0x0][0x22c] ;  /* 0x00008b00ff917624 */ /* 0x010fe200078e00ff */
[-C--:B------:R-:W-:Y:S02]  /*8260*/  LEA.HI.X.SX32 R35, R140, R33.reuse, 0x2, P1 ;  /* 0x000000218c237211 */ /* 0x080fe400008f16ff */
[-C--:B------:R-:W-:Y:S01]  /*8270*/  LEA R136, P0, R141, R32.reuse, 0x2 ;  /* 0x000000208d887211 */ /* 0x080fe200078010ff */
[----:B------:R-:W-:Y:S01]  /*8280*/  IMAD.MOV.U32 R146, RZ, RZ, c[0x0][0x22c] ;  /* 0x00008b00ff927624 */ /* 0x000fe200078e00ff */
[-C--:B------:R-:W-:Y:S01]  /*8290*/  LEA R132, P1, R147, R32.reuse, 0x2 ;  /* 0x0000002093847211 */ /* 0x080fe200078210ff */
[----:B------:R1:W-:Y:S01]  /*82a0*/  RED.E.ADD.F32.FTZ.RN.STRONG.GPU [R34.64], R5 ;  /* 0x000000052200798e */ /* 0x0003e2000c10e788 */
[-C--:B------:R-:W-:Y:S01]  /*82b0*/  LEA.HI.X.SX32 R137, R141, R33.reuse, 0x2, P0 ;  /* 0x000000218d897211 */ /* 0x080fe200000f16ff */
[----:B------:R-:W-:Y:S01]  /*82c0*/  IMAD R146, R146, c[0x0][0x1c0], RZ ;  /* 0x0000700092927a24 */ /* 0x000fe200078e02ff */
[-C--:B------:R-:W-:Y:S01]  /*82d0*/  LEA.HI.X.SX32 R133, R147, R33.reuse, 0x2, P1 ;  /* 0x0000002193857211 */ /* 0x080fe200008f16ff */
[----:B------:R-:W-:Y:S01]  /*82e0*/  IMAD R145, R145, c[0x0][0x1c0], RZ ;  /* 0x0000700091917a24 */ /* 0x000fe200078e02ff */
[-C--:B------:R-:W-:Y:S01]  /*82f0*/  LEA R4, P1, R0, R32.reuse, 0x2 ;  /* 0x0000002000047211 */ /* 0x080fe200078210ff */
[----:B------:R2:W-:Y:S01]  /*8300*/  RED.E.ADD.F32.FTZ.RN.STRONG.GPU [R136.64], R6 ;  /* 0x000000068800798e */ /* 0x0005e2000c10e788 */
[----:B------:R-:W-:Y:S01]  /*8310*/  IMAD.SHL.U32 R146, R146, 0x20, RZ ;  /* 0x0000002092927824 */ /* 0x000fe200078e00ff */
[----:B------:R-:W-:Y:S01]  /*8320*/  IADD3 R134, R141, 0x40, RZ ;  /* 0x000000408d867810 */ /* 0x000fe20007ffe0ff */
[----:B------:R-:W-:Y:S01]  /*8330*/  IMAD R145, R145, 0x28, RZ ;  /* 0x0000002891917824 */ /* 0x000fe200078e02ff */
[----:B------:R4:W-:Y:S01]  /*8340*/  RED.E.ADD.F32.FTZ.RN.STRONG.GPU [R132.64], R7 ;  /* 0x000000078400798e */ /* 0x0009e2000c10e788 */
[----:B------:R-:W-:Y:S01]  /*8350*/  IMAD.MOV.U32 R147, RZ, RZ, c[0x0][0x22c] ;  /* 0x00008b00ff937624 */ /* 0x000fe200078e00ff */
[CC--:B------:R-:W-:Y:S02]  /*8360*/  LEA R30, P0, R146.reuse, R32.reuse, 0x2 ;  /* 0x00000020921e7211 */ /* 0x0c0fe400078010ff */
[-C--:B------:R-:W-:Y:S01]  /*8370*/  LEA R28, P2, R145, R32.reuse, 0x2 ;  /* 0x00000020911c7211 */ /* 0x080fe200078410ff */
[----:B------:R-:W-:Y:S01]  /*8380*/  IMAD R147, R147, c[0x0][0x1c0], RZ ;  /* 0x0000700093937a24 */ /* 0x000fe200078e02ff */
[-C--:B------:R-:W-:Y:S01]  /*8390*/  LEA.HI.X.SX32 R31, R146, R33.reuse, 0x2, P0 ;  /* 0x00000021921f7211 */ /* 0x080fe200000f16ff */
[----:B------:R-:W-:Y:S01]  /*83a0*/  IMAD.MOV.U32 R146, RZ, RZ, c[0x0][0x22c] ;  /* 0x00008b00ff927624 */ /* 0x000fe200078e00ff */
[-C--:B------:R-:W-:Y:S01]  /*83b0*/  LEA.HI.X.SX32 R29, R145, R33.reuse, 0x2, P2 ;  /* 0x00000021911d7211 */ /* 0x080fe200010f16ff */
[----:B------:R-:W-:Y:S02]  /*83c0*/  IMAD.MOV.U32 R145, RZ, RZ, c[0x0][0x22c] ;  /* 0x00008b00ff917624 */ /* 0x000fe400078e00ff */
[----:B------:R4:W-:Y:S01]  /*83d0*/  RED.E.ADD.F32.FTZ.RN.STRONG.GPU [R30.64], R8 ;  /* 0x000000081e00798e */ /* 0x0009e2000c10e788 */
[----:B------:R-:W-:Y:S02]  /*83e0*/  IMAD.SHL.U32 R147, R147, 0x10, RZ ;  /* 0x0000001093937824 */ /* 0x000fe400078e00ff */
[----:B------:R-:W-:Y:S01]  /*83f0*/  IMAD R145, R145, c[0x0][0x1c0], RZ ;  /* 0x0000700091917a24 */ /* 0x000fe200078e02ff */
[----:B------:R4:W-:Y:S01]  /*8400*/  RED.E.ADD.F32.FTZ.RN.STRONG.GPU [R28.64], R9 ;  /* 0x000000091c00798e */ /* 0x0009e2000c10e788 */
[----:B------:R-:W-:Y:S01]  /*8410*/  IMAD R146, R146, c[0x0][0x1c0], RZ ;  /* 0x0000700092927a24 */ /* 0x000fe200078e02ff */
[-C--:B-1----:R-:W-:Y:S01]  /*8420*/  LEA.HI.X.SX32 R5, R0, R33.reuse, 0x2, P1 ;  /* 0x0000002100057211 */ /* 0x082fe200008f16ff */
[----:B------:R-:W-:Y:S01]  /*8430*/  IMAD.SHL.U32 R145, R145, 0x10, RZ ;  /* 0x0000001091917824 */ /* 0x000fe200078e00ff */
[----:B------:R-:W3:Y:S01]  /*8440*/  LDL R0, [R1+0x4c] ;  /* 0x00004c0001007983 */ /* 0x000ee20000100800 */
[----:B------:R-:W-:Y:S01]  /*8450*/  IADD3 R143, R147, 0x20, RZ ;  /* 0x00000020938f7810 */ /* 0x000fe20007ffe0ff */
[----:B------:R-:W-:Y:S02]  /*8460*/  IMAD.SHL.U32 R146, R146, 0x8, RZ ;  /* 0x0000000892927824 */ /* 0x000fe400078e00ff */
[----:B------:R1:W-:Y:S01]  /*8470*/  RED.E.ADD.F32.FTZ.RN.STRONG.GPU [R4.64], R10 ;  /* 0x0000000a0400798e */ /* 0x0003e2000c10e788 */
[-C--:B--2---:R-:W-:Y:S01]  /*8480*/  LEA R6, P0, R148, R32.reuse, 0x2 ;  /* 0x0000002094067211 */ /* 0x084fe200078010ff */
[----:B------:R-:W-:Y:S01]  /*8490*/  IMAD.IADD R143, R146, 0x1, R143 ;  /* 0x00000001928f7824 */ /* 0x000fe200078e028f */
[----:B------:R-:W-:Y:S01]  /*84a0*/  IADD3 R142, R145, 0x20, RZ ;  /* 0x00000020918e7810 */ /* 0x000fe20007ffe0ff */
[----:B----4-:R-:W2:Y:S01]  /*84b0*/  LDL R132, [R1+0x44] ;  /* 0x0000440001847983 */ /* 0x010ea20000100800 */
[-C--:B------:R-:W-:Y:S01]  /*84c0*/  LEA.HI.X.SX32 R7, R148, R33.reuse, 0x2, P0 ;  /* 0x0000002194077211 */ /* 0x080fe200000f16ff */
[C---:B------:R-:W-:Y:S01]  /*84d0*/  IMAD.IADD R143, R146.reuse, 0x1, R143 ;  /* 0x00000001928f7824 */ /* 0x040fe200078e028f */
[----:B------:R-:W-:Y:S02]  /*84e0*/  IADD3 R145, R147, 0x20, RZ ;  /* 0x0000002093917810 */ /* 0x000fe40007ffe0ff */
[C---:B------:R-:W-:Y:S01]  /*84f0*/  IADD3 R133, R141.reuse, 0x40, RZ ;  /* 0x000000408d857810 */ /* 0x040fe20007ffe0ff */
[----:B------:R4:W-:Y:S02]  /*8500*/  RED.E.ADD.F32.FTZ.RN.STRONG.GPU [R6.64], R11 ;  /* 0x0000000b0600798e */ /* 0x0009e4000c10e788 */
[----:B------:R-:W-:Y:S02]  /*8510*/  IMAD.IADD R145, R146, 0x1, R145 ;  /* 0x0000000192917824 */ /* 0x000fe400078e0291 */
[----:B------:R4:W-:Y:S01]  /*8520*/  RED.E.ADD.F32.FTZ.RN.STRONG.GPU [R32.64+0x80], R12 ;  /* 0x0000800c2000798e */ /* 0x0009e2000c10e788 */
[C---:B------:R-:W-:Y:S01]  /*8530*/  IADD3 R31, R141.reuse, 0x40, RZ ;  /* 0x000000408d1f7810 */ /* 0x040fe20007ffe0ff */
[C---:B------:R-:W-:Y:S01]  /*8540*/  IMAD.IADD R133, R140.reuse, 0x1, R133 ;  /* 0x000000018c857824 */ /* 0x040fe200078e0285 */
[----:B------:R-:W-:Y:S01]  /*8550*/  IADD3 R30, R141, 0x40, RZ ;  /* 0x000000408d1e7810 */ /* 0x000fe20007ffe0ff */
[----:B------:R4:W-:Y:S01]  /*8560*/  RED.E.ADD.F32.FTZ.RN.STRONG.GPU [R34.64+0x80], R13 ;  /* 0x0000800d2200798e */ /* 0x0009e2000c10e788 */
[CC--:B------:R-:W-:Y:S01]  /*8570*/  LEA R28, P1, R145.reuse, R32.reuse, 0x2 ;  /* 0x00000020911c7211 */ /* 0x0c0fe200078210ff */
[C---:B------:R-:W-:Y:S02]  /*8580*/  IMAD.IADD R31, R140.reuse, 0x1, R31 ;  /* 0x000000018c1f7824 */ /* 0x040fe400078e021f */
[C---:B------:R-:W-:Y:S01]  /*8590*/  IMAD.IADD R30, R140.reuse, 0x1, R30 ;  /* 0x000000018c1e7824 */ /* 0x040fe200078e021e */
[-C--:B------:R-:W-:Y:S01]  /*85a0*/  LEA.HI.X.SX32 R29, R145, R33.reuse, 0x2, P1 ;  /* 0x00000021911d7211 */ /* 0x080fe200008f16ff */
[C---:B------:R-:W-:Y:S02]  /*85b0*/  IMAD.IADD R133, R140.reuse, 0x1, R133 ;  /* 0x000000018c857824 */ /* 0x040fe400078e0285 */
[----:B------:R-:W-:Y:S01]  /*85c0*/  IMAD.IADD R30, R140, 0x1, R30 ;  /* 0x000000018c1e7824 */ /* 0x000fe200078e021e */
[-C--:B-1----:R-:W-:Y:S01]  /*85d0*/  LEA R4, P0, R142, R32.reuse, 0x2 ;  /* 0x000000208e047211 */ /* 0x082fe200078010ff */
[----:B------:R-:W-:Y:S03]  /*85e0*/  IMAD.IADD R133, R140, 0x1, R133 ;  /* 0x000000018c857824 */ /* 0x000fe600078e0285 */
        /* <DEDUP_REMOVED lines=332> */
.L_x_530:
        /* <DEDUP_REMOVED lines=19> */
.L_x_531:
        /* <DEDUP_REMOVED lines=55> */
.L_x_533:
[----:B------:R-:W-:Y:S05]  /*9f50*/  BSYNC B0 ;  /* 0x0000000000007941 */ /* 0x000fea0003800000 */
.L_x_532:
        /* <DEDUP_REMOVED lines=20> */
.L_x_535:
[----:B------:R-:W-:Y:S05]  /*a0a0*/  BSYNC B0 ;  /* 0x0000000000007941 */ /* 0x000fea0003800000 */
.L_x_534:
        /* <DEDUP_REMOVED lines=29> */
.L_x_537:
[----:B------:R-:W-:Y:S05]  /*a280*/  BSYNC B0 ;  /* 0x0000000000007941 */ /* 0x000fea0003800000 */
.L_x_536:
        /* <DEDUP_REMOVED lines=18> */
.L_x_513:
        /* <DEDUP_REMOVED lines=20> */
.L_x_539:
        /* <DEDUP_REMOVED lines=18> */
.L_x_540:
        /* <DEDUP_REMOVED lines=11> */
[----:B------:R-:W-:-:S03]  /*a6c0*/  UIMAD UR5, UR4, UR11, UR5 ;  /* 0x0000000b040572a4 */ /* 0x000fc6000f8e0205 */
[----:B------:R-:W-:-:S03]  /*a6d0*/  ULDC.64 UR10, c[0x0][0x3b8] ;  /* 0x0000ee00000a7ab9 */ /* 0x000fc60000000a00 */
[----:B------:R-:W-:Y:S01]  /*a6e0*/  IMAD.U32 R3, RZ, RZ, UR5 ;  /* 0x00000005ff037e24 */ /* 0x000fe2000f8e00ff */
        /* <DEDUP_REMOVED lines=28> */
.L_x_542:
[----:B-1----:R-:W-:Y:S05]  /*a8b0*/  BSYNC B0 ;  /* 0x0000000000007941 */ /* 0x002fea0003800000 */
.L_x_541:
        /* <DEDUP_REMOVED lines=19> */
.L_x_544:
[----:B------:R-:W-:Y:S05]  /*a9f0*/  BSYNC B0 ;  /* 0x0000000000007941 */ /* 0x000fea0003800000 */
.L_x_543:
        /* <DEDUP_REMOVED lines=29> */
.L_x_546:
[----:B------:R-:W-:Y:S05]  /*abd0*/  BSYNC B0 ;  /* 0x0000000000007941 */ /* 0x000fea0003800000 */
.L_x_545:
        /* <DEDUP_REMOVED lines=16> */
.L_x_538:
[----:B------:R-:W-:Y:S05]  /*ace0*/  BSYNC B1 ;  /* 0x0000000000017941 */ /* 0x000fea0003800000 */
.L_x_508:
        /* <DEDUP_REMOVED lines=11> */
.L_x_547:
[----:B------:R-:W-:Y:S05]  /*ada0*/  EXIT ;  /* 0x000000000000794d */ /* 0x000fea0003800000 */
.L_x_549:
        /* <DEDUP_REMOVED lines=13> */
.L_x_1290:


//--------------------- .text._ZN5flash44flash_bwd_dq_dk_dv_loop_seqk_parallel_kernelI23Flash_bwd_kernel_traitsILi96ELi64ELi128ELi8ELi2ELi4ELi4ELb1ELb0EN7cutlass6half_tE19Flash_kernel_traitsILi96ELi64ELi128ELi8ES3_EELb0ELb0ELb0ELb1ELb0ELb0ELb1EEEvNS_16Flash_bwd_paramsE --------------------------
	.section	.text._ZN5flash44flash_bwd_dq_dk_dv_loop_seqk_parallel_kernelI23Flash_bwd_kernel_traitsILi96ELi64ELi128ELi8ELi2ELi4ELi4ELb1ELb0EN7cutlass6half_tE19Flash_kernel_traitsILi96ELi64ELi128ELi8ES3_EELb0ELb0ELb0ELb1ELb0ELb0ELb1EEEvNS_16Flash_bwd_paramsE,"ax",@progbits
	.sectioninfo	@"SHI_REGISTERS=255"
	.align	128
        .global         _ZN5flash44flash_bwd_dq_dk_dv_loop_seqk_parallel_kernelI23Flash_bwd_kernel_traitsILi96ELi64ELi128ELi8ELi2ELi4ELi4ELb1ELb0EN7cutlass6half_tE19Flash_kernel_traitsILi96ELi64ELi128ELi8ES3_EELb0ELb0ELb0ELb1ELb0ELb0ELb1EEEvNS_16Flash_bwd_paramsE
        .type           _ZN5flash44flash_bwd_dq_dk_dv_loop_seqk_parallel_kernelI23Flash_bwd_kernel_traitsILi96ELi64ELi128ELi8ELi2ELi4ELi4ELb1ELb0EN7cutlass6half_tE19Flash_kernel_traitsILi96ELi64ELi128ELi8ES3_EELb0ELb0ELb0ELb1ELb0ELb0ELb1EEEvNS_16Flash_bwd_paramsE,@function
        .size           _ZN5flash44flash_bwd_dq_dk_dv_loop_seqk_parallel_kernelI23Flash_bwd_kernel_traitsILi96ELi64ELi128ELi8ELi2ELi4ELi4ELb1ELb0EN7cutlass6half_tE19Flash_kernel_traitsILi96ELi64ELi128ELi8ES3_EELb0ELb0ELb0ELb1ELb0ELb0ELb1EEEvNS_16Flash_bwd_paramsE,(.L_x_1291 - _ZN5flash44flash_bwd_dq_dk_dv_loop_seqk_parallel_kernelI23Flash_bwd_kernel_traitsILi96ELi64ELi128ELi8ELi2ELi4ELi4ELb1ELb0EN7cutlass6half_tE19Flash_kernel_traitsILi96ELi64ELi128ELi8ES3_EELb0ELb0ELb0ELb1ELb0ELb0ELb1EEEvNS_16Flash_bwd_paramsE)
        .other          _ZN5flash44flash_bwd_dq_dk_dv_loop_seqk_parallel_kernelI23Flash_bwd_kernel_traitsILi96ELi64ELi128ELi8ELi2ELi4ELi4ELb1ELb0EN7cutlass6half_tE19Flash_kernel_traitsILi96ELi64ELi128ELi8ES3_EELb0ELb0ELb0ELb1ELb0ELb0ELb1EEEvNS_16Flash_bwd_paramsE,@"STO_CUDA_ENTRY STV_DEFAULT"
_ZN5flash44flash_bwd_dq_dk_dv_loop_seqk_parallel_kernelI23Flash_bwd_kernel_traitsILi96ELi64ELi128ELi8ELi2ELi4ELi4ELb1ELb0EN7cutlass6half_tE19Flash_kernel_traitsILi96ELi64ELi128ELi8ES3_EELb0ELb0ELb0ELb1ELb0ELb0ELb1EEEvNS_16Flash_bwd_paramsE:
.text._ZN5flash44flash_bwd_dq_dk_dv_loop_seqk_parallel_kernelI23Flash_bwd_kernel_traitsILi96ELi64ELi128ELi8ELi2ELi4ELi4ELb1ELb0EN7cutlass6half_tE19Flash_kernel_traitsILi96ELi64ELi128ELi8ES3_EELb0ELb0ELb0ELb1ELb0ELb0ELb1EEEvNS_16Flash_bwd_paramsE:
        /* <DEDUP_REMOVED lines=84> */
[----:B------:R-:W-:Y:S01]  /*0540*/  STL [R1], R24 ;  /* 0x0000001801007387 */ /* 0x000fe20000100800 */
        /* <DEDUP_REMOVED lines=147> */
.L_x_591:
        /* <DEDUP_REMOVED lines=53> */
.L_x_550:
        /* <DEDUP_REMOVED lines=58> */
.L_x_552:
        /* <DEDUP_REMOVED lines=18> */
.L_x_553:
        /* <DEDUP_REMOVED lines=71> */
.L_x_554:
[----:B------:R-:W-:Y:S02]  /*1b00*/  UMOV UR11, UR50 ;  /* 0x00000032000b7c82 */ /* 0x000fe40008000000 */
.L_x_555:
[----:B------:R-:W2:Y:S04]  /*1b10*/  LDL.64 R4, [R1] ;  /* 0x0000000001047983 */ /* 0x000ea80000100a00 */
[----:B------:R1:W3:Y:S01]  /*1b20*/  LDL.64 R20, [R1] ;  /* 0x0000000001147983 */ /* 0x0002e20000100a00 */
[----:B------:R-:W-:Y:S01]  /*1b30*/  UIADD3 UR8, UP5, UP4, UR8, UR41, UR47 ;  /* 0x0000002908087290 */ /* 0x000fe2000fcbe02f */
[----:B------:R-:W-:Y:S02]  /*1b40*/  BSSY B1, `(.L_x_551) ;  /* 0x00008aa000017945 */ /* 0x000fe40003800000 */
[----:B------:R-:W4:Y:S01]  /*1b50*/  S2R R8, SR_TID.X ;  /* 0x0000000000087919 */ /* 0x000f220000002100 */
[----:B------:R-:W-:-:S02]  /*1b60*/  UIADD3 UR21, UP1, UP0, UR20, UR8, UR21 ;  /* 0x0000000814157290 */ /* 0x000fc4000f83e015 */
[----:B------:R-:W-:Y:S02]  /*1b70*/  UIADD3.X UR4, UR10, UR48, UR53, UP5, UP4 ;  /* 0x000000300a047290 */ /* 0x000fe4000afe8435 */
[----:B------:R-:W-:Y:S02]  /*1b80*/  ULDC.64 UR8, c[0x0][0x1a8] ;  /* 0x00006a0000087ab9 */ /* 0x000fe40000000a00 */
[----:B------:R-:W-:Y:S02]  /*1b90*/  UIADD3.X UR20, UR12, UR4, UR13, UP1, UP0 ;  /* 0x000000040c147290 */ /* 0x000fe40008fe040d */
[----:B------:R-:W-:Y:S02]  /*1ba0*/  UIMAD UR4, UR57, UR8, URZ ;  /* 0x00000008390472a4 */ /* 0x000fe4000f8e023f */
[----:B------:R-:W-:Y:S02]  /*1bb0*/  UISETP.GE.AND UP0, UPT, UR25, 0x1, UPT ;  /* 0x000000011900788c */ /* 0x000fe4000bf06270 */
[----:B------:R-:W-:-:S02]  /*1bc0*/  UIMAD UR13, UR35, UR9, UR4 ;  /* 0x00000009230d72a4 */ /* 0x000fc4000f8e0204 */
[----:B------:R-:W-:Y:S02]  /*1bd0*/  ULEA.HI.SX32 UR12, UR33, 0xffffffff, 0x1a ;  /* 0xffffffff210c7891 */ /* 0x000fe4000f8fd23f */
[----:B------:R-:W-:Y:S02]  /*1be0*/  ULDC.64 UR8, c[0x0][0x378] ;  /* 0x0000de0000087ab9 */ /* 0x000fe40000000a00 */
[----:B------:R-:W-:-:S04]  /*1bf0*/  UIMAD UR4, UR57, UR8, URZ ;  /* 0x00000008390472a4 */ /* 0x000fc8000f8e023f */
[----:B------:R-:W-:Y:S01]  /*1c00*/  UIMAD UR10, UR35, UR9, UR4 ;  /* 0x00000009230a72a4 */ /* 0x000fe2000f8e0204 */
[----:B----4-:R-:W-:Y:S02]  /*1c10*/  SHF.R.S32.HI R9, RZ, 0x1f, R8 ;  /* 0x0000001fff097819 */ /* 0x010fe40000011408 */
[----:B------:R-:W-:Y:S02]  /*1c20*/  ULDC.64 UR8, c[0x0][0x370] ;  /* 0x0000dc0000087ab9 */ /* 0x000fe40000000a00 */
[----:B------:R-:W-:Y:S01]  /*1c30*/  LEA.HI R3, R9, R8, RZ, 0x2 ;  /* 0x0000000809037211 */ /* 0x000fe200078f10ff */
[----:B------:R-:W-:Y:S02]  /*1c40*/  UIMAD UR4, UR29, UR8, URZ ;  /* 0x000000081d0472a4 */ /* 0x000fe4000f8e023f */
[----:B------:R-:W-:Y:S01]  /*1c50*/  UIADD3 UR8, UR17, UR15, URZ ;  /* 0x0000000f11087290 */ /* 0x000fe2000fffe03f */
[----:B------:R-:W-:Y:S01]  /*1c60*/  SHF.R.S32.HI R3, RZ, 0x2, R3 ;  /* 0x00000002ff037819 */ /* 0x000fe20000011403 */
[----:B------:R-:W-:-:S03]  /*1c70*/  UIMAD UR4, UR17, UR9, UR4 ;  /* 0x00000009110472a4 */ /* 0x000fc6000f8e0204 */
        /* <DEDUP_REMOVED lines=12> */
[----:B------:R-:W-:Y:S01]  /*1d40*/  IADD3.X R5, R21, UR28, RZ, P0, !PT ;  /* 0x0000001c15057c10 */ /* 0x000fe200087fe4ff */
[----:B------:R-:W-:Y:S01]  /*1d50*/  ULDC.64 UR28, c[0x0][0x200] ;  /* 0x00008000001c7ab9 */ /* 0x000fe20000000a00 */
[----:B------:R-:W-:Y:S01]  /*1d60*/  IADD3.X R7, R7, UR34, R0, P1, !PT ;  /* 0x0000002207077c10 */ /* 0x000fe20008ffe400 */
[----:B------:R-:W-:Y:S01]  /*1d70*/  IMAD.U32 R0, RZ, RZ, UR17 ;  /* 0x00000011ff007e24 */ /* 0x000fe2000f8e00ff */
[----:B------:R-:W-:Y:S01]  /*1d80*/  PLOP3.LUT P0, PT, PT, PT, UP0, 0x80, 0x0 ;  /* 0x000000000000781c */ /* 0x000fe20003f0f008 */
[----:B------:R-:W-:Y:S02]  /*1d90*/  UIMAD.WIDE UR8, UR8, UR26, UR28 ;  /* 0x0000001a080872a5 */ /* 0x000fe4000f8e021c */
        /* <DEDUP_REMOVED lines=31> */
[----:B------:R-:W-:Y:S01]  /*1f90*/  UMOV UR11, UR8 ;  /* 0x00000008000b7c82 */ /* 0x000fe20008000000 */
[----:B------:R-:W-:Y:S01]  /*1fa0*/  IMAD.U32 R15, RZ, RZ, UR22 ;  /* 0x00000016ff0f7e24 */ /* 0x000fe2000f8e00ff */
[----:B------:R-:W-:Y:S01]  /*1fb0*/  UMOV UR10, UR9 ;  /* 0x00000009000a7c82 */ /* 0x000fe20008000000 */
[----:B------:R-:W-:Y:S01]  /*1fc0*/  BSSY B0, `(.L_x_557) ;  /* 0x0000046000007945 */ /* 0x000fe20003800000 */
[----:B------:R-:W-:Y:S01]  /*1fd0*/  ULDC.64 UR8, c[0x0][0x1a0] ;  /* 0x0000680000087ab9 */ /* 0x000fe20000000a00 */
[----:B------:R-:W-:Y:S01]  /*1fe0*/  IMAD.WIDE.U32 R4, R15, c[0x0][0x1a0], R20 ;  /* 0x000068000f047a25 */ /* 0x000fe200078e0014 */
[----:B------:R-:W-:Y:S01]  /*1ff0*/  UIMAD UR4, UR16, UR8, URZ ;  /* 0x00000008100472a4 */ /* 0x000fe2000f8e023f */
[----:B------:R-:W-:Y:S01]  /*2000*/  MOV R241, R8 ;  /* 0x0000000800f17202 */ /* 0x000fe20000000f00 */
[----:B------:R-:W-:Y:S01]  /*2010*/  UMOV UR13, UR14 ;  /* 0x0000000e000d7c82 */ /* 0x000fe20008000000 */
[----:B------:R-:W-:Y:S01]  /*2020*/  IMAD.MOV.U32 R238, RZ, RZ, R13 ;  /* 0x000000ffffee7224 */ /* 0x000fe200078e000d */
[----:B------:R-:W-:Y:S01]  /*2030*/  UIMAD UR9, UR22, UR9, UR4 ;  /* 0x00000009160972a4 */ /* 0x000fe2000f8e0204 */
[----:B------:R-:W-:Y:S01]  /*2040*/  IMAD.MOV.U32 R242, RZ, RZ, R10 ;  /* 0x000000fffff27224 */ /* 0x000fe200078e000a */
[----:B------:R-:W-:Y:S01]  /*2050*/  @P0 BAR.SYNC.DEFER_BLOCKING 0x0 ;  /* 0x0000000000000b1d */ /* 0x000fe20000010000 */
[----:B------:R-:W-:Y:S01]  /*2060*/  UIMAD UR4, UR18, -0x80, UR5 ;  /* 0xffffff80120478a4 */ /* 0x000fe2000f8e0205 */
[----:B------:R-:W-:Y:S01]  /*2070*/  IADD3 R6, P0, R4, UR30, RZ ;  /* 0x0000001e04067c10 */ /* 0x000fe2000ff1e0ff */
[----:B------:R-:W-:Y:S01]  /*2080*/  IMAD R4, R16, c[0x0][0x1b8], RZ ;  /* 0x00006e0010047a24 */ /* 0x000fe200078e02ff */
[----:B------:R-:W-:Y:S01]  /*2090*/  MOV R7, UR9 ;  /* 0x0000000900077c02 */ /* 0x000fe20008000f00 */
[----:B------:R-:W-:Y:S01]  /*20a0*/  IMAD.MOV.U32 R240, RZ, RZ, R12 ;  /* 0x000000fffff07224 */ /* 0x000fe200078e000c */
[----:B------:R-:W-:Y:S01]  /*20b0*/  UMOV UR8, UR12 ;  /* 0x0000000c00087c82 */ /* 0x000fe20008000000 */
[----:B------:R-:W-:Y:S01]  /*20c0*/  ISETP.GE.AND P1, PT, R3, UR4, PT ;  /* 0x0000000403007c0c */ /* 0x000fe2000bf26270 */
[----:B------:R-:W-:Y:S01]  /*20d0*/  ULEA.HI UR9, UR8, UR8, URZ, 0x1 ;  /* 0x0000000808097291 */ /* 0x000fe2000f8f083f */
[----:B------:R-:W-:Y:S01]  /*20e0*/  IADD3.X R7, R5, UR31, R7, P0, !PT ;  /* 0x0000001f05077c10 */ /* 0x000fe200087fe407 */
[C---:B------:R-:W-:Y:S01]  /*20f0*/  IMAD R4, R14.reuse, c[0x0][0x1bc], R4 ;  /* 0x00006f000e047a24 */ /* 0x040fe200078e0204 */
[----:B------:R-:W-:Y:S01]  /*2100*/  UMOV UR12, UR15 ;  /* 0x0000000f000c7c82 */ /* 0x000fe20008000000 */
[----:B------:R-:W-:Y:S01]  /*2110*/  MOV R239, R9 ;  /* 0x0000000900ef7202 */ /* 0x000fe20000000f00 */
[----:B------:R-:W-:Y:S01]  /*2120*/  ULOP3.LUT UR9, UR9, 0xfffffffe, URZ, 0xc0, !UPT ;  /* 0xfffffffe09097892 */ /* 0x000fe2000f8ec03f */
[----:B------:R-:W-:Y:S01]  /*2130*/  IMAD.WIDE.U32 R6, R14, c[0x0][0x1b8], R6 ;  /* 0x00006e000e067a25 */ /* 0x000fe200078e0006 */
[----:B------:R-:W-:-:S02]  /*2140*/  MOV R237, R11 ;  /* 0x0000000b00ed7202 */ /* 0x000fc40000000f00 */
[----:B------:R-:W-:Y:S02]  /*2150*/  UIADD3 UR9, UR8, -UR9, URZ ;  /* 0x8000000908097290 */ /* 0x000fe4000fffe03f */
[----:B------:R-:W-:Y:S02]  /*2160*/  IADD3 R13, R7, R4, RZ ;  /* 0x00000004070d7210 */ /* 0x000fe40007ffe0ff */
[----:B------:R-:W-:Y:S01]  /*2170*/  UISETP.NE.AND UP0, UPT, UR9, 0x1, UPT ;  /* 0x000000010900788c */ /* 0x000fe2000bf05270 */
        /* <DEDUP_REMOVED lines=42> */
.L_x_558:
[----:B------:R-:W-:Y:S05]  /*2420*/  BSYNC B0 ;  /* 0x0000000000007941 */ /* 0x000fea0003800000 */
.L_x_557:
        /* <DEDUP_REMOVED lines=41> */
.L_x_560:
[----:B------:R-:W-:Y:S05]  /*26c0*/  BSYNC B0 ;  /* 0x0000000000007941 */ /* 0x000fea0003800000 */
.L_x_559:
        /* <DEDUP_REMOVED lines=39> */
.L_x_562:
[----:B------:R-:W-:Y:S05]  /*2940*/  BSYNC B0 ;  /* 0x0000000000007941 */ /* 0x000fea0003800000 */
.L_x_561:
        /* <DEDUP_REMOVED lines=19> */
.L_x_564:
        /* <DEDUP_REMOVED lines=36> */
.L_x_565:
[----:B------:R-:W-:Y:S05]  /*2cc0*/  BSYNC B0 ;  /* 0x0000000000007941 */ /* 0x000fea0003800000 */
.L_x_563:
        /* <DEDUP_REMOVED lines=81> */
.L_x_567:
[----:B------:R-:W-:Y:S05]  /*31e0*/  BSYNC B0 ;  /* 0x0000000000007941 */ /* 0x000fea0003800000 */
.L_x_566:
        /* <DEDUP_REMOVED lines=39> */
.L_x_569:
[----:B------:R-:W-:Y:S05]  /*3460*/  BSYNC B0 ;  /* 0x0000000000007941 */ /* 0x000fea0003800000 */
.L_x_568:
        /* <DEDUP_REMOVED lines=21> */
[----:B------:R-:W-:Y:S01]  /*35c0*/  IMAD.SHL.U32 R219, R227, 0x2, RZ ;  /* 0x00000002e3db7824 */ /* 0x000fe200078e00ff */
[----:B------:R-:W-:Y:S01]  /*35d0*/  CS2R R126, SRZ ;  /* 0x00000000007e7805 */ /* 0x000fe2000001ff00 */
[----:B------:R-:W2:Y:S01]  /*35e0*/  LDSM.16.M88.4 R168, [R218+0xf000] ;  /* 0x00f00000daa8783b */ /* 0x000ea20000000200 */
[----:B------:R-:W-:Y:S01]  /*35f0*/  IMAD.MOV.U32 R247, RZ, RZ, R228 ;  /* 0x000000fffff77224 */ /* 0x000fe200078e00e4 */
        /* <DEDUP_REMOVED lines=61> */
[----:B------:R-:W-:Y:S01]  /*39d0*/  UMOV UR4, URZ ;  /* 0x0000003f00047c82 */ /* 0x000fe20008000000 */
[----:B---3--:R-:W-:Y:S01]  /*39e0*/  @P1 FMUL.FTZ R0, R0, R3 ;  /* 0x0000000300001220 */ /* 0x008fe20000410000 */
[----:B------:R-:W-:-:S03]  /*39f0*/  MOV R3, UR18 ;  /* 0x0000001200037c02 */ /* 0x000fc60008000f00 */
[----:B------:R3:W5:Y:S02]  /*3a00*/  @P1 R2UR UR9, R0 ;  /* 0x00000000000913c2 */ /* 0x00076400000e0000 */
[----:B----4-:R-:W-:-:S05]  /*3a10*/  IMAD R3, R3, 0x80, R6 ;  /* 0x0000008003037824 */ /* 0x010fca00078e0206 */
[----:B------:R-:W-:Y:S02]  /*3a20*/  IADD3 R5, R19, -UR25, -R3 ;  /* 0x8000001913057c10 */ /* 0x000fe4000fffe803 */
[----:B------:R-:W-:Y:S02]  /*3a30*/  SHF.L.U32 R3, R4, 0x1, RZ ;  /* 0x0000000104037819 */ /* 0x000fe400000006ff */
[----:B------:R-:W-:Y:S02]  /*3a40*/  IADD3 R4, R5, UR5, RZ ;  /* 0x0000000505047c10 */ /* 0x000fe4000fffe0ff */
[----:B------:R-:W-:-:S03]  /*3a50*/  SHF.L.U64.HI R5, R19, 0x2, R17 ;  /* 0x0000000213057819 */ /* 0x000fc60000010211 */
[----:B------:R4:W-:Y:S04]  /*3a60*/  STL [R1+0x44], R4 ;  /* 0x0000440401007387 */ /* 0x0009e80000100800 */
[----:B------:R1:W-:Y:S01]  /*3a70*/  STL [R1+0x3c], R5 ;  /* 0x00003c0501007387 */ /* 0x0003e20000100800 */
[----:B---3--:R-:W-:Y:S01]  /*3a80*/  IADD3 R0, R227, 0x1800, RZ ;  /* 0x00001800e3007810 */ /* 0x008fe20007ffe0ff */
[----:B-----5:R-:W-:-:S03]  /*3a90*/  @UP1 UMOV UR4, UR9 ;  /* 0x0000000900041c82 */ /* 0x020fc60008000000 */
[----:B------:R-:W-:-:S05]  /*3aa0*/  SEL R0, R0, R227, !P0 ;  /* 0x000000e300007207 */ /* 0x000fca0004000000 */
[----:B------:R-:W-:Y:S02]  /*3ab0*/  IMAD.SHL.U32 R216, R0, 0x2, RZ ;  /* 0x0000000200d87824 */ /* 0x000fe400078e00ff */
[----:B------:R-:W-:-:S04]  /*3ac0*/  IMAD.MOV.U32 R0, RZ, RZ, c[0x0][0x22c] ;  /* 0x00008b00ff007624 */ /* 0x000fc800078e00ff */
[----:B------:R-:W-:-:S04]  /*3ad0*/  IMAD R0, R0, c[0x0][0x1c0], RZ ;  /* 0x0000700000007a24 */ /* 0x000fc800078e02ff */
[C---:B----4-:R-:W-:Y:S01]  /*3ae0*/  IMAD.SHL.U32 R4, R0.reuse, 0x8, RZ ;  /* 0x0000000800047824 */ /* 0x050fe200078e00ff */
[----:B------:R-:W-:-:S04]  /*3af0*/  SHF.L.U32 R7, R0, 0x4, RZ ;  /* 0x0000000400077819 */ /* 0x000fc800000006ff */
[C---:B------:R-:W-:Y:S02]  /*3b00*/  IADD3 R6, R7.reuse, 0x20, RZ ;  /* 0x0000002007067810 */ /* 0x040fe40007ffe0ff */
[----:B------:R-:W-:Y:S02]  /*3b10*/  IADD3 R0, R7, 0x40, RZ ;  /* 0x0000004007007810 */ /* 0x000fe40007ffe0ff */
[C---:B-1----:R-:W-:Y:S01]  /*3b20*/  IADD3 R5, R4.reuse, R6, RZ ;  /* 0x0000000604057210 */ /* 0x042fe20007ffe0ff */
[----:B------:R-:W-:Y:S02]  /*3b30*/  IMAD.SHL.U32 R6, R19, 0x4, RZ ;  /* 0x0000000413067824 */ /* 0x000fe400078e00ff */
[----:B------:R-:W-:-:S03]  /*3b40*/  IMAD.IADD R0, R4, 0x1, R0 ;  /* 0x0000000104007824 */ /* 0x000fc600078e0200 */
[----:B------:R1:W-:Y:S02]  /*3b50*/  STL [R1+0x40], R6 ;  /* 0x0000400601007387 */ /* 0x0003e40000100800 */
[C---:B-1----:R-:W-:Y:S01]  /*3b60*/  IMAD.IADD R6, R4.reuse, 0x1, R5 ;  /* 0x0000000104067824 */ /* 0x042fe200078e0205 */
[----:B------:R-:W-:-:S03]  /*3b70*/  IADD3 R5, R4, R0, RZ ;  /* 0x0000000004057210 */ /* 0x000fc60007ffe0ff */
[C---:B------:R-:W-:Y:S01]  /*3b80*/  IMAD.IADD R6, R4.reuse, 0x1, R6 ;  /* 0x0000000104067824 */ /* 0x040fe200078e0206 */
[----:B------:R-:W-:-:S03]  /*3b90*/  IADD3 R5, R4, R5, RZ ;  /* 0x0000000504057210 */ /* 0x000fc60007ffe0ff */
[C---:B------:R-:W-:Y:S01]  /*3ba0*/  IMAD.IADD R6, R4.reuse, 0x1, R6 ;  /* 0x0000000104067824 */ /* 0x040fe200078e0206 */
[----:B------:R-:W-:-:S04]  /*3bb0*/  IADD3 R5, R4, R5, RZ ;  /* 0x0000000504057210 */ /* 0x000fc80007ffe0ff */
[----:B------:R1:W-:Y:S01]  /*3bc0*/  STL [R1+0x24], R6 ;  /* 0x0000240601007387 */ /* 0x0003e20000100800 */
[----:B------:R-:W-:-:S03]  /*3bd0*/  IADD3 R0, R4, R5, RZ ;  /* 0x0000000504007210 */ /* 0x000fc60007ffe0ff */
[----:B------:R3:W-:Y:S01]  /*3be0*/  STL [R1+0x20], R5 ;  /* 0x0000200501007387 */ /* 0x0007e20000100800 */
[----:B-1----:R-:W-:-:S05]  /*3bf0*/  IMAD.IADD R6, R4, 0x1, R6 ;  /* 0x0000000104067824 */ /* 0x002fca00078e0206 */
[----:B------:R3:W-:Y:S04]  /*3c00*/  STL [R1+0x2c], R6 ;  /* 0x00002c0601007387 */ /* 0x0007e80000100800 */
[----:B--2---:R3:W-:Y:S02]  /*3c10*/  STL [R1+0x28], R0 ;  /* 0x0000280001007387 */ /* 0x0047e40000100800 */
.L_x_572:
[----:B------:R-:W2:Y:S01]  /*3c20*/  LDL R229, [R1+0x44] ;  /* 0x0000440001e57983 */ /* 0x000ea20000100800 */
[----:B---3--:R-:W-:Y:S01]  /*3c30*/  IADD3 R0, R226, R216, RZ ;  /* 0x000000d8e2007210 */ /* 0x008fe20007ffe0ff */
[----:B------:R-:W-:Y:S02]  /*3c40*/  USHF.L.U32 UR9, UR18, 0x7, URZ ;  /* 0x0000000712097899 */ /* 0x000fe4000800063f */
[----:B------:R-:W0:Y:S02]  /*3c50*/  LDGDEPBAR ;  /* 0x00000000000079af */ /* 0x000e240000000000 */
[----:B------:R-:W-:Y:S04]  /*3c60*/  UIADD3 UR9, UR9, 0x80, URZ ;  /* 0x0000008009097890 */ /* 0x000fe8000fffe03f */
[----:B------:R-:W-:Y:S02]  /*3c70*/  UISETP.GE.AND UP0, UPT, UR9, UR5, UPT ;  /* 0x000000050900728c */ /* 0x000fe4000bf06270 */
[----:B------:R-:W-:Y:S04]  /*3c80*/  STL [R1+0xc0], R60 ;  /* 0x0000c03c01007387 */ /* 0x000fe80000100800 */
[----:B------:R-:W-:Y:S01]  /*3c90*/  STL [R1+0xbc], R59 ;  /* 0x0000bc3b01007387 */ /* 0x000fe20000100800 */
[----:B------:R-:W-:Y:S02]  /*3ca0*/  PLOP3.LUT P3, PT, PT, PT, UP0, 0x80, 0x0 ;  /* 0x000000000000781c */ /* 0x000fe40003f6f008 */
[----:B------:R-:W-:Y:S01]  /*3cb0*/  PLOP3.LUT P4, PT, PT, PT, UP0, 0x80, 0x0 ;  /* 0x000000000000781c */ /* 0x000fe20003f8f008 */
[----:B------:R-:W-:Y:S01]  /*3cc0*/  STL [R1+0xb8], R58 ;  /* 0x0000b83a01007387 */ /* 0x000fe20000100800 */
[----:B------:R-:W-:Y:S02]  /*3cd0*/  PLOP3.LUT P6, PT, PT, PT, UP0, 0x80, 0x0 ;  /* 0x000000000000781c */ /* 0x000fe40003fcf008 */
[----:B------:R-:W-:Y:S01]  /*3ce0*/  PLOP3.LUT P5, PT, PT, PT, UP0, 0x80, 0x0 ;  /* 0x000000000000781c */ /* 0x000fe20003faf008 */
        /* <DEDUP_REMOVED lines=24> */
[----:B-1----:R-:W2:Y:S04]  /*3e70*/  LDL R36, [R1+0x48] ;  /* 0x0000480001247983 */ /* 0x002ea80000100800 */
[----:B---3--:R-:W3:Y:S04]  /*3e80*/  LDL R3, [R1+0x10] ;  /* 0x0000100001037983 */ /* 0x008ee80000100800 */
[----:B----4-:R-:W4:Y:S01]  /*3e90*/  LDL R2, [R1+0x14] ;  /* 0x0000140001027983 */ /* 0x010f220000100800 */
        /* <DEDUP_REMOVED lines=19> */
[----:B------:R-:W2:Y:S02]  /*3fd0*/  LDSM.16.M88.4 R164, [R218+0xb400] ;  /* 0x00b40000daa4783b */ /* 0x000ea40000000200 */
        /* <DEDUP_REMOVED lines=16> */
[----:B------:R-:W-:Y:S01]  /*40e0*/  MOV R156, UR8 ;  /* 0x00000008009c7c02 */ /* 0x000fe20008000f00 */
[-C--:B------:R-:W-:Y:S04]  /*40f0*/  HMMA.16816.F32 R12, R160, R158.reuse, R12 ;  /* 0x0000009ea00c723c */ /* 0x080fe8000000180c */
[----:B--2---:R-:W-:Y:S04]  /*4100*/  LEA R156, R156, R229, 0x6 ;  /* 0x000000e59c9c7211 */ /* 0x004fe800078e30ff */
[C---:B------:R-:W-:Y:S01]  /*4110*/  HMMA.16816.F32 R16, R152.reuse, R158, R16 ;  /* 0x0000009e9810723c */ /* 0x040fe20000001810 */
[C---:B------:R-:W-:Y:S03]  /*4120*/  IADD3 R149, R156.reuse, -0x1, RZ ;  /* 0xffffffff9c957810 */ /* 0x040fe60007ffe0ff */
[----:B------:R-:W-:Y:S02]  /*4130*/  IABS R148, R156 ;  /* 0x0000009c00947213 */ /* 0x000fe40000000000 */
[----:B------:R-:W-:Y:S02]  /*4140*/  ISETP.GE.AND P0, PT, R149, RZ, PT ;  /* 0x000000ff9500720c */ /* 0x000fe40003f06270 */
[-C--:B------:R-:W-:Y:S01]  /*4150*/  HMMA.16816.F32 R20, R152, R164.reuse, R20 ;  /* 0x000000a49814723c */ /* 0x080fe20000001814 */
[----:B------:R-:W-:Y:S03]  /*4160*/  MOV R150, R148 ;  /* 0x0000009400967202 */ /* 0x000fe60000000f00 */
[C---:B------:R-:W-:Y:S02]  /*4170*/  IADD3 R148, R156.reuse, 0x8, RZ ;  /* 0x000000089c947810 */ /* 0x040fe40007ffe0ff */
[----:B------:R-:W-:Y:S02]  /*4180*/  IADD3 R159, R156, 0x20, RZ ;  /* 0x000000209c9f7810 */ /* 0x000fe40007ffe0ff */
[C---:B------:R-:W-:Y:S01]  /*4190*/  HMMA.16816.F32 R24, R160.reuse, R164, R24 ;  /* 0x000000a4a018723c */ /* 0x040fe20000001818 */
[----:B------:R-:W-:Y:S03]  /*41a0*/  ISETP.GE.AND P1, PT, R148, RZ, PT ;  /* 0x000000ff9400720c */ /* 0x000fe60003f26270 */
[C---:B------:R-:W-:Y:S02]  /*41b0*/  @!P0 IADD3 R149, -R156.reuse, 0x1, RZ ;  /* 0x000000019c958810 */ /* 0x040fe40007ffe1ff */
[C---:B------:R-:W-:Y:S02]  /*41c0*/  IADD3 R158, R156.reuse, 0x1f, RZ ;  /* 0x0000001f9c9e7810 */ /* 0x040fe40007ffe0ff */
[-C--:B------:R-:W-:Y:S01]  /*41d0*/  HMMA.16816.F32 R28, R160, R166.reuse, R28 ;  /* 0x000000a6a01c723c */ /* 0x080fe2000000181c */
[C---:B------:R-:W-:Y:S05]  /*41e0*/  IADD3 R157, R156.reuse, 0x28, RZ ;  /* 0x000000289c9d7810 */ /* 0x040fea0007ffe0ff */
[C---:B------:R-:W-:Y:S02]  /*41f0*/  @!P1 IADD3 R148, -R156.reuse, -0x8, RZ ;  /* 0xfffffff89c949810 */ /* 0x040fe40007ffe1ff */
[----:B------:R-:W-:Y:S01]  /*4200*/  HMMA.16816.F32 R32, R152, R166, R32 ;  /* 0x000000a69820723c */ /* 0x000fe20000001820 */
[----:B------:R-:W-:Y:S01]  /*4210*/  I2F R167, R150 ;  /* 0x0000009600a77306 */ /* 0x000fe20000201400 */
[----:B------:R-:W-:Y:S05]  /*4220*/  ISETP.GE.AND P1, PT, R159, RZ, PT ;  /* 0x000000ff9f00720c */ /* 0x000fea0003f26270 */
[----:B------:R-:W-:Y:S01]  /*4230*/  IADD3 R152, R156, 0x7, RZ ;  /* 0x000000079c987810 */ /* 0x000fe20007ffe0ff */
[-C--:B-1----:R-:W-:Y:S03]  /*4240*/  HMMA.16816.F32 R4, R132, R140.reuse, R4 ;  /* 0x0000008c8404723c */ /* 0x082fe60000001804 */
[----:B------:R-:W-:Y:S01]  /*4250*/  I2F R166, R149 ;  /* 0x0000009500a67306 */ /* 0x000fe20000201400 */
[----:B------:R-:W-:Y:S03]  /*4260*/  ISETP.GE.AND P0, PT, R152, RZ, PT ;  /* 0x000000ff9800720c */ /* 0x000fe60003f06270 */
[C---:B------:R-:W-:Y:S01]  /*4270*/  @!P1 IADD3 R159, -R156.reuse, -0x20, RZ ;  /* 0xffffffe09c9f9810 */ /* 0x040fe20007ffe1ff */
[C---:B------:R-:W-:Y:S01]  /*4280*/  HMMA.16816.F32 R8, R144.reuse, R140, R8 ;  /* 0x0000008c9008723c */ /* 0x040fe20000001808 */
[----:B------:R-:W-:Y:S04]  /*4290*/  ISETP.GE.AND P1, PT, R157, RZ, PT ;  /* 0x000000ff9d00720c */ /* 0x000fe80003f26270 */
[----:B------:R1:W-:Y:S03]  /*42a0*/  I2F R230, R148 ;  /* 0x0000009400e67306 */ /* 0x0003e60000201400 */
[-C--:B------:R-:W-:Y:S01]  /*42b0*/  HMMA.16816.F32 R12, R144, R142.reuse, R12 ;  /* 0x0000008e900c723c */ /* 0x080fe2000000180c */
[----:B------:R-:W-:Y:S02]  /*42c0*/  @!P0 IADD3 R152, -R156, -0x7, RZ ;  /* 0xfffffff99c988810 */ /* 0x000fe40007ffe1ff */
[----:B------:R-:W-:Y:S03]  /*42d0*/  ISETP.GE.AND P0, PT, R158, RZ, PT ;  /* 0x000000ff9e00720c */ /* 0x000fe60003f06270 */
[C---:B------:R-:W-:Y:S01]  /*42e0*/  @!P1 IADD3 R157, -R156.reuse, -0x28, RZ ;  /* 0xffffffd89c9d9810 */ /* 0x040fe20007ffe1ff */
[----:B------:R2:W-:Y:S01]  /*42f0*/  I2F R229, R152 ;  /* 0x0000009800e57306 */ /* 0x0005e20000201400 */
[C---:B------:R-:W-:Y:S01]  /*4300*/  HMMA.16816.F32 R16, R132.reuse, R142, R16 ;  /* 0x0000008e8410723c */ /* 0x040fe20000001810 */
[----:B------:R-:W-:Y:S07]  /*4310*/  LDSM.16.M88.4 R140, [R216+0x2000] ;  /* 0x00200000d88c783b */ /* 0x000fee0000000200 */
[-C--:B------:R-:W-:Y:S01]  /*4320*/  HMMA.16816.F32 R20, R132, R136.reuse, R20 ;  /* 0x000000888414723c */ /* 0x080fe20000001814 */
[----:B------:R3:W-:Y:S03]  /*4330*/  I2F R165, R159 ;  /* 0x0000009f00a57306 */ /* 0x0007e60000201400 */
[C---:B------:R-:W-:Y:S01]  /*4340*/  @!P0 IADD3 R158, -R156.reuse, -0x1f, RZ ;  /* 0xffffffe19c9e8810 */ /* 0x040fe20007ffe1ff */
[----:B-1----:R-:W1:Y:S03]  /*4350*/  LDSM.16.M88.4 R148, [R218+0xd000] ;  /* 0x00d00000da94783b */ /* 0x002e660000000200 */
[C---:B------:R-:W-:Y:S03]  /*4360*/  HMMA.16816.F32 R24, R144.reuse, R136, R24 ;  /* 0x000000889018723c */ /* 0x040fe60000001818 */
[----:B------:R4:W-:Y:S02]  /*4370*/  I2F R232, R157 ;  /* 0x0000009d00e87306 */ /* 0x0009e40000201400 */
[----:B--2---:R-:W2:Y:S03]  /*4380*/  LDSM.16.M88.4 R152, [R216+0x2800] ;  /* 0x00280000d898783b */ /* 0x004ea60000000200 */
[-C--:B------:R-:W-:Y:S01]  /*4390*/  HMMA.16816.F32 R28, R144, R138.reuse, R28 ;  /* 0x0000008a901c723c */ /* 0x080fe2000000181c */
[C---:B------:R-:W-:Y:S03]  /*43a0*/  IADD3 R137, R156.reuse, 0x18, RZ ;  /* 0x000000189c897810 */ /* 0x040fe60007ffe0ff */
[C---:B------:R-:W-:Y:S01]  /*43b0*/  IADD3 R136, R156.reuse, 0x17, RZ ;  /* 0x000000179c887810 */ /* 0x040fe20007ffe0ff */
[----:B------:R1:W-:Y:S01]  /*43c0*/  I2F R164, R158 ;  /* 0x0000009e00a47306 */ /* 0x0003e20000201400 */
[----:B------:R-:W-:Y:S01]  /*43d0*/  ISETP.GE.AND P1, PT, R137, RZ, PT ;  /* 0x000000ff8900720c */ /* 0x000fe20003f26270 */
[----:B------:R-:W-:Y:S01]  /*43e0*/  LDSM.16.M88.4 R144, [R217+0xd000] ;  /* 0x00d00000d990783b */ /* 0x000fe20000000200 */
[----:B------:R-:W-:Y:S01]  /*43f0*/  HMMA.16816.F32 R32, R132, R138, R32 ;  /* 0x0000008a8420723c */ /* 0x000fe20000001820 */
[C---:B---3--:R-:W-:Y:S04]  /*4400*/  IADD3 R159, R156.reuse, 0x27, RZ ;  /* 0x000000279c9f7810 */ /* 0x048fe80007ffe0ff */
[----:B------:R-:W-:Y:S02]  /*4410*/  ISETP.GE.AND P0, PT, R159, RZ, PT ;  /* 0x000000ff9f00720c */ /* 0x000fe40003f06270 */
[----:B------:R-:W3:Y:S05]  /*4420*/  LDSM.16.M88.4 R132, [R218+0xd400] ;  /* 0x00d40000da84783b */ /* 0x000eea0000000200 */
[C---:B------:R-:W-:Y:S02]  /*4430*/  @!P1 IADD3 R137, -R156.reuse, -0x18, RZ ;  /* 0xffffffe89c899810 */ /* 0x040fe40007ffe1ff */
[C---:B----4-:R-:W-:Y:S02]  /*4440*/  IADD3 R157, R156.reuse, 0x10, RZ ;  /* 0x000000109c9d7810 */ /* 0x050fe40007ffe0ff */
[----:B------:R-:W-:Y:S02]  /*4450*/  I2F R163, R137 ;  /* 0x0000008900a37306 */ /* 0x000fe40000201400 */
[----:B------:R-:W-:Y:S02]  /*4460*/  @!P0 IADD3 R159, -R156, -0x27, RZ ;  /* 0xffffffd99c9f8810 */ /* 0x000fe40007ffe1ff */
[----:B------:R-:W-:Y:S01]  /*4470*/  ISETP.GE.AND P0, PT, R136, RZ, PT ;  /* 0x000000ff8800720c */ /* 0x000fe20003f06270 */
[-C--:B-1----:R-:W-:Y:S01]  /*4480*/  HMMA.16816.F32 R4, R140, R148.reuse, R4 ;  /* 0x000000948c04723c */ /* 0x082fe20000001804 */
[C---:B------:R-:W-:Y:S04]  /*4490*/  IADD3 R158, R156.reuse, -0x11, RZ ;  /* 0xffffffef9c9e7810 */ /* 0x040fe80007ffe0ff */
[----:B------:R1:W-:Y:S03]  /*44a0*/  I2F R231, R159 ;  /* 0x0000009f00e77306 */ /* 0x0003e60000201400 */
[C---:B--2---:R-:W-:Y:S04]  /*44b0*/  HMMA.16816.F32 R8, R152.reuse, R148, R8 ;  /* 0x000000949808723c */ /* 0x044fe80000001808 */
[C---:B------:R-:W-:Y:S04]  /*44c0*/  @!P0 IADD3 R136, -R156.reuse, -0x17, RZ ;  /* 0xffffffe99c888810 */ /* 0x040fe80007ffe1ff */
[----:B------:R2:W-:Y:S01]  /*44d0*/  I2F R162, R136 ;  /* 0x0000008800a27306 */ /* 0x0005e20000201400 */
[C---:B------:R-:W-:Y:S01]  /*44e0*/  IADD3 R149, R156.reuse, -0x8, RZ ;  /* 0xfffffff89c957810 */ /* 0x040fe20007ffe0ff */
[-C--:B------:R-:W-:Y:S02]  /*44f0*/  HMMA.16816.F32 R12, R152, R150.reuse, R12 ;  /* 0x00000096980c723c */ /* 0x080fe4000000180c */
[----:B------:R-:W-:Y:S02]  /*4500*/  IADD3 R148, R156, -0x9, RZ ;  /* 0xfffffff79c947810 */ /* 0x000fe40007ffe0ff */
[----:B------:R-:W-:Y:S02]  /*4510*/  ISETP.GE.AND P1, PT, R149, RZ, PT ;  /* 0x000000ff9500720c */ /* 0x000fe40003f26270 */
[----:B------:R-:W-:Y:S02]  /*4520*/  ISETP.GE.AND P0, PT, R148, RZ, PT ;  /* 0x000000ff9400720c */ /* 0x000fe40003f06270 */
[C---:B------:R-:W-:Y:S01]  /*4530*/  HMMA.16816.F32 R16, R140.reuse, R150, R16 ;  /* 0x000000968c10723c */ /* 0x040fe20000001810 */
[C---:B-1----:R-:W-:Y:S08]  /*4540*/  IADD3 R159, R156.reuse, -0x10, RZ ;  /* 0xfffffff09c9f7810 */ /* 0x042ff00007ffe0ff */
[C---:B------:R-:W-:Y:S01]  /*4550*/  @!P1 IADD3 R149, -R156.reuse, 0x8, RZ ;  /* 0x000000089c959810 */ /* 0x040fe20007ffe1ff */
[-C--:B---3--:R-:W-:Y:S01]  /*4560*/  HMMA.16816.F32 R20, R140, R132.reuse, R20 ;  /* 0x000000848c14723c */ /* 0x088fe20000001814 */
[----:B------:R-:W-:Y:S02]  /*4570*/  ISETP.GE.AND P1, PT, R159, RZ, PT ;  /* 0x000000ff9f00720c */ /* 0x000fe40003f26270 */
[----:B------:R-:W-:Y:S01]  /*4580*/  I2F R161, R149 ;  /* 0x0000009500a17306 */ /* 0x000fe20000201400 */
[----:B------:R-:W-:Y:S01]  /*4590*/  @!P0 IADD3 R148, -R156, 0x9, RZ ;  /* 0x000000099c948810 */ /* 0x000fe20007ffe1ff */
[----:B--2---:R-:W1:Y:S01]  /*45a0*/  LDSM.16.M88.4 R136, [R0+0x2000] ;  /* 0x002000000088783b */ /* 0x004e620000000200 */
[----:B------:R-:W-:Y:S02]  /*45b0*/  ISETP.GE.AND P0, PT, R158, RZ, PT ;  /* 0x000000ff9e00720c */ /* 0x000fe40003f06270 */
[C---:B------:R-:W-:Y:S05]  /*45c0*/  HMMA.16816.F32 R24, R152.reuse, R132, R24 ;  /* 0x000000849818723c */ /* 0x040fea0000001818 */
[----:B------:R2:W-:Y:S01]  /*45d0*/  I2F R160, R148 ;  /* 0x0000009400a07306 */ /* 0x0005e20000201400 */
[C---:B------:R-:W-:Y:S02]  /*45e0*/  @!P1 IADD3 R159, -R156.reuse, 0x10, RZ ;  /* 0x000000109c9f9810 */ /* 0x040fe40007ffe1ff */
[-C--:B------:R-:W-:Y:S01]  /*45f0*/  HMMA.16816.F32 R28, R152, R134.reuse, R28 ;  /* 0x00000086981c723c */ /* 0x080fe2000000181c */
[----:B------:R-:W-:Y:S02]  /*4600*/  IADD3 R132, R156, -0x18, RZ ;  /* 0xffffffe89c847810 */ /* 0x000fe40007ffe0ff */
[----:B------:R-:W-:Y:S02]  /*4610*/  ISETP.GE.AND P1, PT, R157, RZ, PT ;  /* 0x000000ff9d00720c */ /* 0x000fe40003f26270 */
[----:B------:R-:W-:Y:S02]  /*4620*/  ISETP.GE.AND P2, PT, R132, RZ, PT ;  /* 0x000000ff8400720c */ /* 0x000fe40003f46270 */
[----:B------:R-:W-:Y:S01]  /*4630*/  I2F R159, R159 ;  /* 0x0000009f009f7306 */ /* 0x000fe20000201400 */
[----:B------:R-:W-:Y:S01]  /*4640*/  HMMA.16816.F32 R32, R140, R134, R32 ;  /* 0x000000868c20723c */ /* 0x000fe20000001820 */
[C---:B------:R-:W-:Y:S01]  /*4650*/  IADD3 R133, R156.reuse, 0xf, RZ ;  /* 0x0000000f9c857810 */ /* 0x040fe20007ffe0ff */
[----:B------:R-:W3:Y:S02]  /*4660*/  LDL R142, [R1+0x40] ;  /* 0x00004000018e7983 */ /* 0x000ee40000100800 */
[C---:B------:R-:W-:Y:S02]  /*4670*/  @!P0 IADD3 R158, -R156.reuse, 0x11, RZ ;  /* 0x000000119c9e8810 */ /* 0x040fe40007ffe1ff */
[----:B------:R-:W-:Y:S01]  /*4680*/  ISETP.GE.AND P0, PT, R133, RZ, PT ;  /* 0x000000ff8500720c */ /* 0x000fe20003f06270 */
[----:B------:R-:W4:Y:S01]  /*4690*/  LDL R140, [R1+0x3c] ;  /* 0x00003c00018c7983 */ /* 0x000f220000100800 */
[C---:B------:R-:W-:Y:S02]  /*46a0*/  @!P1 IADD3 R157, -R156.reuse, -0x10, RZ ;  /* 0xfffffff09c9d9810 */ /* 0x040fe40007ffe1ff */
[----:B------:R-:W-:Y:S02]  /*46b0*/  I2F R158, R158 ;  /* 0x0000009e009e7306 */ /* 0x000fe40000201400 */
[C---:B------:R-:W-:Y:S01]  /*46c0*/  @!P2 IADD3 R132, -R156.reuse, 0x18, RZ ;  /* 0x000000189c84a810 */ /* 0x040fe20007ffe1ff */
[----:B--2---:R2:W2:Y:S01]  /*46d0*/  LDSM.16.M88.4 R148, [R0+0x2800] ;  /* 0x002800000094783b */ /* 0x0044a20000000200 */
[----:B------:R-:W-:Y:S05]  /*46e0*/  FSETP.NEU.FTZ.AND P2, PT, R3, -INF , PT ;  /* 0xff8000000300780b */ /* 0x000fea0003f5d000 */
[C---:B------:R-:W-:Y:S01]  /*46f0*/  @!P0 IADD3 R133, -R156.reuse, -0xf, RZ ;  /* 0xfffffff19c858810 */ /* 0x040fe20007ffe1ff */
[----:B------:R-:W-:Y:S01]  /*4700*/  I2F R134, R132 ;  /* 0x0000008400867306 */ /* 0x000fe20000201400 */
[-C--:B-1----:R-:W-:Y:S01]  /*4710*/  HMMA.16816.F32 R4, R136, R144.reuse, R4 ;  /* 0x000000908804723c */ /* 0x082fe20000001804 */
[----:B------:R-:W-:Y:S08]  /*4720*/  PLOP3.LUT P0, PT, PT, PT, UP0, 0x80, 0x0 ;  /* 0x000000000000781c */ /* 0x000ff00003f0f008 */
[----:B------:R-:W-:Y:S03]  /*4730*/  I2F R133, R133 ;  /* 0x0000008500857306 */ /* 0x000fe60000201400 */
[----:B--2---:R-:W-:Y:S07]  /*4740*/  IADD3 R0, R156, -0x19, RZ ;  /* 0xffffffe79c007810 */ /* 0x004fee0007ffe0ff */
[----:B------:R-:W-:Y:S01]  /*4750*/  I2F R157, R157 ;  /* 0x0000009d009d7306 */ /* 0x000fe20000201400 */
[----:B------:R-:W-:Y:S04]  /*4760*/  ISETP.GE.AND P1, PT, R0, RZ, PT ;  /* 0x000000ff0000720c */ /* 0x000fe80003f26270 */
[----:B------:R-:W-:Y:S02]  /*4770*/  FMUL.FTZ R4, R4, c[0x0][0x2ec] ;  /* 0x0000bb0004047a20 */ /* 0x000fe40000410000 */
[----:B------:R-:W-:Y:S02]  /*4780*/  FMUL.FTZ R5, R5, c[0x0][0x2ec] ;  /* 0x0000bb0005057a20 */ /* 0x000fe40000410000 */
[----:B------:R-:W-:Y:S02]  /*4790*/  FMUL.FTZ R6, R6, c[0x0][0x2ec] ;  /* 0x0000bb0006067a20 */ /* 0x000fe40000410000 */
[----:B------:R-:W-:Y:S01]  /*47a0*/  MUFU.TANH R248, R5 ;  /* 0x0000000500f87308 */ /* 0x000fe20000002400 */
[----:B------:R-:W-:Y:S01]  /*47b0*/  FMUL.FTZ R7, R7, c[0x0][0x2ec] ;  /* 0x0000bb0007077a20 */ /* 0x000fe20000410000 */
[C---:B------:R-:W-:Y:S01]  /*47c0*/  HMMA.16816.F32 R8, R148.reuse, R144, R8 ;  /* 0x000000909408723c */ /* 0x040fe20000001808 */
[----:B------:R-:W-:Y:S02]  /*47d0*/  @!P1 IADD3 R0, -R156, 0x19, RZ ;  /* 0x000000199c009810 */ /* 0x000fe40007ffe1ff */
[----:B------:R-:W-:Y:S05]  /*47e0*/  PLOP3.LUT P1, PT, PT, PT, UP0, 0x80, 0x0 ;  /* 0x000000000000781c */ /* 0x000fea0003f2f008 */
[----:B------:R-:W1:Y:S01]  /*47f0*/  MUFU.TANH R145, R4 ;  /* 0x0000000400917308 */ /* 0x000e620000002400 */
[-C--:B------:R-:W-:Y:S08]  /*4800*/  HMMA.16816.F32 R12, R148, R146.reuse, R12 ;  /* 0x00000092940c723c */ /* 0x080ff0000000180c */
[C---:B------:R-:W-:Y:S01]  /*4810*/  HMMA.16816.F32 R16, R136.reuse, R146, R16 ;  /* 0x000000928810723c */ /* 0x040fe20000001810 */
[----:B------:R-:W2:Y:S06]  /*4820*/  MUFU.TANH R60, R6 ;  /* 0x00000006003c7308 */ /* 0x000eac0000002400 */
[----:B------:R-:W-:Y:S02]  /*4830*/  FMUL.FTZ R8, R8, c[0x0][0x2ec] ;  /* 0x0000bb0008087a20 */ /* 0x000fe40000410000 */
[----:B------:R-:W-:Y:S02]  /*4840*/  FMUL.FTZ R11, R11, c[0x0][0x2ec] ;  /* 0x0000bb000b0b7a20 */ /* 0x000fe40000410000 */
[----:B------:R1:W-:Y:S01]  /*4850*/  MUFU.TANH R52, R8 ;  /* 0x0000000800347308 */ /* 0x0003e20000002400 */
        /* <DEDUP_REMOVED lines=11> */
[----:B------:R2:W-:Y:S01]  /*4910*/  MUFU.TANH R51, R9 ;  /* 0x0000000900337308 */ /* 0x0005e20000002400 */
[----:B-1----:R-:W-:Y:S02]  /*4920*/  FMUL.FTZ R8, R3, 1.4426950216293334961 ;  /* 0x3fb8aa3b03087820 */ /* 0x002fe40000410000 */
[----:B------:R-:W3:Y:S03]  /*4930*/  LDL R3, [R1+0x8] ;  /* 0x0000080001037983 */ /* 0x000ee60000100800 */
[----:B------:R-:W-:Y:S04]  /*4940*/  FSEL R8, R8, RZ, P2 ;  /* 0x000000ff08087208 */ /* 0x000fe80001000000 */
[----:B------:R1:W-:Y:S01]  /*4950*/  MUFU.TANH R59, R7 ;  /* 0x00000007003b7308 */ /* 0x0003e20000002400 */
[C---:B------:R-:W-:Y:S01]  /*4960*/  FSETP.NEU.FTZ.AND P2, PT, R2.reuse, -INF , PT ;  /* 0xff8000000200780b */ /* 0x040fe20003f5d000 */
[----:B--2---:R-:W-:Y:S02]  /*4970*/  FMUL.FTZ R11, R2, 1.4426950216293334961 ;  /* 0x3fb8aa3b020b7820 */ /* 0x004fe40000410000 */
[----:B------:R-:W2:Y:S06]  /*4980*/  LDL R2, [R1+0xc] ;  /* 0x00000c0001027983 */ /* 0x000eac0000100800 */
[----:B------:R1:W1:Y:S01]  /*4990*/  MUFU.TANH R42, R10 ;  /* 0x0000000a002a7308 */ /* 0x0002620000002400 */
[----:B------:R-:W-:Y:S04]  /*49a0*/  MOV R9, UR18 ;  /* 0x0000001200097c02 */ /* 0x000fe80008000f00 */
[----:B------:R-:W-:Y:S05]  /*49b0*/  LEA R9, R9, R36, 0x7 ;  /* 0x0000002409097211 */ /* 0x000fea00078e38ff */
[----:B------:R1:W-:Y:S01]  /*49c0*/  I2F R132, R0 ;  /* 0x0000000000847306 */ /* 0x0003e20000201400 */
[----:B------:R-:W-:Y:S01]  /*49d0*/  @P3 ISETP.GE.AND P3, PT, R9, UR5, PT ;  /* 0x0000000509003c0c */ /* 0x000fe2000bf66270 */
[----:B-1----:R-:W1:Y:S08]  /*49e0*/  LDSM.16.M88.4 R4, [R217+0xd400] ;  /* 0x00d40000d904783b */ /* 0x002e700000000200 */
[----:B------:R-:W-:Y:S01]  /*49f0*/  MUFU.TANH R50, R12 ;  /* 0x0000000c00327308 */ /* 0x000fe20000002400 */
[----:B------:R-:W-:Y:S05]  /*4a00*/  FFMA.FTZ R10, R167, -UR4, R145 ;  /* 0x80000004a70a7c23 */ /* 0x000fea0008010091 */
[----:B------:R-:W-:Y:S04]  /*4a10*/  @P1 FSEL R10, R10, -INF , !P3 ;  /* 0xff8000000a0a1808 */ /* 0x000fe80005800000 */
[----:B------:R-:W-:Y:S01]  /*4a20*/  MUFU.TANH R49, R13 ;  /* 0x0000000d00317308 */ /* 0x000fe20000002400 */
[----:B------:R-:W-:Y:S01]  /*4a30*/  PLOP3.LUT P1, PT, PT, PT, UP0, 0x80, 0x0 ;  /* 0x000000000000781c */ /* 0x000fe20003f2f008 */
[----:B------:R-:W-:Y:S01]  /*4a40*/  FFMA.FTZ R10, R10, c[0x0][0x23c], -R8 ;  /* 0x00008f000a0a7a23 */ /* 0x000fe20000010808 */
[----:B------:R-:W-:Y:S02]  /*4a50*/  @P0 IADD3 R0, R9, 0x1, RZ ;  /* 0x0000000109000810 */ /* 0x000fe40007ffe0ff */
[----:B------:R-:W-:Y:S02]  /*4a60*/  PLOP3.LUT P0, PT, PT, PT, UP0, 0x80, 0x0 ;  /* 0x000000000000781c */ /* 0x000fe40003f0f008 */
[----:B------:R-:W-:Y:S03]  /*4a70*/  @P4 ISETP.GE.AND P4, PT, R0, UR5, PT ;  /* 0x0000000500004c0c */ /* 0x000fe6000bf86270 */
[----:B------:R1:W-:Y:S01]  /*4a80*/  MUFU.EX2 R146, R10 ;  /* 0x0000000a00927308 */ /* 0x0003e20000000800 */
[----:B------:R-:W-:Y:S09]  /*4a90*/  FFMA.FTZ R0, R166, -UR4, R248 ;  /* 0x80000004a6007c23 */ /* 0x000ff200080100f8 */
[----:B------:R-:W1:Y:S01]  /*4aa0*/  MUFU.TANH R39, R15 ;  /* 0x0000000f00277308 */ /* 0x000e620000002400 */
[----:B------:R-:W-:Y:S01]  /*4ab0*/  @P0 FSEL R0, R0, -INF , !P4 ;  /* 0xff80000000000808 */ /* 0x000fe20006000000 */
[-C--:B-1----:R-:W-:Y:S01]  /*4ac0*/  HMMA.16816.F32 R20, R136, R4.reuse, R20 ;  /* 0x000000048814723c */ /* 0x082fe20000001814 */
[----:B------:R-:W-:Y:S03]  /*4ad0*/  PLOP3.LUT P0, PT, PT, PT, UP0, 0x80, 0x0 ;  /* 0x000000000000781c */ /* 0x000fe60003f0f008 */
[----:B------:R-:W-:Y:S04]  /*4ae0*/  FFMA.FTZ R0, R0, c[0x0][0x23c], -R8 ;  /* 0x00008f0000007a23 */ /* 0x000fe80000010808 */
[----:B------:R-:W-:Y:S01]  /*4af0*/  MUFU.TANH R246, R16 ;  /* 0x0000001000f67308 */ /* 0x000fe20000002400 */
[C---:B------:R-:W-:Y:S03]  /*4b00*/  HMMA.16816.F32 R24, R148.reuse, R4, R24 ;  /* 0x000000049418723c */ /* 0x040fe60000001818 */
[----:B------:R-:W-:Y:S04]  /*4b10*/  FFMA.FTZ R10, R230, -UR4, R60 ;  /* 0x80000004e60a7c23 */ /* 0x000fe8000801003c */
[----:B------:R-:W-:Y:S02]  /*4b20*/  FSEL R5, R11, RZ, P2 ;  /* 0x000000ff0b057208 */ /* 0x000fe40001000000 */
[----:B------:R1:W-:Y:S03]  /*4b30*/  MUFU.EX2 R141, R0 ;  /* 0x00000000008d7308 */ /* 0x0003e60000000800 */
[----:B------:R-:W-:Y:S01]  /*4b40*/  @P1 FSEL R10, R10, -INF , !P3 ;  /* 0xff8000000a0a1808 */ /* 0x000fe20005800000 */
[-C--:B------:R-:W-:Y:S01]  /*4b50*/  HMMA.16816.F32 R28, R148, R6.reuse, R28 ;  /* 0x00000006941c723c */ /* 0x080fe2000000181c */
[----:B------:R-:W-:Y:S01]  /*4b60*/  PLOP3.LUT P1, PT, PT, PT, UP0, 0x80, 0x0 ;  /* 0x000000000000781c */ /* 0x000fe20003f2f008 */
[----:B------:R-:W-:Y:S02]  /*4b70*/  FFMA.FTZ R11, R232, -UR4, R42 ;  /* 0x80000004e80b7c23 */ /* 0x000fe4000801002a */
[----:B------:R-:W-:Y:S02]  /*4b80*/  FFMA.FTZ R10, R10, c[0x0][0x23c], -R5 ;  /* 0x00008f000a0a7a23 */ /* 0x000fe40000010805 */
[----:B------:R-:W-:Y:S02]  /*4b90*/  FMUL.FTZ R21, R21, c[0x0][0x2ec] ;  /* 0x0000bb0015157a20 */ /* 0x000fe40000410000 */
[----:B------:R1:W-:Y:S01]  /*4ba0*/  MUFU.EX2 R58, R10 ;  /* 0x0000000a003a7308 */ /* 0x0003e20000000800 */
[----:B------:R-:W-:Y:S03]  /*4bb0*/  HMMA.16816.F32 R32, R136, R6, R32 ;  /* 0x000000068820723c */ /* 0x000fe60000001820 */
[----:B------:R-:W-:Y:S02]  /*4bc0*/  FMUL.FTZ R20, R20, c[0x0][0x2ec] ;  /* 0x0000bb0014147a20 */ /* 0x000fe40000410000 */
[----:B------:R-:W-:Y:S02]  /*4bd0*/  FMUL.FTZ R25, R25, c[0x0][0x2ec] ;  /* 0x0000bb0019197a20 */ /* 0x000fe40000410000 */
[----:B------:R-:W-:Y:S02]  /*4be0*/  FFMA.FTZ R6, R164, -UR4, R39 ;  /* 0x80000004a4067c23 */ /* 0x000fe40008010027 */
[----:B------:R-:W-:Y:S03]  /*4bf0*/  MUFU.TANH R40, R14 ;  /* 0x0000000e00287308 */ /* 0x000fe60000002400 */
[----:B------:R-:W-:Y:S02]  /*4c00*/  FMUL.FTZ R24, R24, c[0x0][0x2ec] ;  /* 0x0000bb0018187a20 */ /* 0x000fe40000410000 */
[----:B-1----:R-:W-:Y:S02]  /*4c10*/  FFMA.FTZ R0, R229, -UR4, R59 ;  /* 0x80000004e5007c23 */ /* 0x002fe4000801003b */
[----:B------:R-:W-:Y:S02]  /*4c20*/  FMUL.FTZ R28, R28, c[0x0][0x2ec] ;  /* 0x0000bb001c1c7a20 */ /* 0x000fe40000410000 */
[----:B------:R-:W-:Y:S01]  /*4c30*/  FMUL.FTZ R29, R29, c[0x0][0x2ec] ;  /* 0x0000bb001d1d7a20 */ /* 0x000fe20000410000 */
[----:B------:R-:W-:Y:S01]  /*4c40*/  MUFU.TANH R243, R17 ;  /* 0x0000001100f37308 */ /* 0x000fe20000002400 */
[----:B------:R-:W-:Y:S01]  /*4c50*/  @P0 FSEL R0, R0, -INF , !P4 ;  /* 0xff80000000000808 */ /* 0x000fe20006000000 */
[----:B------:R-:W-:Y:S01]  /*4c60*/  FMUL.FTZ R30, R30, c[0x0][0x2ec] ;  /* 0x0000bb001e1e7a20 */ /* 0x000fe20000410000 */
[----:B------:R-:W-:Y:S01]  /*4c70*/  PLOP3.LUT P0, PT, PT, PT, UP0, 0x80, 0x0 ;  /* 0x000000000000781c */ /* 0x000fe20003f0f008 */
[----:B------:R-:W-:Y:S02]  /*4c80*/  FFMA.FTZ R10, R165, -UR4, R52 ;  /* 0x80000004a50a7c23 */ /* 0x000fe40008010034 */
[----:B------:R-:W-:Y:S02]  /*4c90*/  FFMA.FTZ R0, R0, c[0x0][0x23c], -R5 ;  /* 0x00008f0000007a23 */ /* 0x000fe40000010805 */
[----:B------:R-:W-:Y:S01]  /*4ca0*/  FMUL.FTZ R32, R32, c[0x0][0x2ec] ;  /* 0x0000bb0020207a20 */ /* 0x000fe20000410000 */
[----:B------:R-:W-:Y:S01]  /*4cb0*/  @P1 FSEL R10, R10, -INF , !P3 ;  /* 0xff8000000a0a1808 */ /* 0x000fe20005800000 */
[----:B------:R1:W-:Y:S01]  /*4cc0*/  MUFU.EX2 R57, R0 ;  /* 0x0000000000397308 */ /* 0x0003e20000000800 */
[----:B------:R-:W-:Y:S01]  /*4cd0*/  PLOP3.LUT P1, PT, PT, PT, UP0, 0x80, 0x0 ;  /* 0x000000000000781c */ /* 0x000fe20003f2f008 */
[----:B------:R-:W-:Y:S02]  /*4ce0*/  FMUL.FTZ R33, R33, c[0x0][0x2ec] ;  /* 0x0000bb0021217a20 */ /* 0x000fe40000410000 */
[----:B------:R-:W-:Y:S02]  /*4cf0*/  FMUL.FTZ R34, R34, c[0x0][0x2ec] ;  /* 0x0000bb0022227a20 */ /* 0x000fe40000410000 */
[----:B------:R-:W-:Y:S02]  /*4d00*/  FMUL.FTZ R35, R35, c[0x0][0x2ec] ;  /* 0x0000bb0023237a20 */ /* 0x000fe40000410000 */
[----:B------:R-:W-:Y:S02]  /*4d10*/  FMUL.FTZ R31, R31, c[0x0][0x2ec] ;  /* 0x0000bb001f1f7a20 */ /* 0x000fe40000410000 */
[----:B------:R-:W-:Y:S01]  /*4d20*/  MUFU.TANH R249, R19 ;  /* 0x0000001300f97308 */ /* 0x000fe20000002400 */
[----:B------:R-:W-:Y:S02]  /*4d30*/  FMUL.FTZ R26, R26, c[0x0][0x2ec] ;  /* 0x0000bb001a1a7a20 */ /* 0x000fe40000410000 */
[----:B------:R-:W-:Y:S01]  /*4d40*/  FMUL.FTZ R27, R27, c[0x0][0x2ec] ;  /* 0x0000bb001b1b7a20 */ /* 0x000fe20000410000 */
[----:B------:R-:W-:Y:S01]  /*4d50*/  @P1 FSEL R11, R11, -INF , !P3 ;  /* 0xff8000000b0b1808 */ /* 0x000fe20005800000 */
[----:B------:R-:W-:Y:S01]  /*4d60*/  FMUL.FTZ R23, R23, c[0x0][0x2ec] ;  /* 0x0000bb0017177a20 */ /* 0x000fe20000410000 */
[----:B------:R-:W-:Y:S01]  /*4d70*/  PLOP3.LUT P1, PT, PT, PT, UP0, 0x80, 0x0 ;  /* 0x000000000000781c */ /* 0x000fe20003f2f008 */
[----:B------:R-:W-:Y:S01]  /*4d80*/  FMUL.FTZ R22, R22, c[0x0][0x2ec] ;  /* 0x0000bb0016167a20 */ /* 0x000fe20000410000 */
[----:B------:R-:W-:Y:S02]  /*4d90*/  PLOP3.LUT P3, PT, PT, PT, UP0, 0x80, 0x0 ;  /* 0x000000000000781c */ /* 0x000fe40003f6f008 */
[----:B------:R-:W1:Y:S02]  /*4da0*/  MUFU.TANH R251, R18 ;  /* 0x0000001200fb7308 */ /* 0x000e640000002400 */
[----:B-1----:R-:W-:Y:S05]  /*4db0*/  FFMA.FTZ R0, R164, -UR4, R51 ;  /* 0x80000004a4007c23 */ /* 0x002fea0008010033 */
[----:B------:R-:W-:Y:S03]  /*4dc0*/  @P0 FSEL R0, R0, -INF , !P4 ;  /* 0xff80000000000808 */ /* 0x000fe60006000000 */
[----:B------:R-:W-:Y:S01]  /*4dd0*/  MUFU.TANH R244, R21 ;  /* 0x0000001500f47308 */ /* 0x000fe20000002400 */
[----:B------:R-:W-:Y:S09]  /*4de0*/  PLOP3.LUT P0, PT, PT, PT, UP0, 0x80, 0x0 ;  /* 0x000000000000781c */ /* 0x000ff20003f0f008 */
[----:B------:R-:W1:Y:S01]  /*4df0*/  MUFU.TANH R245, R20 ;  /* 0x0000001400f57308 */ /* 0x000e620000002400 */
[----:B------:R-:W-:Y:S09]  /*4e00*/  FFMA.FTZ R7, R167, -UR4, R251 ;  /* 0x80000004a7077c23 */ /* 0x000ff200080100fb */
[----:B------:R-:W-:Y:S10]  /*4e10*/  MUFU.TANH R47, R25 ;  /* 0x00000019002f7308 */ /* 0x000ff40000002400 */
        /* <DEDUP_REMOVED lines=9> */
[----:B------:R-:W1:Y:S01]  /*4eb0*/  MUFU.TANH R252, R22 ;  /* 0x0000001600fc7308 */ /* 0x000e620000002400 */
[C---:B---3--:R-:W-:Y:S01]  /*4ec0*/  FMUL.FTZ R4, R3.reuse, 1.4426950216293334961 ;  /* 0x3fb8aa3b03047820 */ /* 0x048fe20000410000 */
[----:B------:R-:W-:Y:S08]  /*4ed0*/  FSETP.NEU.FTZ.AND P2, PT, R3, -INF , PT ;  /* 0xff8000000300780b */ /* 0x000ff00003f5d000 */
[----:B------:R-:W-:Y:S01]  /*4ee0*/  MUFU.TANH R3, R30 ;  /* 0x0000001e00037308 */ /* 0x000fe20000002400 */
[----:B------:R-:W-:Y:S05]  /*4ef0*/  FSEL R4, R4, RZ, P2 ;  /* 0x000000ff04047208 */ /* 0x000fea0001000000 */
[--C-:B------:R-:W-:Y:S01]  /*4f00*/  FFMA.FTZ R10, R10, c[0x0][0x23c], -R4.reuse ;  /* 0x00008f000a0a7a23 */ /* 0x100fe20000010804 */
[----:B--2---:R-:W-:Y:S01]  /*4f10*/  FSETP.NEU.FTZ.AND P2, PT, R2, -INF , PT ;  /* 0xff8000000200780b */ /* 0x004fe20003f5d000 */
[----:B------:R-:W-:Y:S02]  /*4f20*/  FFMA.FTZ R12, R0, c[0x0][0x23c], -R4 ;  /* 0x00008f00000c7a23 */ /* 0x000fe40000010804 */
[----:B------:R2:W-:Y:S10]  /*4f30*/  MUFU.EX2 R56, R10 ;  /* 0x0000000a00387308 */ /* 0x0005f40000000800 */
[----:B------:R-:W-:Y:S01]  /*4f40*/  MUFU.EX2 R55, R12 ;  /* 0x0000000c00377308 */ /* 0x000fe20000000800 */
[----:B--2---:R-:W-:Y:S09]  /*4f50*/  FMUL.FTZ R10, R2, 1.4426950216293334961 ;  /* 0x3fb8aa3b020a7820 */ /* 0x004ff20000410000 */
[----:B------:R-:W-:Y:S01]  /*4f60*/  MUFU.TANH R2, R31 ;  /* 0x0000001f00027308 */ /* 0x000fe20000002400 */
[----:B------:R-:W-:Y:S01]  /*4f70*/  FSEL R0, R10, RZ, P2 ;  /* 0x000000ff0a007208 */ /* 0x000fe20001000000 */
[----:B------:R-:W-:Y:S01]  /*4f80*/  FFMA.FTZ R10, R231, -UR4, R41 ;  /* 0x80000004e70a7c23 */ /* 0x000fe20008010029 */
[----:B------:R-:W-:Y:S03]  /*4f90*/  PLOP3.LUT P2, PT, PT, PT, UP0, 0x80, 0x0 ;  /* 0x000000000000781c */ /* 0x000fe60003f4f008 */
[--C-:B------:R-:W-:Y:S01]  /*4fa0*/  FFMA.FTZ R11, R11, c[0x0][0x23c], -R0.reuse ;  /* 0x00008f000b0b7a23 */ /* 0x100fe20000010800 */
[----:B------:R-:W-:Y:S03]  /*4fb0*/  @P0 FSEL R10, R10, -INF , !P4 ;  /* 0xff8000000a0a0808 */ /* 0x000fe60006000000 */
[----:B------:R-:W2:Y:S01]  /*4fc0*/  MUFU.TANH R231, R29 ;  /* 0x0000001d00e77308 */ /* 0x000ea20000002400 */
[----:B------:R-:W-:Y:S02]  /*4fd0*/  PLOP3.LUT P0, PT, PT, PT, UP0, 0x80, 0x0 ;  /* 0x000000000000781c */ /* 0x000fe40003f0f008 */
[----:B------:R-:W-:Y:S01]  /*4fe0*/  PLOP3.LUT P4, PT, PT, PT, UP0, 0x80, 0x0 ;  /* 0x000000000000781c */ /* 0x000fe20003f8f008 */
[----:B------:R-:W-:Y:S06]  /*4ff0*/  FFMA.FTZ R10, R10, c[0x0][0x23c], -R0 ;  /* 0x00008f000a0a7a23 */ /* 0x000fec0000010800 */
[----:B------:R3:W-:Y:S10]  /*5000*/  MUFU.EX2 R45, R10 ;  /* 0x0000000a002d7308 */ /* 0x0007f40000000800 */
[----:B------:R1:W-:Y:S01]  /*5010*/  MUFU.EX2 R46, R11 ;  /* 0x0000000b002e7308 */ /* 0x0003e20000000800 */
[C---:B---3--:R-:W-:Y:S02]  /*5020*/  @P1 IADD3 R10, R9.reuse, 0x8, RZ ;  /* 0x00000008090a1810 */ /* 0x048fe40007ffe0ff */
[----:B------:R-:W-:Y:S02]  /*5030*/  PLOP3.LUT P1, PT, PT, PT, UP0, 0x80, 0x0 ;  /* 0x000000000000781c */ /* 0x000fe40003f2f008 */
[----:B------:R-:W-:Y:S02]  /*5040*/  @P6 ISETP.GE.AND P6, PT, R10, UR5, PT ;  /* 0x000000050a006c0c */ /* 0x000fe4000bfc6270 */
[----:B------:R-:W-:Y:S02]  /*5050*/  @P0 IADD3 R10, R9, 0x9, RZ ;  /* 0x00000009090a0810 */ /* 0x000fe40007ffe0ff */
[----:B------:R-:W-:Y:S01]  /*5060*/  PLOP3.LUT P0, PT, PT, PT, UP0, 0x80, 0x0 ;  /* 0x000000000000781c */ /* 0x000fe20003f0f008 */
[----:B-1----:R-:W-:Y:S01]  /*5070*/  FFMA.FTZ R11, R163, -UR4, R50 ;  /* 0x80000004a30b7c23 */ /* 0x002fe20008010032 */
[----:B------:R-:W-:Y:S01]  /*5080*/  @P3 ISETP.GE.AND P3, PT, R10, UR5, PT ;  /* 0x000000050a003c0c */ /* 0x000fe2000bf66270 */
[----:B------:R-:W-:Y:S06]  /*5090*/  FFMA.FTZ R10, R162, -UR4, R49 ;  /* 0x80000004a20a7c23 */ /* 0x000fec0008010031 */
[----:B------:R-:W-:Y:S02]  /*50a0*/  @P1 FSEL R11, R11, -INF , !P6 ;  /* 0xff8000000b0b1808 */ /* 0x000fe40007000000 */
[----:B------:R-:W-:Y:S03]  /*50b0*/  PLOP3.LUT P1, PT, PT, PT, UP0, 0x80, 0x0 ;  /* 0x000000000000781c */ /* 0x000fe60003f2f008 */
[--C-:B------:R-:W-:Y:S01]  /*50c0*/  FFMA.FTZ R11, R11, c[0x0][0x23c], -R4.reuse ;  /* 0x00008f000b0b7a23 */ /* 0x100fe20000010804 */
[----:B------:R-:W-:Y:S02]  /*50d0*/  @P0 FSEL R10, R10, -INF , !P3 ;  /* 0xff8000000a0a0808 */ /* 0x000fe40005800000 */
[----:B------:R-:W-:Y:S01]  /*50e0*/  PLOP3.LUT P0, PT, PT, PT, UP0, 0x80, 0x0 ;  /* 0x000000000000781c */ /* 0x000fe20003f0f008 */
[----:B------:R1:W-:Y:S02]  /*50f0*/  MUFU.EX2 R54, R11 ;  /* 0x0000000b00367308 */ /* 0x0003e40000000800 */
[----:B------:R-:W-:Y:S08]  /*5100*/  FFMA.FTZ R10, R10, c[0x0][0x23c], -R4 ;  /* 0x00008f000a0a7a23 */ /* 0x000ff00000010804 */
[----:B------:R3:W-:Y:S02]  /*5110*/  MUFU.EX2 R53, R10 ;  /* 0x0000000a00357308 */ /* 0x0007e40000000800 */
[----:B------:R-:W-:Y:S02]  /*5120*/  @P0 FSEL R6, R6, -INF , !P3 ;  /* 0xff80000006060808 */ /* 0x000fe40005800000 */
[----:B------:R-:W-:Y:S03]  /*5130*/  PLOP3.LUT P0, PT, PT, PT, UP0, 0x80, 0x0 ;  /* 0x000000000000781c */ /* 0x000fe60003f0f008 */
[----:B------:R-:W-:Y:S04]  /*5140*/  FFMA.FTZ R6, R6, c[0x0][0x23c], -R0 ;  /* 0x00008f0006067a23 */ /* 0x000fe80000010800 */
[----:B------:R2:W-:Y:S01]  /*5150*/  MUFU.EX2 R43, R6 ;  /* 0x00000006002b7308 */ /* 0x0005e20000000800 */
[----:B-1----:R-:W-:Y:S05]  /*5160*/  FFMA.FTZ R11, R165, -UR4, R40 ;  /* 0x80000004a50b7c23 */ /* 0x002fea0008010028 */
[----:B------:R-:W-:Y:S02]  /*5170*/  @P1 FSEL R11, R11, -INF , !P6 ;  /* 0xff8000000b0b1808 */ /* 0x000fe40007000000 */
[----:B------:R-:W-:Y:S01]  /*5180*/  PLOP3.LUT P1, PT, PT, PT, UP0, 0x80, 0x0 ;  /* 0x000000000000781c */ /* 0x000fe20003f2f008 */
[----:B---3--:R-:W-:Y:S02]  /*5190*/  FFMA.FTZ R10, R160, -UR4, R243 ;  /* 0x80000004a00a7c23 */ /* 0x008fe400080100f3 */
[----:B------:R-:W-:Y:S04]  /*51a0*/  FFMA.FTZ R11, R11, c[0x0][0x23c], -R0 ;  /* 0x00008f000b0b7a23 */ /* 0x000fe80000010800 */
[----:B------:R-:W-:Y:S06]  /*51b0*/  MUFU.EX2 R44, R11 ;  /* 0x0000000b002c7308 */ /* 0x000fec0000000800 */
[----:B------:R-:W-:Y:S01]  /*51c0*/  @P1 FSEL R10, R10, -INF , !P3 ;  /* 0xff8000000a0a1808 */ /* 0x000fe20005800000 */
[----:B--2---:R-:W-:Y:S01]  /*51d0*/  FFMA.FTZ R6, R161, -UR4, R246 ;  /* 0x80000004a1067c23 */ /* 0x004fe200080100f6 */
[----:B------:R-:W-:Y:S03]  /*51e0*/  PLOP3.LUT P1, PT, PT, PT, UP0, 0x80, 0x0 ;  /* 0x000000000000781c */ /* 0x000fe60003f2f008 */
[--C-:B------:R-:W-:Y:S01]  /*51f0*/  FFMA.FTZ R10, R10, c[0x0][0x23c], -R8.reuse ;  /* 0x00008f000a0a7a23 */ /* 0x100fe20000010808 */
[----:B------:R-:W-:Y:S02]  /*5200*/  @P0 FSEL R6, R6, -INF , !P6 ;  /* 0xff80000006060808 */ /* 0x000fe40007000000 */
[----:B------:R-:W-:Y:S01]  /*5210*/  PLOP3.LUT P0, PT, PT, PT, UP0, 0x80, 0x0 ;  /* 0x000000000000781c */ /* 0x000fe20003f0f008 */
[----:B------:R1:W-:Y:S02]  /*5220*/  MUFU.EX2 R153, R10 ;  /* 0x0000000a00997308 */ /* 0x0003e40000000800 */
[--C-:B------:R-:W-:Y:S08]  /*5230*/  FFMA.FTZ R6, R6, c[0x0][0x23c], -R8.reuse ;  /* 0x00008f0006067a23 */ /* 0x100ff00000010808 */
[----:B------:R2:W3:Y:S02]  /*5240*/  MUFU.EX2 R155, R6 ;  /* 0x00000006009b7308 */ /* 0x0004e40000000800 */
[----:B------:R-:W-:Y:S02]  /*5250*/  @P0 FSEL R7, R7, -INF , !P6 ;  /* 0xff80000007070808 */ /* 0x000fe40007000000 */
[----:B------:R-:W-:Y:S02]  /*5260*/  PLOP3.LUT P6, PT, PT, PT, UP0, 0x80, 0x0 ;  /* 0x000000000000781c */ /* 0x000fe40003fcf008 */
[----:B------:R-:W-:Y:S01]  /*5270*/  PLOP3.LUT P0, PT, PT, PT, UP0, 0x80, 0x0 ;  /* 0x000000000000781c */ /* 0x000fe20003f0f008 */
[----:B------:R-:W-:Y:S01]  /*5280*/  FFMA.FTZ R7, R7, c[0x0][0x23c], -R5 ;  /* 0x00008f0007077a23 */ /* 0x000fe20000010805 */
[C---:B-1----:R-:W-:Y:S02]  /*5290*/  @P4 IADD3 R10, R9.reuse, 0x10, RZ ;  /* 0x00000010090a4810 */ /* 0x042fe40007ffe0ff */
[----:B------:R-:W-:Y:S02]  /*52a0*/  PLOP3.LUT P4, PT, PT, PT, UP0, 0x80, 0x0 ;  /* 0x000000000000781c */ /* 0x000fe40003f8f008 */
[----:B------:R-:W-:Y:S02]  /*52b0*/  @P5 ISETP.GE.AND P5, PT, R10, UR5, PT ;  /* 0x000000050a005c0c */ /* 0x000fe4000bfa6270 */
[----:B------:R-:W-:Y:S02]  /*52c0*/  @P2 IADD3 R10, R9, 0x11, RZ ;  /* 0x00000011090a2810 */ /* 0x000fe40007ffe0ff */
[----:B------:R-:W-:Y:S01]  /*52d0*/  PLOP3.LUT P2, PT, PT, PT, UP0, 0x80, 0x0 ;  /* 0x000000000000781c */ /* 0x000fe20003f4f008 */
[----:B--2---:R-:W-:Y:S01]  /*52e0*/  FFMA.FTZ R6, R166, -UR4, R249 ;  /* 0x80000004a6067c23 */ /* 0x004fe200080100f9 */
[----:B------:R-:W-:Y:S01]  /*52f0*/  @P6 ISETP.GE.AND P6, PT, R10, UR5, PT ;  /* 0x000000050a006c0c */ /* 0x000fe2000bfc6270 */
[----:B------:R1:W-:Y:S03]  /*5300*/  MUFU.EX2 R166, R7 ;  /* 0x0000000700a67308 */ /* 0x0003e60000000800 */
[----:B------:R-:W-:Y:S02]  /*5310*/  @P1 FSEL R6, R6, -INF , !P3 ;  /* 0xff80000006061808 */ /* 0x000fe40005800000 */
[----:B------:R-:W-:Y:S02]  /*5320*/  PLOP3.LUT P3, PT, PT, PT, UP0, 0x80, 0x0 ;  /* 0x000000000000781c */ /* 0x000fe40003f6f008 */
[----:B------:R-:W-:Y:S01]  /*5330*/  PLOP3.LUT P1, PT, PT, PT, UP0, 0x80, 0x0 ;  /* 0x000000000000781c */ /* 0x000fe20003f2f008 */
[----:B------:R-:W-:Y:S04]  /*5340*/  FFMA.FTZ R6, R6, c[0x0][0x23c], -R5 ;  /* 0x00008f0006067a23 */ /* 0x000fe80000010805 */
[----:B------:R2:W2:Y:S01]  /*5350*/  MUFU.EX2 R165, R6 ;  /* 0x0000000600a57308 */ /* 0x0004a20000000800 */
[----:B-1----:R-:W-:Y:S05]  /*5360*/  FFMA.FTZ R7, R159, -UR4, R245 ;  /* 0x800000049f077c23 */ /* 0x002fea00080100f5 */
[----:B------:R-:W-:Y:S02]  /*5370*/  @P0 FSEL R7, R7, -INF , !P5 ;  /* 0xff80000007070808 */ /* 0x000fe40006800000 */
[----:B------:R-:W-:Y:S03]  /*5380*/  PLOP3.LUT P0, PT, PT, PT, UP0, 0x80, 0x0 ;  /* 0x000000000000781c */ /* 0x000fe60003f0f008 */
[----:B------:R-:W-:Y:S02]  /*5390*/  FFMA.FTZ R7, R7, c[0x0][0x23c], -R8 ;  /* 0x00008f0007077a23 */ /* 0x000fe40000010808 */
[----:B--2---:R-:W-:Y:S02]  /*53a0*/  FFMA.FTZ R6, R158, -UR4, R244 ;  /* 0x800000049e067c23 */ /* 0x004fe400080100f4 */
[----:B------:R1:W-:Y:S03]  /*53b0*/  MUFU.EX2 R151, R7 ;  /* 0x0000000700977308 */ /* 0x0003e60000000800 */
[----:B------:R-:W-:Y:S02]  /*53c0*/  @P1 FSEL R6, R6, -INF , !P6 ;  /* 0xff80000006061808 */ /* 0x000fe40007000000 */
[----:B------:R-:W-:Y:S03]  /*53d0*/  PLOP3.LUT P1, PT, PT, PT, UP0, 0x80, 0x0 ;  /* 0x000000000000781c */ /* 0x000fe60003f2f008 */
[----:B------:R-:W-:Y:S04]  /*53e0*/  FFMA.FTZ R6, R6, c[0x0][0x23c], -R8 ;  /* 0x00008f0006067a23 */ /* 0x000fe80000010808 */
[----:B------:R2:W-:Y:S01]  /*53f0*/  MUFU.EX2 R144, R6 ;  /* 0x0000000600907308 */ /* 0x0005e20000000800 */
[----:B-1----:R-:W-:Y:S05]  /*5400*/  FFMA.FTZ R7, R161, -UR4, R252 ;  /* 0x80000004a1077c23 */ /* 0x002fea00080100fc */
[----:B------:R-:W-:Y:S02]  /*5410*/  @P2 FSEL R7, R7, -INF , !P5 ;  /* 0xff80000007072808 */ /* 0x000fe40006800000 */
[----:B------:R-:W-:Y:S03]  /*5420*/  PLOP3.LUT P2, PT, PT, PT, UP0, 0x80, 0x0 ;  /* 0x000000000000781c */ /* 0x000fe60003f4f008 */
[--C-:B------:R-:W-:Y:S02]  /*5430*/  FFMA.FTZ R7, R7, c[0x0][0x23c], -R5.reuse ;  /* 0x00008f0007077a23 */ /* 0x100fe40000010805 */
[----:B--2---:R-:W-:Y:S02]  /*5440*/  FFMA.FTZ R6, R160, -UR4, R250 ;  /* 0x80000004a0067c23 */ /* 0x004fe400080100fa */
[----:B------:R1:W-:Y:S03]  /*5450*/  MUFU.EX2 R161, R7 ;  /* 0x0000000700a17308 */ /* 0x0003e60000000800 */
[----:B------:R-:W-:Y:S02]  /*5460*/  @P0 FSEL R6, R6, -INF , !P6 ;  /* 0xff80000006060808 */ /* 0x000fe40007000000 */
[----:B------:R-:W-:Y:S03]  /*5470*/  PLOP3.LUT P0, PT, PT, PT, UP0, 0x80, 0x0 ;  /* 0x000000000000781c */ /* 0x000fe60003f0f008 */
[----:B------:R-:W-:Y:S04]  /*5480*/  FFMA.FTZ R6, R6, c[0x0][0x23c], -R5 ;  /* 0x00008f0006067a23 */ /* 0x000fe80000010805 */
[----:B------:R2:W2:Y:S01]  /*5490*/  MUFU.EX2 R160, R6 ;  /* 0x0000000600a07308 */ /* 0x0004a20000000800 */
[----:B-1----:R-:W-:Y:S05]  /*54a0*/  FFMA.FTZ R7, R157, -UR4, R48 ;  /* 0x800000049d077c23 */ /* 0x002fea0008010030 */
[----:B------:R-:W-:Y:S02]  /*54b0*/  @P2 FSEL R7, R7, -INF , !P5 ;  /* 0xff80000007072808 */ /* 0x000fe40006800000 */
[----:B------:R-:W-:Y:S03]  /*54c0*/  PLOP3.LUT P2, PT, PT, PT, UP0, 0x80, 0x0 ;  /* 0x000000000000781c */ /* 0x000fe60003f4f008 */
[--C-:B------:R-:W-:Y:S02]  /*54d0*/  FFMA.FTZ R10, R7, c[0x0][0x23c], -R4.reuse ;  /* 0x00008f00070a7a23 */ /* 0x100fe40000010804 */
[----:B--2---:R-:W-:Y:S02]  /*54e0*/  FFMA.FTZ R6, R133, -UR4, R47 ;  /* 0x8000000485067c23 */ /* 0x004fe4000801002f */
[----:B------:R-:W-:Y:S01]  /*54f0*/  FFMA.FTZ R7, R163, -UR4, R37 ;  /* 0x80000004a3077c23 */ /* 0x000fe20008010025 */
[----:B------:R1:W-:Y:S02]  /*5500*/  MUFU.EX2 R167, R10 ;  /* 0x0000000a00a77308 */ /* 0x0003e40000000800 */
[----:B------:R-:W-:Y:S02]  /*5510*/  @P1 FSEL R6, R6, -INF , !P6 ;  /* 0xff80000006061808 */ /* 0x000fe40007000000 */
[----:B------:R-:W-:Y:S02]  /*5520*/  @P0 FSEL R7, R7, -INF , !P5 ;  /* 0xff80000007070808 */ /* 0x000fe40006800000 */
[----:B------:R-:W-:Y:S01]  /*5530*/  PLOP3.LUT P1, PT, PT, PT, UP0, 0x80, 0x0 ;  /* 0x000000000000781c */ /* 0x000fe20003f2f008 */
[----:B------:R-:W-:Y:S01]  /*5540*/  FFMA.FTZ R6, R6, c[0x0][0x23c], -R4 ;  /* 0x00008f0006067a23 */ /* 0x000fe20000010804 */
[----:B------:R-:W-:Y:S01]  /*5550*/  PLOP3.LUT P0, PT, PT, PT, UP0, 0x80, 0x0 ;  /* 0x000000000000781c */ /* 0x000fe20003f0f008 */
[----:B------:R-:W-:Y:S02]  /*5560*/  FFMA.FTZ R7, R7, c[0x0][0x23c], -R0 ;  /* 0x00008f0007077a23 */ /* 0x000fe40000010800 */
[----:B------:R2:W-:Y:S10]  /*5570*/  MUFU.EX2 R163, R6 ;  /* 0x0000000600a37308 */ /* 0x0005f40000000800 */
[----:B------:R3:W-:Y:S01]  /*5580*/  MUFU.EX2 R38, R7 ;  /* 0x0000000700267308 */ /* 0x0007e20000000800 */
[C---:B-1----:R-:W-:Y:S02]  /*5590*/  @P2 IADD3 R10, R9.reuse, 0x18, RZ ;  /* 0x00000018090a2810 */ /* 0x042fe40007ffe0ff */
[----:B------:R-:W-:Y:S02]  /*55a0*/  @P4 IADD3 R9, R9, 0x19, RZ ;  /* 0x0000001909094810 */ /* 0x000fe40007ffe0ff */
[----:B------:R-:W-:Y:S02]  /*55b0*/  @P1 ISETP.GE.AND P2, PT, R10, UR5, PT ;  /* 0x000000050a001c0c */ /* 0x000fe4000bf46270 */
[----:B------:R-:W-:Y:S02]  /*55c0*/  @P3 ISETP.GE.AND P3, PT, R9, UR5, PT ;  /* 0x0000000509003c0c */ /* 0x000fe4000bf66270 */
[----:B------:R-:W-:Y:S01]  /*55d0*/  PLOP3.LUT P1, PT, PT, PT, UP0, 0x80, 0x0 ;  /* 0x000000000000781c */ /* 0x000fe20003f2f008 */
[----:B--2---:R-:W-:Y:S05]  /*55e0*/  FFMA.FTZ R6, R162, -UR4, R36 ;  /* 0x80000004a2067c23 */ /* 0x004fea0008010024 */
[----:B------:R-:W-:Y:S02]  /*55f0*/  @P0 FSEL R6, R6, -INF , !P6 ;  /* 0xff80000006060808 */ /* 0x000fe40007000000 */
[----:B------:R-:W-:Y:S01]  /*5600*/  PLOP3.LUT P0, PT, PT, PT, UP0, 0x80, 0x0 ;  /* 0x000000000000781c */ /* 0x000fe20003f0f008 */
[----:B---3--:R-:W-:Y:S02]  /*5610*/  FFMA.FTZ R7, R230, -UR4, R232 ;  /* 0x80000004e6077c23 */ /* 0x008fe400080100e8 */
[----:B------:R-:W-:Y:S02]  /*5620*/  FFMA.FTZ R9, R6, c[0x0][0x23c], -R0 ;  /* 0x00008f0006097a23 */ /* 0x000fe40000010800 */
[----:B------:R-:W-:Y:S01]  /*5630*/  FFMA.FTZ R6, R229, -UR4, R231 ;  /* 0x80000004e5067c23 */ /* 0x000fe200080100e7 */
[----:B------:R-:W-:Y:S01]  /*5640*/  @P1 FSEL R7, R7, -INF , !P2 ;  /* 0xff80000007071808 */ /* 0x000fe20005000000 */
[----:B------:R-:W-:Y:S01]  /*5650*/  MUFU.EX2 R230, R9 ;  /* 0x0000000900e67308 */ /* 0x000fe20000000800 */
[----:B------:R-:W-:Y:S05]  /*5660*/  PLOP3.LUT P1, PT, PT, PT, UP0, 0x80, 0x0 ;  /* 0x000000000000781c */ /* 0x000fea0003f2f008 */
[----:B------:R-:W-:Y:S01]  /*5670*/  @P0 FSEL R6, R6, -INF , !P3 ;  /* 0xff80000006060808 */ /* 0x000fe20005800000 */
[--C-:B------:R-:W-:Y:S01]  /*5680*/  FFMA.FTZ R7, R7, c[0x0][0x23c], -R4.reuse ;  /* 0x00008f0007077a23 */ /* 0x100fe20000010804 */
[----:B------:R-:W-:Y:S03]  /*5690*/  PLOP3.LUT P0, PT, PT, PT, UP0, 0x80, 0x0 ;  /* 0x000000000000781c */ /* 0x000fe60003f0f008 */
[----:B------:R-:W-:Y:S01]  /*56a0*/  FFMA.FTZ R4, R6, c[0x0][0x23c], -R4 ;  /* 0x00008f0006047a23 */ /* 0x000fe20000010804 */
[----:B------:R1:W-:Y:S01]  /*56b0*/  MUFU.EX2 R162, R7 ;  /* 0x0000000700a27308 */ /* 0x0003e20000000800 */
[----:B------:R-:W-:Y:S05]  /*56c0*/  FFMA.FTZ R6, R157, -UR4, R3 ;  /* 0x800000049d067c23 */ /* 0x000fea0008010003 */
[----:B------:R-:W-:Y:S02]  /*56d0*/  @P1 FSEL R6, R6, -INF , !P2 ;  /* 0xff80000006061808 */ /* 0x000fe40005000000 */
[----:B------:R-:W-:Y:S02]  /*56e0*/  PLOP3.LUT P1, PT, PT, PT, UP0, 0x80, 0x0 ;  /* 0x000000000000781c */ /* 0x000fe40003f2f008 */
[----:B------:R2:W-:Y:S01]  /*56f0*/  MUFU.EX2 R157, R4 ;  /* 0x00000004009d7308 */ /* 0x0005e20000000800 */
[----:B------:R-:W-:Y:S09]  /*5700*/  FFMA.FTZ R6, R6, c[0x0][0x23c], -R0 ;  /* 0x00008f0006067a23 */ /* 0x000ff20000010800 */
[----:B------:R3:W-:Y:S01]  /*5710*/  MUFU.EX2 R229, R6 ;  /* 0x0000000600e57308 */ /* 0x0007e20000000800 */
[----:B-1----:R-:W-:Y:S05]  /*5720*/  FFMA.FTZ R7, R134, -UR4, R150 ;  /* 0x8000000486077c23 */ /* 0x002fea0008010096 */
[----:B------:R-:W-:Y:S02]  /*5730*/  @P0 FSEL R7, R7, -INF , !P2 ;  /* 0xff80000007070808 */ /* 0x000fe40005000000 */
[----:B------:R-:W-:Y:S01]  /*5740*/  PLOP3.LUT P0, PT, PT, PT, UP0, 0x80, 0x0 ;  /* 0x000000000000781c */ /* 0x000fe20003f0f008 */
[----:B--2---:R-:W-:Y:S02]  /*5750*/  FFMA.FTZ R4, R132, -UR4, R149 ;  /* 0x8000000484047c23 */ /* 0x004fe40008010095 */
[--C-:B------:R-:W-:Y:S03]  /*5760*/  FFMA.FTZ R7, R7, c[0x0][0x23c], -R8.reuse ;  /* 0x00008f0007077a23 */ /* 0x100fe60000010808 */
[----:B------:R-:W-:Y:S01]  /*5770*/  @P1 FSEL R4, R4, -INF , !P3 ;  /* 0xff80000004041808 */ /* 0x000fe20005800000 */
[----:B------:R1:W-:Y:S01]  /*5780*/  MUFU.EX2 R148, R7 ;  /* 0x0000000700947308 */ /* 0x0003e20000000800 */
[----:B------:R-:W-:Y:S03]  /*5790*/  PLOP3.LUT P1, PT, PT, PT, UP0, 0x80, 0x0 ;  /* 0x000000000000781c */ /* 0x000fe60003f2f008 */
[----:B------:R-:W-:Y:S02]  /*57a0*/  FFMA.FTZ R8, R4, c[0x0][0x23c], -R8 ;  /* 0x00008f0004087a23 */ /* 0x000fe40000010808 */
[----:B------:R-:W-:Y:S02]  /*57b0*/  FFMA.FTZ R4, R158, -UR4, R156 ;  /* 0x800000049e047c23 */ /* 0x000fe4000801009c */
[----:B---3--:R-:W-:Y:S02]  /*57c0*/  FFMA.FTZ R6, R159, -UR4, R164 ;  /* 0x800000049f067c23 */ /* 0x008fe400080100a4 */
[----:B------:R-:W2:Y:S03]  /*57d0*/  MUFU.EX2 R147, R8 ;  /* 0x0000000800937308 */ /* 0x000ea60000000800 */
[----:B------:R-:W-:Y:S02]  /*57e0*/  @P0 FSEL R6, R6, -INF , !P2 ;  /* 0xff80000006060808 */ /* 0x000fe40005000000 */
[----:B------:R-:W-:Y:S02]  /*57f0*/  @P1 FSEL R4, R4, -INF , !P3 ;  /* 0xff80000004041808 */ /* 0x000fe40005800000 */
[----:B------:R-:W-:Y:S01]  /*5800*/  PLOP3.LUT P0, PT, PT, PT, UP0, 0x80, 0x0 ;  /* 0x000000000000781c */ /* 0x000fe20003f0f008 */
[--C-:B------:R-:W-:Y:S01]  /*5810*/  FFMA.FTZ R6, R6, c[0x0][0x23c], -R5.reuse ;  /* 0x00008f0006067a23 */ /* 0x100fe20000010805 */
[----:B------:R-:W-:Y:S01]  /*5820*/  UISETP.GE.AND UP0, UPT, UR8, 0x1, UPT ;  /* 0x000000010800788c */ /* 0x000fe2000bf06270 */
[----:B------:R-:W-:Y:S02]  /*5830*/  FFMA.FTZ R5, R4, c[0x0][0x23c], -R5 ;  /* 0x00008f0004057a23 */ /* 0x000fe40000010805 */
[----:B------:R-:W-:Y:S01]  /*5840*/  FFMA.FTZ R4, R133, -UR4, R2 ;  /* 0x8000000485047c23 */ /* 0x000fe20008010002 */
[----:B------:R3:W-:Y:S01]  /*5850*/  MUFU.EX2 R154, R6 ;  /* 0x00000006009a7308 */ /* 0x0007e20000000800 */
[----:B-1----:R-:W-:Y:S05]  /*5860*/  F2FP.PACK_AB R7, R57, R58 ;  /* 0x0000003a3907723e */ /* 0x002fea00000000ff */
[----:B------:R1:W-:Y:S01]  /*5870*/  STS [R236+0x13400], R7 ;  /* 0x01340007ec007388 */ /* 0x0003e20000000800 */
[----:B------:R-:W-:Y:S02]  /*5880*/  @P0 FSEL R4, R4, -INF , !P3 ;  /* 0xff80000004040808 */ /* 0x000fe40005800000 */
[----:B------:R-:W-:Y:S01]  /*5890*/  IADD3 R142, P0, R142, UR13, RZ ;  /* 0x0000000d8e8e7c10 */ /* 0x000fe2000ff1e0ff */
[----:B------:R2:W2:Y:S02]  /*58a0*/  MUFU.EX2 R152, R5 ;  /* 0x0000000500987308 */ /* 0x0004a40000000800 */
[----:B------:R-:W-:Y:S01]  /*58b0*/  FFMA.FTZ R0, R4, c[0x0][0x23c], -R0 ;  /* 0x00008f0004007a23 */ /* 0x000fe20000010800 */
[----:B------:R-:W-:Y:S02]  /*58c0*/  F2FP.PACK_AB R4, R153, R155 ;  /* 0x0000009b9904723e */ /* 0x000fe400000000ff */
[----:B----4-:R-:W-:Y:S02]  /*58d0*/  IADD3.X R143, R140, UR12, RZ, P0, !PT ;  /* 0x0000000c8c8f7c10 */ /* 0x010fe400087fe4ff */
[----:B------:R-:W-:Y:S03]  /*58e0*/  PLOP3.LUT P0, PT, PT, PT, UP0, 0x80, 0x0 ;  /* 0x000000000000781c */ /* 0x000fe60003f0f008 */
[----:B------:R2:W2:Y:S01]  /*58f0*/  MUFU.EX2 R158, R0 ;  /* 0x00000000009e7308 */ /* 0x0004a20000000800 */
[----:B------:R-:W4:Y:S01]  /*5900*/  LDG.E R140, [R142.64] ;  /* 0x000000068e8c7981 */ /* 0x000f22000c1e1900 */
[----:B---3--:R-:W-:Y:S02]  /*5910*/  F2FP.PACK_AB R6, R55, R56 ;  /* 0x000000383706723e */ /* 0x008fe400000000ff */
[----:B-1----:R-:W-:Y:S02]  /*5920*/  F2FP.PACK_AB R7, R53, R54 ;  /* 0x000000363507723e */ /* 0x002fe400000000ff */
[----:B--2---:R-:W-:Y:S05]  /*5930*/  F2FP.PACK_AB R5, R141, R146 ;  /* 0x000000928d05723e */ /* 0x004fea00000000ff */
[----:B------:R1:W-:Y:S04]  /*5940*/  STS [R236+0x13000], R5 ;  /* 0x01300005ec007388 */ /* 0x0003e80000000800 */
[----:B------:R2:W-:Y:S01]  /*5950*/  STS [R235+0x13000], R4 ;  /* 0x01300004eb007388 */ /* 0x0005e20000000800 */
[----:B------:R-:W-:Y:S05]  /*5960*/  F2FP.PACK_AB R0, R165, R166 ;  /* 0x000000a6a500723e */ /* 0x000fea00000000ff */
[----:B------:R3:W-:Y:S04]  /*5970*/  STS [R235+0x13400], R0 ;  /* 0x01340000eb007388 */ /* 0x0007e80000000800 */
[----:B------:R3:W-:Y:S01]  /*5980*/  STS [R236+0x14000], R6 ;  /* 0x01400006ec007388 */ /* 0x0007e20000000800 */
[----:B-1----:R-:W-:Y:S02]  /*5990*/  F2FP.PACK_AB R5, R45, R46 ;  /* 0x0000002e2d05723e */ /* 0x002fe400000000ff */
[----:B--2---:R-:W-:Y:S03]  /*59a0*/  F2FP.PACK_AB R4, R160, R161 ;  /* 0x000000a1a004723e */ /* 0x004fe600000000ff */
[----:B------:R1:W-:Y:S04]  /*59b0*/  STS [R236+0x14400], R5 ;  /* 0x01440005ec007388 */ /* 0x0003e80000000800 */
[----:B------:R2:W-:Y:S01]  /*59c0*/  STS [R235+0x14000], R7 ;  /* 0x01400007eb007388 */ /* 0x0005e20000000800 */
[----:B---3--:R-:W-:Y:S02]  /*59d0*/  F2FP.PACK_AB R0, R147, R148 ;  /* 0x000000949300723e */ /* 0x008fe400000000ff */
        /* <DEDUP_REMOVED lines=8> */
[----:B------:R-:W-:Y:S02]  /*5a60*/  F2FP.PACK_AB R4, R157, R162 ;  /* 0x000000a29d04723e */ /* 0x000fe400000000ff */
[----:B-1----:R-:W-:Y:S02]  /*5a70*/  F2FP.PACK_AB R5, R152, R154 ;  /* 0x0000009a9805723e */ /* 0x002fe400000000ff */
[----:B--2---:R-:W-:Y:S03]  /*5a80*/  F2FP.PACK_AB R0, R158, R229 ;  /* 0x000000e59e00723e */ /* 0x004fe600000000ff */
[----:B------:R-:W-:Y:S04]  /*5a90*/  STS [R233+0x13400], R5 ;  /* 0x01340005e9007388 */ /* 0x000fe80000000800 */
[----:B------:R-:W-:Y:S04]  /*5aa0*/  STS [R234+0x14000], R7 ;  /* 0x01400007ea007388 */ /* 0x000fe80000000800 */
[----:B------:R-:W-:Y:S04]  /*5ab0*/  STS [R234+0x14400], R6 ;  /* 0x01440006ea007388 */ /* 0x000fe80000000800 */
[----:B------:R-:W-:Y:S04]  /*5ac0*/  STS [R233+0x14000], R4 ;  /* 0x01400004e9007388 */ /* 0x000fe80000000800 */
[----:B------:R1:W-:Y:S04]  /*5ad0*/  STS [R233+0x14400], R0 ;  /* 0x01440000e9007388 */ /* 0x0003e80000000800 */
[----:B------:R-:W2:Y:S08]  /*5ae0*/  LDSM.16.M88.4 R32, [R219+0x6000] ;  /* 0x00600000db20783b */ /* 0x000eb00000000200 */
[----:B------:R-:W3:Y:S08]  /*5af0*/  LDSM.16.M88.4 R28, [R219+0x6800] ;  /* 0x00680000db1c783b */ /* 0x000ef00000000200 */
[----:B------:R-:W3:Y:S01]  /*5b00*/  LDSM.16.M88.4 R132, [R220+0x6000] ;  /* 0x00600000dc84783b */ /* 0x000ee20000000200 */
[----:B-1----:R-:W-:Y:S07]  /*5b10*/  FFMA.FTZ R0, -R145, R145, 1 ;  /* 0x3f80000091007423 */ /* 0x002fee0000010191 */
[----:B------:R-:W1:Y:S01]  /*5b20*/  LDSM.16.M88.4 R136, [R220+0x6800] ;  /* 0x00680000dc88783b */ /* 0x000e620000000200 */
[----:B------:R-:W-:Y:S01]  /*5b30*/  FMUL.FTZ R0, R0, c[0x0][0x2ec] ;  /* 0x0000bb0000007a20 */ /* 0x000fe20000410000 */
        /* <DEDUP_REMOVED lines=51> */
[C---:B----4-:R-:W-:Y:S01]  /*5e70*/  FADD.FTZ R5, -R140.reuse, R5 ;  /* 0x000000058c057221 */ /* 0x050fe20000010100 */
        /* <DEDUP_REMOVED lines=27> */
[----:B------:R-:W-:Y:S02]  /*6030*/  FMUL.FTZ R134, R144, R21 ;  /* 0x0000001590867220 */ /* 0x000fe40000410000 */
[C---:B------:R-:W-:Y:S02]  /*6040*/  FADD.FTZ R20, -R140.reuse, R32 ;  /* 0x000000208c147221 */ /* 0x040fe40000010100 */
[----:B------:R-:W-:Y:S02]  /*6050*/  FADD.FTZ R32, -R140, R33 ;  /* 0x000000218c207221 */ /* 0x000fe40000010100 */
[----:B------:R-:W-:Y:S02]  /*6060*/  FMUL.FTZ R144, R17, R133 ;  /* 0x0000008511907220 */ /* 0x000fe40000410000 */
[----:B-1----:R-:W-:Y:S02]  /*6070*/  FMUL.FTZ R143, R16, R132 ;  /* 0x00000084108f7220 */ /* 0x002fe40000410000 */
[----:B------:R-:W-:Y:S02]  /*6080*/  FFMA.FTZ R17, -R150, R150, 1 ;  /* 0x3f80000096117423 */ /* 0x000fe40000010196 */
[----:B------:R-:W-:Y:S01]  /*6090*/  FFMA.FTZ R16, -R149, R149, 1 ;  /* 0x3f80000095107423 */ /* 0x000fe20000010195 */
[----:B------:R-:W-:Y:S01]  /*60a0*/  MOV R149, R237 ;  /* 0x000000ed00957202 */ /* 0x000fe20000000f00 */
[----:B------:R-:W-:Y:S01]  /*60b0*/  FMUL.FTZ R33, R148, R20 ;  /* 0x0000001494217220 */ /* 0x000fe20000410000 */
[----:B------:R-:W-:Y:S01]  /*60c0*/  MOV R148, R238 ;  /* 0x000000ee00947202 */ /* 0x000fe20000000f00 */
[----:B------:R-:W-:Y:S02]  /*60d0*/  FMUL.FTZ R32, R147, R32 ;  /* 0x0000002093207220 */ /* 0x000fe40000410000 */
[----:B------:R-:W-:Y:S02]  /*60e0*/  FMUL.FTZ R17, R17, c[0x0][0x2ec] ;  /* 0x0000bb0011117a20 */ /* 0x000fe40000410000 */
[----:B------:R-:W-:Y:S02]  /*60f0*/  FMUL.FTZ R16, R16, c[0x0][0x2ec] ;  /* 0x0000bb0010107a20 */ /* 0x000fe40000410000 */
[----:B------:R-:W-:Y:S02]  /*6100*/  FMUL.FTZ R140, R17, R33 ;  /* 0x00000021118c7220 */ /* 0x000fe40000410000 */
[----:B------:R-:W-:Y:S02]  /*6110*/  FMUL.FTZ R139, R16, R32 ;  /* 0x00000020108b7220 */ /* 0x000fe40000410000 */
        /* <DEDUP_REMOVED lines=10> */
[----:B------:R-:W-:Y:S02]  /*61c0*/  FMUL.FTZ R32, R32, c[0x0][0x2ec] ;  /* 0x0000bb0020207a20 */ /* 0x000fe40000410000 */
[----:B------:R-:W-:Y:S02]  /*61d0*/  FFMA.FTZ R20, -R244, R244, 1 ;  /* 0x3f800000f4147423 */ /* 0x000fe400000101f4 */
[----:B------:R-:W-:Y:S02]  /*61e0*/  FFMA.FTZ R133, -R250, R250, 1 ;  /* 0x3f800000fa857423 */ /* 0x000fe400000101fa */
[----:B------:R-:W-:Y:S02]  /*61f0*/  FMUL.FTZ R20, R20, c[0x0][0x2ec] ;  /* 0x0000bb0014147a20 */ /* 0x000fe40000410000 */
[----:B------:R-:W-:Y:S02]  /*6200*/  FMUL.FTZ R133, R133, c[0x0][0x2ec] ;  /* 0x0000bb0085857a20 */ /* 0x000fe40000410000 */
[----:B------:R-:W-:Y:S02]  /*6210*/  FMUL.FTZ R141, R20, R134 ;  /* 0x00000086148d7220 */ /* 0x000fe40000410000 */
[----:B------:R-:W-:Y:S02]  /*6220*/  FFMA.FTZ R134, -R252, R252, 1 ;  /* 0x3f800000fc867423 */ /* 0x000fe400000101fc */
[----:B------:R-:W-:Y:S02]  /*6230*/  FFMA.FTZ R20, -R37, R37, 1 ;  /* 0x3f80000025147423 */ /* 0x000fe40000010125 */
[----:B------:R-:W-:Y:S02]  /*6240*/  FMUL.FTZ R134, R134, c[0x0][0x2ec] ;  /* 0x0000bb0086867a20 */ /* 0x000fe40000410000 */
        /* <DEDUP_REMOVED lines=8> */
[----:B------:R-:W-:Y:S01]  /*62d0*/  FMUL.FTZ R16, R57, R16 ;  /* 0x0000001039107220 */ /* 0x000fe20000410000 */
[----:B------:R1:W5:Y:S01]  /*62e0*/  LDL.LU R60, [R1+0xc0] ;  /* 0x0000c000013c7983 */ /* 0x0003620000300800 */
[----:B------:R-:W-:Y:S02]  /*62f0*/  FMUL.FTZ R6, R6, c[0x0][0x2ec] ;  /* 0x0000bb0006067a20 */ /* 0x000fe40000410000 */
[----:B------:R-:W-:Y:S01]  /*6300*/  FMUL.FTZ R17, R58, R17 ;  /* 0x000000113a117220 */ /* 0x000fe20000410000 */
[----:B------:R1:W5:Y:S01]  /*6310*/  LDL.LU R59, [R1+0xbc] ;  /* 0x0000bc00013b7983 */ /* 0x0003620000300800 */
[----:B------:R-:W-:Y:S02]  /*6320*/  FMUL.FTZ R7, R7, c[0x0][0x2ec] ;  /* 0x0000bb0007077a20 */ /* 0x000fe40000410000 */
[C---:B------:R-:W-:Y:S01]  /*6330*/  FADD.FTZ R18, -R5.reuse, R18 ;  /* 0x0000001205127221 */ /* 0x040fe20000010100 */
[----:B------:R1:W5:Y:S01]  /*6340*/  LDL.LU R58, [R1+0xb8] ;  /* 0x0000b800013a7983 */ /* 0x0003620000300800 */
[----:B------:R-:W-:Y:S02]  /*6350*/  FADD.FTZ R19, -R5, R19 ;  /* 0x0000001305137221 */ /* 0x000fe40000010100 */
[----:B------:R-:W-:Y:S01]  /*6360*/  FMUL.FTZ R137, R6, R16 ;  /* 0x0000001006897220 */ /* 0x000fe20000410000 */
[----:B------:R1:W5:Y:S01]  /*6370*/  LDL.LU R57, [R1+0xb4] ;  /* 0x0000b40001397983 */ /* 0x0003620000300800 */
        /* <DEDUP_REMOVED lines=13> */
[C---:B---3--:R-:W-:Y:S02]  /*6450*/  FADD.FTZ R5, -R4.reuse, R8 ;  /* 0x0000000804057221 */ /* 0x048fe40000010100 */
        /* <DEDUP_REMOVED lines=18> */
[----:B------:R-:W-:Y:S02]  /*6580*/  FMUL.FTZ R32, R32, R5 ;  /* 0x0000000520207220 */ /* 0x000fe40000410000 */
[C---:B------:R-:W-:Y:S01]  /*6590*/  FADD.FTZ R24, -R4.reuse, R24 ;  /* 0x0000001804187221 */ /* 0x040fe20000010100 */
[----:B------:R1:W5:Y:S01]  /*65a0*/  LDL.LU R51, [R1+0x9c] ;  /* 0x00009c0001337983 */ /* 0x0003620000300800 */
[----:B------:R-:W-:Y:S02]  /*65b0*/  FADD.FTZ R5, -R4, R25 ;  /* 0x0000001904057221 */ /* 0x000fe40000010100 */
[----:B------:R-:W-:Y:S01]  /*65c0*/  FFMA.FTZ R25, -R48, R48, 1 ;  /* 0x3f80000030197423 */ /* 0x000fe20000010130 */
[----:B------:R1:W5:Y:S01]  /*65d0*/  LDL.LU R50, [R1+0x98] ;  /* 0x0000980001327983 */ /* 0x0003620000300800 */
[----:B------:R-:W-:Y:S02]  /*65e0*/  FMUL.FTZ R23, R23, R6 ;  /* 0x0000000617177220 */ /* 0x000fe40000410000 */
[----:B------:R-:W-:Y:S01]  /*65f0*/  FMUL.FTZ R34, R34, R7 ;  /* 0x0000000722227220 */ /* 0x000fe20000410000 */
[----:B------:R1:W5:Y:S01]  /*6600*/  LDL.LU R49, [R1+0x94] ;  /* 0x0000940001317983 */ /* 0x0003620000300800 */
[C---:B------:R-:W-:Y:S02]  /*6610*/  FADD.FTZ R6, -R4.reuse, R28 ;  /* 0x0000001c04067221 */ /* 0x040fe40000010100 */
[----:B------:R-:W-:Y:S01]  /*6620*/  FADD.FTZ R7, -R4, R29 ;  /* 0x0000001d04077221 */ /* 0x000fe20000010100 */
[----:B------:R1:W5:Y:S01]  /*6630*/  LDL.LU R48, [R1+0x90] ;  /* 0x0000900001307983 */ /* 0x0003620000300800 */
[----:B------:R-:W-:Y:S02]  /*6640*/  FMUL.FTZ R4, R167, R24 ;  /* 0x00000018a7047220 */ /* 0x000fe40000410000 */
[----:B------:R-:W-:Y:S02]  /*6650*/  FFMA.FTZ R24, -R47, R47, 1 ;  /* 0x3f8000002f187423 */ /* 0x000fe4000001012f */
[----:B------:R-:W-:Y:S01]  /*6660*/  FMUL.FTZ R25, R25, c[0x0][0x2ec] ;  /* 0x0000bb0019197a20 */ /* 0x000fe20000410000 */
[----:B------:R1:W5:Y:S01]  /*6670*/  LDL.LU R47, [R1+0x8c] ;  /* 0x00008c00012f7983 */ /* 0x0003620000300800 */
[----:B------:R-:W-:Y:S02]  /*6680*/  FMUL.FTZ R5, R163, R5 ;  /* 0x00000005a3057220 */ /* 0x000fe40000410000 */
[----:B------:R-:W-:Y:S02]  /*6690*/  FFMA.FTZ R29, -R232, R232, 1 ;  /* 0x3f800000e81d7423 */ /* 0x000fe400000101e8 */
[----:B------:R-:W-:Y:S02]  /*66a0*/  FMUL.FTZ R24, R24, c[0x0][0x2ec] ;  /* 0x0000bb0018187a20 */ /* 0x000fe40000410000 */
[----:B------:R-:W-:Y:S02]  /*66b0*/  FMUL.FTZ R25, R25, R4 ;  /* 0x0000000419197220 */ /* 0x000fe40000410000 */
[----:B----4-:R-:W-:Y:S02]  /*66c0*/  FADD.FTZ R4, -R0, R10 ;  /* 0x0000000a00047221 */ /* 0x010fe40000010100 */
[----:B------:R-:W-:Y:S02]  /*66d0*/  FMUL.FTZ R6, R162, R6 ;  /* 0x00000006a2067220 */ /* 0x000fe40000410000 */
[----:B------:R-:W-:Y:S02]  /*66e0*/  FFMA.FTZ R28, -R231, R231, 1 ;  /* 0x3f800000e71c7423 */ /* 0x000fe400000101e7 */
[----:B------:R-:W-:Y:S02]  /*66f0*/  FMUL.FTZ R29, R29, c[0x0][0x2ec] ;  /* 0x0000bb001d1d7a20 */ /* 0x000fe40000410000 */
[----:B------:R-:W-:Y:S02]  /*6700*/  FMUL.FTZ R24, R24, R5 ;  /* 0x0000000518187220 */ /* 0x000fe40000410000 */
[----:B------:R-:W-:Y:S02]  /*6710*/  FADD.FTZ R5, -R0, R11 ;  /* 0x0000000b00057221 */ /* 0x000fe40000010100 */
[----:B------:R-:W-:Y:S02]  /*6720*/  FMUL.FTZ R4, R46, R4 ;  /* 0x000000042e047220 */ /* 0x000fe40000410000 */
[----:B------:R-:W-:Y:S01]  /*6730*/  FMUL.FTZ R7, R157, R7 ;  /* 0x000000079d077220 */ /* 0x000fe20000410000 */
[----:B------:R1:W5:Y:S01]  /*6740*/  LDL.LU R46, [R1+0x88] ;  /* 0x00008800012e7983 */ /* 0x0003620000300800 */
[----:B------:R-:W-:Y:S02]  /*6750*/  FMUL.FTZ R28, R28, c[0x0][0x2ec] ;  /* 0x0000bb001c1c7a20 */ /* 0x000fe40000410000 */
[----:B------:R-:W-:Y:S02]  /*6760*/  FMUL.FTZ R29, R29, R6 ;  /* 0x000000061d1d7220 */ /* 0x000fe40000410000 */
        /* <DEDUP_REMOVED lines=33> */
[----:B------:R-:W-:Y:S02]  /*6980*/  FFMA.FTZ R19, -R36, R36, 1 ;  /* 0x3f80000024137423 */ /* 0x000fe40000010124 */
[----:B------:R-:W-:Y:S01]  /*6990*/  FFMA.FTZ R22, -R3, R3, 1 ;  /* 0x3f80000003167423 */ /* 0x000fe20000010103 */
[----:B------:R1:W5:Y:S01]  /*69a0*/  LDL.LU R37, [R1+0x64] ;  /* 0x0000640001257983 */ /* 0x0003620000300800 */
[----:B------:R-:W-:Y:S02]  /*69b0*/  FMUL.FTZ R17, R17, c[0x0][0x2ec] ;  /* 0x0000bb0011117a20 */ /* 0x000fe40000410000 */
[----:B------:R-:W-:Y:S01]  /*69c0*/  FMUL.FTZ R4, R230, R4 ;  /* 0x00000004e6047220 */ /* 0x000fe20000410000 */
[----:B------:R1:W5:Y:S01]  /*69d0*/  LDL R150, [R1+0x18] ;  /* 0x0000180001967983 */ /* 0x0003620000100800 */
[----:B------:R-:W-:Y:S02]  /*69e0*/  FMUL.FTZ R5, R229, R5 ;  /* 0x00000005e5057220 */ /* 0x000fe40000410000 */
[----:B------:R-:W-:Y:S01]  /*69f0*/  FMUL.FTZ R6, R158, R6 ;  /* 0x000000069e067220 */ /* 0x000fe20000410000 */
[----:B------:R1:W5:Y:S01]  /*6a00*/  LDL.LU R36, [R1+0x60] ;  /* 0x0000600001247983 */ /* 0x0003620000300800 */
[----:B------:R-:W-:Y:S02]  /*6a10*/  FMUL.FTZ R19, R19, c[0x0][0x2ec] ;  /* 0x0000bb0013137a20 */ /* 0x000fe40000410000 */
[----:B------:R-:W-:Y:S01]  /*6a20*/  FMUL.FTZ R22, R22, c[0x0][0x2ec] ;  /* 0x0000bb0016167a20 */ /* 0x000fe20000410000 */
[----:B------:R1:W5:Y:S01]  /*6a30*/  LDL R147, [R1+0x1c] ;  /* 0x00001c0001937983 */ /* 0x0003620000100800 */
[----:B------:R-:W-:Y:S02]  /*6a40*/  FMUL.FTZ R33, R33, R8 ;  /* 0x0000000821217220 */ /* 0x000fe40000410000 */
[----:B------:R-:W-:Y:S01]  /*6a50*/  FMUL.FTZ R17, R17, R7 ;  /* 0x0000000711117220 */ /* 0x000fe20000410000 */
[----:B------:R1:W5:Y:S01]  /*6a60*/  LDL.LU R3, [R1+0x5c] ;  /* 0x00005c0001037983 */ /* 0x0003620000300800 */
[----:B------:R-:W-:Y:S02]  /*6a70*/  FMUL.FTZ R20, R20, R0 ;  /* 0x0000000014147220 */ /* 0x000fe40000410000 */
[----:B------:R-:W-:Y:S01]  /*6a80*/  FMUL.FTZ R19, R19, R4 ;  /* 0x0000000413137220 */ /* 0x000fe20000410000 */
[----:B------:R1:W5:Y:S01]  /*6a90*/  LDL.64 R152, [R1] ;  /* 0x0000000001987983 */ /* 0x0003620000100a00 */
[----:B------:R-:W-:Y:S02]  /*6aa0*/  FMUL.FTZ R22, R22, R5 ;  /* 0x0000000516167220 */ /* 0x000fe40000410000 */
[----:B------:R-:W-:Y:S03]  /*6ab0*/  FMUL.FTZ R21, R21, R6 ;  /* 0x0000000615157220 */ /* 0x000fe60000410000 */
[----:B------:R1:W5:Y:S01]  /*6ac0*/  LDL.LU R2, [R1+0x58] ;  /* 0x0000580001027983 */ /* 0x0003620000300800 */
[----:B------:R-:W-:-:S05]  /*6ad0*/  @!P0 BRA `(.L_x_570) ;  /* 0x0000030000008947 */ /* 0x000fca0003800000 */
        /* <DEDUP_REMOVED lines=38> */
[----:B---3--:R-:W-:Y:S03]  /*6d40*/  @!P1 IMAD.MOV.U32 R4, RZ, RZ, R242 ;  /* 0x000000ffff049224 */ /* 0x008fe600078e00f2 */
        /* <DEDUP_REMOVED lines=9> */
.L_x_570:
        /* <DEDUP_REMOVED lines=11> */
[----:B--2---:R-:W-:Y:S02]  /*6e90*/  F2FP.PACK_AB R9, R17, R18 ;  /* 0x000000121109723e */ /* 0x004fe400000000ff */
        /* <DEDUP_REMOVED lines=33> */
[-C--:B--2---:R-:W-:Y:S08]  /*70b0*/  HMMA.16816.F32 R36, R4, R8.reuse, R36 ;  /* 0x000000080424723c */ /* 0x084ff00000001824 */
[C---:B----4-:R-:W-:Y:S08]  /*70c0*/  HMMA.16816.F32 R40, R12.reuse, R8, R40 ;  /* 0x000000080c28723c */ /* 0x050ff00000001828 */
[-C--:B------:R-:W-:Y:S08]  /*70d0*/  HMMA.16816.F32 R44, R12, R10.reuse, R44 ;  /* 0x0000000a0c2c723c */ /* 0x080ff0000000182c */
[C---:B------:R-:W-:Y:S01]  /*70e0*/  HMMA.16816.F32 R48, R4.reuse, R10, R48 ;  /* 0x0000000a0430723c */ /* 0x040fe20000001830 */
[----:B------:R-:W2:Y:S07]  /*70f0*/  LDSM.16.MT88.4 R8, [R0+0x8400] ;  /* 0x008400000008783b */ /* 0x000eae0000004200 */
        /* <DEDUP_REMOVED lines=55> */
[----:B---3--:R-:W-:Y:S01]  /*7470*/  IMAD.MOV.U32 R5, RZ, RZ, c[0x0][0x370] ;  /* 0x0000dc00ff057624 */ /* 0x008fe200078e00ff */
        /* <DEDUP_REMOVED lines=32> */
.L_x_571:
[----:B---3--:R-:W-:Y:S01]  /*7680*/  LDSM.16.M88.4 R24, [R221] ;  /* 0x00000000dd18783b */ /* 0x008fe20000000200 */
        /* <DEDUP_REMOVED lines=22> */
[----:B------:R1:W4:Y:S04]  /*77f0*/  LDL R143, [R1+0x8] ;  /* 0x00000800018f7983 */ /* 0x0003280000100800 */
        /* <DEDUP_REMOVED lines=72> */
[----:B-----5:R-:W-:Y:S01]  /*7c80*/  @P0 IADD3.X R137, R145, UR10, RZ, P2, !PT ;  /* 0x0000000a91890c10 */ /* 0x020fe200097fe4ff */
        /* <DEDUP_REMOVED lines=11> */
[----:B------:R-:W5:Y:S01]  /*7d40*/  @P0 LDG.E R144, [R136.64] ;  /* 0x0000000688900981 */ /* 0x000f62000c1e1900 */
[----:B------:R-:W-:Y:S02]  /*7d50*/  IMAD.MOV.U32 R33, RZ, RZ, R237 ;  /* 0x000000ffff217224 */ /* 0x000fe400078e00ed */
[C---:B------:R-:W-:Y:S03]  /*7d60*/  HMMA.16816.F32 R20, R28.reuse, R132, R20 ;  /* 0x000000841c14723c */ /* 0x040fe60000001814 */
[----:B------:R-:W-:Y:S01]  /*7d70*/  RED.E.ADD.F32.FTZ.RN.STRONG.GPU [R32.64], R4 ;  /* 0x000000042000798e */ /* 0x000fe2000c10e786 */
[CC--:B------:R-:W-:Y:S01]  /*7d80*/  LEA R34, P1, R140.reuse, R32.reuse, 0x2 ;  /* 0x000000208c227211 */ /* 0x0c0fe200078210ff */
[----:B------:R-:W-:Y:S03]  /*7d90*/  IMAD.SHL.U32 R145, R145, 0x8, RZ ;  /* 0x0000000891917824 */ /* 0x000fe600078e00ff */
[----:B------:R-:W-:Y:S04]  /*7da0*/  HMMA.16816.F32 R24, R28, R134, R24 ;  /* 0x000000861c18723c */ /* 0x000fe80000001818 */
[-C--:B------:R-:W-:Y:S05]  /*7db0*/  LEA.HI.X.SX32 R35, R140, R33.reuse, 0x2, P1 ;  /* 0x000000218c237211 */ /* 0x080fea00008f16ff */
[----:B------:R-:W-:Y:S04]  /*7dc0*/  RED.E.ADD.F32.FTZ.RN.STRONG.GPU [R34.64], R5 ;  /* 0x000000052200798e */ /* 0x000fe8000c10e786 */
[----:B--2---:R1:W-:Y:S04]  /*7dd0*/  @P0 STL [R1+0x14], R141 ;  /* 0x0000148d01000387 */ /* 0x0043e80000100800 */
[----:B------:R-:W2:Y:S04]  /*7de0*/  LDL R139, [R1+0x24] ;  /* 0x00002400018b7983 */ /* 0x000ea80000100800 */
[----:B------:R-:W2:Y:S04]  /*7df0*/  LDL R138, [R1+0x2c] ;  /* 0x00002c00018a7983 */ /* 0x000ea80000100800 */
[----:B---3--:R3:W-:Y:S04]  /*7e00*/  @P0 STL [R1+0xc], R142 ;  /* 0x00000c8e01000387 */ /* 0x0087e80000100800 */
[----:B----4-:R4:W-:Y:S04]  /*7e10*/  @P0 STL [R1+0x8], R143 ;  /* 0x0000088f01000387 */ /* 0x0109e80000100800 */
[----:B-----5:R5:W-:Y:S01]  /*7e20*/  @P0 STL [R1+0x10], R144 ;  /* 0x0000109001000387 */ /* 0x020be20000100800 */
        /* <DEDUP_REMOVED lines=9> */
[----:B-----5:R-:W-:Y:S02]  /*7ec0*/  IMAD.MOV.U32 R144, RZ, RZ, c[0x0][0x22c] ;  /* 0x00008b00ff907624 */ /* 0x020fe400078e00ff */
        /* <DEDUP_REMOVED lines=18> */
[----:B------:R-:W-:Y:S02]  /*7ff0*/  IMAD.MOV.U32 R142, RZ, RZ, c[0x0][0x22c] ;  /* 0x00008b00ff8e7624 */ /* 0x000fe400078e00ff */
[----:B------:R-:W-:Y:S01]  /*8000*/  IMAD R144, R144, 0x38, RZ ;  /* 0x0000003890907824 */ /* 0x000fe200078e02ff */
[----:B------:R5:W-:Y:S01]  /*8010*/  RED.E.ADD.F32.FTZ.RN.STRONG.GPU [R30.64], R8 ;  /* 0x000000081e00798e */ /* 0x000be2000c10e786 */
[----:B------:R-:W-:Y:S02]  /*8020*/  IMAD R142, R142, c[0x0][0x1c0], RZ ;  /* 0x000070008e8e7a24 */ /* 0x000fe400078e02ff */
[----:B------:R-:W-:Y:S01]  /*8030*/  IMAD.MOV.U32 R143, RZ, RZ, c[0x0][0x22c] ;  /* 0x00008b00ff8f7624 */ /* 0x000fe200078e00ff */
[----:B------:R5:W-:Y:S01]  /*8040*/  RED.E.ADD.F32.FTZ.RN.STRONG.GPU [R28.64], R9 ;  /* 0x000000091c00798e */ /* 0x000be2000c10e786 */
[-C--:B-1----:R-:W-:Y:S01]  /*8050*/  LEA R6, P0, R144, R32.reuse, 0x2 ;  /* 0x0000002090067211 */ /* 0x082fe200078010ff */
[----:B------:R-:W-:Y:S02]  /*8060*/  IMAD.SHL.U32 R142, R142, 0x10, RZ ;  /* 0x000000108e8e7824 */ /* 0x000fe400078e00ff */
[----:B------:R1:W-:Y:S01]  /*8070*/  RED.E.ADD.F32.FTZ.RN.STRONG.GPU [R4.64], R10 ;  /* 0x0000000a0400798e */ /* 0x0003e2000c10e786 */
[----:B------:R-:W-:Y:S02]  /*8080*/  IMAD R143, R143, c[0x0][0x1c0], RZ ;  /* 0x000070008f8f7a24 */ /* 0x000fe400078e02ff */
[----:B------:R-:W-:Y:S02]  /*8090*/  IADD3 R142, R142, 0x20, RZ ;  /* 0x000000208e8e7810 */ /* 0x000fe40007ffe0ff */
[----:B------:R-:W-:Y:S01]  /*80a0*/  IMAD.SHL.U32 R143, R143, 0x10, RZ ;  /* 0x000000108f8f7824 */ /* 0x000fe200078e00ff */
[----:B---3--:R-:W3:Y:S01]  /*80b0*/  LDL R132, [R1+0x20] ;  /* 0x0000200001847983 */ /* 0x008ee20000100800 */
[-C--:B------:R-:W-:Y:S03]  /*80c0*/  LEA.HI.X.SX32 R7, R144, R33.reuse, 0x2, P0 ;  /* 0x0000002190077211 */ /* 0x080fe600000f16ff */
[----:B------:R-:W-:Y:S02]  /*80d0*/  IADD3 R144, R143, 0x20, RZ ;  /* 0x000000208f907810 */ /* 0x000fe40007ffe0ff */
[----:B------:R-:W-:Y:S01]  /*80e0*/  IADD3 R133, R141, 0x40, RZ ;  /* 0x000000408d857810 */ /* 0x000fe20007ffe0ff */
[----:B------:R-:W-:Y:S02]  /*80f0*/  RED.E.ADD.F32.FTZ.RN.STRONG.GPU [R6.64], R11 ;  /* 0x0000000b0600798e */ /* 0x000fe4000c10e786 */
[----:B------:R-:W-:Y:S01]  /*8100*/  IMAD.IADD R144, R145, 0x1, R144 ;  /* 0x0000000191907824 */ /* 0x000fe200078e0290 */
[C---:B-----5:R-:W-:Y:S01]  /*8110*/  IADD3 R30, R141.reuse, 0x40, RZ ;  /* 0x000000408d1e7810 */ /* 0x060fe20007ffe0ff */
        /* <DEDUP_REMOVED lines=11> */
[C---:B------:R-:W-:Y:S01]  /*81d0*/  IMAD.IADD R30, R140.reuse, 0x1, R30 ;  /* 0x000000018c1e7824 */ /* 0x040fe200078e021e */
[C---:B------:R-:W-:Y:S01]  /*81e0*/  IADD3 R142, R143.reuse, 0x20, RZ ;  /* 0x000000208f8e7810 */ /* 0x040fe20007ffe0ff */
[----:B------:R-:W-:Y:S01]  /*81f0*/  IMAD.IADD R133, R140, 0x1, R133 ;  /* 0x000000018c857824 */ /* 0x000fe200078e0285 */
[----:B------:R-:W-:Y:S01]  /*8200*/  IADD3 R143, R143, 0x20, RZ ;  /* 0x000000208f8f7810 */ /* 0x000fe20007ffe0ff */
[----:B------:R1:W-:Y:S02]  /*8210*/  RED.E.ADD.F32.FTZ.RN.STRONG.GPU [R4.64], R14 ;  /* 0x0000000e0400798e */ /* 0x0003e4000c10e786 */
[C---:B------:R-:W-:Y:S02]  /*8220*/  IMAD.IADD R142, R145.reuse, 0x1, R142 ;  /* 0x00000001918e7824 */ /* 0x040fe400078e028e */
[C---:B------:R-:W-:Y:S01]  /*8230*/  IMAD.IADD R143, R145.reuse, 0x1, R143 ;  /* 0x00000001918f7824 */ /* 0x040fe200078e028f */
[----:B------:R1:W-:Y:S01]  /*8240*/  RED.E.ADD.F32.FTZ.RN.STRONG.GPU [R28.64], R15 ;  /* 0x0000000f1c00798e */ /* 0x0003e2000c10e786 */
[C---:B------:R-:W-:Y:S02]  /*8250*/  IMAD.IADD R142, R145.reuse, 0x1, R142 ;  /* 0x00000001918e7824 */ /* 0x040fe400078e028e */
[C---:B------:R-:W-:Y:S02]  /*8260*/  IMAD.IADD R143, R145.reuse, 0x1, R143 ;  /* 0x00000001918f7824 */ /* 0x040fe400078e028f */
[----:B------:R-:W-:Y:S01]  /*8270*/  IMAD.IADD R142, R145, 0x1, R142 ;  /* 0x00000001918e7824 */ /* 0x000fe200078e028e */
[-C--:B-----5:R-:W-:Y:S02]  /*8280*/  LEA R12, P4, R31, R32.reuse, 0x2 ;  /* 0x000000201f0c7211 */ /* 0x0a0fe400078810ff */
[CC--:B------:R-:W-:Y:S02]  /*8290*/  LEA R10, P0, R143.reuse, R32.reuse, 0x2 ;  /* 0x000000208f0a7211 */ /* 0x0c0fe400078010ff */
[CC--:B------:R-:W-:Y:S02]  /*82a0*/  LEA R8, P2, R142.reuse, R32.reuse, 0x2 ;  /* 0x000000208e087211 */ /* 0x0c0fe400078410ff */
[-C--:B------:R-:W-:Y:S02]  /*82b0*/  LEA.HI.X.SX32 R11, R143, R33.reuse, 0x2, P0 ;  /* 0x000000218f0b7211 */ /* 0x080fe400000f16ff */
[-C--:B------:R-:W-:Y:S02]  /*82c0*/  LEA.HI.X.SX32 R9, R142, R33.reuse, 0x2, P2 ;  /* 0x000000218e097211 */ /* 0x080fe400010f16ff */
[-C--:B------:R-:W-:Y:S01]  /*82d0*/  LEA.HI.X.SX32 R13, R31, R33.reuse, 0x2, P4 ;  /* 0x000000211f0d7211 */ /* 0x080fe200020f16ff */
[----:B------:R5:W-:Y:S04]  /*82e0*/  RED.E.ADD.F32.FTZ.RN.STRONG.GPU [R10.64], R16 ;  /* 0x000000100a00798e */ /* 0x000be8000c10e786 */
[----:B------:R5:W-:Y:S01]  /*82f0*/  RED.E.ADD.F32.FTZ.RN.STRONG.GPU [R8.64], R17 ;  /* 0x000000110800798e */ /* 0x000be2000c10e786 */
[CC--:B-1----:R-:W-:Y:S03]  /*8300*/  LEA R14, P5, R134.reuse, R32.reuse, 0x2 ;  /* 0x00000020860e7211 */ /* 0x0c2fe600078a10ff */
[----:B------:R-:W-:Y:S01]  /*8310*/  LDSM.16.MT88.4 R140, [R3+0x1c00] ;  /* 0x001c0000038c783b */ /* 0x000fe20000004200 */
[-C--:B------:R-:W-:Y:S02]  /*8320*/  LEA.HI.X.SX32 R15, R134, R33.reuse, 0x2, P5 ;  /* 0x00000021860f7211 */ /* 0x080fe400028f16ff */
[CC--:B-----5:R-:W-:Y:S02]  /*8330*/  LEA R10, P3, R30.reuse, R32.reuse, 0x2 ;  /* 0x000000201e0a7211 */ /* 0x0e0fe400078610ff */
[CC--:B------:R-:W-:Y:S02]  /*8340*/  LEA R8, P2, R133.reuse, R32.reuse, 0x2 ;  /* 0x0000002085087211 */ /* 0x0c0fe400078410ff */
[-C--:B------:R-:W-:Y:S02]  /*8350*/  LEA.HI.X.SX32 R11, R30, R33.reuse, 0x2, P3 ;  /* 0x000000211e0b7211 */ /* 0x080fe400018f16ff */
[-C--:B------:R-:W-:Y:S01]  /*8360*/  LEA.HI.X.SX32 R9, R133, R33.reuse, 0x2, P2 ;  /* 0x0000002185097211 */ /* 0x080fe200010f16ff */
[----:B------:R-:W-:Y:S01]  /*8370*/  LDSM.16.MT88.4 R28, [R3+0x2000] ;  /* 0x00200000031c783b */ /* 0x000fe20000004200 */
        /* <DEDUP_REMOVED lines=260> */
.L_x_573:
        /* <DEDUP_REMOVED lines=18> */
.L_x_574:
        /* <DEDUP_REMOVED lines=55> */
.L_x_576:
[----:B------:R-:W-:Y:S05]  /*9850*/  BSYNC B0 ;  /* 0x0000000000007941 */ /* 0x000fea0003800000 */
.L_x_575:
        /* <DEDUP_REMOVED lines=20> */
.L_x_578:
[----:B------:R-:W-:Y:S05]  /*99a0*/  BSYNC B0 ;  /* 0x0000000000007941 */ /* 0x000fea0003800000 */
.L_x_577:
        /* <DEDUP_REMOVED lines=29> */
.L_x_580:
[----:B------:R-:W-:Y:S05]  /*9b80*/  BSYNC B0 ;  /* 0x0000000000007941 */ /* 0x000fea0003800000 */
.L_x_579:
        /* <DEDUP_REMOVED lines=18> */
.L_x_556:
        /* <DEDUP_REMOVED lines=20> */
.L_x_582:
        /* <DEDUP_REMOVED lines=18> */
.L_x_583:
[----:B------:R-:W2:Y:S04]  /*9f10*/  LDL.64 R16, [R1] ;  /* 0x0000000001107983 */ /* 0x000ea80000100a00 */
        /* <DEDUP_REMOVED lines=41> */
.L_x_585:
[----:B-1----:R-:W-:Y:S05]  /*a1b0*/  BSYNC B0 ;  /* 0x0000000000007941 */ /* 0x002fea0003800000 */
.L_x_584:
        /* <DEDUP_REMOVED lines=19> */
.L_x_587:
[----:B------:R-:W-:Y:S05]  /*a2f0*/  BSYNC B0 ;  /* 0x0000000000007941 */ /* 0x000fea0003800000 */
.L_x_586:
        /* <DEDUP_REMOVED lines=29> */
.L_x_589:
[----:B------:R-:W-:Y:S05]  /*a4d0*/  BSYNC B0 ;  /* 0x0000000000007941 */ /* 0x000fea0003800000 */
.L_x_588:
        /* <DEDUP_REMOVED lines=16> */
.L_x_581:
[----:B------:R-:W-:Y:S05]  /*a5e0*/  BSYNC B1 ;  /* 0x0000000000017941 */ /* 0x000fea0003800000 */
.L_x_551:
        /* <DEDUP_REMOVED lines=11> */
.L_x_590:
[----:B------:R-:W-:Y:S05]  /*a6a0*/  EXIT ;  /* 0x000000000000794d */ /* 0x000fea0003800000 */
.L_x_592:
        /* <DEDUP_REMOVED lines=13> */
.L_x_1291:


//--------------------- .text._ZN5flash44flash_bwd_dq_dk_dv_loop_seqk_parallel_kernelI23Flash_bwd_kernel_traitsILi96ELi64ELi128ELi8ELi2ELi4ELi4ELb1ELb0EN7cutlass6half_tE19Flash_kernel_traitsILi96ELi64ELi128ELi8ES3_EELb1ELb0ELb1ELb0ELb0ELb1ELb0EEEvNS_16Flash_bwd_paramsE --------------------------
	.section	.text._ZN5flash44flash_bwd_dq_dk_dv_loop_seqk_parallel_kernelI23Flash_bwd_kernel_traitsILi96ELi64ELi128ELi8ELi2ELi4ELi4ELb1ELb0EN7cutlass6half_tE19Flash_kernel_traitsILi96ELi64ELi128ELi8ES3_EELb1ELb0ELb1ELb0ELb0ELb1ELb0EEEvNS_16Flash_bwd_paramsE,"ax",@progbits
	.sectioninfo	@"SHI_REGISTERS=255"
	.align	128
        .global         _ZN5flash44flash_bwd_dq_dk_dv_loop_seqk_parallel_kernelI23Flash_bwd_kernel_traitsILi96ELi64ELi128ELi8ELi2ELi4ELi4ELb1ELb0EN7cutlass6half_tE19Flash_kernel_traitsILi96ELi64ELi128ELi8ES3_EELb1ELb0ELb1ELb0ELb0ELb1ELb0EEEvNS_16Flash_bwd_paramsE
        .type           _ZN5flash44flash_bwd_dq_dk_dv_loop_seqk_parallel_kernelI23Flash_bwd_kernel_traitsILi96ELi64ELi128ELi8ELi2ELi4ELi4ELb1ELb0EN7cutlass6half_tE19Flash_kernel_traitsILi96ELi64ELi128ELi8ES3_EELb1ELb0ELb1ELb0ELb0ELb1ELb0EEEvNS_16Flash_bwd_paramsE,@function
        .size           _ZN5flash44flash_bwd_dq_dk_dv_loop_seqk_parallel_kernelI23Flash_bwd_kernel_traitsILi96ELi64ELi128ELi8ELi2ELi4ELi4ELb1ELb0EN7cutlass6half_tE19Flash_kernel_traitsILi96ELi64ELi128ELi8ES3_EELb1ELb0ELb1ELb0ELb0ELb1ELb0EEEvNS_16Flash_bwd_paramsE,(.L_x_1292 - _ZN5flash44flash_bwd_dq_dk_dv_loop_seqk_parallel_kernelI23Flash_bwd_kernel_traitsILi96ELi64ELi128ELi8ELi2ELi4ELi4ELb1ELb0EN7cutlass6half_tE19Flash_kernel_traitsILi96ELi64ELi128ELi8ES3_EELb1ELb0ELb1ELb0ELb0ELb1ELb0EEEvNS_16Flash_bwd_paramsE)
        .other          _ZN5flash44flash_bwd_dq_dk_dv_loop_seqk_parallel_kernelI23Flash_bwd_kernel_traitsILi96ELi64ELi128ELi8ELi2ELi4ELi4ELb1ELb0EN7cutlass6half_tE19Flash_kernel_traitsILi96ELi64ELi128ELi8ES3_EELb1ELb0ELb1ELb0ELb0ELb1ELb0EEEvNS_16Flash_bwd_paramsE,@"STO_CUDA_ENTRY STV_DEFAULT"
_ZN5flash44flash_bwd_dq_dk_dv_loop_seqk_parallel_kernelI23Flash_bwd_kernel_traitsILi96ELi64ELi128ELi8ELi2ELi4ELi4ELb1ELb0EN7cutlass6half_tE19Flash_kernel_traitsILi96ELi64ELi128ELi8ES3_EELb1ELb0ELb1ELb0ELb0ELb1ELb0EEEvNS_16Flash_bwd_paramsE:
.text._ZN5flash44flash_bwd_dq_dk_dv_loop_seqk_parallel_kernelI23Flash_bwd_kernel_traitsILi96ELi64ELi128ELi8ELi2ELi4ELi4ELb1ELb0EN7cutlass6half_tE19Flash_kernel_traitsILi96ELi64ELi128ELi8ES3_EELb1ELb0ELb1ELb0ELb0ELb1ELb0EEEvNS_16Flash_bwd_paramsE:
        /* <DEDUP_REMOVED lines=19> */
[----:B------:R-:W-:Y:S01]  /*0130*/  ULDC.U8 UR9, c[0x0][0x328] ;  /* 0x0000ca0000097ab9 */ /* 0x000fe20000000000 */
[----:B------:R-:W3:Y:S01]  /*0140*/  S2UR UR37, SR_CTAID.Y ;  /* 0x00000000002579c3 */ /* 0x000ee20000002600 */
[----:B------:R-:W-:-:S02]  /*0150*/  UISETP.NE.AND UP5, UPT, UR9, URZ, UPT ;  /* 0x0000003f0900728c */ /* 0x000fc4000bfa5270 */
[----:B------:R-:W-:Y:S02]  /*0160*/  ULDC UR50, c[0x0][0x22c] ;  /* 0x00008b0000327ab9 */ /* 0x000fe40000000800 */
[----:B------:R-:W-:Y:S02]  /*0170*/  ULDC UR38, c[0x0][0x1c0] ;  /* 0x0000700000267ab9 */ /* 0x000fe40000000800 */
[----:B------:R-:W-:Y:S02]  /*0180*/  UMOV UR7, 0x80 ;  /* 0x0000008000077882 */ /* 0x000fe40000000000 */
[----:B------:R-:W-:Y:S02]  /*0190*/  ULDC UR6, c[0x0][0x210] ;  /* 0x0000840000067ab9 */ /* 0x000fe40000000800 */
[----:B------:R-:W-:Y:S02]  /*01a0*/  ULDC UR60, c[0x0][0x234] ;  /* 0x00008d00003c7ab9 */ /* 0x000fe40000000800 */
[----:B------:R-:W-:Y:S01]  /*01b0*/  ULDC UR13, c[0x0][0x1c0] ;  /* 0x00007000000d7ab9 */ /* 0x000fe20000000800 */
[----:B-1----:R-:W-:Y:S01]  /*01c0*/  SHF.R.S32.HI R3, RZ, 0x1f, R7 ;  /* 0x0000001fff037819 */ /* 0x002fe20000011407 */
[----:B--2---:R-:W-:-:S02]  /*01d0*/  USHF.R.S32.HI UR8, URZ, 0x1f, UR40 ;  /* 0x0000001f3f087899 */ /* 0x004fc40008011428 */
[----:B------:R-:W-:Y:S01]  /*01e0*/  USHF.R.S32.HI UR9, URZ, 0x1f, UR40 ;  /* 0x0000001f3f097899 */ /* 0x000fe20008011428 */
[CC--:B------:R-:W-:Y:S01]  /*01f0*/  LEA.HI R2, R3.reuse, R7.reuse, RZ, 0x4 ;  /* 0x0000000703027211 */ /* 0x0c0fe200078f20ff */
[----:B------:R-:W-:Y:S01]  /*0200*/  ULDC UR14, c[0x0][0x1c0] ;  /* 0x00007000000e7ab9 */ /* 0x000fe20000000800 */
[CC--:B------:R-:W-:Y:S01]  /*0210*/  LEA.HI R12, R3.reuse, R7.reuse, RZ, 0x3 ;  /* 0x00000007030c7211 */ /* 0x0c0fe200078f18ff */
[----:B------:R-:W-:Y:S01]  /*0220*/  UIMAD.WIDE UR38, UR50, UR38, URZ ;  /* 0x00000026322672a5 */ /* 0x000fe2000f8e023f */
[CC--:B------:R-:W-:Y:S01]  /*0230*/  LEA.HI R0, R3.reuse, R7.reuse, RZ, 0x2 ;  /* 0x0000000703007211 */ /* 0x0c0fe200078f10ff */
[----:B---3--:R-:W-:Y:S01]  /*0240*/  UIMAD.WIDE.U32 UR46, UR37, UR17, URZ ;  /* 0x00000011252e72a5 */ /* 0x008fe2000f8e003f */
[CC--:B------:R-:W-:Y:S01]  /*0250*/  LEA.HI R14, R3.reuse, R7.reuse, RZ, 0x6 ;  /* 0x00000007030e7211 */ /* 0x0c0fe200078f30ff */
[----:B------:R-:W-:Y:S01]  /*0260*/  USHF.R.S32.HI UR10, URZ, 0x1f, UR37 ;  /* 0x0000001f3f0a7899 */ /* 0x000fe20008011425 */
[CC--:B------:R-:W-:Y:S01]  /*0270*/  LEA.HI R4, R3.reuse, R7.reuse, RZ, 0x5 ;  /* 0x0000000703047211 */ /* 0x0c0fe200078f28ff */
[----:B------:R-:W-:Y:S01]  /*0280*/  UIMAD UR51, UR40, UR50, URZ ;  /* 0x00000032283372a4 */ /* 0x000fe2000f8e023f */
[----:B------:R-:W-:Y:S01]  /*0290*/  LEA.HI R18, R3, R7, RZ, 0x7 ;  /* 0x0000000703127211 */ /* 0x000fe200078f38ff */
[----:B------:R-:W-:Y:S01]  /*02a0*/  UIMAD UR60, UR7, UR6, UR60 ;  /* 0x00000006073c72a4 */ /* 0x000fe2000f8e023c */
[----:B------:R-:W-:Y:S01]  /*02b0*/  LOP3.LUT R3, R2, 0xfffffff0, RZ, 0xc0, !PT ;  /* 0xfffffff002037812 */ /* 0x000fe200078ec0ff */
[----:B------:R-:W-:Y:S01]  /*02c0*/  UIMAD UR50, UR50, UR13, URZ ;  /* 0x0000000d323272a4 */ /* 0x000fe2000f8e023f */
[----:B------:R-:W-:Y:S01]  /*02d0*/  LOP3.LUT R5, R12, 0xfffffff8, RZ, 0xc0, !PT ;  /* 0xfffffff80c057812 */ /* 0x000fe200078ec0ff */
[----:B------:R-:W-:Y:S01]  /*02e0*/  UIMAD UR6, UR37, UR14, UR40 ;  /* 0x0000000e250672a4 */ /* 0x000fe2000f8e0228 */
[----:B------:R-:W-:Y:S01]  /*02f0*/  LOP3.LUT R6, R0, 0xfffffffc, RZ, 0xc0, !PT ;  /* 0xfffffffc00067812 */ /* 0x000fe200078ec0ff */
[C---:B------:R-:W-:Y:S01]  /*0300*/  IMAD.IADD R9, R7.reuse, 0x1, -R3 ;  /* 0x0000000107097824 */ /* 0x040fe200078e0a03 */
[----:B------:R-:W-:Y:S01]  /*0310*/  LOP3.LUT R8, R4, 0xffffffe0, RZ, 0xc0, !PT ;  /* 0xffffffe004087812 */ /* 0x000fe200078ec0ff */
        /* <DEDUP_REMOVED lines=8> */
[----:B------:R-:W-:Y:S01]  /*03a0*/  ULDC UR16, c[0x0][0x1c0] ;  /* 0x0000700000107ab9 */ /* 0x000fe20000000800 */
[----:B------:R-:W-:Y:S01]  /*03b0*/  LEA.HI R0, R5, R3, RZ, 0x3 ;  /* 0x0000000305007211 */ /* 0x000fe200078f18ff */
[----:B------:R-:W-:Y:S01]  /*03c0*/  ULDC UR11, c[0x0][0x1c0] ;  /* 0x00007000000b7ab9 */ /* 0x000fe20000000800 */
[----:B------:R-:W-:Y:S01]  /*03d0*/  LEA.HI R2, R2, R6, RZ, 0x1 ;  /* 0x0000000602027211 */ /* 0x000fe200078f08ff */
[----:B------:R-:W-:Y:S01]  /*03e0*/  UIMAD UR7, UR37, UR11, UR40 ;  /* 0x0000000b250772a4 */ /* 0x000fe2000f8e0228 */
[----:B------:R-:W-:Y:S01]  /*03f0*/  LOP3.LUT R5, R7, 0x7fffffe, RZ, 0xc0, !PT ;  /* 0x07fffffe07057812 */ /* 0x000fe200078ec0ff */
[----:B------:R-:W-:Y:S01]  /*0400*/  USHF.L.U32 UR49, UR50, 0x6, URZ ;  /* 0x0000000632317899 */ /* 0x000fe2000800063f */
        /* <DEDUP_REMOVED lines=8> */
[--C-:B------:R-:W-:Y:S01]  /*0490*/  SHF.R.S32.HI R0, RZ, 0x5, R4.reuse ;  /* 0x00000005ff007819 */ /* 0x100fe20000011404 */
[----:B------:R-:W-:Y:S01]  /*04a0*/  ULDC UR54, c[0x0][0x214] ;  /* 0x0000850000367ab9 */ /* 0x000fe20000000800 */
[----:B------:R-:W-:Y:S01]  /*04b0*/  SHF.R.S32.HI R2, RZ, 0x1f, R4 ;  /* 0x0000001fff027819 */ /* 0x000fe20000011404 */
[----:B------:R-:W-:Y:S01]  /*04c0*/  ULDC UR61, c[0x0][0x1c8] ;  /* 0x00007200003d7ab9 */ /* 0x000fe20000000800 */
[----:B------:R-:W-:Y:S01]  /*04d0*/  LEA.HI R245, R3, R8, RZ, 0x2 ;  /* 0x0000000803f57211 */ /* 0x000fe200078f10ff */
[----:B------:R-:W-:Y:S01]  /*04e0*/  IMAD R5, R0, 0x8, R5 ;  /* 0x0000000800057824 */ /* 0x000fe200078e0205 */
[-C--:B------:R-:W-:Y:S01]  /*04f0*/  LEA.HI R4, R4, R0.reuse, RZ, 0x1 ;  /* 0x0000000004047211 */ /* 0x080fe200078f08ff */
[----:B------:R-:W-:Y:S01]  /*0500*/  ULDC UR55, c[0x0][0x224] ;  /* 0x0000890000377ab9 */ /* 0x000fe20000000800 */
[----:B------:R-:W-:Y:S01]  /*0510*/  LEA.HI R2, R2, R0, RZ, 0x2 ;  /* 0x0000000002027211 */ /* 0x000fe200078f10ff */
[----:B------:R-:W-:Y:S01]  /*0520*/  @UP5 UIMAD UR59, UR37, UR54, URZ ;  /* 0x00000036253b52a4 */ /* 0x000fe2000f8e023f */
[----:B------:R-:W-:Y:S01]  /*0530*/  SHF.R.S32.HI R3, RZ, 0x3, R12 ;  /* 0x00000003ff037819 */ /* 0x000fe2000001140c */
[----:B------:R-:W-:Y:S01]  /*0540*/  ULDC.64 UR4, c[0x0][0x118] ;  /* 0x0000460000047ab9 */ /* 0x000fe20000000a00 */
[----:B------:R-:W-:Y:S01]  /*0550*/  LOP3.LUT R4, R4, 0xfffffffe, RZ, 0xc0, !PT ;  /* 0xfffffffe04047812 */ /* 0x000fe200078ec0ff */
[----:B------:R-:W-:Y:S01]  /*0560*/  ULDC UR43, c[0x0][0x2e8] ;  /* 0x0000ba00002b7ab9 */ /* 0x000fe20000000800 */
[----:B------:R-:W-:Y:S01]  /*0570*/  LOP3.LUT R2, R2, 0xfffffffc, RZ, 0xc0, !PT ;  /* 0xfffffffc02027812 */ /* 0x000fe200078ec0ff */
[----:B------:R-:W-:Y:S01]  /*0580*/  IMAD.SHL.U32 R3, R3, 0x40, RZ ;  /* 0x0000004003037824 */ /* 0x000fe200078e00ff */
[----:B------:R-:W-:Y:S01]  /*0590*/  LEA.HI R6, R11, R11, RZ, 0x1 ;  /* 0x0000000b0b067211 */ /* 0x000fe200078f08ff */
[C---:B------:R-:W-:Y:S01]  /*05a0*/  IMAD.IADD R19, R0.reuse, 0x1, -R4 ;  /* 0x0000000100137824 */ /* 0x040fe200078e0a04 */
[----:B------:R-:W-:Y:S01]  /*05b0*/  SHF.R.S32.HI R8, RZ, 0x1f, R9 ;  /* 0x0000001fff087819 */ /* 0x000fe20000011409 */
[----:B------:R-:W-:Y:S01]  /*05c0*/  IMAD.IADD R10, R0, 0x1, -R2 ;  /* 0x00000001000a7824 */ /* 0x000fe200078e0a02 */
[----:B------:R-:W-:Y:S01]  /*05d0*/  LOP3.LUT R0, R3, 0xc0, RZ, 0xc0, !PT ;  /* 0x000000c003007812 */ /* 0x000fe200078ec0ff */
[----:B------:R-:W-:Y:S01]  /*05e0*/  ULDC.U8 UR12, c[0x0][0x2d8] ;  /* 0x0000b600000c7ab9 */ /* 0x000fe20000000000 */
[----:B------:R-:W-:Y:S01]  /*05f0*/  LOP3.LUT R2, R6, 0x7fffffe, RZ, 0xc0, !PT ;  /* 0x07fffffe06027812 */ /* 0x000fe200078ec0ff */
[----:B------:R-:W-:Y:S01]  /*0600*/  STL [R1+0x24], R19 ;  /* 0x0000241301007387 */ /* 0x000fe20000100800 */
[----:B------:R-:W-:Y:S01]  /*0610*/  SHF.R.U32.HI R4, RZ, 0x3, R0 ;  /* 0x00000003ff047819 */ /* 0x000fe20000011600 */
[----:B------:R-:W-:Y:S01]  /*0620*/  ULOP3.LUT UR61, UR40, UR61, URZ, 0x3c, !UPT ;  /* 0x0000003d283d7292 */ /* 0x000fe2000f8e3c3f */
[----:B------:R-:W-:Y:S01]  /*0630*/  LOP3.LUT R3, R0, 0x18, R22, 0xf8, !PT ;  /* 0x0000001800037812 */ /* 0x000fe200078ef816 */
[----:B------:R-:W-:Y:S01]  /*0640*/  IMAD.IADD R2, R11, 0x1, -R2 ;  /* 0x000000010b027824 */ /* 0x000fe200078e0a02 */
[-C--:B------:R-:W-:Y:S01]  /*0650*/  LEA.HI R8, R8, R9.reuse, RZ, 0x3 ;  /* 0x0000000908087211 */ /* 0x080fe200078f18ff */
[----:B------:R-:W-:Y:S01]  /*0660*/  IMAD R0, R20, 0x4, R13 ;  /* 0x0000000414007824 */ /* 0x000fe200078e020d */
[----:B------:R-:W-:Y:S01]  /*0670*/  LOP3.LUT R3, R3, R4, RZ, 0x3c, !PT ;  /* 0x0000000403037212 */ /* 0x000fe200078e3cff */
[----:B------:R-:W-:Y:S01]  /*0680*/  STL [R1+0x28], R22 ;  /* 0x0000281601007387 */ /* 0x000fe20000100800 */
[----:B------:R-:W-:Y:S01]  /*0690*/  LOP3.LUT P4, RZ, R7, 0x2, RZ, 0xc0, !PT ;  /* 0x0000000207ff7812 */ /* 0x000fe2000788c0ff */
[----:B------:R-:W-:Y:S01]  /*06a0*/  IMAD R17, R0, 0x8, R2 ;  /* 0x0000000800117824 */ /* 0x000fe200078e0202 */
[----:B------:R-:W-:Y:S01]  /*06b0*/  LEA.HI R0, R9, R9, RZ, 0x1 ;  /* 0x0000000909007211 */ /* 0x000fe200078f08ff */
[----:B------:R-:W-:Y:S01]  /*06c0*/  IMAD.U32 R3, R5, 0x20, R3 ;  /* 0x0000002005037824 */ /* 0x000fe200078e0003 */
[----:B------:R-:W-:Y:S01]  /*06d0*/  LOP3.LUT R2, R8, 0xfffffff8, RZ, 0xc0, !PT ;  /* 0xfffffff808027812 */ /* 0x000fe200078ec0ff */
[----:B------:R-:W-:Y:S01]  /*06e0*/  UIMAD.WIDE.U32 UR44, UR38, UR46, URZ ;  /* 0x0000002e262c72a5 */ /* 0x000fe2000f8e003f */
[----:B------:R-:W-:Y:S01]  /*06f0*/  LOP3.LUT R4, R0, 0x7fffffe, RZ, 0xc0, !PT ;  /* 0x07fffffe00047812 */ /* 0x000fe200078ec0ff */
[----:B------:R-:W-:Y:S01]  /*0700*/  UIMAD UR56, UR39, UR46, URZ ;  /* 0x0000002e273872a4 */ /* 0x000fe2000f8e023f */
[----:B------:R1:W-:Y:S01]  /*0710*/  STL [R1+0x20], R3 ;  /* 0x0000200301007387 */ /* 0x0003e20000100800 */
[C---:B------:R-:W-:Y:S01]  /*0720*/  IMAD.IADD R14, R9.reuse, 0x1, -R2 ;  /* 0x00000001090e7824 */ /* 0x040fe200078e0a02 */
[----:B------:R-:W-:Y:S01]  /*0730*/  SHF.R.S32.HI R245, RZ, 0x2, R245 ;  /* 0x00000002fff57819 */ /* 0x000fe200000114f5 */
[----:B------:R-:W-:Y:S01]  /*0740*/  IMAD.IADD R15, R9, 0x1, -R4 ;  /* 0x00000001090f7824 */ /* 0x000fe200078e0a04 */
[--C-:B------:R-:W-:Y:S01]  /*0750*/  SHF.R.S32.HI R4, RZ, 0x1, R0.reuse ;  /* 0x00000001ff047819 */ /* 0x100fe20000011400 */
[----:B------:R-:W-:Y:S01]  /*0760*/  USHF.R.S32.HI UR58, URZ, 0x1f, UR51 ;  /* 0x0000001f3f3a7899 */ /* 0x000fe20008011433 */
[----:B------:R-:W-:Y:S01]  /*0770*/  SHF.R.S32.HI R0, RZ, 0x1f, R0 ;  /* 0x0000001fff007819 */ /* 0x000fe20000011400 */
[----:B------:R-:W-:Y:S01]  /*0780*/  IMAD R245, R19, 0x10, R245 ;  /* 0x0000001013f57824 */ /* 0x000fe200078e02f5 */
[----:B------:R-:W-:-:S02]  /*0790*/  UIMAD UR55, UR7, UR55, URZ ;  /* 0x00000037073772a4 */ /* 0x000fc4000f8e023f */
[----:B------:R-:W-:Y:S01]  /*07a0*/  LEA.HI R2, R0, R4, RZ, 0x2 ;  /* 0x0000000400027211 */ /* 0x000fe200078f10ff */
[----:B------:R-:W-:Y:S01]  /*07b0*/  USHF.R.S32.HI UR53, URZ, 0x1f, UR49 ;  /* 0x0000001f3f357899 */ /* 0x000fe20008011431 */
[----:B------:R-:W-:Y:S01]  /*07c0*/  SHF.R.S32.HI R0, RZ, 0x1, R6 ;  /* 0x00000001ff007819 */ /* 0x000fe20000011406 */
[----:B------:R-:W-:Y:S01]  /*07d0*/  USHF.R.S32.HI UR52, URZ, 0x1f, UR48 ;  /* 0x0000001f3f347899 */ /* 0x000fe20008011430 */
[----:B------:R-:W-:Y:S01]  /*07e0*/  LEA.HI R6, R7, R7, RZ, 0x1 ;  /* 0x0000000707067211 */ /* 0x000fe200078f08ff */
[----:B------:R-:W-:Y:S01]  /*07f0*/  UMOV UR42, 0xffffd000 ;  /* 0xffffd000002a7882 */ /* 0x000fe20000000000 */
[C---:B------:R-:W-:Y:S01]  /*0800*/  LOP3.LUT P6, RZ, R0.reuse, 0x2, RZ, 0xc0, !PT ;  /* 0x0000000200ff7812 */ /* 0x040fe200078cc0ff */
[----:B------:R-:W-:-:S03]  /*0810*/  IMAD.SHL.U32 R0, R0, 0x40, RZ ;  /* 0x0000004000007824 */ /* 0x000fc600078e00ff */
[----:B------:R-:W-:Y:S02]  /*0820*/  SEL R199, R204, 0xffffffe0, !P6 ;  /* 0xffffffe0ccc77807 */ /* 0x000fe40007000000 */
[----:B------:R-:W-:Y:S02]  /*0830*/  LOP3.LUT R0, R0, 0xc0, RZ, 0xc0, !PT ;  /* 0x000000c000007812 */ /* 0x000fe400078ec0ff */
[----:B-1----:R-:W-:-:S04]  /*0840*/  LOP3.LUT R3, R7, 0x1, RZ, 0xc0, !PT ;  /* 0x0000000107037812 */ /* 0x002fc800078ec0ff */
[----:B------:R-:W-:Y:S01]  /*0850*/  ISETP.NE.U32.AND P5, PT, R3, 0x1, PT ;  /* 0x000000010300780c */ /* 0x000fe20003fa5070 */
[----:B------:R-:W-:-:S03]  /*0860*/  IMAD.SHL.U32 R3, R11, 0x40, RZ ;  /* 0x000000400b037824 */ /* 0x000fc600078e00ff */
[----:B------:R-:W-:Y:S02]  /*0870*/  SEL R236, R236, 0x10, !P5 ;  /* 0x00000010ecec7807 */ /* 0x000fe40006800000 */
[----:B------:R-:W-:Y:S02]  /*0880*/  LOP3.LUT R5, R3, 0x1c0, RZ, 0xc0, !PT ;  /* 0x000001c003057812 */ /* 0x000fe400078ec0ff */
[----:B------:R-:W-:Y:S01]  /*0890*/  LOP3.LUT R3, R2, 0xfffffffc, RZ, 0xc0, !PT ;  /* 0xfffffffc02037812 */ /* 0x000fe200078ec0ff */
[----:B------:R-:W-:-:S04]  /*08a0*/  IMAD.SHL.U32 R2, R10, 0x10, RZ ;  /* 0x000000100a027824 */ /* 0x000fc800078e00ff */
[----:B------:R-:W-:Y:S01]  /*08b0*/  IMAD.IADD R9, R4, 0x1, -R3 ;  /* 0x0000000104097824 */ /* 0x000fe200078e0a03 */
[----:B------:R-:W-:Y:S02]  /*08c0*/  LOP3.LUT R3, R0, 0x8, R12, 0xf8, !PT ;  /* 0x0000000800037812 */ /* 0x000fe400078ef80c */
[----:B------:R-:W-:Y:S02]  /*08d0*/  SHF.R.U32.HI R0, RZ, 0x3, R0 ;  /* 0x00000003ff007819 */ /* 0x000fe40000011600 */
[----:B------:R-:W-:Y:S02]  /*08e0*/  LOP3.LUT R2, R5, 0x30, R2, 0xf8, !PT ;  /* 0x0000003005027812 */ /* 0x000fe400078ef802 */
[----:B------:R-:W-:Y:S01]  /*08f0*/  LOP3.LUT R198, R3, R0, RZ, 0x3c, !PT ;  /* 0x0000000003c67212 */ /* 0x000fe200078e3cff */
[----:B------:R-:W-:Y:S01]  /*0900*/  IMAD.U32 R3, RZ, RZ, UR8 ;  /* 0x00000008ff037e24 */ /* 0x000fe2000f8e00ff */
[----:B------:R-:W-:Y:S01]  /*0910*/  LOP3.LUT R0, R6, 0x3fffffe, RZ, 0xc0, !PT ;  /* 0x03fffffe06007812 */ /* 0x000fe200078ec0ff */
[----:B------:R-:W-:Y:S01]  /*0920*/  IMAD.SHL.U32 R3, R20, 0x20, RZ ;  /* 0x0000002014037824 */ /* 0x000fe200078e00ff */
[----:B------:R-:W-:Y:S01]  /*0930*/  LOP3.LUT R4, R2, 0x8, R12, 0xf8, !PT ;  /* 0x0000000802047812 */ /* 0x000fe200078ef80c */
[----:B------:R-:W-:Y:S01]  /*0940*/  USHF.R.S32.HI UR8, URZ, 0x1f, UR17 ;  /* 0x0000001f3f087899 */ /* 0x000fe20008011411 */
[----:B------:R-:W-:Y:S01]  /*0950*/  SHF.R.U32.HI R2, RZ, 0x3, R5 ;  /* 0x00000003ff027819 */ /* 0x000fe20000011605 */
[C---:B------:R-:W-:Y:S01]  /*0960*/  IMAD.IADD R5, R7.reuse, 0x1, -R0 ;  /* 0x0000000107057824 */ /* 0x040fe200078e0a00 */
[----:B------:R-:W-:Y:S01]  /*0970*/  USHF.L.U32 UR17, UR37, 0x7, URZ ;  /* 0x0000000725117899 */ /* 0x000fe2000800063f */
[----:B------:R-:W-:Y:S01]  /*0980*/  IMAD.SHL.U32 R0, R7, 0x40, RZ ;  /* 0x0000004007007824 */ /* 0x000fe200078e00ff */
[----:B------:R-:W-:Y:S01]  /*0990*/  LOP3.LUT R11, R4, R2, RZ, 0x3c, !PT ;  /* 0x00000002040b7212 */ /* 0x000fe200078e3cff */
[----:B------:R-:W-:Y:S01]  /*09a0*/  IMAD.SHL.U32 R4, R16, 0x2, RZ ;  /* 0x0000000210047824 */ /* 0x000fe200078e00ff */
[----:B------:R-:W-:Y:S01]  /*09b0*/  SHF.R.S32.HI R2, RZ, 0x3, R8 ;  /* 0x00000003ff027819 */ /* 0x000fe20000011408 */
[----:B------:R-:W-:Y:S01]  /*09c0*/  IMAD.U32 R198, R17, 0x20, R198 ;  /* 0x0000002011c67824 */ /* 0x000fe200078e00c6 */
[----:B------:R-:W-:Y:S01]  /*09d0*/  LOP3.LUT R0, R0, 0x1c0, RZ, 0xc0, !PT ;  /* 0x000001c000007812 */ /* 0x000fe200078ec0ff */
[----:B------:R-:W-:-:S02]  /*09e0*/  UIMAD UR57, UR8, UR37, URZ ;  /* 0x00000025083972a4 */ /* 0x000fc4000f8e023f */
[----:B------:R-:W-:Y:S01]  /*09f0*/  IMAD R15, R2, 0x8, R15 ;  /* 0x00000008020f7824 */ /* 0x000fe200078e020f */
[----:B------:R-:W-:Y:S01]  /*0a00*/  LOP3.LUT R3, R0, 0x20, R3, 0xf8, !PT ;  /* 0x0000002000037812 */ /* 0x000fe200078ef803 */
[C---:B------:R-:W-:Y:S01]  /*0a10*/  IMAD R200, R10.reuse, 0x2, R2 ;  /* 0x000000020ac87824 */ /* 0x040fe200078e0202 */
[----:B------:R-:W-:Y:S01]  /*0a20*/  SHF.R.U32.HI R0, RZ, 0x3, R0 ;  /* 0x00000003ff007819 */ /* 0x000fe20000011600 */
[----:B------:R-:W-:Y:S01]  /*0a30*/  IMAD R2, R10, 0x200, R4 ;  /* 0x000002000a027824 */ /* 0x000fe200078e0204 */
[----:B------:R-:W-:Y:S01]  /*0a40*/  @!UP5 UIMAD UR8, UR37, UR16, UR40 ;  /* 0x000000102508d2a4 */ /* 0x000fe2000f8e0228 */
[----:B------:R-:W-:Y:S01]  /*0a50*/  IMAD.SHL.U32 R198, R198, 0x2, RZ ;  /* 0x00000002c6c67824 */ /* 0x000fe200078e00ff */
[----:B------:R-:W-:Y:S01]  /*0a60*/  LOP3.LUT R7, R3, R0, RZ, 0x3c, !PT ;  /* 0x0000000003077212 */ /* 0x000fe200078e3cff */
[----:B------:R-:W-:Y:S01]  /*0a70*/  IMAD R10, R5, 0x20, R2 ;  /* 0x00000020050a7824 */ /* 0x000fe200078e0202 */
[----:B------:R-:W-:Y:S01]  /*0a80*/  SHF.R.S32.HI R0, RZ, 0x1, R6 ;  /* 0x00000001ff007819 */ /* 0x000fe20000011406 */
[----:B------:R-:W-:Y:S01]  /*0a90*/  IMAD.U32 R3, RZ, RZ, UR17 ;  /* 0x00000011ff037e24 */ /* 0x000fe2000f8e00ff */
[----:B------:R-:W-:Y:S01]  /*0aa0*/  SHF.R.S32.HI R2, RZ, 0x7, R18 ;  /* 0x00000007ff027819 */ /* 0x000fe20000011412 */
[----:B------:R-:W-:Y:S01]  /*0ab0*/  IMAD.IADD R199, R198, 0x1, R199 ;  /* 0x00000001c6c77824 */ /* 0x000fe200078e02c7 */
[C---:B------:R-:W-:Y:S01]  /*0ac0*/  LOP3.LUT P3, RZ, R0.reuse, 0x2, RZ, 0xc0, !PT ;  /* 0x0000000200ff7812 */ /* 0x040fe2000786c0ff */
[----:B------:R-:W-:Y:S01]  /*0ad0*/  IMAD.SHL.U32 R0, R0, 0x40, RZ ;  /* 0x0000004000007824 */ /* 0x000fe200078e00ff */
[----:B------:R-:W-:Y:S01]  /*0ae0*/  @!UP5 UIMAD UR54, UR8, UR54, URZ ;  /* 0x000000360836d2a4 */ /* 0x000fe2000f8e023f */
[----:B------:R-:W-:Y:S01]  /*0af0*/  IMAD R3, R2, 0x1000, R4 ;  /* 0x0000100002037824 */ /* 0x000fe200078e0204 */
[----:B------:R-:W-:Y:S01]  /*0b00*/  R2P PR, R14, 0x6 ;  /* 0x000000060e007804 */ /* 0x000fe20000000000 */
[----:B------:R-:W-:Y:S01]  /*0b10*/  IMAD.SHL.U32 R2, R2, 0x8, RZ ;  /* 0x0000000802027824 */ /* 0x000fe200078e00ff */
[----:B------:R-:W-:Y:S01]  /*0b20*/  LOP3.LUT R0, R0, 0xc0, RZ, 0xc0, !PT ;  /* 0x000000c000007812 */ /* 0x000fe200078ec0ff */
[----:B------:R-:W-:Y:S01]  /*0b30*/  IMAD R5, R19, 0x400, R3 ;  /* 0x0000040013057824 */ /* 0x000fe200078e0203 */
[----:B------:R-:W-:Y:S01]  /*0b40*/  LOP3.LUT P0, RZ, R9, 0x2, RZ, 0xc0, !PT ;  /* 0x0000000209ff7812 */ /* 0x000fe2000780c0ff */
[----:B------:R-:W-:Y:S01]  /*0b50*/  IMAD.SHL.U32 R4, R13, 0x10, RZ ;  /* 0x000000100d047824 */ /* 0x000fe200078e00ff */
[----:B------:R-:W-:Y:S01]  /*0b60*/  LOP3.LUT R2, R2, 0x8, RZ, 0xc0, !PT ;  /* 0x0000000802027812 */ /* 0x000fe200078ec0ff */
[----:B------:R-:W-:Y:S01]  /*0b70*/  IMAD.IADD R239, R7, 0x1, R5 ;  /* 0x0000000107ef7824 */ /* 0x000fe200078e0205 */
[----:B------:R-:W-:Y:S01]  /*0b80*/  SHF.R.U32.HI R3, RZ, 0x3, R0 ;  /* 0x00000003ff037819 */ /* 0x000fe20000011600 */
[----:B------:R-:W-:Y:S01]  /*0b90*/  IMAD R5, R13, 0x200, R11 ;  /* 0x000002000d057824 */ /* 0x000fe200078e020b */
[----:B------:R-:W-:Y:S01]  /*0ba0*/  LOP3.LUT R7, R2, 0x10, R4, 0xf8, !PT ;  /* 0x0000001002077812 */ /* 0x000fe200078ef804 */
[----:B------:R-:W-:Y:S01]  /*0bb0*/  IMAD.SHL.U32 R239, R239, 0x2, RZ ;  /* 0x00000002efef7824 */ /* 0x000fe200078e00ff */
[----:B------:R-:W-:Y:S01]  /*0bc0*/  LOP3.LUT R8, R3, R0, R2, 0x1e, !PT ;  /* 0x0000000003087212 */ /* 0x000fe200078e1e02 */
[----:B------:R-:W-:Y:S01]  /*0bd0*/  IMAD.SHL.U32 R0, R14, 0x40, RZ ;  /* 0x000000400e007824 */ /* 0x000fe200078e00ff */
[----:B------:R-:W-:Y:S01]  /*0be0*/  SEL R201, R204, 0xffffffe0, !P1 ;  /* 0xffffffe0ccc97807 */ /* 0x000fe20004800000 */
[----:B------:R-:W-:Y:S01]  /*0bf0*/  IMAD.SHL.U32 R2, R9, 0x40, RZ ;  /* 0x0000004009027824 */ /* 0x000fe200078e00ff */
[----:B------:R-:W-:Y:S01]  /*0c00*/  SEL R202, R202, 0xffffffc0, !P2 ;  /* 0xffffffc0caca7807 */ /* 0x000fe20005000000 */
[----:B------:R-:W-:Y:S01]  /*0c10*/  IMAD.SHL.U32 R3, R13, 0x8, RZ ;  /* 0x000000080d037824 */ /* 0x000fe200078e00ff */
[----:B------:R-:W-:Y:S01]  /*0c20*/  LOP3.LUT R0, R0, 0x1c0, RZ, 0xc0, !PT ;  /* 0x000001c000007812 */ /* 0x000fe200078ec0ff */
[----:B------:R-:W-:Y:S01]  /*0c30*/  IMAD.IADD R8, R8, 0x1, R10 ;  /* 0x0000000108087824 */ /* 0x000fe200078e020a */
[----:B------:R-:W-:Y:S01]  /*0c40*/  LOP3.LUT R2, R2, 0xc0, RZ, 0xc0, !PT ;  /* 0x000000c002027812 */ /* 0x000fe200078ec0ff */
[----:B------:R-:W-:Y:S01]  /*0c50*/  IMAD.IADD R238, R239, 0x1, R236 ;  /* 0x00000001efee7824 */ /* 0x000fe200078e02ec */
[----:B------:R-:W-:-:S02]  /*0c60*/  LOP3.LUT R3, R3, 0x8, RZ, 0xc0, !PT ;  /* 0x0000000803037812 */ /* 0x000fc400078ec0ff */
[----:B------:R-:W-:Y:S02]  /*0c70*/  SHF.R.U32.HI R6, RZ, 0x3, R0 ;  /* 0x00000003ff067819 */ /* 0x000fe40000011600 */
[--C-:B------:R-:W-:Y:S02]  /*0c80*/  SHF.R.U32.HI R4, RZ, 0x3, R2.reuse ;  /* 0x00000003ff047819 */ /* 0x100fe40000011602 */
[--C-:B------:R-:W-:Y:S01]  /*0c90*/  LOP3.LUT R6, R6, R0, R3.reuse, 0x1e, !PT ;  /* 0x0000000006067212 */ /* 0x100fe200078e1e03 */
[----:B------:R-:W-:Y:S01]  /*0ca0*/  IMAD.U32 R0, RZ, RZ, UR10 ;  /* 0x0000000aff007e24 */ /* 0x000fe2000f8e00ff */
[C---:B------:R-:W-:Y:S01]  /*0cb0*/  LOP3.LUT R3, R4.reuse, R2, R3, 0x1e, !PT ;  /* 0x0000000204037212 */ /* 0x040fe200078e1e03 */
[----:B------:R-:W-:Y:S01]  /*0cc0*/  IMAD.SHL.U32 R0, R15, 0x20, RZ ;  /* 0x000000200f007824 */ /* 0x000fe200078e00ff */
[----:B------:R-:W-:Y:S01]  /*0cd0*/  LOP3.LUT R2, R4, R7, R2, 0x1e, !PT ;  /* 0x0000000704027212 */ /* 0x000fe200078e1e02 */
[----:B------:R-:W-:Y:S01]  /*0ce0*/  IMAD.U32 R4, RZ, RZ, UR9 ;  /* 0x00000009ff047e24 */ /* 0x000fe2000f8e00ff */
[----:B------:R-:W-:Y:S01]  /*0cf0*/  IADD3 R237, R239, 0x20, RZ ;  /* 0x00000020efed7810 */ /* 0x000fe20007ffe0ff */
[----:B------:R-:W-:Y:S01]  /*0d00*/  IMAD R4, R19, 0x200, R0 ;  /* 0x0000020013047824 */ /* 0x000fe200078e0200 */
[----:B------:R-:W-:Y:S01]  /*0d10*/  @P4 IADD3 R237, R239, -0x20, RZ ;  /* 0xffffffe0efed4810 */ /* 0x000fe20007ffe0ff */
[----:B------:R-:W-:Y:S01]  /*0d20*/  IMAD.IADD R205, R0, 0x1, R2 ;  /* 0x0000000100cd7824 */ /* 0x000fe200078e0202 */
[----:B------:R-:W-:Y:S01]  /*0d30*/  LEA R2, R8, 0x9000, 0x1 ;  /* 0x0000900008027811 */ /* 0x000fe200078e08ff */
[----:B------:R-:W-:Y:S01]  /*0d40*/  IMAD.U32 R200, R200, 0x200, R6 ;  /* 0x00000200c8c87824 */ /* 0x000fe200078e0006 */
[----:B------:R-:W-:Y:S01]  /*0d50*/  SEL R204, R204, 0xffffffe0, !P0 ;  /* 0xffffffe0cccc7807 */ /* 0x000fe20004000000 */
[----:B------:R-:W-:Y:S01]  /*0d60*/  IMAD.IADD R206, R4, 0x1, R3 ;  /* 0x0000000104ce7824 */ /* 0x000fe200078e0203 */
[C---:B------:R-:W-:Y:S01]  /*0d70*/  IADD3 R0, R2.reuse, 0x20, RZ ;  /* 0x0000002002007810 */ /* 0x040fe20007ffe0ff */
[----:B------:R1:W-:Y:S01]  /*0d80*/  STL [R1+0x14], R2 ;  /* 0x0000140201007387 */ /* 0x0003e20000100800 */
[----:B------:R-:W-:Y:S01]  /*0d90*/  @P3 IADD3 R0, R2, -0x20, RZ ;  /* 0xffffffe002003810 */ /* 0x000fe20007ffe0ff */
[----:B------:R-:W-:Y:S01]  /*0da0*/  IMAD.SHL.U32 R3, R5, 0x2, RZ ;  /* 0x0000000205037824 */ /* 0x000fe200078e00ff */
[----:B------:R-:W-:Y:S01]  /*0db0*/  LEA R200, R200, 0xf000, 0x1 ;  /* 0x0000f000c8c87811 */ /* 0x000fe200078e08ff */
[----:B------:R-:W-:-:S02]  /*0dc0*/  IMAD.IADD R236, R236, 0x1, R237 ;  /* 0x00000001ecec7824 */ /* 0x000fc400078e02ed */
[----:B------:R1:W-:Y:S02]  /*0dd0*/  STL [R1+0x18], R0 ;  /* 0x0000180001007387 */ /* 0x0003e40000100800 */
[C---:B------:R-:W-:Y:S02]  /*0de0*/  IMAD.IADD R201, R200.reuse, 0x1, R201 ;  /* 0x00000001c8c97824 */ /* 0x040fe400078e02c9 */
[--C-:B------:R-:W-:Y:S02]  /*0df0*/  IMAD.IADD R203, R200, 0x1, R202.reuse ;  /* 0x00000001c8cb7824 */ /* 0x100fe400078e02ca */
[----:B------:R-:W-:Y:S02]  /*0e00*/  IMAD.IADD R202, R201, 0x1, R202 ;  /* 0x00000001c9ca7824 */ /* 0x000fe400078e02ca */
.L_x_623:
[----:B------:R-:W-:Y:S02]  /*0e10*/  ULDC.64 UR6, c[0x0][0x240] ;  /* 0x0000900000067ab9 */ /* 0x000fe40000000a00 */
[----:B------:R-:W-:Y:S02]  /*0e20*/  UISETP.NE.U32.AND UP1, UPT, URZ, UR6, UPT ;  /* 0x000000063f00728c */ /* 0x000fe4000bf25070 */
[----:B------:R-:W-:-:S02]  /*0e30*/  USHF.L.U32 UR16, UR37, 0x2, URZ ;  /* 0x0000000225107899 */ /* 0x000fc4000800063f */
[----:B------:R-:W-:Y:S02]  /*0e40*/  USHF.R.S32.HI UR41, URZ, 0x1f, UR37 ;  /* 0x0000001f3f297899 */ /* 0x000fe40008011425 */
[----:B------:R-:W-:Y:S02]  /*0e50*/  UISETP.NE.AND.EX UP1, UPT, URZ, UR7, UPT, UP1 ;  /* 0x000000073f00728c */ /* 0x000fe4000bf25310 */
[----:B------:R-:W-:Y:S02]  /*0e60*/  ULDC.64 UR10, c[0x0][0x250] ;  /* 0x00009400000a7ab9 */ /* 0x000fe40000000a00 */
[----:B------:R-:W-:Y:S02]  /*0e70*/  UISETP.NE.U32.AND UP3, UPT, URZ, UR10, UPT ;  /* 0x0000000a3f00728c */ /* 0x000fe4000bf65070 */
[----:B------:R-:W-:Y:S01]  /*0e80*/  USHF.L.U64.HI UR14, UR37, 0x2, UR41 ;  /* 0x00000002250e7899 */ /* 0x000fe20008010229 */
[----:B------:R-:W-:Y:S01]  /*0e90*/  PLOP3.LUT P2, PT, PT, PT, UP1, 0x80, 0x0 ;  /* 0x000000000000781c */ /* 0x000fe20003f4f018 */
[----:B------:R-:W-:-:S02]  /*0ea0*/  UIADD3 UR6, UP0, UR16, UR6, URZ ;  /* 0x0000000610067290 */ /* 0x000fc4000ff1e03f */
[----:B------:R-:W-:Y:S02]  /*0eb0*/  UISETP.NE.AND.EX UP3, UPT, URZ, UR11, UPT, UP3 ;  /* 0x0000000b3f00728c */ /* 0x000fe4000bf65330 */
[----:B------:R-:W-:Y:S02]  /*0ec0*/  UIADD3.X UR7, UR14, UR7, URZ, UP0, !UPT ;  /* 0x000000070e077290 */ /* 0x000fe400087fe43f */
[----:B-1----:R-:W-:Y:S01]  /*0ed0*/  IMAD.U32 R4, RZ, RZ, UR6 ;  /* 0x00000006ff047e24 */ /* 0x002fe2000f8e00ff */
[----:B------:R-:W-:Y:S01]  /*0ee0*/  ULDC.U8 UR13, c[0x0][0x312] ;  /* 0x0000c480000d7ab9 */ /* 0x000fe20000000000 */
[----:B------:R-:W-:Y:S01]  /*0ef0*/  PLOP3.LUT P0, PT, PT, PT, UP3, 0x80, 0x0 ;  /* 0x000000000000781c */ /* 0x000fe20003f0f038 */
[----:B------:R-:W-:Y:S01]  /*0f00*/  ULDC.64 UR8, c[0x0][0x248] ;  /* 0x0000920000087ab9 */ /* 0x000fe20000000a00 */
[----:B------:R-:W-:Y:S01]  /*0f10*/  IMAD.U32 R5, RZ, RZ, UR7 ;  /* 0x00000007ff057e24 */ /* 0x000fe2000f8e00ff */
[----:B------:R-:W-:Y:S02]  /*0f20*/  UISETP.NE.AND UP4, UPT, UR13, URZ, UPT ;  /* 0x0000003f0d00728c */ /* 0x000fe4000bf85270 */
[----:B------:R-:W-:-:S02]  /*0f30*/  @UP3 UIADD3 UR6, UP0, UR16, UR10, URZ ;  /* 0x0000000a10063290 */ /* 0x000fc4000ff1e03f */
[----:B------:R2:W3:Y:S01]  /*0f40*/  @P2 LDG.E R8, [R4.64] ;  /* 0x0000000404082981 */ /* 0x0004e2000c1e1900 */
[----:B------:R-:W-:Y:S02]  /*0f50*/  UISETP.EQ.U32.AND UP2, UPT, URZ, UR8, UPT ;  /* 0x000000083f00728c */ /* 0x000fe4000bf42070 */
[----:B------:R-:W-:Y:S01]  /*0f60*/  @UP3 UIADD3.X UR7, UR14, UR11, URZ, UP0, !UPT ;  /* 0x0000000b0e073290 */ /* 0x000fe200087fe43f */
[----:B-1----:R2:W4:Y:S01]  /*0f70*/  @P2 LDG.E R2, [R4.64+0x4] ;  /* 0x0000040404022981 */ /* 0x002522000c1e1900 */
[----:B------:R-:W-:Y:S01]  /*0f80*/  MOV R6, UR6 ;  /* 0x0000000600067c02 */ /* 0x000fe20008000f00 */
[----:B------:R-:W-:-:S03]  /*0f90*/  UISETP.EQ.OR.EX UP2, UPT, URZ, UR9, !UP4, UP2 ;  /* 0x000000093f00728c */ /* 0x000fc6000e742720 */
[----:B------:R-:W-:Y:S01]  /*0fa0*/  IMAD.U32 R7, RZ, RZ, UR7 ;  /* 0x00000007ff077e24 */ /* 0x000fe2000f8e00ff */
[----:B------:R-:W-:-:S04]  /*0fb0*/  UIADD3 UR8, UP0, UR16, UR8, URZ ;  /* 0x0000000810087290 */ /* 0x000fc8000ff1e03f */
[----:B------:R-:W5:Y:S01]  /*0fc0*/  @P0 LDG.E R6, [R6.64] ;  /* 0x0000000406060981 */ /* 0x000f62000c1e1900 */
[----:B------:R-:W-:Y:S01]  /*0fd0*/  PLOP3.LUT P1, PT, PT, PT, UP2, 0x80, 0x0 ;  /* 0x000000000000781c */ /* 0x000fe20003f2f028 */
[----:B------:R-:W-:Y:S01]  /*0fe0*/  UIADD3.X UR9, UR14, UR9, URZ, UP0, !UPT ;  /* 0x000000090e097290 */ /* 0x000fe200087fe43f */
[----:B--2---:R-:W-:-:S05]  /*0ff0*/  IMAD.U32 R4, RZ, RZ, UR8 ;  /* 0x00000008ff047e24 */ /* 0x004fca000f8e00ff */
[----:B------:R-:W-:-:S06]  /*1000*/  MOV R5, UR9 ;  /* 0x0000000900057c02 */ /* 0x000fcc0008000f00 */
[----:B------:R-:W2:Y:S01]  /*1010*/  @!P1 LDG.E R0, [R4.64] ;  /* 0x0000000404009981 */ /* 0x000ea2000c1e1900 */
[----:B------:R-:W-:Y:S02]  /*1020*/  UMOV UR18, 0xffffffff ;  /* 0xffffffff00127882 */ /* 0x000fe40000000000 */
[----:B------:R-:W-:Y:S02]  /*1030*/  UMOV UR35, URZ ;  /* 0x0000003f00237c82 */ /* 0x000fe40008000000 */
[----:B------:R-:W-:Y:S02]  /*1040*/  UMOV UR36, 0xffffffff ;  /* 0xffffffff00247882 */ /* 0x000fe40000000000 */
[----:B------:R-:W-:Y:S01]  /*1050*/  ULDC UR8, c[0x0][0x218] ;  /* 0x0000860000087ab9 */ /* 0x000fe20000000800 */
[----:B---3--:R-:W1:Y:S08]  /*1060*/  @P2 R2UR UR18, R8 ;  /* 0x00000000081223c2 */ /* 0x008e7000000e0000 */
[----:B----4-:R-:W1:Y:S08]  /*1070*/  @P2 R2UR UR13, R2 ;  /* 0x00000000020d23c2 */ /* 0x010e7000000e0000 */
[----:B-----5:R3:W4:Y:S01]  /*1080*/  @P0 R2UR UR35, R6 ;  /* 0x00000000062303c2 */ /* 0x02072200000e0000 */
[----:B------:R-:W-:-:S04]  /*1090*/  ISETP.NE.U32.AND P0, PT, RZ, c[0x0][0x248], PT ;  /* 0x00009200ff007a0c */ /* 0x000fc80003f05070 */
[----:B------:R-:W-:Y:S01]  /*10a0*/  ISETP.NE.AND.EX P0, PT, RZ, c[0x0][0x24c], PT, P0 ;  /* 0x00009300ff007a0c */ /* 0x000fe20003f05300 */
[----:B-1----:R-:W-:Y:S02]  /*10b0*/  @UP1 UIADD3 UR13, UR13, -UR18, URZ ;  /* 0x800000120d0d1290 */ /* 0x002fe4000fffe03f */
[----:B--2---:R3:W1:Y:S05]  /*10c0*/  @!P1 R2UR UR36, R0 ;  /* 0x00000000002493c2 */ /* 0x00466a00000e0000 */
[----:B------:R-:W-:-:S05]  /*10d0*/  @!UP1 ULDC UR13, c[0x0][0x214] ;  /* 0x00008500000d9ab9 */ /* 0x000fca0000000800 */
[----:B------:R-:W-:Y:S05]  /*10e0*/  @!P0 BRA `(.L_x_593) ;  /* 0x0000007000008947 */ /* 0x000fea0003800000 */
[----:B----4-:R-:W-:-:S13]  /*10f0*/  PLOP3.LUT P0, PT, PT, PT, UP4, 0x80, 0x0 ;  /* 0x000000000000781c */ /* 0x010fda0003f0f048 */
[----:B---3--:R-:W2:Y:S04]  /*1100*/  @P0 LDG.E R0, [R4.64+0x4] ;  /* 0x0000040404000981 */ /* 0x008ea8000c1e1900 */
[----:B------:R-:W3:Y:S01]  /*1110*/  @!P0 LDG.E R4, [R4.64] ;  /* 0x0000000404048981 */ /* 0x000ee2000c1e1900 */
[----:B--2---:R-:W2:Y:S02]  /*1120*/  @P0 R2UR UR8, R0 ;  /* 0x00000000000803c2 */ /* 0x004ea400000e0000 */
[----:B-12---:R-:W-:-:S11]  /*1130*/  @UP4 UIADD3 UR8, UR8, -UR36, URZ ;  /* 0x8000002408084290 */ /* 0x006fd6000fffe03f */
[----:B---3--:R1:W2:Y:S01]  /*1140*/  @!P0 R2UR UR8, R4 ;  /* 0x00000000040883c2 */ /* 0x0082a200000e0000 */
[----:B------:R-:W-:-:S07]  /*1150*/  DEPBAR.LE SB1, 0x0, {2} ;  /* 0x000090040000791a */ /* 0x000fce0000000000 */
.L_x_593:
[----:B----4-:R-:W-:Y:S02]  /*1160*/  ULDC.64 UR6, c[0x0][0x258] ;  /* 0x0000960000067ab9 */ /* 0x010fe40000000a00 */
        /* <DEDUP_REMOVED lines=8> */
[----:B---3--:R-:W2:Y:S01]  /*11f0*/  @P0 LDG.E R0, [R4.64] ;  /* 0x0000000404000981 */ /* 0x008ea2000c1e1900 */
        /* <DEDUP_REMOVED lines=57> */
.L_x_595:
        /* <DEDUP_REMOVED lines=18> */
.L_x_596:
        /* <DEDUP_REMOVED lines=36> */
[----:B------:R-:W-:Y:S01]  /*18f0*/  IABS R0, UR40 ;  /* 0x0000002800007c13 */ /* 0x000fe20008000000 */
[----:B------:R-:W-:Y:S02]  /*1900*/  USEL UR20, UR8, URZ, UP6 ;  /* 0x0000003f08147287 */ /* 0x000fe4000b000000 */
[----:B------:R-:W-:Y:S01]  /*1910*/  IMAD.HI.U32 R2, R5, R2, R4 ;  /* 0x0000000205027227 */ /* 0x000fe200078e0004 */
[----:B------:R-:W-:-:S03]  /*1920*/  USEL UR8, UR14, URZ, UP1 ;  /* 0x0000003f0e087287 */ /* 0x000fc60008800000 */
[----:B------:R-:W-:Y:S02]  /*1930*/  ULDC UR14, c[0x0][0x234] ;  /* 0x00008d00000e7ab9 */ /* 0x000fe40000000800 */
[----:B------:R-:W-:Y:S01]  /*1940*/  IMAD.HI.U32 R2, R2, R0, RZ ;  /* 0x0000000002027227 */ /* 0x000fe200078e00ff */
[----:B------:R-:W-:-:S03]  /*1950*/  UIADD3 UR8, UP1, UR19, UR8, URZ ;  /* 0x0000000813087290 */ /* 0x000fc6000ff3e03f */
[----:B------:R-:W-:Y:S01]  /*1960*/  IMAD.MOV R4, RZ, RZ, -R2 ;  /* 0x000000ffff047224 */ /* 0x000fe200078e0a02 */
[----:B------:R-:W-:Y:S02]  /*1970*/  UIADD3.X UR9, UR27, UR7, URZ, UP1, !UPT ;  /* 0x000000071b097290 */ /* 0x000fe40008ffe43f */
[----:B------:R-:W-:Y:S01]  /*1980*/  UIMAD UR7, UR39, UR8, URZ ;  /* 0x00000008270772a4 */ /* 0x000fe2000f8e023f */
[----:B------:R-:W-:-:S03]  /*1990*/  IMAD R0, R6, R4, R0 ;  /* 0x0000000406007224 */ /* 0x000fc600078e0200 */
[----:B------:R-:W-:Y:S02]  /*19a0*/  UIMAD UR10, UR38, UR9, UR7 ;  /* 0x00000009260a72a4 */ /* 0x000fe4000f8e0207 */
[----:B------:R-:W-:Y:S01]  /*19b0*/  ISETP.GT.U32.AND P1, PT, R6, R0, PT ;  /* 0x000000000600720c */ /* 0x000fe20003f24070 */
[----:B------:R-:W-:Y:S02]  /*19c0*/  @UP5 USEL UR7, UR59, UR18, !UP3 ;  /* 0x000000123b075287 */ /* 0x000fe4000d800000 */
[----:B------:R-:W-:Y:S02]  /*19d0*/  UIMAD.WIDE.U32 UR8, UR38, UR8, URZ ;  /* 0x00000008260872a5 */ /* 0x000fe4000f8e003f */
[----:B------:R-:W-:Y:S02]  /*19e0*/  @UP5 UIMAD UR16, UR40, UR14, UR7 ;  /* 0x0000000e281052a4 */ /* 0x000fe4000f8e0207 */
[----:B------:R-:W-:Y:S02]  /*19f0*/  USEL UR14, UR11, URZ, UP6 ;  /* 0x0000003f0b0e7287 */ /* 0x000fe4000b000000 */
[----:B------:R-:W-:-:S03]  /*1a00*/  UIADD3 UR10, UR9, UR10, URZ ;  /* 0x0000000a090a7290 */ /* 0x000fc6000fffe03f */
[----:B------:R-:W-:Y:S01]  /*1a10*/  @!UP5 UMOV UR16, UR54 ;  /* 0x000000360010dc82 */ /* 0x000fe20008000000 */
        /* <DEDUP_REMOVED lines=15> */
.L_x_597:
[----:B------:R-:W-:Y:S02]  /*1b10*/  UMOV UR11, UR55 ;  /* 0x00000037000b7c82 */ /* 0x000fe40008000000 */
.L_x_598:
[----:B------:R-:W2:Y:S04]  /*1b20*/  LDL.64 R4, [R1+0x28] ;  /* 0x0000280001047983 */ /* 0x000ea80000100a00 */
[----:B------:R1:W2:Y:S01]  /*1b30*/  LDL.64 R14, [R1+0x28] ;  /* 0x00002800010e7983 */ /* 0x0002a20000100a00 */
[----:B------:R-:W-:Y:S01]  /*1b40*/  UIADD3 UR8, UP4, UP3, UR8, UR49, UR51 ;  /* 0x0000003108087290 */ /* 0x000fe2000fb9e033 */
[----:B------:R-:W-:Y:S01]  /*1b50*/  BSSY B1, `(.L_x_594) ;  /* 0x00007e1000017945 */ /* 0x000fe20003800000 */
[----:B------:R-:W-:Y:S01]  /*1b60*/  USHF.R.S32.HI UR18, URZ, 0x1f, UR40 ;  /* 0x0000001f3f127899 */ /* 0x000fe20008011428 */
[----:B------:R-:W3:Y:S01]  /*1b70*/  S2R R22, SR_TID.X ;  /* 0x0000000000167919 */ /* 0x000ee20000002100 */
[----:B------:R-:W-:-:S02]  /*1b80*/  UIADD3 UR24, UP2, UP1, UR20, UR8, UR22 ;  /* 0x0000000814187290 */ /* 0x000fc4000f95e016 */
[----:B------:R-:W-:Y:S02]  /*1b90*/  UIADD3.X UR7, UR10, UR53, UR58, UP4, UP3 ;  /* 0x000000350a077290 */ /* 0x000fe4000a7e643a */
[----:B------:R-:W-:Y:S02]  /*1ba0*/  ULDC.64 UR8, c[0x0][0x1a8] ;  /* 0x00006a0000087ab9 */ /* 0x000fe40000000a00 */
[----:B------:R-:W-:Y:S02]  /*1bb0*/  UIADD3.X UR22, UR14, UR7, UR17, UP2, UP1 ;  /* 0x000000070e167290 */ /* 0x000fe400097e2411 */
[----:B------:R-:W-:Y:S02]  /*1bc0*/  UIMAD UR7, UR18, UR8, URZ ;  /* 0x00000008120772a4 */ /* 0x000fe4000f8e023f */
[----:B------:R-:W-:Y:S02]  /*1bd0*/  ULDC UR20, c[0x0][0x2e8] ;  /* 0x0000ba0000147ab9 */ /* 0x000fe40000000800 */
[----:B------:R-:W-:-:S03]  /*1be0*/  UIMAD UR17, UR40, UR9, UR7 ;  /* 0x00000009281172a4 */ /* 0x000fc6000f8e0207 */
[----:B------:R-:W-:Y:S02]  /*1bf0*/  ULDC.64 UR8, c[0x0][0x378] ;  /* 0x0000de0000087ab9 */ /* 0x000fe40000000a00 */
[----:B------:R-:W-:-:S04]  /*1c00*/  UIMAD UR7, UR18, UR8, URZ ;  /* 0x00000008120772a4 */ /* 0x000fc8000f8e023f */
[----:B------:R-:W-:Y:S01]  /*1c10*/  UIMAD UR14, UR40, UR9, UR7 ;  /* 0x00000009280e72a4 */ /* 0x000fe2000f8e0207 */
[----:B---3--:R-:W-:Y:S02]  /*1c20*/  SHF.R.S32.HI R10, RZ, 0x1f, R22 ;  /* 0x0000001fff0a7819 */ /* 0x008fe40000011416 */
[----:B------:R-:W-:Y:S02]  /*1c30*/  ULDC.64 UR8, c[0x0][0x370] ;  /* 0x0000dc0000087ab9 */ /* 0x000fe40000000a00 */
[----:B------:R-:W-:Y:S01]  /*1c40*/  UIMAD UR7, UR27, UR8, URZ ;  /* 0x000000081b0772a4 */ /* 0x000fe2000f8e023f */
[----:B------:R-:W-:Y:S01]  /*1c50*/  LEA.HI R0, R10, R22, RZ, 0x2 ;  /* 0x000000160a007211 */ /* 0x000fe200078f10ff */
[----:B------:R-:W-:Y:S02]  /*1c60*/  UIADD3 UR8, UR19, UR11, URZ ;  /* 0x0000000b13087290 */ /* 0x000fe4000fffe03f */
[----:B------:R-:W-:Y:S01]  /*1c70*/  UIMAD UR10, UR19, UR9, UR7 ;  /* 0x00000009130a72a4 */ /* 0x000fe2000f8e0207 */
[----:B------:R-:W-:Y:S01]  /*1c80*/  SHF.R.S32.HI R0, RZ, 0x2, R0 ;  /* 0x00000002ff007819 */ /* 0x000fe20000011400 */
[----:B------:R-:W-:-:S02]  /*1c90*/  UIADD3 UR7, -UR6, UR13, UR21 ;  /* 0x0000000d06077290 */ /* 0x000fc4000fffe115 */
[----:B------:R-:W-:Y:S01]  /*1ca0*/  UIADD3 UR11, UR19, UR16, URZ ;  /* 0x00000010130b7290 */ /* 0x000fe2000fffe03f */
[----:B------:R-:W-:Y:S01]  /*1cb0*/  SHF.R.S32.HI R12, RZ, 0x1f, R0 ;  /* 0x0000001fff0c7819 */ /* 0x000fe20000011400 */
[----:B------:R-:W-:Y:S01]  /*1cc0*/  UIADD3 UR7, UR7, -UR20, URZ ;  /* 0x8000001407077290 */ /* 0x000fe2000fffe03f */
[----:B------:R-:W-:-:S03]  /*1cd0*/  IADD3 R6, P1, R0, UR19, RZ ;  /* 0x0000001300067c10 */ /* 0x000fc6000ff3e0ff */
[----:B------:R-:W-:Y:S01]  /*1ce0*/  USHF.R.S32.HI UR20, URZ, 0x1f, UR7 ;  /* 0x0000001f3f147899 */ /* 0x000fe20008011407 */
[----:B------:R-:W-:Y:S01]  /*1cf0*/  IADD3.X R7, R12, UR27, RZ, P1, !PT ;  /* 0x0000001b0c077c10 */ /* 0x000fe20008ffe4ff */
[----:B------:R-:W-:Y:S02]  /*1d00*/  UMOV UR27, 0x4 ;  /* 0x00000004001b7882 */ /* 0x000fe40000000000 */
[----:B------:R-:W-:Y:S02]  /*1d10*/  ULEA.HI UR20, UR20, UR7, URZ, 0x6 ;  /* 0x0000000714147291 */ /* 0x000fe4000f8f303f */
[----:B------:R-:W-:Y:S01]  /*1d20*/  IMAD R7, R7, c[0x0][0x190], RZ ;  /* 0x0000640007077a24 */ /* 0x000fe200078e02ff */
        /* <DEDUP_REMOVED lines=10> */
[----:B------:R-:W-:Y:S01]  /*1dd0*/  IADD3 R8, P1, R4, UR34, RZ ;  /* 0x0000002204087c10 */ /* 0x000fe2000ff3e0ff */
[----:B------:R-:W-:Y:S01]  /*1de0*/  IMAD.U32 R7, RZ, RZ, UR19 ;  /* 0x00000013ff077e24 */ /* 0x000fe2000f8e00ff */
[----:B------:R-:W-:Y:S02]  /*1df0*/  ULDC.64 UR18, c[0x0][0x3c8] ;  /* 0x0000f20000127ab9 */ /* 0x000fe40000000a00 */
[----:B------:R-:W-:Y:S01]  /*1e00*/  IADD3.X R9, R5, UR33, R6, P1, !PT ;  /* 0x0000002105097c10 */ /* 0x000fe20008ffe406 */
[----:B------:R-:W-:Y:S01]  /*1e10*/  UIMAD.WIDE UR8, UR8, UR27, UR18 ;  /* 0x0000001b080872a5 */ /* 0x000fe2000f8e0212 */
[----:B------:R-:W-:-:S02]  /*1e20*/  LEA.HI R6, R10, R22, RZ, 0x5 ;  /* 0x000000160a067211 */ /* 0x000fc400078f28ff */
[----:B------:R-:W-:Y:S02]  /*1e30*/  IADD3 R4, P1, R14, UR25, RZ ;  /* 0x000000190e047c10 */ /* 0x000fe4000ff3e0ff */
[----:B------:R-:W-:Y:S02]  /*1e40*/  LOP3.LUT R10, R6, 0xffffffe0, RZ, 0xc0, !PT ;  /* 0xffffffe0060a7812 */ /* 0x000fe400078ec0ff */
[----:B------:R-:W-:Y:S01]  /*1e50*/  SHF.R.S32.HI R6, RZ, 0x5, R6 ;  /* 0x00000005ff067819 */ /* 0x000fe20000011406 */
[----:B------:R-:W-:Y:S01]  /*1e60*/  UMOV UR19, UR8 ;  /* 0x0000000800137c82 */ /* 0x000fe20008000000 */
[----:B------:R-:W-:Y:S01]  /*1e70*/  IADD3.X R5, R15, UR26, RZ, P1, !PT ;  /* 0x0000001a0f057c10 */ /* 0x000fe20008ffe4ff */
[----:B------:R-:W-:Y:S01]  /*1e80*/  IMAD.IADD R22, R22, 0x1, -R10 ;  /* 0x0000000116167824 */ /* 0x000fe200078e0a0a */
[----:B------:R-:W-:Y:S02]  /*1e90*/  UMOV UR18, UR9 ;  /* 0x0000000900127c82 */ /* 0x000fe40008000000 */
[----:B------:R-:W-:Y:S01]  /*1ea0*/  ULDC.64 UR8, c[0x0][0x200] ;  /* 0x0000800000087ab9 */ /* 0x000fe20000000a00 */
[----:B------:R-:W-:-:S02]  /*1eb0*/  IMAD R6, R6, UR50, R22 ;  /* 0x0000003206067c24 */ /* 0x000fc4000f8e0216 */
[----:B------:R-:W-:-:S03]  /*1ec0*/  IMAD.WIDE.U32 R4, R7, c[0x0][0x370], R4 ;  /* 0x0000dc0007047a25 */ /* 0x000fc600078e0004 */
[C---:B------:R-:W-:Y:S02]  /*1ed0*/  IADD3 R210, P1, R6.reuse, UR24, RZ ;  /* 0x0000001806d27c10 */ /* 0x040fe4000ff3e0ff */
[----:B------:R-:W-:Y:S01]  /*1ee0*/  IADD3 R5, R5, UR10, RZ ;  /* 0x0000000a05057c10 */ /* 0x000fe2000fffe0ff */
[----:B------:R-:W-:Y:S01]  /*1ef0*/  UIMAD.WIDE UR10, UR11, UR27, UR8 ;  /* 0x0000001b0b0a72a5 */ /* 0x000fe2000f8e0208 */
[----:B------:R-:W-:Y:S01]  /*1f00*/  LEA.HI.X.SX32 R10, R6, UR22, 0x1, P1 ;  /* 0x00000016060a7c11 */ /* 0x000fe200088f0eff */
[----:B------:R-:W-:Y:S01]  /*1f10*/  IMAD.U32 R6, RZ, RZ, UR40 ;  /* 0x00000028ff067e24 */ /* 0x000fe2000f8e00ff */
[----:B------:R-:W-:-:S03]  /*1f20*/  LEA R211, P1, R210, c[0x0][0x350], 0x2 ;  /* 0x0000d400d2d37a11 */ /* 0x000fc600078210ff */
[----:B------:R-:W-:Y:S01]  /*1f30*/  IMAD.WIDE.U32 R4, R6, c[0x0][0x378], R4 ;  /* 0x0000de0006047a25 */ /* 0x000fe200078e0004 */
[----:B------:R-:W-:Y:S02]  /*1f40*/  LEA.HI.X R210, R210, c[0x0][0x354], R10, 0x2, P1 ;  /* 0x0000d500d2d27a11 */ /* 0x000fe400008f140a */
[----:B------:R-:W-:Y:S01]  /*1f50*/  PLOP3.LUT P1, PT, PT, PT, UP1, 0x80, 0x0 ;  /* 0x000000000000781c */ /* 0x000fe20003f2f018 */
[----:B------:R-:W-:Y:S01]  /*1f60*/  IMAD.WIDE.U32 R6, R6, c[0x0][0x1a8], R8 ;  /* 0x00006a0006067a25 */ /* 0x000fe200078e0008 */
[----:B------:R-:W-:-:S04]  /*1f70*/  IADD3 R5, R5, UR14, RZ ;  /* 0x0000000e05057c10 */ /* 0x000fc8000fffe0ff */
[----:B------:R-:W-:Y:S01]  /*1f80*/  IADD3 R8, R7, UR17, RZ ;  /* 0x0000001107087c10 */ /* 0x000fe2000fffe0ff */
[----:B------:R-:W-:Y:S01]  /*1f90*/  IMAD R7, R12, c[0x0][0x370], RZ ;  /* 0x0000dc000c077a24 */ /* 0x000fe200078e02ff */
[----:B------:R-:W-:Y:S01]  /*1fa0*/  LEA R242, P3, R6, c[0x0][0x160], 0x1 ;  /* 0x0000580006f27a11 */ /* 0x000fe200078608ff */
[----:B------:R-:W-:-:S03]  /*1fb0*/  IMAD.WIDE.U32 R4, R0, c[0x0][0x370], R4 ;  /* 0x0000dc0000047a25 */ /* 0x000fc600078e0004 */
[----:B------:R-:W-:Y:S01]  /*1fc0*/  LEA.HI.X R243, R6, c[0x0][0x164], R8, 0x1, P3 ;  /* 0x0000590006f37a11 */ /* 0x000fe200018f0c08 */
[----:B------:R-:W-:Y:S01]  /*1fd0*/  IMAD R7, R0, c[0x0][0x374], R7 ;  /* 0x0000dd0000077a24 */ /* 0x000fe200078e0207 */
[----:B------:R-:W-:-:S03]  /*1fe0*/  LEA R240, P2, R4, c[0x0][0x330], 0x1 ;  /* 0x0000cc0004f07a11 */ /* 0x000fc600078408ff */
[----:B------:R-:W-:-:S05]  /*1ff0*/  IMAD.IADD R5, R5, 0x1, R7 ;  /* 0x0000000105057824 */ /* 0x000fca00078e0207 */
[----:B------:R-:W-:Y:S01]  /*2000*/  LEA.HI.X R241, R4, c[0x0][0x334], R5, 0x1, P2 ;  /* 0x0000cd0004f17a11 */ /* 0x000fe200010f0c05 */
[----:B------:R-:W-:Y:S05]  /*2010*/  @P1 BRA `(.L_x_599) ;  /* 0x000007e000001947 */ /* 0x000fea0003800000 */
[----:B-1----:R-:W-:Y:S02]  /*2020*/  @UP0 UIADD3 UR7, UR35, UR36, URZ ;  /* 0x0000002423070290 */ /* 0x002fe4000fffe03f */
        /* <DEDUP_REMOVED lines=17> */
.L_x_600:
        /* <DEDUP_REMOVED lines=18> */
.L_x_601:
[----:B------:R-:W-:Y:S01]  /*2260*/  ULDC.64 UR8, c[0x0][0x3a0] ;  /* 0x0000e80000087ab9 */ /* 0x000fe20000000a00 */
[----:B------:R-:W-:Y:S01]  /*2270*/  IMAD.U32 R11, RZ, RZ, UR21 ;  /* 0x00000015ff0b7e24 */ /* 0x000fe2000f8e00ff */
[----:B------:R-:W-:Y:S01]  /*2280*/  UIMAD UR7, UR23, UR8, URZ ;  /* 0x00000008170772a4 */ /* 0x000fe2000f8e023f */
[----:B------:R-:W-:Y:S01]  /*2290*/  BSSY B0, `(.L_x_602) ;  /* 0x000001b000007945 */ /* 0x000fe20003800000 */
[----:B------:R-:W-:Y:S01]  /*22a0*/  UIMAD UR6, UR15, -0x80, UR6 ;  /* 0xffffff800f0678a4 */ /* 0x000fe2000f8e0206 */
[----:B------:R-:W-:Y:S01]  /*22b0*/  IMAD.WIDE.U32 R4, R11, c[0x0][0x3a0], R14 ;  /* 0x0000e8000b047a25 */ /* 0x000fe200078e000e */
[----:B------:R-:W-:Y:S02]  /*22c0*/  UIMAD UR7, UR21, UR9, UR7 ;  /* 0x00000009150772a4 */ /* 0x000fe4000f8e0207 */
[----:B------:R-:W-:-:S02]  /*22d0*/  USHF.R.S32.HI UR16, URZ, 0x1f, UR40 ;  /* 0x0000001f3f107899 */ /* 0x000fc40008011428 */
[----:B------:R-:W-:Y:S01]  /*22e0*/  IADD3 R6, P0, R4, UR13, RZ ;  /* 0x0000000d04067c10 */ /* 0x000fe2000ff1e0ff */
[----:B------:R-:W-:Y:S01]  /*22f0*/  ULDC.64 UR8, c[0x0][0x3b8] ;  /* 0x0000ee0000087ab9 */ /* 0x000fe20000000a00 */
        /* <DEDUP_REMOVED lines=20> */
.L_x_603:
[----:B------:R-:W-:Y:S05]  /*2440*/  BSYNC B0 ;  /* 0x0000000000007941 */ /* 0x000fea0003800000 */
.L_x_602:
        /* <DEDUP_REMOVED lines=16> */
.L_x_605:
[----:B------:R-:W-:Y:S05]  /*2550*/  BSYNC B0 ;  /* 0x0000000000007941 */ /* 0x000fea0003800000 */
.L_x_604:
[----:B------:R-:W-:Y:S01]  /*2560*/  ULDC.64 UR6, c[0x0][0x3a8] ;  /* 0x0000ea0000067ab9 */ /* 0x000fe20000000a00 */
[----:B-1----:R-:W-:Y:S01]  /*2570*/  IMAD.WIDE.U32 R4, R11, c[0x0][0x3a8], R14 ;  /* 0x0000ea000b047a25 */ /* 0x002fe200078e000e */
[----:B------:R-:W-:Y:S01]  /*2580*/  UIMAD UR6, UR23, UR6, URZ ;  /* 0x00000006170672a4 */ /* 0x000fe2000f8e023f */
[----:B------:R-:W-:Y:S01]  /*2590*/  BSSY B0, `(.L_x_606) ;  /* 0x0000018000007945 */ /* 0x000fe20003800000 */
[----:B------:R-:W-:-:S02]  /*25a0*/  USHF.R.S32.HI UR8, URZ, 0x1f, UR40 ;  /* 0x0000001f3f087899 */ /* 0x000fc40008011428 */
        /* <DEDUP_REMOVED lines=22> */
.L_x_607:
[----:B------:R-:W-:Y:S05]  /*2710*/  BSYNC B0 ;  /* 0x0000000000007941 */ /* 0x000fea0003800000 */
.L_x_606:
        /* <DEDUP_REMOVED lines=14> */
.L_x_599:
[----:B-1----:R-:W2:Y:S01]  /*2800*/  LDL R23, [R1+0x20] ;  /* 0x0000200001177983 */ /* 0x002ea20000100800 */
[----:B------:R-:W-:Y:S01]  /*2810*/  ULDC.64 UR16, c[0x0][0x1a0] ;  /* 0x0000680000107ab9 */ /* 0x000fe20000000a00 */
[----:B------:R-:W-:Y:S01]  /*2820*/  IMAD.U32 R4, RZ, RZ, UR21 ;  /* 0x00000015ff047e24 */ /* 0x000fe2000f8e00ff */
[----:B------:R-:W-:-:S02]  /*2830*/  UIMAD UR16, UR23, UR16, URZ ;  /* 0x00000010171072a4 */ /* 0x000fc4000f8e023f */
[----:B------:R-:W-:Y:S01]  /*2840*/  ULDC.64 UR8, c[0x0][0x198] ;  /* 0x0000660000087ab9 */ /* 0x000fe20000000a00 */
[C-C-:B------:R-:W-:Y:S01]  /*2850*/  IMAD.WIDE.U32 R6, R4.reuse, c[0x0][0x1a0], R14.reuse ;  /* 0x0000680004067a25 */ /* 0x140fe200078e000e */
[----:B------:R-:W-:Y:S02]  /*2860*/  UIMAD UR8, UR23, UR8, URZ ;  /* 0x00000008170872a4 */ /* 0x000fe4000f8e023f */
[----:B------:R-:W-:Y:S01]  /*2870*/  UIMAD UR17, UR21, UR17, UR16 ;  /* 0x00000011151172a4 */ /* 0x000fe2000f8e0210 */
[----:B------:R-:W-:Y:S01]  /*2880*/  IMAD.WIDE.U32 R4, R4, c[0x0][0x198], R14 ;  /* 0x0000660004047a25 */ /* 0x000fe200078e000e */
[----:B------:R-:W-:Y:S01]  /*2890*/  UIMAD UR8, UR21, UR9, UR8 ;  /* 0x00000009150872a4 */ /* 0x000fe2000f8e0208 */
[----:B------:R-:W-:-:S03]  /*28a0*/  IADD3 R6, P1, R6, UR29, RZ ;  /* 0x0000001d06067c10 */ /* 0x000fc6000ff3e0ff */
[----:B------:R-:W-:Y:S02]  /*28b0*/  IMAD.U32 R8, RZ, RZ, UR17 ;  /* 0x00000011ff087e24 */ /* 0x000fe4000f8e00ff */
[----:B------:R-:W-:Y:S01]  /*28c0*/  IMAD.U32 R10, RZ, RZ, UR8 ;  /* 0x00000008ff0a7e24 */ /* 0x000fe2000f8e00ff */
[----:B------:R-:W-:Y:S02]  /*28d0*/  UIMAD UR8, UR15, -0x80, UR6 ;  /* 0xffffff800f0878a4 */ /* 0x000fe4000f8e0206 */
[----:B------:R-:W-:Y:S02]  /*28e0*/  IADD3.X R7, R7, UR30, R8, P1, !PT ;  /* 0x0000001e07077c10 */ /* 0x000fe40008ffe408 */
[----:B------:R-:W-:-:S04]  /*28f0*/  IADD3 R8, R0, 0x40, RZ ;  /* 0x0000004000087810 */ /* 0x000fc80007ffe0ff */
[----:B------:R-:W-:Y:S02]  /*2900*/  ISETP.GE.AND P2, PT, R8, UR8, PT ;  /* 0x0000000808007c0c */ /* 0x000fe4000bf46270 */
[----:B------:R-:W-:Y:S02]  /*2910*/  IADD3 R4, P0, R4, UR31, RZ ;  /* 0x0000001f04047c10 */ /* 0x000fe4000ff1e0ff */
[----:B------:R-:W-:Y:S01]  /*2920*/  ISETP.GE.AND P3, PT, R0, UR8, PT ;  /* 0x0000000800007c0c */ /* 0x000fe2000bf66270 */
[----:B------:R-:W-:Y:S01]  /*2930*/  IMAD R9, R11, c[0x0][0x1b8], RZ ;  /* 0x00006e000b097a24 */ /* 0x000fe200078e02ff */
[----:B------:R-:W-:Y:S01]  /*2940*/  IADD3.X R5, R5, UR32, R10, P0, !PT ;  /* 0x0000002005057c10 */ /* 0x000fe200087fe40a */
[----:B------:R-:W-:Y:S02]  /*2950*/  IMAD R8, R11, c[0x0][0x1b0], RZ ;  /* 0x00006c000b087a24 */ /* 0x000fe400078e02ff */
[----:B------:R-:W-:-:S04]  /*2960*/  IMAD R9, R2, c[0x0][0x1bc], R9 ;  /* 0x00006f0002097a24 */ /* 0x000fc800078e0209 */
[----:B------:R-:W-:Y:S01]  /*2970*/  @!P2 IADD3 R16, P0, R0, 0x40, RZ ;  /* 0x000000400010a810 */ /* 0x000fe20007f1e0ff */
[C---:B------:R-:W-:Y:S02]  /*2980*/  IMAD R8, R2.reuse, c[0x0][0x1b4], R8 ;  /* 0x00006d0002087a24 */ /* 0x040fe400078e0208 */
[----:B------:R-:W-:-:S04]  /*2990*/  IMAD.WIDE.U32 R6, R2, c[0x0][0x1b8], R6 ;  /* 0x00006e0002067a25 */ /* 0x000fc800078e0006 */
[----:B------:R-:W-:-:S04]  /*29a0*/  IMAD.WIDE.U32 R4, R2, c[0x0][0x1b0], R4 ;  /* 0x00006c0002047a25 */ /* 0x000fc800078e0004 */
[--C-:B------:R-:W-:Y:S01]  /*29b0*/  @!P2 IMAD.X R2, RZ, RZ, R12.reuse, P0 ;  /* 0x000000ffff02a224 */ /* 0x100fe200000e060c */
[----:B------:R-:W-:Y:S02]  /*29c0*/  @!P2 IADD3 R14, P0, R0, 0x40, RZ ;  /* 0x00000040000ea810 */ /* 0x000fe40007f1e0ff */
[----:B------:R-:W-:Y:S01]  /*29d0*/  IADD3 R7, R7, R9, RZ ;  /* 0x0000000907077210 */ /* 0x000fe20007ffe0ff */
[----:B------:R-:W-:Y:S02]  /*29e0*/  @!P2 IMAD R2, R2, c[0x0][0x1a0], RZ ;  /* 0x000068000202aa24 */ /* 0x000fe400078e02ff */
[----:B------:R-:W-:Y:S02]  /*29f0*/  @!P3 IMAD R11, R12, c[0x0][0x1a0], RZ ;  /* 0x000068000c0bba24 */ /* 0x000fe400078e02ff */
[----:B------:R-:W-:Y:S02]  /*2a00*/  @!P2 IMAD.X R10, RZ, RZ, R12, P0 ;  /* 0x000000ffff0aa224 */ /* 0x000fe400000e060c */
[----:B------:R-:W-:Y:S01]  /*2a10*/  IMAD.IADD R5, R5, 0x1, R8 ;  /* 0x0000000105057824 */ /* 0x000fe200078e0208 */
[----:B------:R-:W-:Y:S01]  /*2a20*/  @!P2 MOV R8, R6 ;  /* 0x000000060008a202 */ /* 0x000fe20000000f00 */
[----:B------:R-:W-:-:S02]  /*2a30*/  @!P2 IMAD R21, R16, c[0x0][0x1a4], R2 ;  /* 0x000069001015aa24 */ /* 0x000fc400078e0202 */
[----:B------:R-:W-:Y:S02]  /*2a40*/  @!P2 IMAD.MOV.U32 R9, RZ, RZ, R7 ;  /* 0x000000ffff09a224 */ /* 0x000fe400078e0007 */
[----:B------:R-:W-:Y:S02]  /*2a50*/  @!P3 IMAD R2, R12, c[0x0][0x198], RZ ;  /* 0x000066000c02ba24 */ /* 0x000fe400078e02ff */
[----:B------:R-:W-:Y:S02]  /*2a60*/  @!P3 IMAD R11, R0, c[0x0][0x1a4], R11 ;  /* 0x00006900000bba24 */ /* 0x000fe400078e020b */
[----:B------:R-:W-:Y:S02]  /*2a70*/  @!P2 IMAD R10, R10, c[0x0][0x198], RZ ;  /* 0x000066000a0aaa24 */ /* 0x000fe400078e02ff */
[----:B------:R-:W-:-:S04]  /*2a80*/  @!P3 IMAD.WIDE.U32 R6, R0, c[0x0][0x1a0], R6 ;  /* 0x000068000006ba25 */ /* 0x000fc800078e0006 */
[----:B------:R-:W-:Y:S02]  /*2a90*/  @!P2 IMAD.MOV.U32 R18, RZ, RZ, R4 ;  /* 0x000000ffff12a224 */ /* 0x000fe400078e0004 */
[C---:B------:R-:W-:Y:S02]  /*2aa0*/  @!P3 IMAD R20, R0.reuse, c[0x0][0x19c], R2 ;  /* 0x000067000014ba24 */ /* 0x040fe400078e0202 */
[----:B------:R-:W-:-:S04]  /*2ab0*/  @!P3 IMAD.WIDE.U32 R12, R0, c[0x0][0x198], R4 ;  /* 0x00006600000cba25 */ /* 0x000fc800078e0004 */
[----:B------:R-:W-:Y:S01]  /*2ac0*/  @!P2 IMAD R4, R14, c[0x0][0x19c], R10 ;  /* 0x000067000e04aa24 */ /* 0x000fe200078e020a */
[----:B------:R-:W-:Y:S01]  /*2ad0*/  @!P3 LEA R10, P0, R6, c[0x0][0x170], 0x1 ;  /* 0x00005c00060aba11 */ /* 0x000fe200078008ff */
[----:B------:R-:W-:-:S05]  /*2ae0*/  @!P3 IMAD.IADD R2, R7, 0x1, R11 ;  /* 0x000000010702b824 */ /* 0x000fca00078e020b */
[----:B------:R-:W-:Y:S02]  /*2af0*/  @!P3 LEA.HI.X R11, R6, c[0x0][0x174], R2, 0x1, P0 ;  /* 0x00005d00060bba11 */ /* 0x000fe400000f0c02 */
[----:B------:R-:W-:Y:S01]  /*2b00*/  PLOP3.LUT P0, PT, PT, PT, UP6, 0x80, 0x0 ;  /* 0x000000000000781c */ /* 0x000fe20003f0f068 */
[----:B------:R-:W-:Y:S01]  /*2b10*/  UIMAD UR8, UR7, -0x40, UR13 ;  /* 0xffffffc0070878a4 */ /* 0x000fe2000f8e020d */
[----:B------:R-:W-:Y:S01]  /*2b20*/  @!P2 IMAD.WIDE.U32 R16, R16, c[0x0][0x1a0], R8 ;  /* 0x000068001010aa25 */ /* 0x000fe200078e0008 */
[----:B------:R-:W-:Y:S01]  /*2b30*/  ULEA.HI UR9, UR7, UR7, URZ, 0x1 ;  /* 0x0000000707097291 */ /* 0x000fe2000f8f083f */
[----:B------:R-:W-:-:S03]  /*2b40*/  @!P2 MOV R19, R5 ;  /* 0x000000050013a202 */ /* 0x000fc60000000f00 */
[----:B------:R-:W-:Y:S01]  /*2b50*/  ISETP.GE.AND P1, PT, R0, UR8, PT ;  /* 0x0000000800007c0c */ /* 0x000fe2000bf26270 */
[----:B------:R-:W-:Y:S01]  /*2b60*/  ULOP3.LUT UR9, UR9, 0xfffffffe, URZ, 0xc0, !UPT ;  /* 0xfffffffe09097892 */ /* 0x000fe2000f8ec03f */
[----:B------:R-:W-:Y:S02]  /*2b70*/  @!P2 IADD3 R0, R17, R21, RZ ;  /* 0x000000151100a210 */ /* 0x000fe40007ffe0ff */
[----:B------:R-:W-:Y:S01]  /*2b80*/  @!P2 LEA R8, P4, R16, c[0x0][0x170], 0x1 ;  /* 0x00005c001008aa11 */ /* 0x000fe200078808ff */
[----:B------:R-:W-:Y:S01]  /*2b90*/  @!P2 IMAD.WIDE.U32 R14, R14, c[0x0][0x198], R18 ;  /* 0x000066000e0eaa25 */ /* 0x000fe200078e0012 */
[----:B------:R-:W-:Y:S02]  /*2ba0*/  UIADD3 UR9, UR7, -UR9, URZ ;  /* 0x8000000907097290 */ /* 0x000fe4000fffe03f */
[----:B------:R-:W-:Y:S01]  /*2bb0*/  @!P2 LEA.HI.X R9, R16, c[0x0][0x174], R0, 0x1, P4 ;  /* 0x00005d001009aa11 */ /* 0x000fe200020f0c00 */
[----:B------:R-:W-:Y:S01]  /*2bc0*/  @!P3 IMAD.IADD R0, R13, 0x1, R20 ;  /* 0x000000010d00b824 */ /* 0x000fe200078e0214 */
[----:B------:R-:W-:Y:S01]  /*2bd0*/  @!P3 LEA R6, P5, R12, c[0x0][0x168], 0x1 ;  /* 0x00005a000c06ba11 */ /* 0x000fe200078a08ff */
[----:B------:R-:W-:Y:S01]  /*2be0*/  @!P2 IMAD.IADD R2, R15, 0x1, R4 ;  /* 0x000000010f02a824 */ /* 0x000fe200078e0204 */
[----:B------:R-:W-:Y:S01]  /*2bf0*/  UISETP.NE.AND UP0, UPT, UR9, 0x1, UPT ;  /* 0x000000010900788c */ /* 0x000fe2000bf05270 */
[----:B------:R-:W-:Y:S01]  /*2c00*/  @P0 BAR.SYNC.DEFER_BLOCKING 0x0 ;  /* 0x0000000000000b1d */ /* 0x000fe20000010000 */
[----:B------:R-:W-:-:S02]  /*2c10*/  @!P2 LEA R4, P4, R14, c[0x0][0x168], 0x1 ;  /* 0x00005a000e04aa11 */ /* 0x000fc400078808ff */
[----:B------:R-:W-:Y:S02]  /*2c20*/  @!P3 LEA.HI.X R7, R12, c[0x0][0x16c], R0, 0x1, P5 ;  /* 0x00005b000c07ba11 */ /* 0x000fe400028f0c00 */
[----:B------:R-:W-:Y:S02]  /*2c30*/  @!P2 LEA.HI.X R5, R14, c[0x0][0x16c], R2, 0x1, P4 ;  /* 0x00005b000e05aa11 */ /* 0x000fe400020f0c02 */
[----:B------:R-:W-:Y:S02]  /*2c40*/  PLOP3.LUT P0, PT, PT, PT, UP0, 0x80, 0x0 ;  /* 0x000000000000781c */ /* 0x000fe40003f0f008 */
[----:B------:R-:W-:Y:S01]  /*2c50*/  ISETP.GE.AND P4, PT, R245, UR8, PT ;  /* 0x00000008f5007c0c */ /* 0x000fe2000bf86270 */
[----:B------:R-:W-:Y:S01]  /*2c60*/  IMAD.MOV.U32 R251, RZ, RZ, 0x7f800000 ;  /* 0x7f800000fffb7424 */ /* 0x000fe200078e00ff */
[----:B------:R-:W-:Y:S01]  /*2c70*/  MOV R250, 0x7f800000 ;  /* 0x7f80000000fa7802 */ /* 0x000fe20000000f00 */
[----:B------:R-:W-:Y:S01]  /*2c80*/  IMAD.MOV.U32 R249, RZ, RZ, 0x7f800000 ;  /* 0x7f800000fff97424 */ /* 0x000fe200078e00ff */
[----:B------:R-:W-:-:S02]  /*2c90*/  MOV R248, 0x7f800000 ;  /* 0x7f80000000f87802 */ /* 0x000fc40000000f00 */
        /* <DEDUP_REMOVED lines=73> */
[----:B------:R-:W-:-:S03]  /*3130*/  IADD3 R2, R245, 0x28, RZ ;  /* 0x00000028f5027810 */ /* 0x000fc60007ffe0ff */
[----:B------:R1:W-:Y:S04]  /*3140*/  @!P2 LDGSTS.E.BYPASS.LTC128B.128 [R0+0xe000], [R4.64+0x80] ;  /* 0x0e0000800400afae */ /* 0x0003e8000b901d44 */
[----:B------:R-:W0:Y:S01]  /*3150*/  LDGDEPBAR ;  /* 0x00000000000079af */ /* 0x000e220000000000 */
[----:B------:R-:W-:Y:S02]  /*3160*/  ISETP.GE.AND P1, PT, R2, UR8, PT ;  /* 0x0000000802007c0c */ /* 0x000fe4000bf26270 */
[C---:B--2---:R-:W-:Y:S02]  /*3170*/  IADD3 R9, R245.reuse, 0x8, RZ ;  /* 0x00000008f5097810 */ /* 0x044fe40007ffe0ff */
[----:B------:R-:W-:Y:S02]  /*3180*/  IADD3 R8, R245, 0x20, RZ ;  /* 0x00000020f5087810 */ /* 0x000fe40007ffe0ff */
[----:B------:R-:W-:-:S02]  /*3190*/  ISETP.GE.AND P3, PT, R9, UR8, PT ;  /* 0x0000000809007c0c */ /* 0x000fc4000bf66270 */
[----:B------:R-:W-:Y:S01]  /*31a0*/  ISETP.GE.AND P2, PT, R8, UR8, PT ;  /* 0x0000000808007c0c */ /* 0x000fe2000bf46270 */
[----:B----4-:R-:W-:-:S04]  /*31b0*/  IMAD.MOV.U32 R6, RZ, RZ, 0x4 ;  /* 0x00000004ff067424 */ /* 0x010fc800078e00ff */
[----:B------:R-:W-:-:S05]  /*31c0*/  @!P1 IMAD.WIDE R6, R2, R6, UR10 ;  /* 0x0000000a02069e25 */ /* 0x000fca000f8e0206 */
[----:B------:R2:W5:Y:S01]  /*31d0*/  @!P1 LDG.E R249, [R6.64] ;  /* 0x0000000406f99981 */ /* 0x000562000c1e1900 */
[----:B-1----:R-:W-:Y:S01]  /*31e0*/  IMAD.MOV.U32 R4, RZ, RZ, 0x4 ;  /* 0x00000004ff047424 */ /* 0x002fe200078e00ff */
[----:B------:R-:W-:-:S04]  /*31f0*/  DEPBAR.LE SB0, 0x1 ;  /* 0x000080400000791a */ /* 0x000fc80000000000 */
[----:B------:R-:W-:-:S05]  /*3200*/  IMAD.WIDE R4, R245, R4, UR10 ;  /* 0x0000000af5047e25 */ /* 0x000fca000f8e0204 */
[----:B------:R1:W5:Y:S04]  /*3210*/  @!P4 LDG.E R250, [R4.64] ;  /* 0x0000000404fac981 */ /* 0x000368000c1e1900 */
[----:B------:R1:W5:Y:S04]  /*3220*/  @!P3 LDG.E R251, [R4.64+0x20] ;  /* 0x0000200404fbb981 */ /* 0x000368000c1e1900 */
[----:B------:R1:W5:Y:S04]  /*3230*/  @!P2 LDG.E R248, [R4.64+0x80] ;  /* 0x0000800404f8a981 */ /* 0x000368000c1e1900 */
[----:B------:R-:W-:Y:S01]  /*3240*/  BAR.SYNC.DEFER_BLOCKING 0x0 ;  /* 0x0000000000007b1d */ /* 0x000fe20000010000 */
[----:B--2---:R-:W-:Y:S01]  /*3250*/  IMAD.MOV.U32 R6, RZ, RZ, c[0x0][0x308] ;  /* 0x0000c200ff067624 */ /* 0x004fe200078e00ff */
[----:B------:R-:W-:-:S05]  /*3260*/  MOV R7, c[0x0][0x30c] ;  /* 0x0000c30000077a02 */ /* 0x000fca0000000f00 */
[----:B-1----:R1:W2:Y:S01]  /*3270*/  LDG.E.64 R4, [R6.64+0x8] ;  /* 0x0000080406047981 */ /* 0x0022a2000c1e1b00 */
[----:B------:R-:W-:-:S03]  /*3280*/  SHF.R.S32.HI R0, RZ, 0x1f, R22 ;  /* 0x0000001fff007819 */ /* 0x000fc60000011416 */
[----:B------:R-:W4:Y:S04]  /*3290*/  LDSM.16.M88.4 R148, [R198+0xf000] ;  /* 0x00f00000c694783b */ /* 0x000f280000000200 */
[----:B------:R-:W2:Y:S04]  /*32a0*/  LDSM.16.M88.4 R152, [R198+0xf400] ;  /* 0x00f40000c698783b */ /* 0x000ea80000000200 */
[----:B------:R-:W2:Y:S04]  /*32b0*/  LDSM.16.M88.4 R156, [R199+0xf000] ;  /* 0x00f00000c79c783b */ /* 0x000ea80000000200 */
[----:B------:R-:W2:Y:S04]  /*32c0*/  LDSM.16.M88.4 R160, [R199+0xf400] ;  /* 0x00f40000c7a0783b */ /* 0x000ea80000000200 */
[----:B------:R-:W2:Y:S04]  /*32d0*/  LDSM.16.M88.4 R164, [R198+0x11000] ;  /* 0x01100000c6a4783b */ /* 0x000ea80000000200 */
[----:B------:R-:W2:Y:S04]  /*32e0*/  LDSM.16.M88.4 R168, [R198+0x11400] ;  /* 0x01140000c6a8783b */ /* 0x000ea80000000200 */
[----:B-1----:R-:W3:Y:S04]  /*32f0*/  LDG.E.64 R6, [R6.64] ;  /* 0x0000000406067981 */ /* 0x002ee8000c1e1b00 */
[----:B------:R-:W1:Y:S04]  /*3300*/  LDSM.16.M88.4 R172, [R199+0x11000] ;  /* 0x01100000c7ac783b */ /* 0x000e680000000200 */
[----:B------:R-:W1:Y:S04]  /*3310*/  LDSM.16.M88.4 R176, [R199+0x11400] ;  /* 0x01140000c7b0783b */ /* 0x000e680000000200 */
[----:B------:R-:W1:Y:S04]  /*3320*/  LDSM.16.M88.4 R180, [R198+0x13000] ;  /* 0x01300000c6b4783b */ /* 0x000e680000000200 */
[----:B------:R-:W1:Y:S04]  /*3330*/  LDSM.16.M88.4 R184, [R198+0x13400] ;  /* 0x01340000c6b8783b */ /* 0x000e680000000200 */
[----:B------:R-:W1:Y:S04]  /*3340*/  LDSM.16.M88.4 R188, [R199+0x13000] ;  /* 0x01300000c7bc783b */ /* 0x000e680000000200 */
[----:B------:R-:W1:Y:S01]  /*3350*/  LDSM.16.M88.4 R192, [R199+0x13400] ;  /* 0x01340000c7c0783b */ /* 0x000e620000000200 */
        /* <DEDUP_REMOVED lines=52> */
[----:B------:R-:W-:Y:S01]  /*36a0*/  ULDC UR17, c[0x0][0x2e4] ;  /* 0x0000b90000117ab9 */ /* 0x000fe20000000800 */
[----:B--2---:R-:W-:-:S04]  /*36b0*/  IADD3 R2, P2, P1, R4, UR48, R22 ;  /* 0x0000003004027c10 */ /* 0x004fc8000f95e016 */
[----:B------:R-:W-:Y:S02]  /*36c0*/  IADD3.X R4, R5, UR52, R0, P2, P1 ;  /* 0x0000003405047c10 */ /* 0x000fe400097e2400 */
[----:B------:R-:W-:-:S04]  /*36d0*/  IADD3 R0, R205, 0x1800, RZ ;  /* 0x00001800cd007810 */ /* 0x000fc80007ffe0ff */
[----:B------:R-:W-:Y:S01]  /*36e0*/  SEL R0, R0, R205, !P0 ;  /* 0x000000cd00007207 */ /* 0x000fe20004000000 */
[----:B---3--:R-:W2:Y:S04]  /*36f0*/  R2UR UR22, R6 ;  /* 0x00000000061673c2 */ /* 0x008ea800000e0000 */
[----:B------:R-:W-:Y:S01]  /*3700*/  IMAD.SHL.U32 R196, R0, 0x2, RZ ;  /* 0x0000000200c47824 */ /* 0x000fe200078e00ff */
[----:B------:R3:W-:Y:S01]  /*3710*/  STL [R1+0x1c], R2 ;  /* 0x00001c0201007387 */ /* 0x0007e20000100800 */
[----:B--2---:R-:W-:-:S05]  /*3720*/  LOP3.LUT R0, R4, UR22, RZ, 0x3c, !PT ;  /* 0x0000001604007c12 */ /* 0x004fca000f8e3cff */
[----:B------:R2:W-:Y:S01]  /*3730*/  STL [R1+0x10], R0 ;  /* 0x0000100001007387 */ /* 0x0005e20000100800 */
[----:B---3--:R-:W-:-:S04]  /*3740*/  IADD3 R2, R206, 0x1800, RZ ;  /* 0x00001800ce027810 */ /* 0x008fc80007ffe0ff */
[----:B------:R-:W-:-:S05]  /*3750*/  SEL R2, R2, R206, !P0 ;  /* 0x000000ce02027207 */ /* 0x000fca0004000000 */
[----:B------:R-:W-:Y:S01]  /*3760*/  IMAD.SHL.U32 R197, R2, 0x2, RZ ;  /* 0x0000000202c57824 */ /* 0x000fe200078e00ff */
[----:B--2---:R-:W-:-:S05]  /*3770*/  MOV R0, c[0x0][0x22c] ;  /* 0x00008b0000007a02 */ /* 0x004fca0000000f00 */
[----:B------:R-:W-:-:S04]  /*3780*/  IMAD R0, R0, c[0x0][0x1c0], RZ ;  /* 0x0000700000007a24 */ /* 0x000fc800078e02ff */
[C---:B------:R-:W-:Y:S02]  /*3790*/  IMAD.SHL.U32 R5, R0.reuse, 0x10, RZ ;  /* 0x0000001000057824 */ /* 0x040fe400078e00ff */
[----:B------:R-:W-:-:S03]  /*37a0*/  IMAD.SHL.U32 R252, R0, 0x8, RZ ;  /* 0x0000000800fc7824 */ /* 0x000fc600078e00ff */
[C---:B------:R-:W-:Y:S02]  /*37b0*/  IADD3 R2, R5.reuse, 0x20, RZ ;  /* 0x0000002005027810 */ /* 0x040fe40007ffe0ff */
[----:B------:R-:W-:Y:S02]  /*37c0*/  IADD3 R0, R5, 0x40, RZ ;  /* 0x0000004005007810 */ /* 0x000fe40007ffe0ff */
[----:B------:R-:W-:-:S03]  /*37d0*/  IADD3 R2, R252, R2, RZ ;  /* 0x00000002fc027210 */ /* 0x000fc60007ffe0ff */
[C---:B------:R-:W-:Y:S02]  /*37e0*/  IMAD.IADD R0, R252.reuse, 0x1, R0 ;  /* 0x00000001fc007824 */ /* 0x040fe400078e0200 */
[----:B------:R-:W-:-:S03]  /*37f0*/  IMAD.IADD R4, R252, 0x1, R2 ;  /* 0x00000001fc047824 */ /* 0x000fc600078e0202 */
[C---:B------:R-:W-:Y:S01]  /*3800*/  IADD3 R2, R252.reuse, R0, RZ ;  /* 0x00000000fc027210 */ /* 0x040fe20007ffe0ff */
[----:B------:R-:W-:-:S04]  /*3810*/  IMAD.IADD R4, R252, 0x1, R4 ;  /* 0x00000001fc047824 */ /* 0x000fc800078e0204 */
[C---:B------:R-:W-:Y:S01]  /*3820*/  IMAD.IADD R2, R252.reuse, 0x1, R2 ;  /* 0x00000001fc027824 */ /* 0x040fe200078e0202 */
[----:B------:R-:W-:-:S03]  /*3830*/  IADD3 R4, R252, R4, RZ ;  /* 0x00000004fc047210 */ /* 0x000fc60007ffe0ff */
[C---:B------:R-:W-:Y:S02]  /*3840*/  IMAD.IADD R2, R252.reuse, 0x1, R2 ;  /* 0x00000001fc027824 */ /* 0x040fe400078e0202 */
[----:B------:R2:W-:Y:S03]  /*3850*/  STL [R1+0x4], R4 ;  /* 0x0000040401007387 */ /* 0x0005e60000100800 */
[C---:B------:R-:W-:Y:S01]  /*3860*/  IADD3 R0, R252.reuse, R2, RZ ;  /* 0x00000002fc007210 */ /* 0x040fe20007ffe0ff */
[----:B------:R3:W-:Y:S01]  /*3870*/  STL [R1], R2 ;  /* 0x0000000201007387 */ /* 0x0007e20000100800 */
[----:B------:R-:W1:Y:S01]  /*3880*/  R2UR UR31, R7 ;  /* 0x00000000071f73c2 */ /* 0x000e6200000e0000 */
[----:B--2---:R-:W-:-:S05]  /*3890*/  IMAD.IADD R4, R252, 0x1, R4 ;  /* 0x00000001fc047824 */ /* 0x004fca00078e0204 */
[----:B------:R3:W-:Y:S04]  /*38a0*/  STL [R1+0xc], R4 ;  /* 0x00000c0401007387 */ /* 0x0007e80000100800 */
[----:B------:R3:W-:Y:S01]  /*38b0*/  STL [R1+0x8], R0 ;  /* 0x0000080001007387 */ /* 0x0007e20000100800 */
[----:B------:R-:W-:Y:S02]  /*38c0*/  UIADD3 UR30, UR22, -0x61c88647, URZ ;  /* 0x9e3779b9161e7890 */ /* 0x000fe4000fffe03f */
[----:B------:R-:W-:Y:S02]  /*38d0*/  UIADD3 UR34, UR22, 0x3c6ef372, URZ ;  /* 0x3c6ef37216227890 */ /* 0x000fe4000fffe03f */
[----:B------:R-:W-:Y:S02]  /*38e0*/  UIADD3 UR28, UR22, -0x255992d5, URZ ;  /* 0xdaa66d2b161c7890 */ /* 0x000fe4000fffe03f */
[----:B------:R-:W-:-:S02]  /*38f0*/  UIADD3 UR26, UR22, 0x78dde6e4, URZ ;  /* 0x78dde6e4161a7890 */ /* 0x000fc4000fffe03f */
[----:B------:R-:W-:Y:S02]  /*3900*/  UIADD3 UR24, UR22, 0x1715609d, URZ ;  /* 0x1715609d16187890 */ /* 0x000fe4000fffe03f */
[----:B------:R-:W-:Y:S02]  /*3910*/  UIADD3 UR22, UR22, -0x4ab325aa, URZ ;  /* 0xb54cda5616167890 */ /* 0x000fe4000fffe03f */
[----:B-1----:R-:W-:Y:S02]  /*3920*/  UIADD3 UR32, UR31, -0x4498517b, URZ ;  /* 0xbb67ae851f207890 */ /* 0x002fe4000fffe03f */
[----:B------:R-:W-:Y:S02]  /*3930*/  UIADD3 UR29, UR31, 0x76cf5d0a, URZ ;  /* 0x76cf5d0a1f1d7890 */ /* 0x000fe4000fffe03f */
[----:B------:R-:W-:Y:S02]  /*3940*/  UIADD3 UR27, UR31, 0x32370b8f, URZ ;  /* 0x32370b8f1f1b7890 */ /* 0x000fe4000fffe03f */
[----:B------:R-:W-:-:S02]  /*3950*/  UIADD3 UR25, UR31, -0x126145ec, URZ ;  /* 0xed9eba141f197890 */ /* 0x000fc4000fffe03f */
[----:B------:R-:W-:Y:S02]  /*3960*/  UIADD3 UR23, UR31, -0x56f99767, URZ ;  /* 0xa90668991f177890 */ /* 0x000fe4000fffe03f */
[----:B----4-:R-:W-:Y:S02]  /*3970*/  UIADD3 UR21, UR31, 0x646e171e, URZ ;  /* 0x646e171e1f157890 */ /* 0x010fe4000fffe03f */
.L_x_613:
[----:B------:R-:W0:Y:S01]  /*3980*/  LDGDEPBAR ;  /* 0x00000000000079af */ /* 0x000e220000000000 */
[----:B---3--:R-:W-:Y:S01]  /*3990*/  IMAD.IADD R0, R204, 0x1, R197 ;  /* 0x00000001cc007824 */ /* 0x008fe200078e02c5 */
[----:B------:R-:W-:Y:S01]  /*39a0*/  USHF.L.U32 UR8, UR7, 0x6, URZ ;  /* 0x0000000607087899 */ /* 0x000fe2000800063f */
[----:B------:R-:W-:Y:S01]  /*39b0*/  IMAD.MOV.U32 R246, RZ, RZ, R211 ;  /* 0x000000fffff67224 */ /* 0x000fe200078e00d3 */
[----:B------:R-:W-:Y:S01]  /*39c0*/  ULDC UR14, c[0x0][0x2e4] ;  /* 0x0000b900000e7ab9 */ /* 0x000fe20000000800 */
[----:B-----5:R-:W1:Y:S01]  /*39d0*/  S2R R212, SR_TID.X ;  /* 0x0000000000d47919 */ /* 0x020e620000002100 */
[----:B------:R-:W-:Y:S01]  /*39e0*/  UISETP.GE.AND UP0, UPT, UR8, UR33, UPT ;  /* 0x000000210800728c */ /* 0x000fe2000bf06270 */
[----:B------:R-:W-:Y:S03]  /*39f0*/  IMAD.MOV.U32 R247, RZ, RZ, R210 ;  /* 0x000000fffff77224 */ /* 0x000fe600078e00d2 */
[----:B------:R-:W2:Y:S01]  /*3a00*/  S2R R213, SR_TID.X ;  /* 0x0000000000d57919 */ /* 0x000ea20000002100 */
[----:B------:R-:W-:Y:S04]  /*3a10*/  DEPBAR.LE SB0, 0x0 ;  /* 0x000080000000791a */ /* 0x000fe80000000000 */
[----:B------:R-:W-:Y:S01]  /*3a20*/  BAR.SYNC.DEFER_BLOCKING 0x0 ;  /* 0x0000000000007b1d */ /* 0x000fe20000010000 */
[----:B-1----:R-:W-:Y:S04]  /*3a30*/  SHF.R.S32.HI R212, RZ, 0x1f, R212 ;  /* 0x0000001fffd47819 */ /* 0x002fe800000114d4 */
[----:B--2---:R-:W-:Y:S04]  /*3a40*/  LEA.HI R212, R212, R213, RZ, 0x6 ;  /* 0x000000d5d4d47211 */ /* 0x004fe800078f30ff */
[----:B------:R-:W-:Y:S01]  /*3a50*/  SHF.R.S32.HI R212, RZ, 0x6, R212 ;  /* 0x00000006ffd47819 */ /* 0x000fe200000114d4 */
[----:B------:R-:W-:Y:S05]  /*3a60*/  LDSM.16.M88.4 R32, [R197] ;  /* 0x00000000c520783b */ /* 0x000fea0000000200 */
[----:B------:R-:W1:Y:S05]  /*3a70*/  LDSM.16.M88.4 R16, [R198+0x9000] ;  /* 0x00900000c610783b */ /* 0x000e6a0000000200 */
[----:B------:R-:W2:Y:S05]  /*3a80*/  LDSM.16.M88.4 R28, [R197+0x800] ;  /* 0x00080000c51c783b */ /* 0x000eaa0000000200 */
[----:B------:R-:W3:Y:S05]  /*3a90*/  LDSM.16.M88.4 R132, [R198+0x9400] ;  /* 0x00940000c684783b */ /* 0x000eea0000000200 */
[----:B------:R-:W-:Y:S05]  /*3aa0*/  LDSM.16.M88.4 R136, [R0] ;  /* 0x000000000088783b */ /* 0x000fea0000000200 */
[----:B------:R-:W4:Y:S05]  /*3ab0*/  LDSM.16.M88.4 R140, [R199+0x9000] ;  /* 0x00900000c78c783b */ /* 0x000f2a0000000200 */
[----:B------:R-:W3:Y:S01]  /*3ac0*/  LDSM.16.M88.4 R144, [R0+0x800] ;  /* 0x000800000090783b */ /* 0x000ee20000000200 */
        /* <DEDUP_REMOVED lines=59> */
[----:B------:R-:W-:Y:S01]  /*3e80*/  IMAD.U32 R144, RZ, RZ, UR19 ;  /* 0x00000013ff907e24 */ /* 0x000fe2000f8e00ff */
[-C--:B------:R-:W-:Y:S01]  /*3e90*/  HMMA.16816.F32 R12, R136, R146.reuse, R12 ;  /* 0x00000092880c723c */ /* 0x080fe2000000180c */
[----:B------:R-:W-:Y:S03]  /*3ea0*/  IMAD.U32 R145, RZ, RZ, UR18 ;  /* 0x00000012ff917e24 */ /* 0x000fe6000f8e00ff */
[C---:B------:R-:W-:Y:S04]  /*3eb0*/  LEA R208, P0, R245.reuse, R144, 0x2 ;  /* 0x00000090f5d07211 */ /* 0x040fe800078010ff */
[C---:B------:R-:W-:Y:S04]  /*3ec0*/  HMMA.16816.F32 R16, R132.reuse, R146, R16 ;  /* 0x000000928410723c */ /* 0x040fe80000001810 */
[----:B------:R-:W-:Y:S02]  /*3ed0*/  LEA.HI.X.SX32 R209, R245, R145, 0x2, P0 ;  /* 0x00000091f5d17211 */ /* 0x000fe400000f16ff */
[----:B------:R-:W-:Y:S02]  /*3ee0*/  PLOP3.LUT P0, PT, PT, PT, UP0, 0x80, 0x0 ;  /* 0x000000000000781c */ /* 0x000fe40003f0f008 */
[-C--:B---3--:R-:W-:Y:S01]  /*3ef0*/  HMMA.16816.F32 R20, R132, R140.reuse, R20 ;  /* 0x0000008c8414723c */ /* 0x088fe20000001814 */
        /* <DEDUP_REMOVED lines=8> */
[----:B------:R-:W-:Y:S04]  /*3f80*/  USHF.L.U32 UR9, UR15, 0x7, URZ ;  /* 0x000000070f097899 */ /* 0x000fe8000800063f */
[----:B------:R-:W-:Y:S02]  /*3f90*/  UIADD3 UR14, UR9, UR13, URZ ;  /* 0x0000000d090e7290 */ /* 0x000fe4000fffe03f */
[----:B------:R-:W-:Y:S02]  /*3fa0*/  UIADD3 UR9, UR9, 0x80, URZ ;  /* 0x0000008009097890 */ /* 0x000fe4000fffe03f */
[----:B------:R-:W-:Y:S02]  /*3fb0*/  UIADD3 UR16, UR17, UR14, -UR6 ;  /* 0x0000000e11107290 */ /* 0x000fe4000fffe806 */
[----:B------:R-:W-:Y:S02]  /*3fc0*/  UIADD3 UR14, UR8, 0x40, URZ ;  /* 0x00000040080e7890 */ /* 0x000fe4000fffe03f */
[----:B------:R-:W-:Y:S02]  /*3fd0*/  IMAD.U32 R0, RZ, RZ, UR9 ;  /* 0x00000009ff007e24 */ /* 0x000fe4000f8e00ff */
[----:B------:R-:W-:Y:S03]  /*3fe0*/  UISETP.GE.AND UP0, UPT, UR14, UR16, UPT ;  /* 0x000000100e00728c */ /* 0x000fe6000bf06270 */
[----:B------:R-:W-:Y:S01]  /*3ff0*/  ISETP.LT.AND P0, PT, R0, UR6, PT ;  /* 0x0000000600007c0c */ /* 0x000fe2000bf01270 */
[----:B------:R-:W-:Y:S02]  /*4000*/  UMOV UR14, UR17 ;  /* 0x00000011000e7c82 */ /* 0x000fe40008000000 */
[----:B------:R-:W-:Y:S11]  /*4010*/  PLOP3.LUT P1, PT, PT, PT, UP0, 0x80, 0x0 ;  /* 0x000000000000781c */ /* 0x000ff60003f2f008 */
[----:B------:R-:W-:Y:S02]  /*4020*/  @!UPT UIADD3 URZ, URZ, URZ, URZ ;  /* 0x0000003f3f3ff290 */ /* 0x000fe4000fffe03f */
[----:B------:R-:W-:-:S05]  /*4030*/  @!P1 BRA P0, `(.L_x_610) ;  /* 0x00000ac000009947 */ /* 0x000fca0000000000 */
.L_x_609:
[----:B-1----:R-:W-:Y:S01]  /*4040*/  IADD3 R208, R245, UR8, RZ ;  /* 0x00000008f5d07c10 */ /* 0x002fe2000fffe0ff */
[----:B------:R-:W1:Y:S01]  /*4050*/  S2R R0, SR_TID.X ;  /* 0x0000000000007919 */ /* 0x000e620000002100 */
[----:B------:R-:W-:Y:S01]  /*4060*/  LOP3.LUT R207, R207, 0xffffff7f, RZ, 0xc0, !PT ;  /* 0xffffff7fcfcf7812 */ /* 0x000fe200078ec0ff */
[----:B------:R-:W-:Y:S01]  /*4070*/  IMAD.SHL.U32 R2, R212, 0x20, RZ ;  /* 0x00000020d4027824 */ /* 0x000fe200078e00ff */
[C---:B------:R-:W-:Y:S01]  /*4080*/  IADD3 R133, R208.reuse, 0x8, RZ ;  /* 0x00000008d0857810 */ /* 0x040fe20007ffe0ff */
[----:B------:R-:W-:Y:S02]  /*4090*/  UIADD3 UR8, UR6, 0x1, -UR13 ;  /* 0x0000000106087890 */ /* 0x000fe4000fffe80d */
[----:B------:R-:W-:Y:S02]  /*40a0*/  UIADD3 UR9, -UR14, UR6, -UR13 ;  /* 0x000000060e097290 */ /* 0x000fe4000fffe90d */
[----:B------:R-:W-:Y:S02]  /*40b0*/  UIADD3 UR8, UR8, UR43, URZ ;  /* 0x0000002b08087290 */ /* 0x000fe4000fffe03f */
[----:B------:R-:W-:Y:S02]  /*40c0*/  UMOV UR17, UR14 ;  /* 0x0000000e00117c82 */ /* 0x000fe40008000000 */
[C---:B------:R-:W-:Y:S02]  /*40d0*/  IADD3 R136, R133.reuse, UR9, RZ ;  /* 0x0000000985887c10 */ /* 0x040fe4000fffe0ff */
[----:B------:R-:W-:Y:S02]  /*40e0*/  IADD3 R135, R133, UR8, RZ ;  /* 0x0000000885877c10 */ /* 0x000fe4000fffe0ff */
[----:B------:R-:W-:Y:S02]  /*40f0*/  IMNMX R136, RZ, R136, !PT ;  /* 0x00000088ff887217 */ /* 0x000fe40007800200 */
[C---:B------:R-:W-:Y:S02]  /*4100*/  IADD3 R132, R208.reuse, UR9, RZ ;  /* 0x00000009d0847c10 */ /* 0x040fe4000fffe0ff */
[----:B------:R-:W-:Y:S02]  /*4110*/  IMNMX R135, R135, UR6, PT ;  /* 0x0000000687877c17 */ /* 0x000fe4000b800200 */
[----:B------:R-:W-:Y:S02]  /*4120*/  IMNMX R132, RZ, R132, !PT ;  /* 0x00000084ff847217 */ /* 0x000fe40007800200 */
[----:B------:R-:W-:Y:S01]  /*4130*/  IADD3 R134, R208, UR8, RZ ;  /* 0x00000008d0867c10 */ /* 0x000fe2000fffe0ff */
[----:B-1----:R-:W-:Y:S05]  /*4140*/  IMAD.SHL.U32 R0, R0, 0x2, RZ ;  /* 0x0000000200007824 */ /* 0x002fea00078e00ff */
[----:B------:R-:W-:Y:S01]  /*4150*/  LOP3.LUT R2, R2, 0x6, R0, 0xf8, !PT ;  /* 0x0000000602027812 */ /* 0x000fe200078ef800 */
[----:B------:R-:W-:Y:S04]  /*4160*/  IMAD.U32 R0, RZ, RZ, UR15 ;  /* 0x0000000fff007e24 */ /* 0x000fe8000f8e00ff */
[----:B------:R-:W-:Y:S01]  /*4170*/  IMAD R0, R0, 0x80, R2 ;  /* 0x0000008000007824 */ /* 0x000fe200078e0202 */
[----:B------:R-:W-:Y:S04]  /*4180*/  IMNMX R2, R134, UR6, PT ;  /* 0x0000000686027c17 */ /* 0x000fe8000b800200 */
[C---:B------:R-:W-:Y:S02]  /*4190*/  ISETP.GE.AND P6, PT, R0.reuse, R136, PT ;  /* 0x000000880000720c */ /* 0x040fe40003fc6270 */
[C---:B------:R-:W-:Y:S02]  /*41a0*/  IADD3 R143, R0.reuse, 0x1, RZ ;  /* 0x00000001008f7810 */ /* 0x040fe40007ffe0ff */
[C---:B------:R-:W-:Y:S02]  /*41b0*/  ISETP.GE.OR P6, PT, R0.reuse, R135, !P6 ;  /* 0x000000870000720c */ /* 0x040fe400077c6670 */
[----:B------:R-:W-:Y:S02]  /*41c0*/  IADD3 R142, R0, 0x8, RZ ;  /* 0x00000008008e7810 */ /* 0x000fe40007ffe0ff */
[----:B------:R-:W-:Y:S02]  /*41d0*/  FSEL R6, R6, -INF , !P6 ;  /* 0xff80000006067808 */ /* 0x000fe40007000000 */
[CC--:B------:R-:W-:Y:S02]  /*41e0*/  ISETP.GE.AND P6, PT, R143.reuse, R132.reuse, PT ;  /* 0x000000848f00720c */ /* 0x0c0fe40003fc6270 */
[----:B------:R-:W-:Y:S02]  /*41f0*/  ISETP.GE.AND P5, PT, R142, R132, PT ;  /* 0x000000848e00720c */ /* 0x000fe40003fa6270 */
[-C--:B------:R-:W-:Y:S02]  /*4200*/  ISETP.GE.OR P6, PT, R143, R2.reuse, !P6 ;  /* 0x000000028f00720c */ /* 0x080fe400077c6670 */
[----:B------:R-:W-:Y:S02]  /*4210*/  IADD3 R141, R0, 0x9, RZ ;  /* 0x00000009008d7810 */ /* 0x000fe40007ffe0ff */
[----:B------:R-:W-:Y:S02]  /*4220*/  ISETP.GE.OR P5, PT, R142, R2, !P5 ;  /* 0x000000028e00720c */ /* 0x000fe40006fa6670 */
[C---:B------:R-:W-:Y:S02]  /*4230*/  ISETP.GE.AND P4, PT, R141.reuse, R132, PT ;  /* 0x000000848d00720c */ /* 0x040fe40003f86270 */
[----:B------:R-:W-:Y:S02]  /*4240*/  IADD3 R140, R0, 0x10, RZ ;  /* 0x00000010008c7810 */ /* 0x000fe40007ffe0ff */
[----:B------:R-:W-:Y:S02]  /*4250*/  ISETP.GE.OR P4, PT, R141, R2, !P4 ;  /* 0x000000028d00720c */ /* 0x000fe40006786670 */
[----:B------:R-:W-:Y:S02]  /*4260*/  ISETP.GE.AND P3, PT, R140, R132, PT ;  /* 0x000000848c00720c */ /* 0x000fe40003f66270 */
[----:B------:R-:W-:Y:S02]  /*4270*/  @P6 LOP3.LUT R207, R207, 0x80, RZ, 0xfc, !PT ;  /* 0x00000080cfcf6812 */ /* 0x000fe400078efcff */
[----:B------:R-:W-:Y:S02]  /*4280*/  IADD3 R139, R0, 0x11, RZ ;  /* 0x00000011008b7810 */ /* 0x000fe40007ffe0ff */
[----:B------:R-:W-:Y:S02]  /*4290*/  LOP3.LUT R207, R207, 0xffffffbf, RZ, 0xc0, !PT ;  /* 0xffffffbfcfcf7812 */ /* 0x000fe400078ec0ff */
[----:B------:R-:W-:Y:S02]  /*42a0*/  ISETP.GE.OR P3, PT, R140, R2, !P3 ;  /* 0x000000028c00720c */ /* 0x000fe40005f66670 */
[----:B------:R-:W-:Y:S02]  /*42b0*/  @P5 LOP3.LUT R207, R207, 0x40, RZ, 0xfc, !PT ;  /* 0x00000040cfcf5812 */ /* 0x000fe400078efcff */
[----:B------:R-:W-:Y:S02]  /*42c0*/  ISETP.GE.AND P2, PT, R139, R132, PT ;  /* 0x000000848b00720c */ /* 0x000fe40003f46270 */
[----:B------:R-:W-:Y:S02]  /*42d0*/  LOP3.LUT R207, R207, 0xffffffdf, RZ, 0xc0, !PT ;  /* 0xffffffdfcfcf7812 */ /* 0x000fe400078ec0ff */
[C---:B------:R-:W-:Y:S02]  /*42e0*/  IADD3 R138, R0.reuse, 0x18, RZ ;  /* 0x00000018008a7810 */ /* 0x040fe40007ffe0ff */
[----:B------:R-:W-:Y:S02]  /*42f0*/  @P4 LOP3.LUT R207, R207, 0x20, RZ, 0xfc, !PT ;  /* 0x00000020cfcf4812 */ /* 0x000fe400078efcff */
[----:B------:R-:W-:Y:S02]  /*4300*/  ISETP.GE.OR P2, PT, R139, R2, !P2 ;  /* 0x000000028b00720c */ /* 0x000fe40005746670 */
[----:B------:R-:W-:Y:S02]  /*4310*/  LOP3.LUT R207, R207, 0xffffffef, RZ, 0xc0, !PT ;  /* 0xffffffefcfcf7812 */ /* 0x000fe400078ec0ff */
[-C--:B------:R-:W-:Y:S02]  /*4320*/  ISETP.GE.AND P0, PT, R0, R132.reuse, PT ;  /* 0x000000840000720c */ /* 0x080fe40003f06270 */
[----:B------:R-:W-:Y:S02]  /*4330*/  ISETP.GE.AND P1, PT, R138, R132, PT ;  /* 0x000000848a00720c */ /* 0x000fe40003f26270 */
[----:B------:R-:W-:Y:S02]  /*4340*/  @P3 LOP3.LUT R207, R207, 0x10, RZ, 0xfc, !PT ;  /* 0x00000010cfcf3812 */ /* 0x000fe400078efcff */
[C---:B------:R-:W-:Y:S02]  /*4350*/  IADD3 R137, R0.reuse, 0x19, RZ ;  /* 0x0000001900897810 */ /* 0x040fe40007ffe0ff */
[-C--:B------:R-:W-:Y:S02]  /*4360*/  ISETP.GE.OR P0, PT, R0, R2.reuse, !P0 ;  /* 0x000000020000720c */ /* 0x080fe40004706670 */
[----:B------:R-:W-:Y:S02]  /*4370*/  ISETP.GE.OR P1, PT, R138, R2, !P1 ;  /* 0x000000028a00720c */ /* 0x000fe40004f26670 */
[----:B------:R-:W-:Y:S02]  /*4380*/  LOP3.LUT R207, R207, 0xfffffff7, RZ, 0xc0, !PT ;  /* 0xfffffff7cfcf7812 */ /* 0x000fe400078ec0ff */
[----:B------:R-:W-:Y:S02]  /*4390*/  FSEL R4, R4, -INF , !P0 ;  /* 0xff80000004047808 */ /* 0x000fe40004000000 */
[----:B------:R-:W-:Y:S02]  /*43a0*/  ISETP.GE.AND P0, PT, R137, R132, PT ;  /* 0x000000848900720c */ /* 0x000fe40003f06270 */
[----:B------:R-:W-:Y:S02]  /*43b0*/  @P2 LOP3.LUT R207, R207, 0x8, RZ, 0xfc, !PT ;  /* 0x00000008cfcf2812 */ /* 0x000fe400078efcff */
[----:B------:R-:W-:Y:S02]  /*43c0*/  ISETP.GE.OR P0, PT, R137, R2, !P0 ;  /* 0x000000028900720c */ /* 0x000fe40004706670 */
[----:B------:R-:W-:Y:S02]  /*43d0*/  LOP3.LUT R207, R207, 0xfffffffb, RZ, 0xc0, !PT ;  /* 0xfffffffbcfcf7812 */ /* 0x000fe400078ec0ff */
[----:B------:R-:W-:Y:S02]  /*43e0*/  ISETP.GE.AND P6, PT, R142, R136, PT ;  /* 0x000000888e00720c */ /* 0x000fe40003fc6270 */
[----:B------:R-:W-:Y:S02]  /*43f0*/  @P1 LOP3.LUT R207, R207, 0x4, RZ, 0xfc, !PT ;  /* 0x00000004cfcf1812 */ /* 0x000fe400078efcff */
[----:B------:R-:W-:Y:S02]  /*4400*/  IADD3 R2, R208, 0x20, RZ ;  /* 0x00000020d0027810 */ /* 0x000fe40007ffe0ff */
[----:B------:R-:W-:Y:S02]  /*4410*/  LOP3.LUT R207, R207, 0xfffffffd, RZ, 0xc0, !PT ;  /* 0xfffffffdcfcf7812 */ /* 0x000fe400078ec0ff */
[C---:B------:R-:W-:Y:S02]  /*4420*/  IADD3 R134, R2.reuse, UR9, RZ ;  /* 0x0000000902867c10 */ /* 0x040fe4000fffe0ff */
[----:B------:R-:W-:Y:S02]  /*4430*/  @P0 LOP3.LUT R207, R207, 0x2, RZ, 0xfc, !PT ;  /* 0x00000002cfcf0812 */ /* 0x000fe400078efcff */
[----:B------:R-:W-:Y:S02]  /*4440*/  IADD3 R133, R2, UR8, RZ ;  /* 0x0000000802857c10 */ /* 0x000fe4000fffe0ff */
[----:B------:R-:W-:Y:S02]  /*4450*/  LOP3.LUT R207, R207, 0xfffffeff, RZ, 0xc0, !PT ;  /* 0xfffffeffcfcf7812 */ /* 0x000fe400078ec0ff */
[----:B------:R-:W-:Y:S02]  /*4460*/  IMNMX R134, RZ, R134, !PT ;  /* 0x00000086ff867217 */ /* 0x000fe40007800200 */
[----:B------:R-:W-:Y:S02]  /*4470*/  @P6 LOP3.LUT R207, R207, 0x100, RZ, 0xfc, !PT ;  /* 0x00000100cfcf6812 */ /* 0x000fe400078efcff */
[----:B------:R-:W-:Y:S02]  /*4480*/  IADD3 R208, R208, 0x28, RZ ;  /* 0x00000028d0d07810 */ /* 0x000fe40007ffe0ff */
[C---:B------:R-:W-:Y:S02]  /*4490*/  LOP3.LUT P6, RZ, R207.reuse, 0x2, RZ, 0xc0, !PT ;  /* 0x00000002cfff7812 */ /* 0x040fe400078cc0ff */
[----:B------:R-:W-:Y:S02]  /*44a0*/  LOP3.LUT R207, R207, 0xfffffdff, RZ, 0xc0, !PT ;  /* 0xfffffdffcfcf7812 */ /* 0x000fe400078ec0ff */
[----:B------:R-:W-:Y:S02]  /*44b0*/  IMNMX R133, R133, UR6, PT ;  /* 0x0000000685857c17 */ /* 0x000fe4000b800200 */
[----:B------:R-:W-:Y:S02]  /*44c0*/  ISETP.GE.AND P0, PT, R0, R134, PT ;  /* 0x000000860000720c */ /* 0x000fe40003f06270 */
[----:B------:R-:W-:Y:S02]  /*44d0*/  IADD3 R132, R208, UR9, RZ ;  /* 0x00000009d0847c10 */ /* 0x000fe4000fffe0ff */
[----:B------:R-:W-:Y:S02]  /*44e0*/  ISETP.GE.OR P0, PT, R0, R133, !P0 ;  /* 0x000000850000720c */ /* 0x000fe40004706670 */
[----:B------:R-:W-:Y:S02]  /*44f0*/  IADD3 R2, R208, UR8, RZ ;  /* 0x00000008d0027c10 */ /* 0x000fe4000fffe0ff */
[----:B------:R-:W-:Y:S02]  /*4500*/  @P6 LOP3.LUT R207, R207, 0x200, RZ, 0xfc, !PT ;  /* 0x00000200cfcf6812 */ /* 0x000fe400078efcff */
[----:B------:R-:W-:Y:S02]  /*4510*/  IMNMX R132, RZ, R132, !PT ;  /* 0x00000084ff847217 */ /* 0x000fe40007800200 */
[C---:B------:R-:W-:Y:S02]  /*4520*/  LOP3.LUT P6, RZ, R207.reuse, 0x4, RZ, 0xc0, !PT ;  /* 0x00000004cfff7812 */ /* 0x040fe400078cc0ff */
[----:B------:R-:W-:Y:S02]  /*4530*/  LOP3.LUT R207, R207, 0xfffffbff, RZ, 0xc0, !PT ;  /* 0xfffffbffcfcf7812 */ /* 0x000fe400078ec0ff */
[----:B------:R-:W-:Y:S02]  /*4540*/  FSEL R8, R8, -INF , !P0 ;  /* 0xff80000008087808 */ /* 0x000fe40004000000 */
[----:B------:R-:W-:Y:S02]  /*4550*/  IMNMX R2, R2, UR6, PT ;  /* 0x0000000602027c17 */ /* 0x000fe4000b800200 */
[C---:B------:R-:W-:Y:S02]  /*4560*/  ISETP.GE.AND P0, PT, R0.reuse, R132, PT ;  /* 0x000000840000720c */ /* 0x040fe40003f06270 */
[----:B------:R-:W-:Y:S02]  /*4570*/  ISETP.GE.AND P5, PT, R141, R136, PT ;  /* 0x000000888d00720c */ /* 0x000fe40003fa6270 */
[----:B------:R-:W-:Y:S02]  /*4580*/  ISETP.GE.OR P0, PT, R0, R2, !P0 ;  /* 0x000000020000720c */ /* 0x000fe40004706670 */
[----:B------:R-:W-:Y:S02]  /*4590*/  @P6 LOP3.LUT R207, R207, 0x400, RZ, 0xfc, !PT ;  /* 0x00000400cfcf6812 */ /* 0x000fe400078efcff */
[----:B------:R-:W-:Y:S02]  /*45a0*/  FSEL R10, R10, -INF , !P0 ;  /* 0xff8000000a0a7808 */ /* 0x000fe40004000000 */
[C---:B------:R-:W-:Y:S02]  /*45b0*/  LOP3.LUT P6, RZ, R207.reuse, 0x8, RZ, 0xc0, !PT ;  /* 0x00000008cfff7812 */ /* 0x040fe400078cc0ff */
[----:B------:R-:W-:Y:S02]  /*45c0*/  LOP3.LUT R207, R207, 0xfffff7ff, RZ, 0xc0, !PT ;  /* 0xfffff7ffcfcf7812 */ /* 0x000fe400078ec0ff */
[-C--:B------:R-:W-:Y:S02]  /*45d0*/  ISETP.GE.AND P4, PT, R140, R136.reuse, PT ;  /* 0x000000888c00720c */ /* 0x080fe40003f86270 */
[-C--:B------:R-:W-:Y:S02]  /*45e0*/  ISETP.GE.AND P3, PT, R139, R136.reuse, PT ;  /* 0x000000888b00720c */ /* 0x080fe40003f66270 */
[-C--:B------:R-:W-:Y:S02]  /*45f0*/  ISETP.GE.AND P2, PT, R138, R136.reuse, PT ;  /* 0x000000888a00720c */ /* 0x080fe40003f46270 */
[----:B------:R-:W-:Y:S02]  /*4600*/  ISETP.GE.AND P1, PT, R137, R136, PT ;  /* 0x000000888900720c */ /* 0x000fe40003f26270 */
[-C--:B------:R-:W-:Y:S02]  /*4610*/  ISETP.GE.OR P5, PT, R141, R135.reuse, !P5 ;  /* 0x000000878d00720c */ /* 0x080fe40006fa6670 */
[----:B------:R-:W-:Y:S02]  /*4620*/  @P6 LOP3.LUT R207, R207, 0x800, RZ, 0xfc, !PT ;  /* 0x00000800cfcf6812 */ /* 0x000fe400078efcff */
[-C--:B------:R-:W-:Y:S02]  /*4630*/  ISETP.GE.OR P4, PT, R140, R135.reuse, !P4 ;  /* 0x000000878c00720c */ /* 0x080fe40006786670 */
[C---:B------:R-:W-:Y:S02]  /*4640*/  LOP3.LUT P6, RZ, R207.reuse, 0x20, RZ, 0xc0, !PT ;  /* 0x00000020cfff7812 */ /* 0x040fe400078cc0ff */
[----:B------:R-:W-:Y:S02]  /*4650*/  LOP3.LUT R207, R207, 0xffffefff, RZ, 0xc0, !PT ;  /* 0xffffefffcfcf7812 */ /* 0x000fe400078ec0ff */
[-C--:B------:R-:W-:Y:S02]  /*4660*/  ISETP.GE.OR P3, PT, R139, R135.reuse, !P3 ;  /* 0x000000878b00720c */ /* 0x080fe40005f66670 */
[-C--:B------:R-:W-:Y:S02]  /*4670*/  ISETP.GE.OR P2, PT, R138, R135.reuse, !P2 ;  /* 0x000000878a00720c */ /* 0x080fe40005746670 */
[-C--:B------:R-:W-:Y:S02]  /*4680*/  ISETP.GE.OR P1, PT, R137, R135.reuse, !P1 ;  /* 0x000000878900720c */ /* 0x080fe40004f26670 */
[----:B------:R-:W-:Y:S02]  /*4690*/  FSEL R19, R19, -INF , !P5 ;  /* 0xff80000013137808 */ /* 0x000fe40006800000 */
[-C--:B------:R-:W-:Y:S02]  /*46a0*/  ISETP.GE.AND P5, PT, R141, R134.reuse, PT ;  /* 0x000000868d00720c */ /* 0x080fe40003fa6270 */
        /* <DEDUP_REMOVED lines=8> */
[----:B------:R-:W-:Y:S02]  /*4730*/  ISETP.GE.AND P2, PT, R138, R134, PT ;  /* 0x000000868a00720c */ /* 0x000fe40003f46270 */
[----:B------:R-:W-:Y:S02]  /*4740*/  @P6 LOP3.LUT R207, R207, 0x2000, RZ, 0xfc, !PT ;  /* 0x00002000cfcf6812 */ /* 0x000fe400078efcff */
[----:B------:R-:W-:Y:S02]  /*4750*/  FSEL R35, R35, -INF , !P1 ;  /* 0xff80000023237808 */ /* 0x000fe40004800000 */
[C---:B------:R-:W-:Y:S02]  /*4760*/  LOP3.LUT P6, RZ, R207.reuse, 0x80, RZ, 0xc0, !PT ;  /* 0x00000080cfff7812 */ /* 0x040fe400078cc0ff */
[----:B------:R-:W-:Y:S02]  /*4770*/  LOP3.LUT P0, RZ, R207, 0x10, RZ, 0xc0, !PT ;  /* 0x00000010cfff7812 */ /* 0x000fe4000780c0ff */
[----:B------:R-:W-:Y:S02]  /*4780*/  FSEL R5, R5, -INF , !P6 ;  /* 0xff80000005057808 */ /* 0x000fe40007000000 */
[C---:B------:R-:W-:Y:S02]  /*4790*/  LOP3.LUT P6, RZ, R207.reuse, 0x2000, RZ, 0xc0, !PT ;  /* 0x00002000cfff7812 */ /* 0x040fe400078cc0ff */
[----:B------:R-:W-:Y:S02]  /*47a0*/  FSEL R20, R20, -INF , !P0 ;  /* 0xff80000014147808 */ /* 0x000fe40004000000 */
[----:B------:R-:W-:Y:S02]  /*47b0*/  FSEL R16, R16, -INF , !P6 ;  /* 0xff80000010107808 */ /* 0x000fe40007000000 */
[----:B------:R-:W-:Y:S02]  /*47c0*/  LOP3.LUT P6, RZ, R207, 0x1000, RZ, 0xc0, !PT ;  /* 0x00001000cfff7812 */ /* 0x000fe400078cc0ff */
[----:B------:R-:W-:Y:S02]  /*47d0*/  ISETP.GE.AND P0, PT, R143, R136, PT ;  /* 0x000000888f00720c */ /* 0x000fe40003f06270 */
[----:B------:R-:W-:Y:S02]  /*47e0*/  FSEL R17, R17, -INF , !P6 ;  /* 0xff80000011117808 */ /* 0x000fe40007000000 */
[----:B------:R-:W-:Y:S02]  /*47f0*/  LOP3.LUT P6, RZ, R207, 0x800, RZ, 0xc0, !PT ;  /* 0x00000800cfff7812 */ /* 0x000fe400078cc0ff */
[-C--:B------:R-:W-:Y:S02]  /*4800*/  ISETP.GE.OR P0, PT, R143, R135.reuse, !P0 ;  /* 0x000000878f00720c */ /* 0x080fe40004706670 */
        /* <DEDUP_REMOVED lines=8> */
[-C--:B------:R-:W-:Y:S02]  /*4890*/  ISETP.GE.AND P1, PT, R137, R134.reuse, PT ;  /* 0x000000868900720c */ /* 0x080fe40003f26270 */
[----:B------:R-:W-:Y:S02]  /*48a0*/  ISETP.GE.OR P6, PT, R142, R135, !P6 ;  /* 0x000000878e00720c */ /* 0x000fe400077c6670 */
[-C--:B------:R-:W-:Y:S02]  /*48b0*/  ISETP.GE.OR P0, PT, R143, R133.reuse, !P0 ;  /* 0x000000858f00720c */ /* 0x080fe40004706670 */
[----:B------:R-:W-:Y:S02]  /*48c0*/  FSEL R18, R18, -INF , !P6 ;  /* 0xff80000012127808 */ /* 0x000fe40007000000 */
[C---:B------:R-:W-:Y:S02]  /*48d0*/  ISETP.GE.AND P6, PT, R142.reuse, R134, PT ;  /* 0x000000868e00720c */ /* 0x040fe40003fc6270 */
[-C--:B------:R-:W-:Y:S02]  /*48e0*/  ISETP.GE.OR P5, PT, R141, R133.reuse, !P5 ;  /* 0x000000858d00720c */ /* 0x080fe40006fa6670 */
[-C--:B------:R-:W-:Y:S02]  /*48f0*/  ISETP.GE.OR P6, PT, R142, R133.reuse, !P6 ;  /* 0x000000858e00720c */ /* 0x080fe400077c6670 */
[-C--:B------:R-:W-:Y:S02]  /*4900*/  ISETP.GE.OR P4, PT, R140, R133.reuse, !P4 ;  /* 0x000000858c00720c */ /* 0x080fe40006786670 */
[-C--:B------:R-:W-:Y:S02]  /*4910*/  ISETP.GE.OR P3, PT, R139, R133.reuse, !P3 ;  /* 0x000000858b00720c */ /* 0x080fe40005f66670 */
[-C--:B------:R-:W-:Y:S02]  /*4920*/  ISETP.GE.OR P2, PT, R138, R133.reuse, !P2 ;  /* 0x000000858a00720c */ /* 0x080fe40005746670 */
        /* <DEDUP_REMOVED lines=29> */
.L_x_610:
[C---:B------:R-:W-:Y:S01]  /*4b00*/  FSETP.NEU.FTZ.AND P0, PT, R250.reuse, -INF , PT ;  /* 0xff800000fa00780b */ /* 0x040fe20003f1d000 */
[----:B------:R-:W2:Y:S01]  /*4b10*/  LDL R135, [R1+0x1c] ;  /* 0x00001c0001877983 */ /* 0x000ea20000100800 */
[----:B------:R-:W-:Y:S01]  /*4b20*/  FMUL.FTZ R132, R250, 1.4426950216293334961 ;  /* 0x3fb8aa3bfa847820 */ /* 0x000fe20000410000 */
[----:B------:R-:W-:Y:S01]  /*4b30*/  UISETP.GT.AND UP2, UPT, UR7, UR20, UPT ;  /* 0x000000140700728c */ /* 0x000fe2000bf44270 */
[C---:B------:R-:W-:Y:S01]  /*4b40*/  FMUL.FTZ R0, R251.reuse, 1.4426950216293334961 ;  /* 0x3fb8aa3bfb007820 */ /* 0x040fe20000410000 */
[----:B------:R-:W3:Y:S01]  /*4b50*/  LDL R134, [R1+0x24] ;  /* 0x0000240001867983 */ /* 0x000ee20000100800 */
[----:B------:R-:W-:Y:S01]  /*4b60*/  FMUL.FTZ R2, R248, 1.4426950216293334961 ;  /* 0x3fb8aa3bf8027820 */ /* 0x000fe20000410000 */
[----:B------:R-:W-:Y:S02]  /*4b70*/  FSEL R132, R132, RZ, P0 ;  /* 0x000000ff84847208 */ /* 0x000fe40000000000 */
[----:B------:R-:W-:Y:S01]  /*4b80*/  FSETP.NEU.FTZ.AND P0, PT, R251, -INF , PT ;  /* 0xff800000fb00780b */ /* 0x000fe20003f1d000 */
[----:B------:R-:W4:Y:S02]  /*4b90*/  LDL R133, [R1+0x10] ;  /* 0x0000100001857983 */ /* 0x000f240000100800 */
[--C-:B------:R-:W-:Y:S02]  /*4ba0*/  FFMA.FTZ R32, R32, c[0x0][0x23c], -R132.reuse ;  /* 0x00008f0020207a23 */ /* 0x100fe40000010884 */
[--C-:B------:R-:W-:Y:S02]  /*4bb0*/  FFMA.FTZ R4, R4, c[0x0][0x23c], -R132.reuse ;  /* 0x00008f0004047a23 */ /* 0x100fe40000010884 */
[----:B------:R1:W1:Y:S01]  /*4bc0*/  MUFU.EX2 R234, R32 ;  /* 0x0000002000ea7308 */ /* 0x0002620000000800 */
[--C-:B------:R-:W-:Y:S02]  /*4bd0*/  FFMA.FTZ R33, R33, c[0x0][0x23c], -R132.reuse ;  /* 0x00008f0021217a23 */ /* 0x100fe40000010884 */
[--C-:B------:R-:W-:Y:S02]  /*4be0*/  FFMA.FTZ R16, R16, c[0x0][0x23c], -R132.reuse ;  /* 0x00008f0010107a23 */ /* 0x100fe40000010884 */
[--C-:B------:R-:W-:Y:S02]  /*4bf0*/  FFMA.FTZ R20, R20, c[0x0][0x23c], -R132.reuse ;  /* 0x00008f0014147a23 */ /* 0x100fe40000010884 */
[--C-:B------:R-:W-:Y:S02]  /*4c00*/  FFMA.FTZ R220, R17, c[0x0][0x23c], -R132.reuse ;  /* 0x00008f0011dc7a23 */ /* 0x100fe40000010884 */
[--C-:B------:R-:W-:Y:S01]  /*4c10*/  FFMA.FTZ R215, R21, c[0x0][0x23c], -R132.reuse ;  /* 0x00008f0015d77a23 */ /* 0x100fe20000010884 */
[----:B------:R-:W-:Y:S01]  /*4c20*/  MUFU.EX2 R227, R33 ;  /* 0x0000002100e37308 */ /* 0x000fe20000000800 */
[----:B------:R-:W-:Y:S09]  /*4c30*/  FFMA.FTZ R132, R5, c[0x0][0x23c], -R132 ;  /* 0x00008f0005847a23 */ /* 0x000ff20000010884 */
[----:B------:R-:W-:Y:S01]  /*4c40*/  MUFU.EX2 R140, R132 ;  /* 0x00000084008c7308 */ /* 0x000fe20000000800 */
[----:B-1----:R-:W-:Y:S01]  /*4c50*/  FSEL R32, R0, RZ, P0 ;  /* 0x000000ff00207208 */ /* 0x002fe20000000000 */
[----:B------:R-:W-:Y:S01]  /*4c60*/  FMUL.FTZ R0, R249, 1.4426950216293334961 ;  /* 0x3fb8aa3bf9007820 */ /* 0x000fe20000410000 */
[----:B------:R-:W-:Y:S03]  /*4c70*/  FSETP.NEU.FTZ.AND P0, PT, R248, -INF , PT ;  /* 0xff800000f800780b */ /* 0x000fe60003f1d000 */
[--C-:B------:R-:W-:Y:S01]  /*4c80*/  FFMA.FTZ R19, R19, c[0x0][0x23c], -R32.reuse ;  /* 0x00008f0013137a23 */ /* 0x100fe20000010820 */
[----:B------:R-:W-:Y:S01]  /*4c90*/  FSEL R2, R2, RZ, P0 ;  /* 0x000000ff02027208 */ /* 0x000fe20000000000 */
[--C-:B------:R-:W-:Y:S01]  /*4ca0*/  FFMA.FTZ R18, R18, c[0x0][0x23c], -R32.reuse ;  /* 0x00008f0012127a23 */ /* 0x100fe20000010820 */
[----:B------:R-:W-:Y:S01]  /*4cb0*/  FSETP.NEU.FTZ.AND P0, PT, R249, -INF , PT ;  /* 0xff800000f900780b */ /* 0x000fe20003f1d000 */
[----:B------:R1:W-:Y:S01]  /*4cc0*/  MUFU.EX2 R221, R4 ;  /* 0x0000000400dd7308 */ /* 0x0003e20000000800 */
[----:B------:R-:W-:Y:S02]  /*4cd0*/  FFMA.FTZ R7, R7, c[0x0][0x23c], -R32 ;  /* 0x00008f0007077a23 */ /* 0x000fe40000010820 */
[----:B------:R-:W-:Y:S01]  /*4ce0*/  FSEL R0, R0, RZ, P0 ;  /* 0x000000ff00007208 */ /* 0x000fe20000000000 */
[----:B------:R-:W-:Y:S02]  /*4cf0*/  FFMA.FTZ R12, R12, c[0x0][0x23c], -R2 ;  /* 0x00008f000c0c7a23 */ /* 0x000fe40000010802 */
[----:B------:R-:W-:Y:S02]  /*4d00*/  FFMA.FTZ R35, R35, c[0x0][0x23c], -R32 ;  /* 0x00008f0023237a23 */ /* 0x000fe40000010820 */
[----:B------:R-:W-:Y:S02]  /*4d10*/  FFMA.FTZ R15, R15, c[0x0][0x23c], -R0 ;  /* 0x00008f000f0f7a23 */ /* 0x000fe40000010800 */
[----:B------:R-:W-:Y:S01]  /*4d20*/  MUFU.EX2 R228, R19 ;  /* 0x0000001300e47308 */ /* 0x000fe20000000800 */
[--C-:B------:R-:W-:Y:S02]  /*4d30*/  FFMA.FTZ R34, R34, c[0x0][0x23c], -R32.reuse ;  /* 0x00008f0022227a23 */ /* 0x100fe40000010820 */
[--C-:B------:R-:W-:Y:S02]  /*4d40*/  FFMA.FTZ R23, R23, c[0x0][0x23c], -R32.reuse ;  /* 0x00008f0017177a23 */ /* 0x100fe40000010820 */
[--C-:B------:R-:W-:Y:S02]  /*4d50*/  FFMA.FTZ R22, R22, c[0x0][0x23c], -R32.reuse ;  /* 0x00008f0016167a23 */ /* 0x100fe40000010820 */
[----:B------:R-:W-:Y:S02]  /*4d60*/  FFMA.FTZ R32, R6, c[0x0][0x23c], -R32 ;  /* 0x00008f0006207a23 */ /* 0x000fe40000010820 */
[--C-:B------:R-:W-:Y:S01]  /*4d70*/  FFMA.FTZ R218, R8, c[0x0][0x23c], -R2.reuse ;  /* 0x00008f0008da7a23 */ /* 0x100fe20000010802 */
[----:B------:R2:W-:Y:S01]  /*4d80*/  MUFU.EX2 R226, R18 ;  /* 0x0000001200e27308 */ /* 0x0005e20000000800 */
[--C-:B------:R-:W-:Y:S02]  /*4d90*/  FFMA.FTZ R141, R9, c[0x0][0x23c], -R2.reuse ;  /* 0x00008f00098d7a23 */ /* 0x100fe40000010802 */
[----:B------:R-:W-:Y:S02]  /*4da0*/  FFMA.FTZ R143, R13, c[0x0][0x23c], -R2 ;  /* 0x00008f000d8f7a23 */ /* 0x000fe40000010802 */
[----:B-1----:R-:W-:Y:S02]  /*4db0*/  IMAD.U32 R4, RZ, RZ, UR15 ;  /* 0x0000000fff047e24 */ /* 0x002fe4000f8e00ff */
[----:B------:R-:W-:Y:S02]  /*4dc0*/  FFMA.FTZ R11, R11, c[0x0][0x23c], -R0 ;  /* 0x00008f000b0b7a23 */ /* 0x000fe40000010800 */
[----:B------:R-:W-:Y:S01]  /*4dd0*/  IMAD R4, R4, 0x4, R212 ;  /* 0x0000000404047824 */ /* 0x000fe200078e02d4 */
[----:B------:R1:W-:Y:S01]  /*4de0*/  MUFU.EX2 R222, R7 ;  /* 0x0000000700de7308 */ /* 0x0003e20000000800 */
[--C-:B------:R-:W-:Y:S02]  /*4df0*/  FFMA.FTZ R216, R14, c[0x0][0x23c], -R0.reuse ;  /* 0x00008f000ed87a23 */ /* 0x100fe40000010800 */
[----:B------:R-:W-:Y:S02]  /*4e00*/  FFMA.FTZ R142, R10, c[0x0][0x23c], -R0 ;  /* 0x00008f000a8e7a23 */ /* 0x000fe40000010800 */
[--C-:B------:R-:W-:Y:S02]  /*4e10*/  FFMA.FTZ R28, R28, c[0x0][0x23c], -R2.reuse ;  /* 0x00008f001c1c7a23 */ /* 0x100fe40000010802 */
[--C-:B------:R-:W-:Y:S02]  /*4e20*/  FFMA.FTZ R24, R24, c[0x0][0x23c], -R2.reuse ;  /* 0x00008f0018187a23 */ /* 0x100fe40000010802 */
[--C-:B------:R-:W-:Y:S01]  /*4e30*/  FFMA.FTZ R25, R25, c[0x0][0x23c], -R2.reuse ;  /* 0x00008f0019197a23 */ /* 0x100fe20000010802 */
[----:B------:R1:W-:Y:S01]  /*4e40*/  MUFU.EX2 R229, R16 ;  /* 0x0000001000e57308 */ /* 0x0003e20000000800 */
[----:B------:R-:W-:Y:S02]  /*4e50*/  FFMA.FTZ R2, R29, c[0x0][0x23c], -R2 ;  /* 0x00008f001d027a23 */ /* 0x000fe40000010802 */
[--C-:B------:R-:W-:Y:S02]  /*4e60*/  FFMA.FTZ R31, R31, c[0x0][0x23c], -R0.reuse ;  /* 0x00008f001f1f7a23 */ /* 0x100fe40000010800 */
[--C-:B------:R-:W-:Y:S02]  /*4e70*/  FFMA.FTZ R27, R27, c[0x0][0x23c], -R0.reuse ;  /* 0x00008f001b1b7a23 */ /* 0x100fe40000010800 */
[--C-:B------:R-:W-:Y:S02]  /*4e80*/  FFMA.FTZ R26, R26, c[0x0][0x23c], -R0.reuse ;  /* 0x00008f001a1a7a23 */ /* 0x100fe40000010800 */
[----:B------:R-:W-:Y:S01]  /*4e90*/  FFMA.FTZ R0, R30, c[0x0][0x23c], -R0 ;  /* 0x00008f001e007a23 */ /* 0x000fe20000010800 */
[----:B------:R-:W-:Y:S10]  /*4ea0*/  MUFU.EX2 R224, R12 ;  /* 0x0000000c00e07308 */ /* 0x000ff40000000800 */
[----:B------:R1:W-:Y:S10]  /*4eb0*/  MUFU.EX2 R223, R15 ;  /* 0x0000000f00df7308 */ /* 0x0003f40000000800 */
[----:B------:R1:W-:Y:S10]  /*4ec0*/  MUFU.EX2 R231, R20 ;  /* 0x0000001400e77308 */ /* 0x0003f40000000800 */
[----:B------:R1:W-:Y:S10]  /*4ed0*/  MUFU.EX2 R225, R22 ;  /* 0x0000001600e17308 */ /* 0x0003f40000000800 */
[----:B------:R1:W-:Y:S10]  /*4ee0*/  MUFU.EX2 R230, R23 ;  /* 0x0000001700e67308 */ /* 0x0003f40000000800 */
[----:B------:R1:W-:Y:S10]  /*4ef0*/  MUFU.EX2 R217, R11 ;  /* 0x0000000b00d97308 */ /* 0x0003f40000000800 */
[----:B------:R-:W1:Y:S10]  /*4f00*/  MUFU.EX2 R235, R35 ;  /* 0x0000002300eb7308 */ /* 0x000e740000000800 */
        /* <DEDUP_REMOVED lines=16> */
[----:B------:R-:W4:Y:S01]  /*5010*/  MUFU.EX2 R212, R31 ;  /* 0x0000001f00d47308 */ /* 0x000f220000000800 */
[----:B--2---:R-:W-:Y:S05]  /*5020*/  IMAD.WIDE.U32 R18, R135, -0x2daee0ad, RZ ;  /* 0xd2511f5387127825 */ /* 0x004fea00078e00ff */
[----:B-1----:R-:W-:Y:S01]  /*5030*/  LOP3.LUT R7, R19, UR31, R4, 0x96, !PT ;  /* 0x0000001f13077c12 */ /* 0x002fe2000f8e9604 */
[----:B------:R-:W-:Y:S01]  /*5040*/  IMAD.U32 R4, RZ, RZ, UR7 ;  /* 0x00000007ff047e24 */ /* 0x000fe2000f8e00ff */
[----:B------:R-:W-:Y:S03]  /*5050*/  LOP3.LUT R18, R18, UR32, RZ, 0x3c, !PT ;  /* 0x0000002012127c12 */ /* 0x000fe6000f8e3cff */
[----:B---3--:R-:W-:Y:S04]  /*5060*/  IMAD R4, R4, 0x4, R134 ;  /* 0x0000000404047824 */ /* 0x008fe800078e0286 */
[C---:B------:R-:W-:Y:S01]  /*5070*/  IMAD.WIDE.U32 R8, R4.reuse, -0x326172a9, RZ ;  /* 0xcd9e8d5704087825 */ /* 0x040fe200078e00ff */
[----:B------:R-:W-:Y:S03]  /*5080*/  IADD3 R6, R4, 0x2, RZ ;  /* 0x0000000204067810 */ /* 0x000fe60007ffe0ff */
[----:B------:R-:W-:Y:S01]  /*5090*/  IMAD.WIDE.U32 R4, R7, -0x326172a9, RZ ;  /* 0xcd9e8d5707047825 */ /* 0x000fe200078e00ff */
[-C--:B----4-:R-:W-:Y:S03]  /*50a0*/  LOP3.LUT R9, R9, R133.reuse, RZ, 0x3c, !PT ;  /* 0x0000008509097212 */ /* 0x090fe600078e3cff */
[----:B------:R-:W-:Y:S01]  /*50b0*/  IMAD.WIDE.U32 R6, R6, -0x326172a9, RZ ;  /* 0xcd9e8d5706067825 */ /* 0x000fe200078e00ff */
[----:B------:R-:W-:Y:S02]  /*50c0*/  LOP3.LUT R16, R5, UR30, R8, 0x96, !PT ;  /* 0x0000001e05107c12 */ /* 0x000fe4000f8e9608 */
[----:B------:R-:W-:Y:S01]  /*50d0*/  LOP3.LUT R15, R4, UR34, RZ, 0x3c, !PT ;  /* 0x00000022040f7c12 */ /* 0x000fe2000f8e3cff */
        /* <DEDUP_REMOVED lines=38> */
[----:B------:R-:W-:Y:S02]  /*5340*/  SHF.R.U32.HI R16, RZ, 0x10, R4 ;  /* 0x00000010ff107819 */ /* 0x000fe40000011604 */
[----:B------:R-:W-:Y:S01]  /*5350*/  LOP3.LUT R19, R4, 0xffff, RZ, 0xc0, !PT ;  /* 0x0000ffff04137812 */ /* 0x000fe200078ec0ff */
[----:B------:R-:W-:Y:S01]  /*5360*/  IMAD.WIDE.U32 R6, R6, -0x2daee0ad, RZ ;  /* 0xd2511f5306067825 */ /* 0x000fe200078e00ff */
[----:B------:R-:W-:Y:S02]  /*5370*/  LOP3.LUT R22, R11, UR23, R22, 0x96, !PT ;  /* 0x000000170b167c12 */ /* 0x000fe4000f8e9616 */
[----:B------:R-:W-:Y:S02]  /*5380*/  LOP3.LUT R9, R5, UR21, R8, 0x96, !PT ;  /* 0x0000001505097c12 */ /* 0x000fe4000f8e9608 */
[----:B------:R-:W-:Y:S02]  /*5390*/  LOP3.LUT R13, R4, 0xff, RZ, 0xc0, !PT ;  /* 0x000000ff040d7812 */ /* 0x000fe400078ec0ff */
[----:B------:R-:W-:Y:S01]  /*53a0*/  SHF.R.U32.HI R11, RZ, 0x18, R4 ;  /* 0x00000018ff0b7819 */ /* 0x000fe20000011604 */
[----:B------:R-:W-:Y:S01]  /*53b0*/  IMAD.WIDE.U32 R4, R18, -0x326172a9, RZ ;  /* 0xcd9e8d5712047825 */ /* 0x000fe200078e00ff */
[----:B------:R-:W-:Y:S02]  /*53c0*/  LOP3.LUT R8, R7, UR21, R10, 0x96, !PT ;  /* 0x0000001507087c12 */ /* 0x000fe4000f8e960a */
[----:B------:R-:W-:Y:S02]  /*53d0*/  LOP3.LUT R10, R6, 0xff, RZ, 0xc0, !PT ;  /* 0x000000ff060a7812 */ /* 0x000fe400078ec0ff */
[----:B------:R-:W-:Y:S02]  /*53e0*/  ISETP.LE.U32.AND P4, PT, R13, UR12, PT ;  /* 0x0000000c0d007c0c */ /* 0x000fe4000bf83070 */
[----:B------:R-:W-:Y:S02]  /*53f0*/  ISETP.LE.U32.AND P1, PT, R11, UR12, PT ;  /* 0x0000000c0b007c0c */ /* 0x000fe4000bf23070 */
[----:B------:R-:W-:Y:S02]  /*5400*/  ISETP.LE.U32.AND P5, PT, R10, UR12, PT ;  /* 0x0000000c0a007c0c */ /* 0x000fe4000bfa3070 */
[----:B------:R-:W-:Y:S02]  /*5410*/  LOP3.LUT R10, R4, 0xff, RZ, 0xc0, !PT ;  /* 0x000000ff040a7812 */ /* 0x000fe400078ec0ff */
[----:B------:R-:W-:Y:S02]  /*5420*/  SHF.R.U32.HI R18, RZ, 0x10, R6 ;  /* 0x00000010ff127819 */ /* 0x000fe40000011606 */
[----:B------:R-:W-:Y:S02]  /*5430*/  LOP3.LUT R20, R6, 0xffff, RZ, 0xc0, !PT ;  /* 0x0000ffff06147812 */ /* 0x000fe400078ec0ff */
[----:B------:R-:W-:Y:S01]  /*5440*/  SHF.R.U32.HI R13, RZ, 0x10, R4 ;  /* 0x00000010ff0d7819 */ /* 0x000fe20000011604 */
[----:B------:R-:W-:Y:S01]  /*5450*/  @!P4 FADD.FTZ R234, -R234, -RZ ;  /* 0x800000ffeaeac221 */ /* 0x000fe20000010100 */
[----:B------:R-:W-:Y:S01]  /*5460*/  LOP3.LUT R17, R4, 0xffff, RZ, 0xc0, !PT ;  /* 0x0000ffff04117812 */ /* 0x000fe200078ec0ff */
[----:B------:R-:W-:Y:S01]  /*5470*/  @!P1 FADD.FTZ R235, -R235, -RZ ;  /* 0x800000ffebeb9221 */ /* 0x000fe20000010100 */
[----:B------:R-:W-:Y:S01]  /*5480*/  ISETP.LE.U32.AND P2, PT, R10, UR12, PT ;  /* 0x0000000c0a007c0c */ /* 0x000fe2000bf43070 */
[----:B------:R-:W-:Y:S01]  /*5490*/  @!P5 FADD.FTZ R233, -R233, -RZ ;  /* 0x800000ffe9e9d221 */ /* 0x000fe20000010100 */
[----:B------:R-:W-:Y:S02]  /*54a0*/  SHF.R.U32.HI R15, RZ, 0x18, R6 ;  /* 0x00000018ff0f7819 */ /* 0x000fe40000011606 */
[----:B------:R-:W-:Y:S02]  /*54b0*/  SHF.R.U32.HI R6, RZ, 0x18, R4 ;  /* 0x00000018ff067819 */ /* 0x000fe40000011604 */
[----:B------:R-:W-:Y:S02]  /*54c0*/  LOP3.LUT R4, R9, 0xff, RZ, 0xc0, !PT ;  /* 0x000000ff09047812 */ /* 0x000fe400078ec0ff */
[----:B------:R-:W-:Y:S02]  /*54d0*/  ISETP.LE.U32.AND P6, PT, R6, UR12, PT ;  /* 0x0000000c06007c0c */ /* 0x000fe4000bfc3070 */
[----:B------:R-:W-:Y:S02]  /*54e0*/  ISETP.LE.U32.AND P3, PT, R4, UR12, PT ;  /* 0x0000000c04007c0c */ /* 0x000fe4000bf63070 */
[----:B------:R-:W-:Y:S01]  /*54f0*/  LOP3.LUT R7, R5, UR22, R12, 0x96, !PT ;  /* 0x0000001605077c12 */ /* 0x000fe2000f8e960c */
[----:B------:R-:W-:Y:S01]  /*5500*/  IMAD.WIDE.U32 R4, R22, -0x326172a9, RZ ;  /* 0xcd9e8d5716047825 */ /* 0x000fe200078e00ff */
[----:B------:R-:W-:Y:S02]  /*5510*/  SHF.R.U32.HI R10, RZ, 0x18, R9 ;  /* 0x00000018ff0a7819 */ /* 0x000fe40000011609 */
[----:B------:R-:W-:Y:S01]  /*5520*/  LOP3.LUT R6, R16, 0xff, RZ, 0xc0, !PT ;  /* 0x000000ff10067812 */ /* 0x000fe200078ec0ff */
[----:B------:R-:W-:Y:S01]  /*5530*/  @!P2 FADD.FTZ R229, -R229, -RZ ;  /* 0x800000ffe5e5a221 */ /* 0x000fe20000010100 */
[----:B------:R-:W-:Y:S02]  /*5540*/  ISETP.LE.U32.AND P4, PT, R10, UR12, PT ;  /* 0x0000000c0a007c0c */ /* 0x000fe4000bf83070 */
[----:B------:R-:W-:Y:S01]  /*5550*/  ISETP.LE.U32.AND P0, PT, R15, UR12, PT ;  /* 0x0000000c0f007c0c */ /* 0x000fe2000bf03070 */
[----:B------:R-:W-:Y:S01]  /*5560*/  @!P6 FADD.FTZ R228, -R228, -RZ ;  /* 0x800000ffe4e4e221 */ /* 0x000fe20000010100 */
[----:B------:R-:W-:Y:S01]  /*5570*/  ISETP.LE.U32.AND P1, PT, R6, UR12, PT ;  /* 0x0000000c06007c0c */ /* 0x000fe2000bf23070 */
[----:B------:R-:W-:Y:S01]  /*5580*/  @!P3 FADD.FTZ R231, -R231, -RZ ;  /* 0x800000ffe7e7b221 */ /* 0x000fe20000010100 */
[----:B------:R-:W-:Y:S02]  /*5590*/  LOP3.LUT R6, R5, UR22, R14, 0x96, !PT ;  /* 0x0000001605067c12 */ /* 0x000fe4000f8e960e */
[----:B------:R-:W-:Y:S02]  /*55a0*/  LOP3.LUT R11, R4, 0xff, RZ, 0xc0, !PT ;  /* 0x000000ff040b7812 */ /* 0x000fe400078ec0ff */
[--C-:B------:R-:W-:Y:S02]  /*55b0*/  SHF.R.U32.HI R12, RZ, 0x18, R4.reuse ;  /* 0x00000018ff0c7819 */ /* 0x100fe40000011604 */
[----:B------:R-:W-:Y:S01]  /*55c0*/  SHF.R.U32.HI R14, RZ, 0x10, R4 ;  /* 0x00000010ff0e7819 */ /* 0x000fe20000011604 */
[----:B------:R-:W-:Y:S01]  /*55d0*/  @!P4 FADD.FTZ R230, -R230, -RZ ;  /* 0x800000ffe6e6c221 */ /* 0x000fe20000010100 */
[----:B------:R-:W-:Y:S01]  /*55e0*/  LOP3.LUT R15, R4, 0xffff, RZ, 0xc0, !PT ;  /* 0x0000ffff040f7812 */ /* 0x000fe200078ec0ff */
[----:B------:R-:W-:Y:S01]  /*55f0*/  @!P0 FADD.FTZ R212, -R212, -RZ ;  /* 0x800000ffd4d48221 */ /* 0x000fe20000010100 */
[----:B------:R-:W-:Y:S01]  /*5600*/  SHF.R.U32.HI R4, RZ, 0x18, R7 ;  /* 0x00000018ff047819 */ /* 0x000fe20000011607 */
[----:B------:R-:W-:Y:S01]  /*5610*/  @!P1 FADD.FTZ R232, -R232, -RZ ;  /* 0x800000ffe8e89221 */ /* 0x000fe20000010100 */
[----:B------:R-:W-:Y:S02]  /*5620*/  SHF.R.U32.HI R5, RZ, 0x18, R8 ;  /* 0x00000018ff057819 */ /* 0x000fe40000011608 */
[----:B------:R-:W-:Y:S02]  /*5630*/  ISETP.LE.U32.AND P2, PT, R4, UR12, PT ;  /* 0x0000000c04007c0c */ /* 0x000fe4000bf43070 */
[----:B------:R-:W-:Y:S02]  /*5640*/  LOP3.LUT R4, R7, 0xff, RZ, 0xc0, !PT ;  /* 0x000000ff07047812 */ /* 0x000fe400078ec0ff */
[----:B------:R-:W-:Y:S02]  /*5650*/  ISETP.LE.U32.AND P3, PT, R5, UR12, PT ;  /* 0x0000000c05007c0c */ /* 0x000fe4000bf63070 */
[----:B------:R-:W-:Y:S02]  /*5660*/  ISETP.LE.U32.AND P6, PT, R4, UR12, PT ;  /* 0x0000000c04007c0c */ /* 0x000fe4000bfc3070 */
[----:B------:R-:W-:Y:S02]  /*5670*/  LOP3.LUT R4, R13, 0xff, RZ, 0xc0, !PT ;  /* 0x000000ff0d047812 */ /* 0x000fe400078ec0ff */
[----:B------:R-:W-:Y:S02]  /*5680*/  ISETP.LE.U32.AND P1, PT, R11, UR12, PT ;  /* 0x0000000c0b007c0c */ /* 0x000fe4000bf23070 */
[----:B------:R-:W-:Y:S01]  /*5690*/  ISETP.LE.U32.AND P4, PT, R4, UR12, PT ;  /* 0x0000000c04007c0c */ /* 0x000fe2000bf83070 */
[----:B------:R-:W-:Y:S01]  /*56a0*/  @!P2 FADD.FTZ R222, -R222, -RZ ;  /* 0x800000ffdedea221 */ /* 0x000fe20000010100 */
[----:B------:R-:W-:Y:S02]  /*56b0*/  SHF.R.U32.HI R4, RZ, 0x10, R9 ;  /* 0x00000010ff047819 */ /* 0x000fe40000011609 */
[----:B------:R-:W-:Y:S01]  /*56c0*/  SHF.R.U32.HI R5, RZ, 0x8, R19 ;  /* 0x00000008ff057819 */ /* 0x000fe20000011613 */
[----:B------:R-:W-:Y:S01]  /*56d0*/  @!P3 FADD.FTZ R213, -R213, -RZ ;  /* 0x800000ffd5d5b221 */ /* 0x000fe20000010100 */
[----:B------:R-:W-:Y:S01]  /*56e0*/  LOP3.LUT R4, R4, 0xff, RZ, 0xc0, !PT ;  /* 0x000000ff04047812 */ /* 0x000fe200078ec0ff */
[----:B------:R-:W-:Y:S01]  /*56f0*/  @!P6 FADD.FTZ R221, -R221, -RZ ;  /* 0x800000ffdddde221 */ /* 0x000fe20000010100 */
[----:B------:R-:W-:Y:S02]  /*5700*/  ISETP.LE.U32.AND P2, PT, R12, UR12, PT ;  /* 0x0000000c0c007c0c */ /* 0x000fe4000bf43070 */
[----:B------:R-:W-:Y:S01]  /*5710*/  ISETP.LE.U32.AND P6, PT, R4, UR12, PT ;  /* 0x0000000c04007c0c */ /* 0x000fe2000bfc3070 */
[----:B------:R-:W-:Y:S01]  /*5720*/  @!P1 FADD.FTZ R224, -R224, -RZ ;  /* 0x800000ffe0e09221 */ /* 0x000fe20000010100 */
[----:B------:R-:W-:Y:S01]  /*5730*/  LOP3.LUT R10, R8, 0xff, RZ, 0xc0, !PT ;  /* 0x000000ff080a7812 */ /* 0x000fe200078ec0ff */
[----:B------:R-:W-:Y:S01]  /*5740*/  @!P4 FADD.FTZ R226, -R226, -RZ ;  /* 0x800000ffe2e2c221 */ /* 0x000fe20000010100 */
[----:B------:R-:W-:Y:S02]  /*5750*/  LOP3.LUT R4, R5, 0xffff, RZ, 0xc0, !PT ;  /* 0x0000ffff05047812 */ /* 0x000fe400078ec0ff */
[----:B------:R-:W-:Y:S02]  /*5760*/  SHF.R.U32.HI R5, RZ, 0x10, R7 ;  /* 0x00000010ff057819 */ /* 0x000fe40000011607 */
[----:B------:R-:W-:Y:S02]  /*5770*/  ISETP.LE.U32.AND P5, PT, R10, UR12, PT ;  /* 0x0000000c0a007c0c */ /* 0x000fe4000bfa3070 */
[----:B------:R-:W-:Y:S01]  /*5780*/  SHF.R.U32.HI R10, RZ, 0x8, R17 ;  /* 0x00000008ff0a7819 */ /* 0x000fe20000011611 */
[----:B------:R-:W-:Y:S01]  /*5790*/  @!P2 FADD.FTZ R223, -R223, -RZ ;  /* 0x800000ffdfdfa221 */ /* 0x000fe20000010100 */
[----:B------:R-:W-:Y:S01]  /*57a0*/  ISETP.LE.U32.AND P4, PT, R4, UR12, PT ;  /* 0x0000000c04007c0c */ /* 0x000fe2000bf83070 */
[----:B------:R-:W-:Y:S01]  /*57b0*/  @!P6 FADD.FTZ R225, -R225, -RZ ;  /* 0x800000ffe1e1e221 */ /* 0x000fe20000010100 */
[----:B------:R-:W-:Y:S02]  /*57c0*/  LOP3.LUT R4, R5, 0xff, RZ, 0xc0, !PT ;  /* 0x000000ff05047812 */ /* 0x000fe400078ec0ff */
[----:B------:R-:W-:Y:S02]  /*57d0*/  LOP3.LUT R5, R10, 0xffff, RZ, 0xc0, !PT ;  /* 0x0000ffff0a057812 */ /* 0x000fe400078ec0ff */
[----:B------:R-:W-:Y:S02]  /*57e0*/  ISETP.LE.U32.AND P1, PT, R4, UR12, PT ;  /* 0x0000000c04007c0c */ /* 0x000fe4000bf23070 */
[----:B------:R-:W-:Y:S01]  /*57f0*/  LOP3.LUT R4, R6, 0xff, RZ, 0xc0, !PT ;  /* 0x000000ff06047812 */ /* 0x000fe200078ec0ff */
[----:B------:R-:W-:Y:S01]  /*5800*/  @!P5 FADD.FTZ R214, -R214, -RZ ;  /* 0x800000ffd6d6d221 */ /* 0x000fe20000010100 */
        /* <DEDUP_REMOVED lines=39> */
[----:B------:R-:W-:Y:S02]  /*5a80*/  F2FP.RELU.PACK_AB R0, R228, R226 ;  /* 0x000000e2e400723e */ /* 0x000fe400000008ff */
[----:B------:R-:W-:Y:S01]  /*5a90*/  ISETP.LE.U32.AND P6, PT, R5, UR12, PT ;  /* 0x0000000c05007c0c */ /* 0x000fe2000bfc3070 */
[----:B------:R-:W-:Y:S01]  /*5aa0*/  @!P4 FADD.FTZ R210, -R210, -RZ ;  /* 0x800000ffd2d2c221 */ /* 0x000fe20000010100 */
[----:B------:R-:W-:Y:S02]  /*5ab0*/  F2FP.RELU.PACK_AB R6, R140, R221 ;  /* 0x000000dd8c06723e */ /* 0x000fe400000008ff */
[----:B------:R-:W-:Y:S02]  /*5ac0*/  SHF.R.U32.HI R5, RZ, 0x8, R8 ;  /* 0x00000008ff057819 */ /* 0x000fe40000011608 */
[----:B------:R-:W-:Y:S01]  /*5ad0*/  SHF.R.U32.HI R4, RZ, 0x8, R20 ;  /* 0x00000008ff047819 */ /* 0x000fe20000011614 */
[----:B------:R2:W-:Y:S01]  /*5ae0*/  STS [R239+0x13000], R6 ;  /* 0x01300006ef007388 */ /* 0x0005e20000000800 */
[----:B------:R-:W-:Y:S02]  /*5af0*/  LOP3.LUT R5, R5, 0xffff, RZ, 0xc0, !PT ;  /* 0x0000ffff05057812 */ /* 0x000fe400078ec0ff */
[----:B------:R-:W-:Y:S01]  /*5b00*/  LOP3.LUT R4, R4, 0xffff, RZ, 0xc0, !PT ;  /* 0x0000ffff04047812 */ /* 0x000fe200078ec0ff */
[----:B------:R3:W-:Y:S01]  /*5b10*/  STS [R238+0x13400], R0 ;  /* 0x01340000ee007388 */ /* 0x0007e20000000800 */
[----:B------:R-:W-:Y:S01]  /*5b20*/  LOP3.LUT R7, R18, 0xff, RZ, 0xc0, !PT ;  /* 0x000000ff12077812 */ /* 0x000fe200078ec0ff */
[----:B------:R-:W-:Y:S01]  /*5b30*/  @!P6 FADD.FTZ R141, -R141, -RZ ;  /* 0x800000ff8d8de221 */ /* 0x000fe20000010100 */
[----:B------:R-:W-:Y:S02]  /*5b40*/  ISETP.LE.U32.AND P6, PT, R5, UR12, PT ;  /* 0x0000000c05007c0c */ /* 0x000fe4000bfc3070 */
[----:B------:R-:W-:Y:S02]  /*5b50*/  ISETP.LE.U32.AND P2, PT, R4, UR12, PT ;  /* 0x0000000c04007c0c */ /* 0x000fe4000bf43070 */
[----:B------:R-:W-:Y:S02]  /*5b60*/  F2FP.RELU.PACK_AB R5, R141, R218 ;  /* 0x000000da8d05723e */ /* 0x000fe400000008ff */
[----:B-1----:R-:W-:Y:S02]  /*5b70*/  F2FP.RELU.PACK_AB R2, R220, R229 ;  /* 0x000000e5dc02723e */ /* 0x002fe400000008ff */
[----:B------:R-:W-:Y:S02]  /*5b80*/  F2FP.RELU.PACK_AB R4, R217, R142 ;  /* 0x0000008ed904723e */ /* 0x000fe400000008ff */
[----:B------:R-:W-:Y:S01]  /*5b90*/  ISETP.LE.U32.AND P1, PT, R7, UR12, PT ;  /* 0x0000000c07007c0c */ /* 0x000fe2000bf23070 */
[----:B------:R1:W-:Y:S01]  /*5ba0*/  STS [R238+0x13000], R2 ;  /* 0x01300002ee007388 */ /* 0x0003e20000000800 */
[----:B------:R-:W-:Y:S01]  /*5bb0*/  FSETP.GE.FTZ.AND P0, PT, R221, RZ, PT ;  /* 0x000000ffdd00720b */ /* 0x000fe20003f16000 */
[----:B------:R-:W-:Y:S01]  /*5bc0*/  @!P6 FADD.FTZ R211, -R211, -RZ ;  /* 0x800000ffd3d3e221 */ /* 0x000fe20000010100 */
[----:B------:R-:W-:Y:S01]  /*5bd0*/  FSETP.GE.FTZ.AND P3, PT, R218, RZ, PT ;  /* 0x000000ffda00720b */ /* 0x000fe20003f76000 */
[----:B------:R4:W-:Y:S01]  /*5be0*/  STS [R239+0x14000], R5 ;  /* 0x01400005ef007388 */ /* 0x0009e20000000800 */
[----:B------:R-:W-:Y:S01]  /*5bf0*/  @!P2 FADD.FTZ R209, -R209, -RZ ;  /* 0x800000ffd1d1a221 */ /* 0x000fe20000010100 */
[----:B------:R-:W-:Y:S02]  /*5c00*/  FSETP.GE.FTZ.AND P2, PT, R140, RZ, PT ;  /* 0x000000ff8c00720b */ /* 0x000fe40003f56000 */
[----:B------:R4:W-:Y:S01]  /*5c10*/  STS [R239+0x14400], R4 ;  /* 0x01440004ef007388 */ /* 0x0009e20000000800 */
[----:B--2---:R-:W-:Y:S02]  /*5c20*/  F2FP.RELU.PACK_AB R6, R143, R224 ;  /* 0x000000e08f06723e */ /* 0x004fe400000008ff */
[----:B---3--:R-:W-:Y:S01]  /*5c30*/  F2FP.RELU.PACK_AB R0, R227, R234 ;  /* 0x000000eae300723e */ /* 0x008fe200000008ff */
[----:B------:R-:W-:Y:S01]  /*5c40*/  @!P1 FADD.FTZ R208, -R208, -RZ ;  /* 0x800000ffd0d09221 */ /* 0x000fe20000010100 */
[----:B------:R-:W-:Y:S01]  /*5c50*/  FSETP.GE.FTZ.AND P1, PT, R219, RZ, PT ;  /* 0x000000ffdb00720b */ /* 0x000fe20003f36000 */
[----:B------:R2:W-:Y:S01]  /*5c60*/  STS [R238+0x14000], R6 ;  /* 0x01400006ee007388 */ /* 0x0005e20000000800 */
        /* <DEDUP_REMOVED lines=10> */
[----:B--2---:R-:W-:Y:S02]  /*5d10*/  F2FP.RELU.PACK_AB R2, R212, R208 ;  /* 0x000000d0d402723e */ /* 0x004fe400000008ff */
[----:B----4-:R-:W-:Y:S05]  /*5d20*/  F2FP.RELU.PACK_AB R0, R235, R232 ;  /* 0x000000e8eb00723e */ /* 0x010fea00000008ff */
[----:B------:R1:W-:Y:S04]  /*5d30*/  STS [R236+0x13400], R0 ;  /* 0x01340000ec007388 */ /* 0x0003e80000000800 */
[----:B------:R-:W-:Y:S04]  /*5d40*/  STS [R237+0x14000], R6 ;  /* 0x01400006ed007388 */ /* 0x000fe80000000800 */
[----:B------:R-:W-:Y:S04]  /*5d50*/  STS [R237+0x14400], R5 ;  /* 0x01440005ed007388 */ /* 0x000fe80000000800 */
[----:B------:R-:W-:Y:S04]  /*5d60*/  STS [R236+0x14000], R4 ;  /* 0x01400004ec007388 */ /* 0x000fe80000000800 */
[----:B------:R2:W-:Y:S01]  /*5d70*/  STS [R236+0x14400], R2 ;  /* 0x01440002ec007388 */ /* 0x0005e20000000800 */
[----:B-1----:R-:W-:Y:S05]  /*5d80*/  IMAD.SHL.U32 R0, R206, 0x2, RZ ;  /* 0x00000002ce007824 */ /* 0x002fea00078e00ff */
[----:B------:R-:W1:Y:S08]  /*5d90*/  LDSM.16.M88.4 R32, [R0+0x6000] ;  /* 0x006000000020783b */ /* 0x000e700000000200 */
[----:B------:R-:W3:Y:S01]  /*5da0*/  LDSM.16.M88.4 R28, [R0+0x6800] ;  /* 0x00680000001c783b */ /* 0x000ee20000000200 */
[----:B--2---:R-:W-:Y:S07]  /*5db0*/  IMAD.IADD R2, R0, 0x1, R204 ;  /* 0x0000000100027824 */ /* 0x004fee00078e02cc */
[----:B------:R-:W2:Y:S08]  /*5dc0*/  LDSM.16.M88.4 R132, [R2+0x6000] ;  /* 0x006000000284783b */ /* 0x000eb00000000200 */
        /* <DEDUP_REMOVED lines=9> */
[-C--:B--2---:R-:W-:Y:S08]  /*5e60*/  HMMA.16816.F32 R4, R132, R156.reuse, R4 ;  /* 0x0000009c8404723c */ /* 0x084ff00000001804 */
        /* <DEDUP_REMOVED lines=44> */
[----:B------:R-:W-:Y:S01]  /*6130*/  FADD.FTZ R2, -R146, R6 ;  /* 0x0000000692027221 */ /* 0x000fe20000010100 */
[-C--:B------:R-:W-:Y:S01]  /*6140*/  FSEL R0, R0, R147.reuse, P0 ;  /* 0x0000009300007208 */ /* 0x080fe20000000000 */
[----:B------:R-:W-:Y:S01]  /*6150*/  FADD.FTZ R4, -R147, R5 ;  /* 0x0000000593047221 */ /* 0x000fe20000010100 */
[----:B------:R-:W-:Y:S01]  /*6160*/  FSETP.GE.FTZ.AND P0, PT, R222, RZ, PT ;  /* 0x000000ffde00720b */ /* 0x000fe20003f16000 */
[----:B------:R-:W-:Y:S01]  /*6170*/  FADD.FTZ R11, -R144, R11 ;  /* 0x0000000b900b7221 */ /* 0x000fe20000010100 */
[-C--:B------:R-:W-:Y:S01]  /*6180*/  HMMA.16816.F32 R20, R132, R192.reuse, R20 ;  /* 0x000000c08414723c */ /* 0x080fe20000001814 */
[----:B------:R-:W-:Y:S03]  /*6190*/  FMUL.FTZ R221, R221, R0 ;  /* 0x00000000dddd7220 */ /* 0x000fe60000410000 */
[----:B------:R-:W-:Y:S01]  /*61a0*/  FADD.FTZ R0, -R146, R7 ;  /* 0x0000000792007221 */ /* 0x000fe20000010100 */
[----:B------:R-:W-:Y:S01]  /*61b0*/  FSEL R2, R2, R146, P1 ;  /* 0x0000009202027208 */ /* 0x000fe20000800000 */
[----:B------:R-:W-:Y:S01]  /*61c0*/  FADD.FTZ R10, -R144, R10 ;  /* 0x0000000a900a7221 */ /* 0x000fe20000010100 */
[----:B------:R-:W-:Y:S01]  /*61d0*/  FSETP.GE.FTZ.AND P1, PT, R142, RZ, PT ;  /* 0x000000ff8e00720b */ /* 0x000fe20003f36000 */
[----:B------:R-:W-:Y:S01]  /*61e0*/  FADD.FTZ R6, -R145, R9 ;  /* 0x0000000991067221 */ /* 0x000fe20000010100 */
[C---:B------:R-:W-:Y:S03]  /*61f0*/  HMMA.16816.F32 R24, R136.reuse, R192, R24 ;  /* 0x000000c08818723c */ /* 0x040fe60000001818 */
[----:B------:R-:W-:Y:S01]  /*6200*/  FMUL.FTZ R219, R219, R2 ;  /* 0x00000002dbdb7220 */ /* 0x000fe20000410000 */
[----:B------:R-:W-:Y:S01]  /*6210*/  FSEL R0, R0, R146, P0 ;  /* 0x0000009200007208 */ /* 0x000fe20000000000 */
[----:B------:R-:W-:Y:S01]  /*6220*/  FADD.FTZ R15, -R144, R15 ;  /* 0x0000000f900f7221 */ /* 0x000fe20000010100 */
[----:B------:R-:W-:Y:S01]  /*6230*/  FSETP.GE.FTZ.AND P0, PT, R217, RZ, PT ;  /* 0x000000ffd900720b */ /* 0x000fe20003f16000 */
[----:B------:R-:W-:Y:S01]  /*6240*/  FADD.FTZ R7, -R145, R8 ;  /* 0x0000000891077221 */ /* 0x000fe20000010100 */
[----:B------:R-:W-:Y:S01]  /*6250*/  FSEL R4, R4, R147, P2 ;  /* 0x0000009304047208 */ /* 0x000fe20001000000 */
[----:B------:R-:W-:Y:S01]  /*6260*/  FMUL.FTZ R222, R222, R0 ;  /* 0x00000000dede7220 */ /* 0x000fe20000410000 */
[----:B------:R-:W-:Y:S01]  /*6270*/  FSETP.GE.FTZ.AND P2, PT, R141, RZ, PT ;  /* 0x000000ff8d00720b */ /* 0x000fe20003f56000 */
[-C--:B------:R-:W-:Y:S01]  /*6280*/  HMMA.16816.F32 R28, R136, R194.reuse, R28 ;  /* 0x000000c2881c723c */ /* 0x080fe2000000181c */
[----:B------:R-:W-:Y:S01]  /*6290*/  FADD.FTZ R14, -R144, R14 ;  /* 0x0000000e900e7221 */ /* 0x000fe20000010100 */
[----:B------:R-:W-:Y:S01]  /*62a0*/  FSEL R0, R11, R144, P0 ;  /* 0x000000900b007208 */ /* 0x000fe20000000000 */
[----:B------:R-:W-:Y:S01]  /*62b0*/  FMUL.FTZ R140, R140, R4 ;  /* 0x000000048c8c7220 */ /* 0x000fe20000410000 */
[----:B------:R-:W-:Y:S01]  /*62c0*/  FSEL R2, R10, R144, P1 ;  /* 0x000000900a027208 */ /* 0x000fe20000800000 */
[----:B------:R-:W-:Y:S01]  /*62d0*/  FADD.FTZ R4, -R145, R13 ;  /* 0x0000000d91047221 */ /* 0x000fe20000010100 */
[----:B------:R-:W-:Y:S01]  /*62e0*/  FSETP.GE.FTZ.AND P0, PT, R223, RZ, PT ;  /* 0x000000ffdf00720b */ /* 0x000fe20003f16000 */
[----:B------:R-:W-:Y:S01]  /*62f0*/  FADD.FTZ R5, -R145, R12 ;  /* 0x0000000c91057221 */ /* 0x000fe20000010100 */
[----:B------:R-:W-:Y:S01]  /*6300*/  FSETP.GE.FTZ.AND P1, PT, R216, RZ, PT ;  /* 0x000000ffd800720b */ /* 0x000fe20003f36000 */
[----:B------:R-:W-:Y:S01]  /*6310*/  FMUL.FTZ R12, R217, R0 ;  /* 0x00000000d90c7220 */ /* 0x000fe20000410000 */
[----:B------:R-:W-:Y:S02]  /*6320*/  HMMA.16816.F32 R32, R132, R194, R32 ;  /* 0x000000c28420723c */ /* 0x000fe40000001820 */
[----:B------:R-:W-:Y:S01]  /*6330*/  FADD.FTZ R0, -R146, R19 ;  /* 0x0000001392007221 */ /* 0x000fe20000010100 */
[-C--:B------:R-:W-:Y:S01]  /*6340*/  FSEL R6, R6, R145.reuse, P2 ;  /* 0x0000009106067208 */ /* 0x080fe20001000000 */
[----:B------:R-:W-:Y:S01]  /*6350*/  FMUL.FTZ R142, R142, R2 ;  /* 0x000000028e8e7220 */ /* 0x000fe20000410000 */
[----:B------:R-:W-:Y:S01]  /*6360*/  FSETP.GE.FTZ.AND P2, PT, R143, RZ, PT ;  /* 0x000000ff8f00720b */ /* 0x000fe20003f56000 */
[----:B------:R-:W-:Y:S01]  /*6370*/  FADD.FTZ R2, -R146, R18 ;  /* 0x0000001292027221 */ /* 0x000fe20000010100 */
[-C--:B------:R-:W-:Y:S01]  /*6380*/  FSEL R15, R15, R144.reuse, P0 ;  /* 0x000000900f0f7208 */ /* 0x080fe20000000000 */
[----:B------:R-:W-:Y:S01]  /*6390*/  FADD.FTZ R17, -R147, R17 ;  /* 0x0000001193117221 */ /* 0x000fe20000010100 */
[----:B------:R-:W-:Y:S03]  /*63a0*/  FSETP.GE.FTZ.AND P0, PT, R228, RZ, PT ;  /* 0x000000ffe400720b */ /* 0x000fe60003f16000 */
[----:B------:R-:W-:Y:S01]  /*63b0*/  FADD.FTZ R23, -R146, R23 ;  /* 0x0000001792177221 */ /* 0x000fe20000010100 */
[-C--:B------:R-:W-:Y:S01]  /*63c0*/  FSEL R7, R7, R145.reuse, P3 ;  /* 0x0000009107077208 */ /* 0x080fe20001800000 */
[C---:B------:R-:W-:Y:S01]  /*63d0*/  FADD.FTZ R16, -R147.reuse, R16 ;  /* 0x0000001093107221 */ /* 0x040fe20000010100 */
[----:B------:R-:W-:Y:S01]  /*63e0*/  FSETP.GE.FTZ.AND P3, PT, R224, RZ, PT ;  /* 0x000000ffe000720b */ /* 0x000fe20003f76000 */
[----:B------:R-:W-:Y:S01]  /*63f0*/  FADD.FTZ R22, -R146, R22 ;  /* 0x0000001692167221 */ /* 0x000fe20000010100 */
[----:B------:R-:W-:Y:S01]  /*6400*/  FSEL R14, R14, R144, P1 ;  /* 0x000000900e0e7208 */ /* 0x000fe20000800000 */
[----:B------:R-:W-:Y:S01]  /*6410*/  FADD.FTZ R21, -R147, R21 ;  /* 0x0000001593157221 */ /* 0x000fe20000010100 */
[----:B------:R-:W-:Y:S01]  /*6420*/  FSETP.GE.FTZ.AND P1, PT, R226, RZ, PT ;  /* 0x000000ffe200720b */ /* 0x000fe20003f36000 */
[----:B------:R-:W-:Y:S01]  /*6430*/  FADD.FTZ R24, -R145, R24 ;  /* 0x0000001891187221 */ /* 0x000fe20000010100 */
[-C--:B------:R-:W-:Y:S01]  /*6440*/  FSEL R4, R4, R145.reuse, P2 ;  /* 0x0000009104047208 */ /* 0x080fe20001000000 */
[----:B------:R-:W-:Y:S01]  /*6450*/  FADD.FTZ R20, -R147, R20 ;  /* 0x0000001493147221 */ /* 0x000fe20000010100 */
[----:B------:R-:W-:Y:S01]  /*6460*/  FSETP.GE.FTZ.AND P2, PT, R220, RZ, PT ;  /* 0x000000ffdc00720b */ /* 0x000fe20003f56000 */
[----:B------:R-:W-:Y:S01]  /*6470*/  FADD.FTZ R26, -R144, R26 ;  /* 0x0000001a901a7221 */ /* 0x000fe20000010100 */
[----:B------:R-:W-:Y:S01]  /*6480*/  FSEL R0, R0, R146, P0 ;  /* 0x0000009200007208 */ /* 0x000fe20000000000 */
[----:B------:R-:W-:Y:S01]  /*6490*/  FMUL.FTZ R9, R143, R4 ;  /* 0x000000048f097220 */ /* 0x000fe20000410000 */
[----:B------:R-:W-:Y:S01]  /*64a0*/  FSEL R5, R5, R145, P3 ;  /* 0x0000009105057208 */ /* 0x000fe20001800000 */
[----:B------:R-:W-:Y:S01]  /*64b0*/  FMUL.FTZ R13, R141, R6 ;  /* 0x000000068d0d7220 */ /* 0x000fe20000410000 */
[----:B------:R-:W-:Y:S01]  /*64c0*/  FSEL R2, R2, R146, P1 ;  /* 0x0000009202027208 */ /* 0x000fe20000800000 */
        /* <DEDUP_REMOVED lines=10> */
[----:B------:R-:W-:Y:S01]  /*6570*/  FADD.FTZ R27, -R144, R27 ;  /* 0x0000001b901b7221 */ /* 0x000fe20000010100 */
        /* <DEDUP_REMOVED lines=14> */
[----:B------:R-:W-:Y:S01]  /*6660*/  FSEL R0, R24, R145, P1 ;  /* 0x0000009118007208 */ /* 0x000fe20000800000 */
[----:B------:R-:W-:Y:S01]  /*6670*/  FMUL.FTZ R7, R215, R4 ;  /* 0x00000004d7077220 */ /* 0x000fe20000410000 */
[----:B------:R-:W-:Y:S02]  /*6680*/  FSEL R5, R20, R147, P3 ;  /* 0x0000009314057208 */ /* 0x000fe40001800000 */
        /* <DEDUP_REMOVED lines=8> */
[----:B------:R-:W-:Y:S02]  /*6710*/  FSEL R5, R25, R145, P3 ;  /* 0x0000009119057208 */ /* 0x000fe40001800000 */
        /* <DEDUP_REMOVED lines=48> */
.L_x_611:
        /* <DEDUP_REMOVED lines=119> */
.L_x_612:
[----:B------:R-:W-:Y:S01]  /*7190*/  LDSM.16.M88.4 R24, [R200] ;  /* 0x00000000c818783b */ /* 0x000fe20000000200 */
[----:B-1----:R-:W-:Y:S01]  /*71a0*/  @P0 IADD3 R0, R245, -0x40, RZ ;  /* 0xffffffc0f5000810 */ /* 0x002fe20007ffe0ff */
[----:B------:R-:W-:Y:S01]  /*71b0*/  IMAD.MOV.U32 R2, RZ, RZ, 0x4 ;  /* 0x00000004ff027424 */ /* 0x000fe200078e00ff */
[----:B------:R-:W-:Y:S01]  /*71c0*/  @UP2 UIADD3 UR9, UP0, UR10, -0x100, URZ ;  /* 0xffffff000a092890 */ /* 0x000fe2000ff1e03f */
[----:B------:R-:W-:Y:S01]  /*71d0*/  IMAD.MOV.U32 R213, RZ, RZ, c[0x0][0x22c] ;  /* 0x00008b00ffd57624 */ /* 0x000fe200078e00ff */
[----:B------:R-:W1:Y:S01]  /*71e0*/  LDSM.16.MT88.4 R8, [R144+0x9000] ;  /* 0x009000009008783b */ /* 0x000e620000004200 */
[----:B------:R-:W-:Y:S01]  /*71f0*/  @P0 IMAD.WIDE R208, R0, R2, UR10 ;  /* 0x0000000a00d00e25 */ /* 0x000fe2000f8e0202 */
[----:B------:R-:W-:Y:S02]  /*7200*/  @UP2 UIADD3.X UR8, UR11, -0x1, URZ, UP0, !UPT ;  /* 0xffffffff0b082890 */ /* 0x000fe400087fe43f */
[----:B------:R-:W-:Y:S01]  /*7210*/  UISETP.GT.AND UP1, UPT, UR7, UR20, UPT ;  /* 0x000000140700728c */ /* 0x000fe2000bf24270 */
[----:B------:R-:W2:Y:S01]  /*7220*/  LDSM.16.MT88.4 R16, [R144+0xb000] ;  /* 0x00b000009010783b */ /* 0x000ea20000004200 */
[----:B------:R-:W-:Y:S01]  /*7230*/  IMAD R213, R213, c[0x0][0x1c0], RZ ;  /* 0x00007000d5d57a24 */ /* 0x000fe200078e02ff */
[----:B------:R-:W-:Y:S01]  /*7240*/  @UP2 UMOV UR10, UR9 ;  /* 0x00000009000a2c82 */ /* 0x000fe20008000000 */
[----:B------:R-:W-:Y:S01]  /*7250*/  IMAD.MOV.U32 R215, RZ, RZ, c[0x0][0x22c] ;  /* 0x00008b00ffd77624 */ /* 0x000fe200078e00ff */
[----:B------:R-:W-:Y:S01]  /*7260*/  @UP2 UMOV UR11, UR8 ;  /* 0x00000008000b2c82 */ /* 0x000fe20008000000 */
[----:B------:R-:W3:Y:S01]  /*7270*/  LDSM.16.MT88.4 R28, [R144+0xd000] ;  /* 0x00d00000901c783b */ /* 0x000ee20000004200 */
[----:B------:R-:W-:Y:S01]  /*7280*/  IMAD.SHL.U32 R213, R213, 0x10, RZ ;  /* 0x00000010d5d57824 */ /* 0x000fe200078e00ff */
[----:B------:R-:W-:Y:S01]  /*7290*/  ULOP3.LUT UR8, UR7, 0x1, URZ, 0xc0, !UPT ;  /* 0x0000000107087892 */ /* 0x000fe2000f8ec03f */
[----:B------:R-:W-:Y:S01]  /*72a0*/  IMAD R215, R215, c[0x0][0x1c0], RZ ;  /* 0x00007000d7d77a24 */ /* 0x000fe200078e02ff */
[----:B------:R-:W-:Y:S01]  /*72b0*/  UIADD3 UR7, UR7, -0x1, URZ ;  /* 0xffffffff07077890 */ /* 0x000fe2000fffe03f */
[----:B------:R-:W-:Y:S01]  /*72c0*/  LDSM.16.M88.4 R32, [R201] ;  /* 0x00000000c920783b */ /* 0x000fe20000000200 */
[----:B------:R-:W-:Y:S01]  /*72d0*/  IMAD.MOV.U32 R214, RZ, RZ, c[0x0][0x22c] ;  /* 0x00008b00ffd67624 */ /* 0x000fe200078e00ff */
[----:B------:R-:W-:Y:S01]  /*72e0*/  UISETP.NE.U32.AND UP0, UPT, UR8, 0x1, UPT ;  /* 0x000000010800788c */ /* 0x000fe2000bf05070 */
[----:B------:R-:W-:Y:S02]  /*72f0*/  IMAD.SHL.U32 R215, R215, 0x20, RZ ;  /* 0x00000020d7d77824 */ /* 0x000fe400078e00ff */
[----:B------:R-:W3:Y:S01]  /*7300*/  LDSM.16.MT88.4 R132, [R144+0x9400] ;  /* 0x009400009084783b */ /* 0x000ee20000004200 */
[----:B------:R-:W-:Y:S02]  /*7310*/  IMAD R214, R214, c[0x0][0x1c0], RZ ;  /* 0x00007000d6d67a24 */ /* 0x000fe400078e02ff */
[----:B------:R-:W-:Y:S02]  /*7320*/  IMAD.MOV.U32 R216, RZ, RZ, c[0x0][0x22c] ;  /* 0x00008b00ffd87624 */ /* 0x000fe400078e00ff */
[----:B------:R-:W3:Y:S01]  /*7330*/  LDSM.16.MT88.4 R136, [R144+0xb400] ;  /* 0x00b400009088783b */ /* 0x000ee20000004200 */
[----:B------:R-:W-:Y:S02]  /*7340*/  IMAD R214, R214, 0x28, RZ ;  /* 0x00000028d6d67824 */ /* 0x000fe400078e02ff */
[----:B------:R-:W-:Y:S02]  /*7350*/  IMAD R216, R216, c[0x0][0x1c0], RZ ;  /* 0x00007000d8d87a24 */ /* 0x000fe400078e02ff */
[----:B------:R-:W3:Y:S01]  /*7360*/  LDSM.16.MT88.4 R140, [R144+0xd400] ;  /* 0x00d40000908c783b */ /* 0x000ee20000004200 */
[----:B------:R-:W-:Y:S02]  /*7370*/  IMAD.MOV.U32 R2, RZ, RZ, c[0x0][0x22c] ;  /* 0x00008b00ff027624 */ /* 0x000fe400078e00ff */
[----:B------:R-:W-:Y:S02]  /*7380*/  IMAD R216, R216, 0x38, RZ ;  /* 0x00000038d8d87824 */ /* 0x000fe400078e02ff */
[----:B------:R-:W4:Y:S01]  /*7390*/  LDL R0, [R1+0x8] ;  /* 0x0000080001007983 */ /* 0x000f220000100800 */
[----:B------:R-:W-:Y:S01]  /*73a0*/  IMAD R2, R2, c[0x0][0x1c0], RZ ;  /* 0x0000700002027a24 */ /* 0x000fe200078e02ff */
[C---:B-1----:R-:W-:Y:S03]  /*73b0*/  HMMA.16816.F32 R4, R24.reuse, R8, RZ ;  /* 0x000000081804723c */ /* 0x042fe600000018ff */
[----:B------:R1:W5:Y:S01]  /*73c0*/  @P0 LDG.E R250, [R208.64] ;  /* 0x00000004d0fa0981 */ /* 0x000362000c1e1900 */
[----:B------:R-:W-:Y:S04]  /*73d0*/  IMAD.U32 R2, R2, -0x40, RZ ;  /* 0xffffffc002027824 */ /* 0x000fe800078e00ff */
[----:B------:R1:W5:Y:S01]  /*73e0*/  @P0 LDG.E R251, [R208.64+0x20] ;  /* 0x00002004d0fb0981 */ /* 0x000362000c1e1900 */
[C---:B------:R-:W-:Y:S03]  /*73f0*/  HMMA.16816.F32 R8, R24.reuse, R10, RZ ;  /* 0x0000000a1808723c */ /* 0x040fe600000018ff */
[C---:B------:R-:W-:Y:S01]  /*7400*/  LEA R211, P1, R2.reuse, R246, 0x2 ;  /* 0x000000f602d37211 */ /* 0x040fe200078210ff */
[----:B------:R1:W5:Y:S03]  /*7410*/  @P0 LDG.E R248, [R208.64+0x80] ;  /* 0x00008004d0f80981 */ /* 0x000366000c1e1900 */
[----:B------:R-:W-:Y:S01]  /*7420*/  LEA.HI.X.SX32 R210, R2, R247, 0x2, P1 ;  /* 0x000000f702d27211 */ /* 0x000fe200008f16ff */
[----:B------:R-:W-:Y:S01]  /*7430*/  IMAD.MOV.U32 R2, RZ, RZ, c[0x0][0x22c] ;  /* 0x00008b00ff027624 */ /* 0x000fe200078e00ff */
[C---:B--2---:R-:W-:Y:S01]  /*7440*/  HMMA.16816.F32 R12, R24.reuse, R16, RZ ;  /* 0x00000010180c723c */ /* 0x044fe200000018ff */
[----:B------:R1:W5:Y:S02]  /*7450*/  @P0 LDG.E R249, [R208.64+0xa0] ;  /* 0x0000a004d0f90981 */ /* 0x000364000c1e1900 */
[----:B------:R-:W-:Y:S05]  /*7460*/  IMAD R2, R2, c[0x0][0x1c0], RZ ;  /* 0x0000700002027a24 */ /* 0x000fea00078e02ff */
[C---:B------:R-:W-:Y:S01]  /*7470*/  HMMA.16816.F32 R16, R24.reuse, R18, RZ ;  /* 0x000000121810723c */ /* 0x040fe200000018ff */
[----:B------:R-:W-:Y:S07]  /*7480*/  IMAD R2, R2, 0x18, RZ ;  /* 0x0000001802027824 */ /* 0x000fee00078e02ff */
        /* <DEDUP_REMOVED lines=9> */
[C---:B------:R-:W-:Y:S08]  /*7520*/  HMMA.16816.F32 R20, R32.reuse, R140, R20 ;  /* 0x0000008c2014723c */ /* 0x040ff00000001814 */
[----:B------:R-:W-:Y:S01]  /*7530*/  HMMA.16816.F32 R24, R32, R142, R24 ;  /* 0x0000008e2018723c */ /* 0x000fe20000001818 */
[----:B------:R-:W1:Y:S05]  /*7540*/  LDSM.16.MT88.4 R32, [R144+0xd800] ;  /* 0x00d800009020783b */ /* 0x000e6a0000004200 */
[----:B------:R-:W-:Y:S02]  /*7550*/  LDSM.16.MT88.4 R140, [R144+0x9c00] ;  /* 0x009c0000908c783b */ /* 0x000fe40000004200 */
[C---:B--2---:R-:W-:Y:S08]  /*7560*/  HMMA.16816.F32 R4, R28.reuse, R132, R4 ;  /* 0x000000841c04723c */ /* 0x044ff00000001804 */
[C---:B------:R-:W-:Y:S01]  /*7570*/  HMMA.16816.F32 R8, R28.reuse, R134, R8 ;  /* 0x000000861c08723c */ /* 0x040fe20000001808 */
[----:B------:R-:W2:Y:S07]  /*7580*/  LDSM.16.M88.4 R132, [R202] ;  /* 0x00000000ca84783b */ /* 0x000eae0000000200 */
[C---:B---3--:R-:W-:Y:S08]  /*7590*/  HMMA.16816.F32 R12, R28.reuse, R136, R12 ;  /* 0x000000881c0c723c */ /* 0x048ff0000000180c */
[C---:B------:R-:W-:Y:S01]  /*75a0*/  HMMA.16816.F32 R16, R28.reuse, R138, R16 ;  /* 0x0000008a1c10723c */ /* 0x040fe20000001810 */
[----:B------:R-:W3:Y:S07]  /*75b0*/  LDSM.16.MT88.4 R136, [R144+0xbc00] ;  /* 0x00bc00009088783b */ /* 0x000eee0000004200 */
[C---:B-1----:R-:W-:Y:S08]  /*75c0*/  HMMA.16816.F32 R20, R28.reuse, R32, R20 ;  /* 0x000000201c14723c */ /* 0x042ff00000001814 */
[----:B------:R-:W-:Y:S01]  /*75d0*/  HMMA.16816.F32 R24, R28, R34, R24 ;  /* 0x000000221c18723c */ /* 0x000fe20000001818 */
[----:B------:R-:W1:Y:S05]  /*75e0*/  LDSM.16.MT88.4 R28, [R144+0xdc00] ;  /* 0x00dc0000901c783b */ /* 0x000e6a0000004200 */
[----:B------:R-:W-:Y:S02]  /*75f0*/  LDSM.16.M88.4 R32, [R200+0x2000] ;  /* 0x00200000c820783b */ /* 0x000fe40000000200 */
        /* <DEDUP_REMOVED lines=35> */
[----:B------:R-:W3:Y:S05]  /*7830*/  LDSM.16.MT88.4 R136, [R144+0xcc00] ;  /* 0x00cc00009088783b */ /* 0x000eea0000004200 */
[----:B------:R-:W4:Y:S02]  /*7840*/  LDSM.16.MT88.4 R144, [R144+0xec00] ;  /* 0x00ec00009090783b */ /* 0x000f240000004200 */
[C---:B-1----:R-:W-:Y:S07]  /*7850*/  HMMA.16816.F32 R20, R32.reuse, R28, R20 ;  /* 0x0000001c2014723c */ /* 0x042fee0000001814 */
[----:B------:R-:W-:Y:S01]  /*7860*/  IMAD.MOV.U32 R28, RZ, RZ, R211 ;  /* 0x000000ffff1c7224 */ /* 0x000fe200078e00d3 */
[----:B------:R-:W-:Y:S04]  /*7870*/  HMMA.16816.F32 R24, R32, R30, R24 ;  /* 0x0000001e2018723c */ /* 0x000fe80000001818 */
[----:B------:R-:W-:Y:S03]  /*7880*/  IMAD.MOV.U32 R29, RZ, RZ, R210 ;  /* 0x000000ffff1d7224 */ /* 0x000fe600078e00d2 */
[CC--:B------:R-:W-:Y:S01]  /*7890*/  LEA R30, P1, R252.reuse, R28.reuse, 0x2 ;  /* 0x0000001cfc1e7211 */ /* 0x0c0fe200078210ff */
[C---:B--2---:R-:W-:Y:S05]  /*78a0*/  HMMA.16816.F32 R4, R132.reuse, R140, R4 ;  /* 0x0000008c8404723c */ /* 0x044fea0000001804 */
[-C--:B------:R-:W-:Y:S02]  /*78b0*/  LEA.HI.X.SX32 R31, R252, R29.reuse, 0x2, P1 ;  /* 0x0000001dfc1f7211 */ /* 0x080fe400008f16ff */
[CC--:B------:R-:W-:Y:S01]  /*78c0*/  LEA R32, P0, R213.reuse, R28.reuse, 0x2 ;  /* 0x0000001cd5207211 */ /* 0x0c0fe200078010ff */
[C---:B------:R-:W-:Y:S04]  /*78d0*/  HMMA.16816.F32 R8, R132.reuse, R142, R8 ;  /* 0x0000008e8408723c */ /* 0x040fe80000001808 */
[-C--:B------:R-:W-:Y:S02]  /*78e0*/  LEA.HI.X.SX32 R33, R213, R29.reuse, 0x2, P0 ;  /* 0x0000001dd5217211 */ /* 0x080fe400000f16ff */
[CC--:B------:R-:W-:Y:S02]  /*78f0*/  LEA R34, P0, R215.reuse, R28.reuse, 0x2 ;  /* 0x0000001cd7227211 */ /* 0x0c0fe400078010ff */
[C---:B---3--:R-:W-:Y:S01]  /*7900*/  HMMA.16816.F32 R12, R132.reuse, R136, R12 ;  /* 0x00000088840c723c */ /* 0x048fe2000000180c */
[----:B------:R-:W2:Y:S03]  /*7910*/  LDL R137, [R1+0x4] ;  /* 0x0000040001897983 */ /* 0x000ea60000100800 */
[-C--:B------:R-:W-:Y:S01]  /*7920*/  LEA.HI.X.SX32 R35, R215, R29.reuse, 0x2, P0 ;  /* 0x0000001dd7237211 */ /* 0x080fe200000f16ff */
[----:B------:R-:W-:Y:S01]  /*7930*/  IMAD.MOV.U32 R215, RZ, RZ, c[0x0][0x22c] ;  /* 0x00008b00ffd77624 */ /* 0x000fe200078e00ff */
[----:B------:R-:W3:Y:S02]  /*7940*/  LDL R136, [R1+0xc] ;  /* 0x00000c0001887983 */ /* 0x000ee40000100800 */
[C---:B------:R-:W-:Y:S03]  /*7950*/  HMMA.16816.F32 R16, R132.reuse, R138, R16 ;  /* 0x0000008a8410723c */ /* 0x040fe60000001810 */
[----:B------:R-:W-:Y:S01]  /*7960*/  RED.E.ADD.F32.FTZ.RN.STRONG.GPU [R28.64], R4 ;  /* 0x000000041c00798e */ /* 0x000fe2000c10e784 */
[----:B------:R-:W-:Y:S04]  /*7970*/  IMAD R215, R215, c[0x0][0x1c0], RZ ;  /* 0x00007000d7d77a24 */ /* 0x000fe800078e02ff */
[C---:B----4-:R-:W-:Y:S01]  /*7980*/  HMMA.16816.F32 R20, R132.reuse, R144, R20 ;  /* 0x000000908414723c */ /* 0x050fe20000001814 */
[----:B------:R-:W-:Y:S03]  /*7990*/  RED.E.ADD.F32.FTZ.RN.STRONG.GPU [R30.64], R5 ;  /* 0x000000051e00798e */ /* 0x000fe6000c10e784 */
[----:B------:R-:W-:Y:S02]  /*79a0*/  IMAD.SHL.U32 R215, R215, 0x10, RZ ;  /* 0x00000010d7d77824 */ /* 0x000fe400078e00ff */
[----:B------:R1:W-:Y:S02]  /*79b0*/  RED.E.ADD.F32.FTZ.RN.STRONG.GPU [R32.64], R6 ;  /* 0x000000062000798e */ /* 0x0003e4000c10e784 */
[----:B------:R-:W-:Y:S04]  /*79c0*/  HMMA.16816.F32 R24, R132, R146, R24 ;  /* 0x000000928418723c */ /* 0x000fe80000001818 */
[----:B------:R-:W-:Y:S03]  /*79d0*/  IADD3 R138, R215, 0x20, RZ ;  /* 0x00000020d78a7810 */ /* 0x000fe60007ffe0ff */
[CC--:B------:R-:W-:Y:S05]  /*79e0*/  LEA R132, P1, R2.reuse, R28.reuse, 0x2 ;  /* 0x0000001c02847211 */ /* 0x0c0fea00078210ff */
[-C--:B------:R-:W-:Y:S01]  /*79f0*/  LEA.HI.X.SX32 R133, R2, R29.reuse, 0x2, P1 ;  /* 0x0000001d02857211 */ /* 0x080fe200008f16ff */
[----:B------:R-:W-:Y:S04]  /*7a00*/  IMAD.MOV.U32 R2, RZ, RZ, c[0x0][0x22c] ;  /* 0x00008b00ff027624 */ /* 0x000fe800078e00ff */
[----:B------:R-:W-:Y:S01]  /*7a10*/  IMAD R2, R2, c[0x0][0x1c0], RZ ;  /* 0x0000700002027a24 */ /* 0x000fe200078e02ff */
[----:B------:R4:W-:Y:S03]  /*7a20*/  RED.E.ADD.F32.FTZ.RN.STRONG.GPU [R132.64], R7 ;  /* 0x000000078400798e */ /* 0x0009e6000c10e784 */
[----:B------:R-:W-:Y:S02]  /*7a30*/  IMAD R2, R2, 0x30, RZ ;  /* 0x0000003002027824 */ /* 0x000fe400078e02ff */
[----:B------:R4:W-:Y:S01]  /*7a40*/  RED.E.ADD.F32.FTZ.RN.STRONG.GPU [R34.64], R8 ;  /* 0x000000082200798e */ /* 0x0009e2000c10e784 */
[-C--:B-1----:R-:W-:Y:S02]  /*7a50*/  LEA R32, P2, R214, R28.reuse, 0x2 ;  /* 0x0000001cd6207211 */ /* 0x082fe400078410ff */
[-C--:B------:R-:W-:Y:S02]  /*7a60*/  LEA R4, P1, R2, R28.reuse, 0x2 ;  /* 0x0000001c02047211 */ /* 0x080fe400078210ff */
[-C--:B------:R-:W-:Y:S01]  /*7a70*/  LEA.HI.X.SX32 R33, R214, R29.reuse, 0x2, P2 ;  /* 0x0000001dd6217211 */ /* 0x080fe200010f16ff */
[----:B------:R-:W-:Y:S01]  /*7a80*/  IMAD.MOV.U32 R214, RZ, RZ, c[0x0][0x22c] ;  /* 0x00008b00ffd67624 */ /* 0x000fe200078e00ff */
[-C--:B------:R-:W-:Y:S02]  /*7a90*/  LEA.HI.X.SX32 R5, R2, R29.reuse, 0x2, P1 ;  /* 0x0000001d02057211 */ /* 0x080fe400008f16ff */
[----:B------:R-:W3:Y:S01]  /*7aa0*/  LDL R2, [R1] ;  /* 0x0000000001027983 */ /* 0x000ee20000100800 */
[-C--:B------:R-:W-:Y:S01]  /*7ab0*/  LEA R6, P0, R216, R28.reuse, 0x2 ;  /* 0x0000001cd8067211 */ /* 0x080fe200078010ff */
[----:B------:R-:W-:Y:S03]  /*7ac0*/  IMAD R214, R214, c[0x0][0x1c0], RZ ;  /* 0x00007000d6d67a24 */ /* 0x000fe600078e02ff */
[----:B------:R1:W-:Y:S01]  /*7ad0*/  RED.E.ADD.F32.FTZ.RN.STRONG.GPU [R32.64], R9 ;  /* 0x000000092000798e */ /* 0x0003e2000c10e784 */
[----:B------:R-:W-:Y:S04]  /*7ae0*/  IMAD.SHL.U32 R214, R214, 0x10, RZ ;  /* 0x00000010d6d67824 */ /* 0x000fe800078e00ff */
[----:B------:R1:W-:Y:S01]  /*7af0*/  RED.E.ADD.F32.FTZ.RN.STRONG.GPU [R4.64], R10 ;  /* 0x0000000a0400798e */ /* 0x0003e2000c10e784 */
[----:B------:R-:W-:Y:S02]  /*7b00*/  IADD3 R140, R214, 0x20, RZ ;  /* 0x00000020d68c7810 */ /* 0x000fe40007ffe0ff */
[-C--:B----4-:R-:W-:Y:S02]  /*7b10*/  LEA.HI.X.SX32 R7, R216, R29.reuse, 0x2, P0 ;  /* 0x0000001dd8077211 */ /* 0x090fe400000f16ff */
[----:B------:R-:W-:Y:S01]  /*7b20*/  IADD3 R139, R214, 0x20, RZ ;  /* 0x00000020d68b7810 */ /* 0x000fe20007ffe0ff */
[C---:B------:R-:W-:Y:S01]  /*7b30*/  IMAD.IADD R140, R252.reuse, 0x1, R140 ;  /* 0x00000001fc8c7824 */ /* 0x040fe200078e028c */
[C---:B------:R-:W-:Y:S01]  /*7b40*/  IADD3 R35, R213.reuse, 0x40, RZ ;  /* 0x00000040d5237810 */ /* 0x040fe20007ffe0ff */
[----:B------:R4:W-:Y:S01]  /*7b50*/  RED.E.ADD.F32.FTZ.RN.STRONG.GPU [R6.64], R11 ;  /* 0x0000000b0600798e */ /* 0x0009e2000c10e784 */
[C---:B------:R-:W-:Y:S01]  /*7b60*/  IADD3 R133, R213.reuse, 0x40, RZ ;  /* 0x00000040d5857810 */ /* 0x040fe20007ffe0ff */
[C---:B------:R-:W-:Y:S01]  /*7b70*/  IMAD.IADD R139, R252.reuse, 0x1, R139 ;  /* 0x00000001fc8b7824 */ /* 0x040fe200078e028b */
[C---:B------:R-:W-:Y:S01]  /*7b80*/  IADD3 R34, R213.reuse, 0x40, RZ ;  /* 0x00000040d5227810 */ /* 0x040fe20007ffe0ff */
[C---:B------:R-:W-:Y:S01]  /*7b90*/  IMAD.IADD R35, R252.reuse, 0x1, R35 ;  /* 0x00000001fc237824 */ /* 0x040fe200078e0223 */
[----:B------:R4:W-:Y:S01]  /*7ba0*/  RED.E.ADD.F32.FTZ.RN.STRONG.GPU [R28.64+0x80], R12 ;  /* 0x0000800c1c00798e */ /* 0x0009e2000c10e784 */
[C---:B------:R-:W-:Y:S01]  /*7bb0*/  IMAD.IADD R139, R252.reuse, 0x1, R139 ;  /* 0x00000001fc8b7824 */ /* 0x040fe200078e028b */
[----:B------:R-:W-:Y:S01]  /*7bc0*/  IADD3 R132, R213, 0x40, RZ ;  /* 0x00000040d5847810 */ /* 0x000fe20007ffe0ff */
[C---:B------:R-:W-:Y:S02]  /*7bd0*/  IMAD.IADD R34, R252.reuse, 0x1, R34 ;  /* 0x00000001fc227824 */ /* 0x040fe400078e0222 */
[----:B------:R4:W-:Y:S02]  /*7be0*/  RED.E.ADD.F32.FTZ.RN.STRONG.GPU [R30.64+0x80], R13 ;  /* 0x0000800d1e00798e */ /* 0x0009e4000c10e784 */
[----:B------:R-:W-:Y:S01]  /*7bf0*/  IMAD.IADD R132, R252, 0x1, R132 ;  /* 0x00000001fc847824 */ /* 0x000fe200078e0284 */
[-C--:B-1----:R-:W-:Y:S01]  /*7c00*/  LEA R32, P1, R140, R28.reuse, 0x2 ;  /* 0x0000001c8c207211 */ /* 0x082fe200078210ff */
[C---:B------:R-:W-:Y:S02]  /*7c10*/  IMAD.IADD R34, R252.reuse, 0x1, R34 ;  /* 0x00000001fc227824 */ /* 0x040fe400078e0222 */
[----:B------:R-:W-:Y:S01]  /*7c20*/  IMAD.IADD R132, R252, 0x1, R132 ;  /* 0x00000001fc847824 */ /* 0x000fe200078e0284 */
[-C--:B------:R-:W-:Y:S02]  /*7c30*/  LEA.HI.X.SX32 R33, R140, R29.reuse, 0x2, P1 ;  /* 0x0000001d8c217211 */ /* 0x080fe400008f16ff */
[-C--:B------:R-:W-:Y:S01]  /*7c40*/  LEA R4, P0, R138, R28.reuse, 0x2 ;  /* 0x0000001c8a047211 */ /* 0x080fe200078010ff */
[----:B------:R-:W-:Y:S03]  /*7c50*/  IMAD.IADD R132, R252, 0x1, R132 ;  /* 0x00000001fc847824 */ /* 0x000fe600078e0284 */
[-C--:B------:R-:W-:Y:S02]  /*7c60*/  LEA.HI.X.SX32 R5, R138, R29.reuse, 0x2, P0 ;  /* 0x0000001d8a057211 */ /* 0x080fe400000f16ff */
[----:B------:R-:W-:Y:S02]  /*7c70*/  IADD3 R138, R214, 0x20, RZ ;  /* 0x00000020d68a7810 */ /* 0x000fe40007ffe0ff */
[CC--:B------:R-:W-:Y:S01]  /*7c80*/  LEA R10, P0, R139.reuse, R28.reuse, 0x2 ;  /* 0x0000001c8b0a7211 */ /* 0x0c0fe200078010ff */
[----:B------:R1:W-:Y:S02]  /*7c90*/  RED.E.ADD.F32.FTZ.RN.STRONG.GPU [R4.64], R14 ;  /* 0x0000000e0400798e */ /* 0x0003e4000c10e784 */
[C---:B------:R-:W-:Y:S01]  /*7ca0*/  IMAD.IADD R138, R252.reuse, 0x1, R138 ;  /* 0x00000001fc8a7824 */ /* 0x040fe200078e028a */
[-C--:B----4-:R-:W-:Y:S02]  /*7cb0*/  LEA.HI.X.SX32 R11, R139, R29.reuse, 0x2, P0 ;  /* 0x0000001d8b0b7211 */ /* 0x090fe400000f16ff */
[----:B------:R4:W-:Y:S01]  /*7cc0*/  RED.E.ADD.F32.FTZ.RN.STRONG.GPU [R32.64], R15 ;  /* 0x0000000f2000798e */ /* 0x0009e2000c10e784 */
[C---:B------:R-:W-:Y:S01]  /*7cd0*/  IMAD.IADD R138, R252.reuse, 0x1, R138 ;  /* 0x00000001fc8a7824 */ /* 0x040fe200078e028a */
[CC--:B------:R-:W-:Y:S03]  /*7ce0*/  LEA R12, P4, R35.reuse, R28.reuse, 0x2 ;  /* 0x0000001c230c7211 */ /* 0x0c0fe600078810ff */
[----:B------:R-:W-:Y:S01]  /*7cf0*/  IMAD.IADD R138, R252, 0x1, R138 ;  /* 0x00000001fc8a7824 */ /* 0x000fe200078e028a */
[----:B------:R4:W-:Y:S01]  /*7d00*/  RED.E.ADD.F32.FTZ.RN.STRONG.GPU [R10.64], R16 ;  /* 0x000000100a00798e */ /* 0x0009e2000c10e784 */
[-C--:B------:R-:W-:Y:S03]  /*7d10*/  LEA.HI.X.SX32 R13, R35, R29.reuse, 0x2, P4 ;  /* 0x0000001d230d7211 */ /* 0x080fe600020f16ff */
        /* <DEDUP_REMOVED lines=10> */
[----:B------:R-:W-:Y:S01]  /*7dc0*/  LDSM.16.MT88.4 R132, [R3+0x11800] ;  /* 0x011800000384783b */ /* 0x000fe20000004200 */
[CC--:B--2---:R-:W-:Y:S04]  /*7dd0*/  LEA R6, P1, R137.reuse, R28.reuse, 0x2 ;  /* 0x0000001c89067211 */ /* 0x0c4fe800078210ff */
[-C--:B------:R-:W-:Y:S02]  /*7de0*/  LEA.HI.X.SX32 R7, R137, R29.reuse, 0x2, P1 ;  /* 0x0000001d89077211 */ /* 0x080fe400008f16ff */
[CC--:B---3--:R-:W-:Y:S03]  /*7df0*/  LEA R4, P0, R136.reuse, R28.reuse, 0x2 ;  /* 0x0000001c88047211 */ /* 0x0c8fe600078010ff */
        /* <DEDUP_REMOVED lines=8> */
[----:B------:R-:W-:Y:S01]  /*7e80*/  RED.E.ADD.F32.FTZ.RN.STRONG.GPU [R10.64], R24 ;  /* 0x000000180a00798e */ /* 0x000fe2000c10e784 */
[CC--:B-1----:R-:W-:Y:S04]  /*7e90*/  LEA R4, P0, R0.reuse, R28.reuse, 0x2 ;  /* 0x0000001c00047211 */ /* 0x0c2fe800078010ff */
[----:B------:R-:W-:Y:S01]  /*7ea0*/  RED.E.ADD.F32.FTZ.RN.STRONG.GPU [R8.64], R25 ;  /* 0x000000190800798e */ /* 0x000fe2000c10e784 */
[-C--:B------:R-:W-:Y:S02]  /*7eb0*/  LEA.HI.X.SX32 R5, R0, R29.reuse, 0x2, P0 ;  /* 0x0000001d00057211 */ /* 0x080fe400000f16ff */
[----:B------:R-:W-:Y:S02]  /*7ec0*/  PLOP3.LUT P0, PT, PT, PT, UP1, 0x80, 0x0 ;  /* 0x000000000000781c */ /* 0x000fe40003f0f018 */
[----:B------:R-:W-:Y:S01]  /*7ed0*/  LDSM.16.MT88.4 R8, [R196] ;  /* 0x00000000c408783b */ /* 0x000fe20000004200 */
[----:B------:R-:W-:Y:S02]  /*7ee0*/  IADD3 R0, R196, -0x3000, RZ ;  /* 0xffffd000c4007810 */ /* 0x000fe40007ffe0ff */
[C---:B------:R-:W-:Y:S02]  /*7ef0*/  LEA R6, P1, R2.reuse, R28, 0x2 ;  /* 0x0000001c02067211 */ /* 0x040fe400078210ff */
[----:B------:R-:W-:Y:S02]  /*7f00*/  LDSM.16.MT88.4 R12, [R3+0x11000] ;  /* 0x01100000030c783b */ /* 0x000fe40000004200 */
[----:B------:R-:W-:Y:S02]  /*7f10*/  LEA.HI.X.SX32 R7, R2, R29, 0x2, P1 ;  /* 0x0000001d02077211 */ /* 0x000fe400008f16ff */
[----:B------:R-:W-:Y:S01]  /*7f20*/  PLOP3.LUT P1, PT, PT, PT, UP0, 0x80, 0x0 ;  /* 0x000000000000781c */ /* 0x000fe20003f2f008 */
[----:B------:R-:W-:Y:S01]  /*7f30*/  LDSM.16.MT88.4 R16, [R196+0x1000] ;  /* 0x00100000c410783b */ /* 0x000fe20000004200 */
[----:B------:R-:W-:Y:S04]  /*7f40*/  @UP2 UIADD3 UR19, UP0, UR19, -0x100, URZ ;  /* 0xffffff0013132890 */ /* 0x000fe8000ff1e03f */
[----:B------:R-:W-:Y:S01]  /*7f50*/  RED.E.ADD.F32.FTZ.RN.STRONG.GPU [R6.64], R26 ;  /* 0x0000001a0600798e */ /* 0x000fe2000c10e784 */
[----:B------:R-:W-:Y:S04]  /*7f60*/  @UP2 UIADD3.X UR18, UR18, -0x1, URZ, UP0, !UPT ;  /* 0xffffffff12122890 */ /* 0x000fe800087fe43f */
[----:B------:R-:W-:Y:S02]  /*7f70*/  RED.E.ADD.F32.FTZ.RN.STRONG.GPU [R4.64], R27 ;  /* 0x0000001b0400798e */ /* 0x000fe4000c10e784 */
[----:B------:R-:W-:Y:S03]  /*7f80*/  @P1 IADD3 R0, R196, 0x3000, RZ ;  /* 0x00003000c4001810 */ /* 0x000fe60007ffe0ff */
[----:B------:R-:W1:Y:S05]  /*7f90*/  LDSM.16.MT88.4 R4, [R3+0xf000] ;  /* 0x00f000000304783b */ /* 0x000e6a0000004200 */
[----:B------:R-:W2:Y:S05]  /*7fa0*/  LDSM.16.MT88.4 R28, [R196+0x2000] ;  /* 0x00200000c41c783b */ /* 0x000eaa0000004200 */
[----:B------:R-:W3:Y:S05]  /*7fb0*/  LDSM.16.MT88.4 R20, [R196+0x400] ;  /* 0x00040000c414783b */ /* 0x000eea0000004200 */
[----:B------:R-:W4:Y:S01]  /*7fc0*/  LDSM.16.MT88.4 R24, [R196+0x1400] ;  /* 0x00140000c418783b */ /* 0x000f220000004200 */
        /* <DEDUP_REMOVED lines=15> */
[----:B------:R-:W2:Y:S05]  /*80c0*/  LDSM.16.MT88.4 R4, [R3+0x10000] ;  /* 0x010000000304783b */ /* 0x000eaa0000004200 */
[----:B------:R-:W1:Y:S02]  /*80d0*/  LDSM.16.MT88.4 R28, [R196+0x1800] ;  /* 0x00180000c41c783b */ /* 0x000e640000004200 */
[-C--:B---3--:R-:W-:Y:S08]  /*80e0*/  HMMA.16816.F32 R84, R32, R20.reuse, R84 ;  /* 0x000000142054723c */ /* 0x088ff00000001854 */
[C---:B------:R-:W-:Y:S08]  /*80f0*/  HMMA.16816.F32 R88, R132.reuse, R20, R88 ;  /* 0x000000148458723c */ /* 0x040ff00000001858 */
[-C--:B------:R-:W-:Y:S08]  /*8100*/  HMMA.16816.F32 R92, R132, R22.reuse, R92 ;  /* 0x00000016845c723c */ /* 0x080ff0000000185c */
[C---:B------:R-:W-:Y:S01]  /*8110*/  HMMA.16816.F32 R96, R32.reuse, R22, R96 ;  /* 0x000000162060723c */ /* 0x040fe20000001860 */
[----:B------:R-:W3:Y:S07]  /*8120*/  LDSM.16.MT88.4 R20, [R196+0x2800] ;  /* 0x00280000c414783b */ /* 0x000eee0000004200 */
        /* <DEDUP_REMOVED lines=10> */
[----:B------:R-:W4:Y:S05]  /*81d0*/  LDSM.16.MT88.4 R8, [R196+0x1c00] ;  /* 0x001c0000c408783b */ /* 0x000f2a0000004200 */
[----:B------:R3:W1:Y:S02]  /*81e0*/  LDSM.16.MT88.4 R32, [R196+0x2c00] ;  /* 0x002c0000c420783b */ /* 0x0006640000004200 */
        /* <DEDUP_REMOVED lines=242> */
.L_x_614:
        /* <DEDUP_REMOVED lines=19> */
.L_x_615:
[----:B-1----:R-:W2:Y:S01]  /*9240*/  LDL.64 R4, [R1+0x28] ;  /* 0x0000280001047983 */ /* 0x002ea20000100a00 */
[----:B-----5:R-:W-:Y:S01]  /*9250*/  IMAD.SHL.U32 R2, R212, 0x2, RZ ;  /* 0x00000002d4027824 */ /* 0x020fe200078e00ff */
[----:B------:R-:W-:Y:S01]  /*9260*/  USHF.L.U32 UR7, UR15, 0x7, URZ ;  /* 0x000000070f077899 */ /* 0x000fe2000800063f */
[----:B------:R-:W-:Y:S01]  /*9270*/  BSSY B0, `(.L_x_616) ;  /* 0x0000033000007945 */ /* 0x000fe20003800000 */
[----:B------:R-:W-:Y:S01]  /*9280*/  BAR.SYNC.DEFER_BLOCKING 0x0 ;  /* 0x0000000000007b1d */ /* 0x000fe20000010000 */
[----:B------:R-:W-:Y:S02]  /*9290*/  UIMAD UR6, UR15, -0x80, UR6 ;  /* 0xffffff800f0678a4 */ /* 0x000fe4000f8e0206 */
[----:B------:R-:W-:Y:S01]  /*92a0*/  USHF.R.S32.HI UR10, URZ, 0x1f, UR7 ;  /* 0x0000001f3f0a7899 */ /* 0x000fe20008011407 */
[----:B------:R-:W-:Y:S01]  /*92b0*/  IMAD.U32 R25, RZ, RZ, UR7 ;  /* 0x00000007ff197e24 */ /* 0x000fe2000f8e00ff */
[----:B------:R-:W-:Y:S01]  /*92c0*/  USHF.R.S32.HI UR17, URZ, 0x1f, UR40 ;  /* 0x0000001f3f117899 */ /* 0x000fe20008011428 */
[----:B------:R-:W1:Y:S01]  /*92d0*/  S2R R9, SR_TID.X ;  /* 0x0000000000097919 */ /* 0x000e620000002100 */
[----:B------:R-:W-:-:S02]  /*92e0*/  ULDC.64 UR8, c[0x0][0x3a0] ;  /* 0x0000e80000087ab9 */ /* 0x000fc40000000a00 */
[----:B------:R-:W-:-:S04]  /*92f0*/  UIMAD UR8, UR10, UR8, URZ ;  /* 0x000000080a0872a4 */ /* 0x000fc8000f8e023f */
[----:B------:R-:W-:-:S06]  /*9300*/  UIMAD UR8, UR7, UR9, UR8 ;  /* 0x00000009070872a4 */ /* 0x000fcc000f8e0208 */
[----:B------:R-:W-:Y:S01]  /*9310*/  IMAD.U32 R8, RZ, RZ, UR8 ;  /* 0x00000008ff087e24 */ /* 0x000fe2000f8e00ff */
[----:B------:R-:W-:Y:S02]  /*9320*/  ULDC.64 UR8, c[0x0][0x3b8] ;  /* 0x0000ee0000087ab9 */ /* 0x000fe40000000a00 */
[----:B------:R-:W-:Y:S01]  /*9330*/  UIMAD UR8, UR17, UR8, URZ ;  /* 0x00000008110872a4 */ /* 0x000fe2000f8e023f */
[----:B------:R3:W4:Y:S03]  /*9340*/  LDS.128 R36, [R2+0xa000] ;  /* 0x00a0000002247984 */ /* 0x0007260000000c00 */
[----:B------:R-:W-:Y:S01]  /*9350*/  UIMAD UR8, UR40, UR9, UR8 ;  /* 0x00000009280872a4 */ /* 0x000fe2000f8e0208 */
[----:B------:R3:W2:Y:S01]  /*9360*/  LDS.128 R32, [R2+0xc000] ;  /* 0x00c0000002207984 */ /* 0x0006a20000000c00 */
[----:B-1----:R-:W-:-:S03]  /*9370*/  SHF.R.S32.HI R0, RZ, 0x1f, R9 ;  /* 0x0000001fff007819 */ /* 0x002fc60000011409 */
[----:B------:R3:W1:Y:S01]  /*9380*/  LDS.128 R28, [R2+0xe000] ;  /* 0x00e00000021c7984 */ /* 0x0006620000000c00 */
[----:B------:R-:W-:-:S03]  /*9390*/  LEA.HI R0, R0, R9, RZ, 0x2 ;  /* 0x0000000900007211 */ /* 0x000fc600078f10ff */
[----:B------:R3:W1:Y:S01]  /*93a0*/  LDS.128 R48, [R2+0xf000] ;  /* 0x00f0000002307984 */ /* 0x0006620000000c00 */
        /* <DEDUP_REMOVED lines=12> */
[----:B------:R-:W-:Y:S01]  /*9470*/  IADD3.X R5, R5, UR16, R8, P0, !PT ;  /* 0x0000001005057c10 */ /* 0x000fe200087fe408 */
[----:B------:R-:W-:-:S04]  /*9480*/  IMAD.U32 R8, RZ, RZ, UR40 ;  /* 0x00000028ff087e24 */ /* 0x000fc8000f8e00ff */
        /* <DEDUP_REMOVED lines=17> */
.L_x_617:
[----:B-1-34-:R-:W-:Y:S05]  /*95a0*/  BSYNC B0 ;  /* 0x0000000000007941 */ /* 0x01afea0003800000 */
.L_x_616:
[----:B------:R-:W-:Y:S01]  /*95b0*/  IADD3 R2, R0, 0x40, RZ ;  /* 0x0000004000027810 */ /* 0x000fe20007ffe0ff */
        /* <DEDUP_REMOVED lines=16> */
.L_x_619:
[----:B------:R-:W-:Y:S05]  /*96c0*/  BSYNC B0 ;  /* 0x0000000000007941 */ /* 0x000fea0003800000 */
.L_x_618:
[----:B------:R-:W-:Y:S01]  /*96d0*/  ULDC.64 UR8, c[0x0][0x3a8] ;  /* 0x0000ea0000087ab9 */ /* 0x000fe20000000a00 */
[----:B------:R-:W-:Y:S01]  /*96e0*/  IMAD.WIDE.U32 R6, R25, c[0x0][0x3a8], R6 ;  /* 0x0000ea0019067a25 */ /* 0x000fe200078e0006 */
        /* <DEDUP_REMOVED lines=25> */
.L_x_621:
[----:B------:R-:W-:Y:S05]  /*9880*/  BSYNC B0 ;  /* 0x0000000000007941 */ /* 0x000fea0003800000 */
.L_x_620:
        /* <DEDUP_REMOVED lines=13> */
.L_x_608:
[----:B------:R-:W-:Y:S05]  /*9960*/  BSYNC B1 ;  /* 0x0000000000017941 */ /* 0x000fea0003800000 */
.L_x_594:
        /* <DEDUP_REMOVED lines=11> */
.L_x_622:
[----:B------:R-:W-:Y:S05]  /*9a20*/  EXIT ;  /* 0x000000000000794d */ /* 0x000fea0003800000 */
.L_x_624:
        /* <DEDUP_REMOVED lines=13> */
.L_x_1292:


//--------------------- .text._ZN5flash44flash_bwd_dq_dk_dv_loop_seqk_parallel_kernelI23Flash_bwd_kernel_traitsILi96ELi64ELi128ELi8ELi2ELi4ELi4ELb1ELb0EN7cutlass6half_tE19Flash_kernel_traitsILi96ELi64ELi128ELi8ES3_EELb0ELb0ELb1ELb0ELb0ELb1ELb1EEEvNS_16Flash_bwd_paramsE --------------------------
	.section	.text._ZN5flash44flash_bwd_dq_dk_dv_loop_seqk_parallel_kernelI23Flash_bwd_kernel_traitsILi96ELi64ELi128ELi8ELi2ELi4ELi4ELb1ELb0EN7cutlass6half_tE19Flash_kernel_traitsILi96ELi64ELi128ELi8ES3_EELb0ELb0ELb1ELb0ELb0ELb1ELb1EEEvNS_16Flash_bwd_paramsE,"ax",@progbits
	.sectioninfo	@"SHI_REGISTERS=255"
	.align	128
        .global         _ZN5flash44flash_bwd_dq_dk_dv_loop_seqk_parallel_kernelI23Flash_bwd_kernel_traitsILi96ELi64ELi128ELi8ELi2ELi4ELi4ELb1ELb0EN7cutlass6half_tE19Flash_kernel_traitsILi96ELi64ELi128ELi8ES3_EELb0ELb0ELb1ELb0ELb0ELb1ELb1EEEvNS_16Flash_bwd_paramsE
        .type           _ZN5flash44flash_bwd_dq_dk_dv_loop_seqk_parallel_kernelI23Flash_bwd_kernel_traitsILi96ELi64ELi128ELi8ELi2ELi4ELi4ELb1ELb0EN7cutlass6half_tE19Flash_kernel_traitsILi96ELi64ELi128ELi8ES3_EELb0ELb0ELb1ELb0ELb0ELb1ELb1EEEvNS_16Flash_bwd_paramsE,@function
        .size           _ZN5flash44flash_bwd_dq_dk_dv_loop_seqk_parallel_kernelI23Flash_bwd_kernel_traitsILi96ELi64ELi128ELi8ELi2ELi4ELi4ELb1ELb0EN7cutlass6half_tE19Flash_kernel_traitsILi96ELi64ELi128ELi8ES3_EELb0ELb0ELb1ELb0ELb0ELb1ELb1EEEvNS_16Flash_bwd_paramsE,(.L_x_1293 - _ZN5flash44flash_bwd_dq_dk_dv_loop_seqk_parallel_kernelI23Flash_bwd_kernel_traitsILi96ELi64ELi128ELi8ELi2ELi4ELi4ELb1ELb0EN7cutlass6half_tE19Flash_kernel_traitsILi96ELi64ELi128ELi8ES3_EELb0ELb0ELb1ELb0ELb0ELb1ELb1EEEvNS_16Flash_bwd_paramsE)
        .other          _ZN5flash44flash_bwd_dq_dk_dv_loop_seqk_parallel_kernelI23Flash_bwd_kernel_traitsILi96ELi64ELi128ELi8ELi2ELi4ELi4ELb1ELb0EN7cutlass6half_tE19Flash_kernel_traitsILi96ELi64ELi128ELi8ES3_EELb0ELb0ELb1ELb0ELb0ELb1ELb1EEEvNS_16Flash_bwd_paramsE,@"STO_CUDA_ENTRY STV_DEFAULT"
_ZN5flash44flash_bwd_dq_dk_dv_loop_seqk_parallel_kernelI23Flash_bwd_kernel_traitsILi96ELi64ELi128ELi8ELi2ELi4ELi4ELb1ELb0EN7cutlass6half_tE19Flash_kernel_traitsILi96ELi64ELi128ELi8ES3_EELb0ELb0ELb1ELb0ELb0ELb1ELb1EEEvNS_16Flash_bwd_paramsE:
.text._ZN5flash44flash_bwd_dq_dk_dv_loop_seqk_parallel_kernelI23Flash_bwd_kernel_traitsILi96ELi64ELi128ELi8ELi2ELi4ELi4ELb1ELb0EN7cutlass6half_tE19Flash_kernel_traitsILi96ELi64ELi128ELi8ES3_EELb0ELb0ELb1ELb0ELb0ELb1ELb1EEEvNS_16Flash_bwd_paramsE:
        /* <DEDUP_REMOVED lines=46> */
[----:B------:R-:W-:Y:S01]  /*02e0*/  @!UP5 UIMAD UR7, UR32, UR13, UR38 ;  /* 0x0000000d2007d2a4 */ /* 0x000fe2000f8e0226 */
[----:B------:R-:W-:Y:S01]  /*02f0*/  LEA.HI R2, R0, R7, RZ, 0x3 ;  /* 0x0000000700027211 */ /* 0x000fe200078f18ff */
[----:B------:R-:W-:Y:S01]  /*0300*/  IMAD.IADD R0, R21, 0x1, -R3 ;  /* 0x0000000115007824 */ /* 0x000fe200078e0a03 */
[----:B------:R-:W-:Y:S01]  /*0310*/  LEA.HI R6, R12, R10, RZ, 0x1 ;  /* 0x0000000a0c067211 */ /* 0x000fe200078f08ff */
[----:B------:R-:W-:Y:S01]  /*0320*/  USHF.L.U32 UR43, UR48, 0x6, URZ ;  /* 0x00000006302b7899 */ /* 0x000fe2000800063f */
[----:B------:R-:W-:Y:S01]  /*0330*/  LOP3.LUT R4, R4, 0x7fffffe, RZ, 0xc0, !PT ;  /* 0x07fffffe04047812 */ /* 0x000fe200078ec0ff */
[----:B------:R-:W-:Y:S01]  /*0340*/  ULDC UR51, c[0x0][0x214] ;  /* 0x0000850000337ab9 */ /* 0x000fe20000000800 */
[----:B------:R-:W-:Y:S01]  /*0350*/  LOP3.LUT R2, R2, 0xfffffff8, RZ, 0xc0, !PT ;  /* 0xfffffff802027812 */ /* 0x000fe200078ec0ff */
[----:B------:R-:W-:Y:S01]  /*0360*/  ULDC UR58, c[0x0][0x1c8] ;  /* 0x00007200003a7ab9 */ /* 0x000fe20000000800 */
[----:B------:R-:W-:Y:S01]  /*0370*/  LOP3.LUT R3, R6, 0xfffffffe, RZ, 0xc0, !PT ;  /* 0xfffffffe06037812 */ /* 0x000fe200078ec0ff */
[C---:B------:R-:W-:Y:S01]  /*0380*/  IMAD.IADD R8, R7.reuse, 0x1, -R4 ;  /* 0x0000000107087824 */ /* 0x040fe200078e0a04 */
[----:B------:R-:W-:Y:S01]  /*0390*/  SHF.R.S32.HI R6, RZ, 0x1f, R0 ;  /* 0x0000001fff067819 */ /* 0x000fe20000011400 */
[----:B------:R-:W-:Y:S01]  /*03a0*/  IMAD.IADD R9, R7, 0x1, -R2 ;  /* 0x0000000107097824 */ /* 0x000fe200078e0a02 */
[-C--:B------:R-:W-:Y:S01]  /*03b0*/  LEA.HI R7, R20, R21.reuse, RZ, 0x3 ;  /* 0x0000001514077211 */ /* 0x080fe200078f18ff */
[----:B------:R-:W-:Y:S01]  /*03c0*/  IMAD.IADD R14, R10, 0x1, -R3 ;  /* 0x000000010a0e7824 */ /* 0x000fe200078e0a03 */
[----:B------:R-:W-:Y:S01]  /*03d0*/  LEA.HI R22, R6, R0, RZ, 0x2 ;  /* 0x0000000006167211 */ /* 0x000fe200078f10ff */
[----:B------:R-:W-:Y:S01]  /*03e0*/  ULDC.U8 UR10, c[0x0][0x3d0] ;  /* 0x0000f400000a7ab9 */ /* 0x000fe20000000000 */
[----:B------:R-:W-:Y:S01]  /*03f0*/  SHF.R.S32.HI R0, RZ, 0x5, R11 ;  /* 0x00000005ff007819 */ /* 0x000fe2000001140b */
[----:B------:R-:W-:Y:S01]  /*0400*/  ULDC UR52, c[0x0][0x224] ;  /* 0x0000890000347ab9 */ /* 0x000fe20000000800 */
[----:B------:R-:W-:Y:S01]  /*0410*/  SHF.R.S32.HI R6, RZ, 0x3, R7 ;  /* 0x00000003ff067819 */ /* 0x000fe20000011407 */
[----:B------:R-:W-:Y:S01]  /*0420*/  @UP5 UIMAD UR56, UR32, UR51, URZ ;  /* 0x00000033203852a4 */ /* 0x000fe2000f8e023f */
[----:B------:R-:W-:Y:S01]  /*0430*/  SHF.R.S32.HI R2, RZ, 0x1f, R11 ;  /* 0x0000001fff027819 */ /* 0x000fe2000001140b */
[----:B------:R-:W-:Y:S01]  /*0440*/  ULDC.64 UR4, c[0x0][0x118] ;  /* 0x0000460000047ab9 */ /* 0x000fe20000000a00 */
[----:B------:R-:W-:Y:S01]  /*0450*/  LOP3.LUT R4, R5, 0xfffffffc, RZ, 0xc0, !PT ;  /* 0xfffffffc05047812 */ /* 0x000fe200078ec0ff */
[----:B------:R-:W-:Y:S01]  /*0460*/  IMAD.SHL.U32 R5, R6, 0x40, RZ ;  /* 0x0000004006057824 */ /* 0x000fe200078e00ff */
[-C--:B------:R-:W-:Y:S01]  /*0470*/  LEA.HI R3, R11, R0.reuse, RZ, 0x1 ;  /* 0x000000000b037211 */ /* 0x080fe200078f08ff */
[----:B------:R-:W-:Y:S01]  /*0480*/  ULDC UR42, c[0x0][0x2e8] ;  /* 0x0000ba00002a7ab9 */ /* 0x000fe20000000800 */
[----:B------:R-:W-:Y:S01]  /*0490*/  LEA.HI R2, R2, R0, RZ, 0x2 ;  /* 0x0000000002027211 */ /* 0x000fe200078f10ff */
[----:B------:R-:W-:Y:S01]  /*04a0*/  IMAD.IADD R16, R21, 0x1, -R4 ;  /* 0x0000000115107824 */ /* 0x000fe200078e0a04 */
[----:B------:R-:W-:Y:S01]  /*04b0*/  LOP3.LUT R4, R3, 0xfffffffe, RZ, 0xc0, !PT ;  /* 0xfffffffe03047812 */ /* 0x000fe200078ec0ff */
[----:B------:R-:W-:Y:S01]  /*04c0*/  ULOP3.LUT UR58, UR38, UR58, URZ, 0x3c, !UPT ;  /* 0x0000003a263a7292 */ /* 0x000fe2000f8e3c3f */
[----:B------:R-:W-:Y:S01]  /*04d0*/  LOP3.LUT R3, R2, 0xfffffffc, RZ, 0xc0, !PT ;  /* 0xfffffffc02037812 */ /* 0x000fe200078ec0ff */
[----:B------:R-:W-:Y:S01]  /*04e0*/  IMAD.SHL.U32 R18, R16, 0x8, RZ ;  /* 0x0000000810127824 */ /* 0x000fe200078e00ff */
[----:B------:R-:W-:Y:S01]  /*04f0*/  LOP3.LUT R2, R5, 0xc0, RZ, 0xc0, !PT ;  /* 0x000000c005027812 */ /* 0x000fe200078ec0ff */
[C---:B------:R-:W-:Y:S01]  /*0500*/  IMAD.IADD R207, R0.reuse, 0x1, -R4 ;  /* 0x0000000100cf7824 */ /* 0x040fe200078e0a04 */
[----:B------:R-:W-:Y:S01]  /*0510*/  LOP3.LUT R5, R7, 0xfffffff8, RZ, 0xc0, !PT ;  /* 0xfffffff807057812 */ /* 0x000fe200078ec0ff */
[C---:B------:R-:W-:Y:S01]  /*0520*/  IMAD.IADD R13, R0.reuse, 0x1, -R3 ;  /* 0x00000001000d7824 */ /* 0x040fe200078e0a03 */
[----:B------:R-:W-:Y:S01]  /*0530*/  SHF.R.U32.HI R3, RZ, 0x3, R2 ;  /* 0x00000003ff037819 */ /* 0x000fe20000011602 */
[----:B------:R-:W-:Y:S01]  /*0540*/  IMAD R4, R0, 0x8, R8 ;  /* 0x0000000800047824 */ /* 0x000fe200078e0208 */
[----:B------:R-:W-:Y:S01]  /*0550*/  LOP3.LUT R0, R2, 0x18, R18, 0xf8, !PT ;  /* 0x0000001802007812 */ /* 0x000fe200078ef812 */
[----:B------:R-:W-:Y:S01]  /*0560*/  IMAD.IADD R5, R21, 0x1, -R5 ;  /* 0x0000000115057824 */ /* 0x000fe200078e0a05 */
[----:B------:R-:W-:Y:S01]  /*0570*/  LEA.HI R2, R20, R21, RZ, 0x6 ;  /* 0x0000001514027211 */ /* 0x000fe200078f30ff */
[----:B------:R-:W-:Y:S01]  /*0580*/  STL [R1+0x50], R18 ;  /* 0x0000501201007387 */ /* 0x000fe20000100800 */
[----:B------:R-:W-:Y:S01]  /*0590*/  LOP3.LUT R0, R0, R3, RZ, 0x3c, !PT ;  /* 0x0000000300007212 */ /* 0x000fe200078e3cff */
[----:B------:R-:W-:Y:S01]  /*05a0*/  USHF.R.S32.HI UR59, URZ, 0x1f, UR38 ;  /* 0x0000001f3f3b7899 */ /* 0x000fe20008011426 */
[----:B------:R-:W-:Y:S01]  /*05b0*/  LEA.HI R6, R5, R5, RZ, 0x1 ;  /* 0x0000000505067211 */ /* 0x000fe200078f08ff */
[----:B------:R-:W-:Y:S01]  /*05c0*/  UISETP.NE.AND UP6, UPT, UR10, URZ, UPT ;  /* 0x0000003f0a00728c */ /* 0x000fe2000bfc5270 */
[----:B------:R-:W-:Y:S01]  /*05d0*/  SHF.R.S32.HI R11, RZ, 0x6, R2 ;  /* 0x00000006ff0b7819 */ /* 0x000fe20000011402 */
[----:B------:R-:W-:Y:S01]  /*05e0*/  IMAD.U32 R3, R4, 0x20, R0 ;  /* 0x0000002004037824 */ /* 0x000fe200078e0000 */
[----:B------:R-:W-:Y:S01]  /*05f0*/  LOP3.LUT R0, R6, 0x3fffffe, RZ, 0xc0, !PT ;  /* 0x03fffffe06007812 */ /* 0x000fe200078ec0ff */
[----:B------:R-:W-:Y:S01]  /*0600*/  USHF.R.S32.HI UR61, URZ, 0x1f, UR32 ;  /* 0x0000001f3f3d7899 */ /* 0x000fe20008011420 */
[----:B------:R-:W-:Y:S01]  /*0610*/  LOP3.LUT R4, R12, 0xfffffff0, RZ, 0xc0, !PT ;  /* 0xfffffff00c047812 */ /* 0x000fe200078ec0ff */
[----:B------:R-:W-:Y:S01]  /*0620*/  IMAD R2, R11, 0x4, R14 ;  /* 0x000000040b027824 */ /* 0x000fe200078e020e */
[----:B------:R1:W-:Y:S01]  /*0630*/  STL [R1+0x34], R3 ;  /* 0x0000340301007387 */ /* 0x0003e20000100800 */
[----:B------:R-:W-:Y:S01]  /*0640*/  LEA.HI R8, R20, R21, RZ, 0x7 ;  /* 0x0000001514087211 */ /* 0x000fe200078f38ff */
[----:B------:R-:W-:Y:S01]  /*0650*/  USHF.R.S32.HI UR60, URZ, 0x1f, UR38 ;  /* 0x0000001f3f3c7899 */ /* 0x000fe20008011426 */
[----:B------:R-:W-:Y:S01]  /*0660*/  LOP3.LUT P4, RZ, R9, 0x2, RZ, 0xc0, !PT ;  /* 0x0000000209ff7812 */ /* 0x000fe2000788c0ff */
[----:B------:R-:W-:-:S02]  /*0670*/  UIMAD.WIDE.U32 UR44, UR36, UR46, URZ ;  /* 0x0000002e242c72a5 */ /* 0x000fc4000f8e003f */
[----:B------:R-:W-:Y:S02]  /*0680*/  UIMAD UR53, UR37, UR46, URZ ;  /* 0x0000002e253572a4 */ /* 0x000fe4000f8e023f */
[----:B------:R-:W-:Y:S02]  /*0690*/  USHF.R.S32.HI UR55, URZ, 0x1f, UR49 ;  /* 0x0000001f3f377899 */ /* 0x000fe40008011431 */
[----:B------:R-:W-:Y:S02]  /*06a0*/  UIMAD UR52, UR6, UR52, URZ ;  /* 0x00000034063472a4 */ /* 0x000fe4000f8e023f */
[----:B------:R-:W-:Y:S02]  /*06b0*/  @!UP5 UIMAD UR51, UR7, UR51, URZ ;  /* 0x000000330733d2a4 */ /* 0x000fe4000f8e023f */
[----:B------:R-:W-:Y:S02]  /*06c0*/  USHF.R.S32.HI UR50, URZ, 0x1f, UR43 ;  /* 0x0000001f3f327899 */ /* 0x000fe4000801142b */
[----:B------:R-:W-:Y:S01]  /*06d0*/  UMOV UR41, 0xffffd000 ;  /* 0xffffd00000297882 */ /* 0x000fe20000000000 */
[----:B-1----:R-:W-:-:S02]  /*06e0*/  IMAD.IADD R3, R5, 0x1, -R0 ;  /* 0x0000000105037824 */ /* 0x002fc400078e0a00 */
[C---:B------:R-:W-:Y:S02]  /*06f0*/  IMAD.IADD R0, R21.reuse, 0x1, -R4 ;  /* 0x0000000115007824 */ /* 0x040fe400078e0a04 */
[----:B------:R-:W-:Y:S02]  /*0700*/  IMAD R19, R2, 0x8, R3 ;  /* 0x0000000802137824 */ /* 0x000fe400078e0203 */
[----:B------:R-:W-:Y:S01]  /*0710*/  IMAD.SHL.U32 R21, R21, 0x2, RZ ;  /* 0x0000000215157824 */ /* 0x000fe200078e00ff */
[----:B------:R-:W-:Y:S02]  /*0720*/  SHF.R.S32.HI R3, RZ, 0x1f, R0 ;  /* 0x0000001fff037819 */ /* 0x000fe40000011400 */
[-C--:B------:R-:W-:Y:S02]  /*0730*/  LEA.HI R2, R0, R0.reuse, RZ, 0x1 ;  /* 0x0000000000027211 */ /* 0x080fe400078f08ff */
[----:B------:R-:W-:Y:S02]  /*0740*/  LEA.HI R10, R3, R0, RZ, 0x3 ;  /* 0x00000000030a7211 */ /* 0x000fe400078f18ff */
[----:B------:R-:W-:-:S02]  /*0750*/  LOP3.LUT R4, R2, 0x7fffffe, RZ, 0xc0, !PT ;  /* 0x07fffffe02047812 */ /* 0x000fc400078ec0ff */
        /* <DEDUP_REMOVED lines=96> */
[----:B------:R-:W-:Y:S02]  /*0d60*/  IMAD.IADD R204, R201, 0x1, R203 ;  /* 0x00000001c9cc7824 */ /* 0x000fe400078e02cb */
        /* <DEDUP_REMOVED lines=12> */
[----:B------:R3:W-:Y:S02]  /*0e30*/  STL [R1+0x30], R0 ;  /* 0x0000300001007387 */ /* 0x0007e40000100800 */
.L_x_655:
        /* <DEDUP_REMOVED lines=53> */
.L_x_625:
        /* <DEDUP_REMOVED lines=67> */
.L_x_627:
        /* <DEDUP_REMOVED lines=18> */
.L_x_628:
        /* <DEDUP_REMOVED lines=39> */
[----:B------:R-:W-:Y:S02]  /*1950*/  USEL UR8, UR13, URZ, UP1 ;  /* 0x0000003f0d087287 */ /* 0x000fe40008800000 */
[----:B------:R-:W-:-:S02]  /*1960*/  USEL UR11, UR11, URZ, UP6 ;  /* 0x0000003f0b0b7287 */ /* 0x000fc4000b000000 */
[----:B------:R-:W-:Y:S01]  /*1970*/  UIADD3 UR8, UP1, UR16, UR8, URZ ;  /* 0x0000000810087290 */ /* 0x000fe2000ff3e03f */
[----:B------:R-:W-:Y:S01]  /*1980*/  IMAD.HI.U32 R3, R3, R0, RZ ;  /* 0x0000000003037227 */ /* 0x000fe200078e00ff */
[----:B------:R-:W-:Y:S02]  /*1990*/  ULDC UR13, c[0x0][0x234] ;  /* 0x00008d00000d7ab9 */ /* 0x000fe40000000800 */
[----:B------:R-:W-:Y:S01]  /*19a0*/  UIADD3.X UR9, UR28, UR7, URZ, UP1, !UPT ;  /* 0x000000071c097290 */ /* 0x000fe20008ffe43f */
        /* <DEDUP_REMOVED lines=8> */
[----:B------:R-:W-:-:S05]  /*1a30*/  UIADD3 UR10, UR9, UR10, URZ ;  /* 0x0000000a090a7290 */ /* 0x000fca000fffe03f */
[----:B------:R-:W-:-:S03]  /*1a40*/  @!UP5 UMOV UR13, UR51 ;  /* 0x00000033000ddc82 */ /* 0x000fc60008000000 */
        /* <DEDUP_REMOVED lines=15> */
.L_x_629:
[----:B------:R-:W-:Y:S02]  /*1b40*/  UMOV UR15, UR52 ;  /* 0x00000034000f7c82 */ /* 0x000fe40008000000 */
.L_x_630:
        /* <DEDUP_REMOVED lines=37> */
[----:B------:R3:W4:Y:S02]  /*1da0*/  R2UR UR4, R11 ;  /* 0x000000000b0473c2 */ /* 0x00072400000e0000 */
[----:B------:R-:W-:-:S02]  /*1db0*/  ULDC UR17, c[0x0][0x2e8] ;  /* 0x0000ba0000117ab9 */ /* 0x000fc40000000800 */
[----:B------:R-:W-:Y:S02]  /*1dc0*/  UIADD3 UR7, UR7, -UR17, URZ ;  /* 0x8000001107077290 */ /* 0x000fe4000fffe03f */
[----:B------:R-:W-:Y:S02]  /*1dd0*/  UMOV UR16, UR8 ;  /* 0x0000000800107c82 */ /* 0x000fe40008000000 */
[----:B------:R-:W-:Y:S01]  /*1de0*/  USHF.R.S32.HI UR17, URZ, 0x1f, UR7 ;  /* 0x0000001f3f117899 */ /* 0x000fe20008011407 */
[----:B------:R1:W1:Y:S01]  /*1df0*/  R2UR UR5, R12 ;  /* 0x000000000c0573c2 */ /* 0x00026200000e0000 */
[----:B------:R-:W-:Y:S02]  /*1e00*/  UMOV UR15, UR9 ;  /* 0x00000009000f7c82 */ /* 0x000fe40008000000 */
[----:B------:R-:W-:Y:S02]  /*1e10*/  ULEA.HI UR17, UR17, UR7, URZ, 0x6 ;  /* 0x0000000711117291 */ /* 0x000fe4000f8f303f */
[----:B------:R-:W-:-:S02]  /*1e20*/  UIADD3 UR7, UR29, -0x1, URZ ;  /* 0xffffffff1d077890 */ /* 0x000fc4000fffe03f */
        /* <DEDUP_REMOVED lines=13> */
[----:B------:R-:W-:Y:S02]  /*1f00*/  LOP3.LUT R7, R6, 0xffffffe0, RZ, 0xc0, !PT ;  /* 0xffffffe006077812 */ /* 0x000fe400078ec0ff */
[----:B------:R-:W-:Y:S02]  /*1f10*/  SHF.R.S32.HI R6, RZ, 0x5, R6 ;  /* 0x00000005ff067819 */ /* 0x000fe40000011406 */
[----:B------:R-:W-:Y:S01]  /*1f20*/  IADD3.X R5, R17, UR27, RZ, P0, !PT ;  /* 0x0000001b11057c10 */ /* 0x000fe200087fe4ff */
[----:B------:R-:W-:-:S04]  /*1f30*/  IMAD.IADD R7, R14, 0x1, -R7 ;  /* 0x000000010e077824 */ /* 0x000fc800078e0a07 */
[----:B------:R-:W-:Y:S02]  /*1f40*/  IMAD R6, R6, UR48, R7 ;  /* 0x0000003006067c24 */ /* 0x000fe4000f8e0207 */
[----:B------:R-:W-:-:S03]  /*1f50*/  IMAD.WIDE.U32 R4, R10, c[0x0][0x370], R4 ;  /* 0x0000dc000a047a25 */ /* 0x000fc600078e0004 */
[C---:B---3--:R-:W-:Y:S02]  /*1f60*/  IADD3 R11, P0, R6.reuse, UR25, RZ ;  /* 0x00000019060b7c10 */ /* 0x048fe4000ff1e0ff */
        /* <DEDUP_REMOVED lines=18> */
[----:B-1--4-:R-:W-:Y:S05]  /*2090*/  @P0 BRA `(.L_x_631) ;  /* 0x000007d000000947 */ /* 0x012fea0003800000 */
[----:B--2---:R-:W-:Y:S02]  /*20a0*/  @UP0 UIADD3 UR7, UR21, UR24, URZ ;  /* 0x0000001815070290 */ /* 0x004fe4000fffe03f */
        /* <DEDUP_REMOVED lines=17> */
.L_x_632:
        /* <DEDUP_REMOVED lines=18> */
.L_x_633:
        /* <DEDUP_REMOVED lines=29> */
.L_x_635:
[----:B------:R-:W-:Y:S05]  /*24b0*/  BSYNC B0 ;  /* 0x0000000000007941 */ /* 0x000fea0003800000 */
.L_x_634:
        /* <DEDUP_REMOVED lines=16> */
.L_x_637:
[----:B------:R-:W-:Y:S05]  /*25c0*/  BSYNC B0 ;  /* 0x0000000000007941 */ /* 0x000fea0003800000 */
.L_x_636:
        /* <DEDUP_REMOVED lines=27> */
.L_x_639:
[----:B------:R-:W-:Y:S05]  /*2780*/  BSYNC B0 ;  /* 0x0000000000007941 */ /* 0x000fea0003800000 */
.L_x_638:
        /* <DEDUP_REMOVED lines=14> */
.L_x_631:
[----:B--2---:R-:W2:Y:S01]  /*2870*/  LDL R19, [R1+0x28] ;  /* 0x0000280001137983 */ /* 0x004ea20000100800 */
[----:B------:R-:W-:Y:S01]  /*2880*/  ULDC.64 UR8, c[0x0][0x1a0] ;  /* 0x0000680000087ab9 */ /* 0x000fe20000000a00 */
[----:B------:R-:W-:Y:S01]  /*2890*/  IMAD.U32 R6, RZ, RZ, UR23 ;  /* 0x00000017ff067e24 */ /* 0x000fe2000f8e00ff */
[----:B------:R-:W-:Y:S01]  /*28a0*/  UIMAD UR8, UR20, UR8, URZ ;  /* 0x00000008140872a4 */ /* 0x000fe2000f8e023f */
[----:B------:R-:W3:Y:S01]  /*28b0*/  LDL R20, [R1+0x34] ;  /* 0x0000340001147983 */ /* 0x000ee20000100800 */
[----:B------:R-:W-:Y:S01]  /*28c0*/  ULDC.64 UR10, c[0x0][0x198] ;  /* 0x00006600000a7ab9 */ /* 0x000fe20000000a00 */
[----:B------:R-:W-:Y:S01]  /*28d0*/  IMAD.U32 R4, RZ, RZ, UR23 ;  /* 0x00000017ff047e24 */ /* 0x000fe2000f8e00ff */
[----:B------:R-:W-:Y:S01]  /*28e0*/  UIMAD UR8, UR23, UR9, UR8 ;  /* 0x00000009170872a4 */ /* 0x000fe2000f8e0208 */
[----:B------:R-:W-:Y:S01]  /*28f0*/  IADD3 R10, R0, 0x40, RZ ;  /* 0x00000040000a7810 */ /* 0x000fe20007ffe0ff */
[----:B------:R-:W-:Y:S01]  /*2900*/  UIMAD UR10, UR20, UR10, URZ ;  /* 0x0000000a140a72a4 */ /* 0x000fe2000f8e023f */
[----:B------:R-:W-:Y:S01]  /*2910*/  IMAD.WIDE.U32 R6, R6, c[0x0][0x1a0], R16 ;  /* 0x0000680006067a25 */ /* 0x000fe200078e0010 */
[----:B------:R-:W-:-:S03]  /*2920*/  UIMAD UR9, UR22, -0x80, UR6 ;  /* 0xffffff80160978a4 */ /* 0x000fc6000f8e0206 */
[----:B------:R-:W-:Y:S01]  /*2930*/  IMAD.U32 R9, RZ, RZ, UR8 ;  /* 0x00000008ff097e24 */ /* 0x000fe2000f8e00ff */
[----:B------:R-:W-:Y:S01]  /*2940*/  UIMAD UR8, UR23, UR11, UR10 ;  /* 0x0000000b170872a4 */ /* 0x000fe2000f8e020a */
[----:B------:R-:W-:Y:S01]  /*2950*/  IMAD.WIDE.U32 R4, R4, c[0x0][0x198], R16 ;  /* 0x0000660004047a25 */ /* 0x000fe200078e0010 */
[----:B------:R-:W-:Y:S02]  /*2960*/  ISETP.GE.AND P2, PT, R10, UR9, PT ;  /* 0x000000090a007c0c */ /* 0x000fe4000bf46270 */
[----:B------:R-:W-:Y:S02]  /*2970*/  IADD3 R6, P1, R6, UR30, RZ ;  /* 0x0000001e06067c10 */ /* 0x000fe4000ff3e0ff */
[----:B------:R-:W-:Y:S02]  /*2980*/  IADD3 R4, P0, R4, UR34, RZ ;  /* 0x0000002204047c10 */ /* 0x000fe4000ff1e0ff */
[----:B------:R-:W-:Y:S02]  /*2990*/  MOV R8, UR8 ;  /* 0x0000000800087c02 */ /* 0x000fe40008000f00 */
[----:B------:R-:W-:-:S02]  /*29a0*/  ISETP.GE.AND P3, PT, R0, UR9, PT ;  /* 0x0000000900007c0c */ /* 0x000fc4000bf66270 */
[----:B------:R-:W-:Y:S02]  /*29b0*/  IADD3.X R7, R7, UR31, R9, P1, !PT ;  /* 0x0000001f07077c10 */ /* 0x000fe40008ffe409 */
[----:B------:R-:W-:Y:S01]  /*29c0*/  IADD3.X R5, R5, UR35, R8, P0, !PT ;  /* 0x0000002305057c10 */ /* 0x000fe200087fe408 */
[C---:B------:R-:W-:Y:S01]  /*29d0*/  IMAD R8, R13.reuse, c[0x0][0x1b8], RZ ;  /* 0x00006e000d087a24 */ /* 0x040fe200078e02ff */
[----:B------:R-:W-:Y:S01]  /*29e0*/  @!P2 IADD3 R12, P1, R0, 0x40, RZ ;  /* 0x00000040000ca810 */ /* 0x000fe20007f3e0ff */
[----:B------:R-:W-:Y:S02]  /*29f0*/  IMAD R9, R13, c[0x0][0x1b0], RZ ;  /* 0x00006c000d097a24 */ /* 0x000fe400078e02ff */
[C---:B------:R-:W-:Y:S02]  /*2a00*/  IMAD R10, R3.reuse, c[0x0][0x1bc], R8 ;  /* 0x00006f00030a7a24 */ /* 0x040fe400078e0208 */
[----:B------:R-:W-:Y:S01]  /*2a10*/  IMAD.WIDE.U32 R6, R3, c[0x0][0x1b8], R6 ;  /* 0x00006e0003067a25 */ /* 0x000fe200078e0006 */
[----:B------:R-:W-:-:S03]  /*2a20*/  UIMAD UR8, UR7, -0x40, UR12 ;  /* 0xffffffc0070878a4 */ /* 0x000fc6000f8e020c */
[C---:B------:R-:W-:Y:S02]  /*2a30*/  IMAD R9, R3.reuse, c[0x0][0x1b4], R9 ;  /* 0x00006d0003097a24 */ /* 0x040fe400078e0209 */
[----:B------:R-:W-:Y:S01]  /*2a40*/  IMAD.WIDE.U32 R4, R3, c[0x0][0x1b0], R4 ;  /* 0x00006c0003047a25 */ /* 0x000fe200078e0004 */
[----:B------:R-:W-:-:S03]  /*2a50*/  @!P2 IADD3 R3, P0, R0, 0x40, RZ ;  /* 0x000000400003a810 */ /* 0x000fc60007f1e0ff */
[----:B------:R-:W-:Y:S02]  /*2a60*/  IMAD.IADD R7, R7, 0x1, R10 ;  /* 0x0000000107077824 */ /* 0x000fe400078e020a */
[--C-:B------:R-:W-:Y:S02]  /*2a70*/  @!P2 IMAD.X R10, RZ, RZ, R18.reuse, P1 ;  /* 0x000000ffff0aa224 */ /* 0x100fe400008e0612 */
[----:B------:R-:W-:Y:S02]  /*2a80*/  @!P3 IMAD R13, R18, c[0x0][0x1a0], RZ ;  /* 0x00006800120dba24 */ /* 0x000fe400078e02ff */
[----:B------:R-:W-:Y:S01]  /*2a90*/  IMAD.IADD R5, R5, 0x1, R9 ;  /* 0x0000000105057824 */ /* 0x000fe200078e0209 */
[----:B------:R-:W-:Y:S01]  /*2aa0*/  @!P2 MOV R9, R7 ;  /* 0x000000070009a202 */ /* 0x000fe20000000f00 */
[----:B------:R-:W-:Y:S02]  /*2ab0*/  @!P2 IMAD.X R11, RZ, RZ, R18, P0 ;  /* 0x000000ffff0ba224 */ /* 0x000fe400000e0612 */
[----:B------:R-:W-:-:S02]  /*2ac0*/  @!P2 IMAD R10, R10, c[0x0][0x1a0], RZ ;  /* 0x000068000a0aaa24 */ /* 0x000fc400078e02ff */
[----:B------:R-:W-:Y:S02]  /*2ad0*/  @!P3 IMAD R16, R0, c[0x0][0x1a4], R13 ;  /* 0x000069000010ba24 */ /* 0x000fe400078e020d */
[----:B------:R-:W-:Y:S02]  /*2ae0*/  @!P2 IMAD R11, R11, c[0x0][0x198], RZ ;  /* 0x000066000b0baa24 */ /* 0x000fe400078e02ff */
[----:B------:R-:W-:Y:S01]  /*2af0*/  @!P2 IMAD R17, R12, c[0x0][0x1a4], R10 ;  /* 0x000069000c11aa24 */ /* 0x000fe200078e020a */
[----:B------:R-:W-:Y:S01]  /*2b00*/  @!P2 MOV R15, R5 ;  /* 0x00000005000fa202 */ /* 0x000fe20000000f00 */
[--C-:B------:R-:W-:Y:S01]  /*2b10*/  @!P2 IMAD.MOV.U32 R14, RZ, RZ, R4.reuse ;  /* 0x000000ffff0ea224 */ /* 0x100fe200078e0004 */
[----:B------:R-:W-:Y:S01]  /*2b20*/  ULEA.HI UR9, UR7, UR7, URZ, 0x1 ;  /* 0x0000000707097291 */ /* 0x000fe2000f8f083f */
[----:B------:R-:W-:-:S04]  /*2b30*/  @!P3 IMAD.WIDE.U32 R4, R0, c[0x0][0x198], R4 ;  /* 0x000066000004ba25 */ /* 0x000fc800078e0004 */
[----:B------:R-:W-:Y:S01]  /*2b40*/  @!P2 IMAD.WIDE.U32 R14, R3, c[0x0][0x198], R14 ;  /* 0x00006600030eaa25 */ /* 0x000fe200078e000e */
[----:B------:R-:W-:-:S04]  /*2b50*/  ULOP3.LUT UR9, UR9, 0xfffffffe, URZ, 0xc0, !UPT ;  /* 0xfffffffe09097892 */ /* 0x000fc8000f8ec03f */
[----:B------:R-:W-:-:S04]  /*2b60*/  UIADD3 UR9, UR7, -UR9, URZ ;  /* 0x8000000907097290 */ /* 0x000fc8000fffe03f */
[----:B------:R-:W-:Y:S01]  /*2b70*/  UISETP.NE.AND UP0, UPT, UR9, 0x1, UPT ;  /* 0x000000010900788c */ /* 0x000fe2000bf05270 */
[----:B--2---:R-:W-:-:S04]  /*2b80*/  IADD3 R8, R19, 0x8, RZ ;  /* 0x0000000813087810 */ /* 0x004fc80007ffe0ff */
[----:B------:R-:W-:Y:S01]  /*2b90*/  ISETP.GE.AND P6, PT, R8, UR8, PT ;  /* 0x0000000808007c0c */ /* 0x000fe2000bfc6270 */
[--C-:B------:R-:W-:Y:S02]  /*2ba0*/  @!P2 IMAD.MOV.U32 R8, RZ, RZ, R6.reuse ;  /* 0x000000ffff08a224 */ /* 0x100fe400078e0006 */
[----:B------:R-:W-:-:S04]  /*2bb0*/  @!P3 IMAD.WIDE.U32 R6, R0, c[0x0][0x1a0], R6 ;  /* 0x000068000006ba25 */ /* 0x000fc800078e0006 */
[----:B------:R-:W-:Y:S01]  /*2bc0*/  @!P3 IMAD.IADD R7, R7, 0x1, R16 ;  /* 0x000000010707b824 */ /* 0x000fe200078e0210 */
[----:B------:R-:W-:Y:S01]  /*2bd0*/  @!P3 LEA R10, P0, R6, c[0x0][0x170], 0x1 ;  /* 0x00005c00060aba11 */ /* 0x000fe200078008ff */
[----:B------:R-:W-:-:S04]  /*2be0*/  @!P2 IMAD.WIDE.U32 R12, R12, c[0x0][0x1a0], R8 ;  /* 0x000068000c0caa25 */ /* 0x000fc800078e0008 */
[----:B------:R-:W-:Y:S02]  /*2bf0*/  @!P3 IMAD R8, R18, c[0x0][0x198], RZ ;  /* 0x000066001208ba24 */ /* 0x000fe400078e02ff */
[----:B------:R-:W-:Y:S01]  /*2c00*/  @!P2 IMAD R18, R3, c[0x0][0x19c], R11 ;  /* 0x000067000312aa24 */ /* 0x000fe200078e020b */
[----:B------:R-:W-:Y:S02]  /*2c10*/  @!P3 LEA.HI.X R11, R6, c[0x0][0x174], R7, 0x1, P0 ;  /* 0x00005d00060bba11 */ /* 0x000fe400000f0c07 */
[----:B------:R-:W-:Y:S01]  /*2c20*/  PLOP3.LUT P0, PT, PT, PT, UP6, 0x80, 0x0 ;  /* 0x000000000000781c */ /* 0x000fe20003f0f068 */
[----:B------:R-:W-:-:S12]  /*2c30*/  @!P3 IMAD R3, R0, c[0x0][0x19c], R8 ;  /* 0x000067000003ba24 */ /* 0x000fd800078e0208 */
[----:B------:R-:W-:Y:S01]  /*2c40*/  @P0 BAR.SYNC.DEFER_BLOCKING 0x0 ;  /* 0x0000000000000b1d */ /* 0x000fe20000010000 */
[----:B------:R-:W-:Y:S01]  /*2c50*/  IADD3 R7, R19, 0x20, RZ ;  /* 0x0000002013077810 */ /* 0x000fe20007ffe0ff */
[----:B------:R-:W-:Y:S01]  /*2c60*/  @!P3 IMAD.IADD R3, R5, 0x1, R3 ;  /* 0x000000010503b824 */ /* 0x000fe200078e0203 */
[----:B------:R-:W-:Y:S01]  /*2c70*/  @!P3 LEA R6, P1, R4, c[0x0][0x168], 0x1 ;  /* 0x00005a000406ba11 */ /* 0x000fe200078208ff */
[----:B------:R-:W-:Y:S01]  /*2c80*/  @!P2 IMAD.IADD R9, R13, 0x1, R17 ;  /* 0x000000010d09a824 */ /* 0x000fe200078e0211 */
        /* <DEDUP_REMOVED lines=73> */
[----:B------:R4:W-:Y:S01]  /*3120*/  @!P3 LDGSTS.E.BYPASS.LTC128B.128 [R0+0x9000], [R6.64] ;  /* 0x090000000600bfae */ /* 0x0009e2000b901d44 */
[----:B--2---:R-:W-:-:S03]  /*3130*/  SHF.R.S32.HI R8, RZ, 0x1f, R19 ;  /* 0x0000001fff087819 */ /* 0x004fc60000011413 */
[----:B------:R4:W-:Y:S01]  /*3140*/  @!P3 LDGSTS.E.BYPASS.LTC128B.128 [R0+0xb000], [R6.64+0x40] ;  /* 0x0b0000400600bfae */ /* 0x0009e2000b901d44 */
[----:B------:R-:W-:-:S03]  /*3150*/  ISETP.GE.AND P4, PT, R19, UR8, PT ;  /* 0x0000000813007c0c */ /* 0x000fc6000bf86270 */
        /* <DEDUP_REMOVED lines=10> */
[----:B----4-:R-:W-:Y:S01]  /*3200*/  IMAD.SHL.U32 R6, R19, 0x4, RZ ;  /* 0x0000000413067824 */ /* 0x010fe200078e00ff */
[----:B------:R-:W-:Y:S01]  /*3210*/  MOV R14, 0x7f800000 ;  /* 0x7f800000000e7802 */ /* 0x000fe20000000f00 */
[----:B------:R-:W-:Y:S01]  /*3220*/  IMAD.MOV.U32 R13, RZ, RZ, 0x7f800000 ;  /* 0x7f800000ff0d7424 */ /* 0x000fe200078e00ff */
[----:B------:R-:W0:Y:S01]  /*3230*/  LDGDEPBAR ;  /* 0x00000000000079af */ /* 0x000e220000000000 */
[----:B------:R-:W-:-:S02]  /*3240*/  IMAD.MOV.U32 R12, RZ, RZ, 0x7f800000 ;  /* 0x7f800000ff0c7424 */ /* 0x000fc400078e00ff */
[----:B------:R-:W-:Y:S01]  /*3250*/  IMAD.MOV.U32 R11, RZ, RZ, 0x7f800000 ;  /* 0x7f800000ff0b7424 */ /* 0x000fe200078e00ff */
[----:B--2---:R-:W-:Y:S02]  /*3260*/  IADD3 R4, P3, R6, UR14, RZ ;  /* 0x0000000e06047c10 */ /* 0x004fe4000ff7e0ff */
[----:B------:R-:W-:Y:S01]  /*3270*/  SHF.L.U64.HI R5, R19, 0x2, R8 ;  /* 0x0000000213057819 */ /* 0x000fe20000010208 */
[----:B------:R-:W-:-:S04]  /*3280*/  DEPBAR.LE SB0, 0x1 ;  /* 0x000080400000791a */ /* 0x000fc80000000000 */
[----:B-1----:R-:W-:Y:S02]  /*3290*/  SHF.R.S32.HI R0, RZ, 0x1f, R3 ;  /* 0x0000001fff007819 */ /* 0x002fe40000011403 */
        /* <DEDUP_REMOVED lines=11> */
[----:B------:R-:W-:Y:S02]  /*3350*/  SEL R0, R0, R205, !P0 ;  /* 0x000000cd00007207 */ /* 0x000fe40004000000 */
[----:B------:R-:W-:-:S03]  /*3360*/  SHF.L.U32 R196, R3, 0x1, RZ ;  /* 0x0000000103c47819 */ /* 0x000fc600000006ff */
[----:B------:R-:W-:Y:S02]  /*3370*/  IMAD.SHL.U32 R3, R0, 0x2, RZ ;  /* 0x0000000200037824 */ /* 0x000fe400078e00ff */
[----:B------:R-:W-:-:S04]  /*3380*/  IMAD.MOV.U32 R0, RZ, RZ, c[0x0][0x22c] ;  /* 0x00008b00ff007624 */ /* 0x000fc800078e00ff */
[----:B------:R-:W-:-:S04]  /*3390*/  IMAD R0, R0, c[0x0][0x1c0], RZ ;  /* 0x0000700000007a24 */ /* 0x000fc800078e02ff */
[C---:B------:R-:W-:Y:S01]  /*33a0*/  IMAD.SHL.U32 R9, R0.reuse, 0x10, RZ ;  /* 0x0000001000097824 */ /* 0x040fe200078e00ff */
[----:B-1----:R-:W-:-:S04]  /*33b0*/  SHF.L.U32 R4, R0, 0x3, RZ ;  /* 0x0000000300047819 */ /* 0x002fc800000006ff */
[C---:B------:R-:W-:Y:S01]  /*33c0*/  IADD3 R5, R9.reuse, 0x20, RZ ;  /* 0x0000002009057810 */ /* 0x040fe20007ffe0ff */
[----:B------:R-:W1:Y:S01]  /*33d0*/  LDSM.16.M88.4 R148, [R198+0xf000] ;  /* 0x00f00000c694783b */ /* 0x000e620000000200 */
[----:B------:R-:W-:Y:S02]  /*33e0*/  IADD3 R0, R9, 0x40, RZ ;  /* 0x0000004009007810 */ /* 0x000fe40007ffe0ff */
[----:B---3--:R-:W-:Y:S01]  /*33f0*/  SHF.L.U64.HI R6, R19, 0x2, R8 ;  /* 0x0000000213067819 */ /* 0x008fe20000010208 */
[C---:B------:R-:W-:Y:S01]  /*3400*/  IMAD.IADD R5, R4.reuse, 0x1, R5 ;  /* 0x0000000104057824 */ /* 0x040fe200078e0205 */
[----:B------:R-:W3:Y:S01]  /*3410*/  LDSM.16.M88.4 R152, [R198+0xf400] ;  /* 0x00f40000c698783b */ /* 0x000ee20000000200 */
[----:B------:R-:W-:-:S03]  /*3420*/  IMAD.IADD R0, R4, 0x1, R0 ;  /* 0x0000000104007824 */ /* 0x000fc600078e0200 */
[----:B------:R-:W1:Y:S01]  /*3430*/  LDSM.16.M88.4 R156, [R197+0xf000] ;  /* 0x00f00000c59c783b */ /* 0x000e620000000200 */
[----:B------:R-:W-:-:S03]  /*3440*/  IMAD.SHL.U32 R7, R19, 0x4, RZ ;  /* 0x0000000413077824 */ /* 0x000fc600078e00ff */
        /* <DEDUP_REMOVED lines=60> */
[----:B------:R-:W-:Y:S02]  /*3810*/  UIADD3 UR20, UR23, 0x80, URZ ;  /* 0x0000008017147890 */ /* 0x000fe4000fffe03f */
[----:B------:R-:W-:Y:S02]  /*3820*/  UIADD3 UR19, UR19, -UR25, URZ ;  /* 0x8000001913137290 */ /* 0x000fe4000fffe03f */
[----:B------:R-:W-:Y:S01]  /*3830*/  ULDC UR11, c[0x0][0x2e4] ;  /* 0x0000b900000b7ab9 */ /* 0x000fe20000000800 */
[----:B--2---:R-:W-:Y:S04]  /*3840*/  STL [R1+0x10], R14 ;  /* 0x0000100e01007387 */ /* 0x004fe80000100800 */
[----:B----4-:R-:W-:Y:S04]  /*3850*/  STL [R1+0x14], R13 ;  /* 0x0000140d01007387 */ /* 0x010fe80000100800 */
[----:B-----5:R-:W-:Y:S04]  /*3860*/  STL [R1+0x8], R12 ;  /* 0x0000080c01007387 */ /* 0x020fe80000100800 */
[----:B------:R-:W-:Y:S04]  /*3870*/  STL [R1+0xc], R11 ;  /* 0x00000c0b01007387 */ /* 0x000fe80000100800 */
[----:B------:R2:W-:Y:S04]  /*3880*/  STL [R1+0x38], R6 ;  /* 0x0000380601007387 */ /* 0x0005e80000100800 */
[----:B------:R-:W-:Y:S01]  /*3890*/  STL [R1+0x3c], R7 ;  /* 0x00003c0701007387 */ /* 0x000fe20000100800 */
        /* <DEDUP_REMOVED lines=11> */
[----:B-1-3--:R4:W-:Y:S02]  /*3950*/  STL [R1+0x20], R0 ;  /* 0x0000200001007387 */ /* 0x00a9e40000100800 */
.L_x_645:
[----:B------:R-:W0:Y:S01]  /*3960*/  LDGDEPBAR ;  /* 0x00000000000079af */ /* 0x000e220000000000 */
[----:B----4-:R-:W-:Y:S01]  /*3970*/  IADD3 R0, R206, R196, RZ ;  /* 0x000000c4ce007210 */ /* 0x010fe20007ffe0ff */
[----:B------:R-:W-:Y:S02]  /*3980*/  USHF.L.U32 UR8, UR7, 0x6, URZ ;  /* 0x0000000607087899 */ /* 0x000fe4000800063f */
        /* <DEDUP_REMOVED lines=81> */
[----:B------:R2:W3:Y:S01]  /*3ea0*/  MUFU.TANH R213, R4 ;  /* 0x0000000400d57308 */ /* 0x0004e20000002400 */
[-C--:B------:R-:W-:Y:S03]  /*3eb0*/  HMMA.16816.F32 R20, R140, R144.reuse, R20 ;  /* 0x000000908c14723c */ /* 0x080fe60000001814 */
[----:B------:R-:W-:Y:S02]  /*3ec0*/  FMUL.FTZ R6, R6, c[0x0][0x2ec] ;  /* 0x0000bb0006067a20 */ /* 0x000fe40000410000 */
[----:B------:R-:W-:Y:S02]  /*3ed0*/  FMUL.FTZ R7, R7, c[0x0][0x2ec] ;  /* 0x0000bb0007077a20 */ /* 0x000fe40000410000 */
[----:B------:R-:W-:Y:S01]  /*3ee0*/  FMUL.FTZ R8, R8, c[0x0][0x2ec] ;  /* 0x0000bb0008087a20 */ /* 0x000fe20000410000 */
[C---:B------:R-:W-:Y:S01]  /*3ef0*/  HMMA.16816.F32 R24, R136.reuse, R144, R24 ;  /* 0x000000908818723c */ /* 0x040fe20000001818 */
[----:B------:R4:W1:Y:S01]  /*3f00*/  MUFU.TANH R212, R5 ;  /* 0x0000000500d47308 */ /* 0x0008620000002400 */
[----:B------:R1:W5:Y:S02]  /*3f10*/  LDG.E R145, [R132.64+0x80] ;  /* 0x0000800484917981 */ /* 0x000364000c1e1900 */
[----:B------:R-:W-:Y:S02]  /*3f20*/  FMUL.FTZ R9, R9, c[0x0][0x2ec] ;  /* 0x0000bb0009097a20 */ /* 0x000fe40000410000 */
[----:B------:R1:W5:Y:S01]  /*3f30*/  LDG.E R144, [R132.64+0xa0] ;  /* 0x0000a00484907981 */ /* 0x000362000c1e1900 */
[----:B------:R-:W-:Y:S01]  /*3f40*/  FMUL.FTZ R10, R10, c[0x0][0x2ec] ;  /* 0x0000bb000a0a7a20 */ /* 0x000fe20000410000 */
[-C--:B------:R-:W-:Y:S03]  /*3f50*/  HMMA.16816.F32 R28, R136, R146.reuse, R28 ;  /* 0x00000092881c723c */ /* 0x080fe6000000181c */
[----:B------:R1:W1:Y:S01]  /*3f60*/  MUFU.TANH R211, R6 ;  /* 0x0000000600d37308 */ /* 0x0002620000002400 */
[----:B------:R-:W-:Y:S02]  /*3f70*/  FMUL.FTZ R11, R11, c[0x0][0x2ec] ;  /* 0x0000bb000b0b7a20 */ /* 0x000fe40000410000 */
[----:B------:R-:W-:Y:S01]  /*3f80*/  FMUL.FTZ R12, R12, c[0x0][0x2ec] ;  /* 0x0000bb000c0c7a20 */ /* 0x000fe20000410000 */
[----:B--2---:R-:W-:Y:S01]  /*3f90*/  MOV R4, R243 ;  /* 0x000000f300047202 */ /* 0x004fe20000000f00 */
[----:B------:R-:W-:Y:S04]  /*3fa0*/  HMMA.16816.F32 R32, R140, R146, R32 ;  /* 0x000000928c20723c */ /* 0x000fe80000001820 */
[----:B------:R-:W-:Y:S01]  /*3fb0*/  FMUL.FTZ R13, R13, c[0x0][0x2ec] ;  /* 0x0000bb000d0d7a20 */ /* 0x000fe20000410000 */
[----:B------:R2:W1:Y:S01]  /*3fc0*/  MUFU.TANH R210, R7 ;  /* 0x0000000700d27308 */ /* 0x0004620000002400 */
[----:B------:R-:W-:Y:S02]  /*3fd0*/  FMUL.FTZ R14, R14, c[0x0][0x2ec] ;  /* 0x0000bb000e0e7a20 */ /* 0x000fe40000410000 */
[----:B------:R-:W-:Y:S01]  /*3fe0*/  FMUL.FTZ R15, R15, c[0x0][0x2ec] ;  /* 0x0000bb000f0f7a20 */ /* 0x000fe20000410000 */
[----:B----4-:R-:W-:Y:S03]  /*3ff0*/  MOV R5, R242 ;  /* 0x000000f200057202 */ /* 0x010fe60000000f00 */
[----:B------:R-:W-:Y:S02]  /*4000*/  FMUL.FTZ R16, R16, c[0x0][0x2ec] ;  /* 0x0000bb0010107a20 */ /* 0x000fe40000410000 */
[----:B------:R2:W-:Y:S01]  /*4010*/  STL.64 [R1], R4 ;  /* 0x0000000401007387 */ /* 0x0005e20000100a00 */
[----:B------:R2:W4:Y:S01]  /*4020*/  MUFU.TANH R217, R8 ;  /* 0x0000000800d97308 */ /* 0x0005220000002400 */
        /* <DEDUP_REMOVED lines=21> */
[----:B------:R-:W-:Y:S03]  /*4180*/  FMUL.FTZ R35, R35, c[0x0][0x2ec] ;  /* 0x0000bb0023237a20 */ /* 0x000fe60000410000 */
        /* <DEDUP_REMOVED lines=66> */
.L_x_641:
[----:B---34-:R-:W3:Y:S01]  /*45b0*/  LDL R0, [R1+0x28] ;  /* 0x0000280001007983 */ /* 0x018ee20000100800 */
[----:B------:R-:W-:Y:S03]  /*45c0*/  UMOV UR11, UR9 ;  /* 0x00000009000b7c82 */ /* 0x000fe60008000000 */
[----:B------:R-:W4:Y:S01]  /*45d0*/  LDL R135, [R1+0x48] ;  /* 0x0000480001877983 */ /* 0x000f220000100800 */
[----:B--23--:R-:W-:Y:S01]  /*45e0*/  IADD3 R4, R0, UR8, RZ ;  /* 0x0000000800047c10 */ /* 0x00cfe2000fffe0ff */
[----:B------:R-:W-:Y:S01]  /*45f0*/  UIADD3 UR8, -UR9, UR6, -UR12 ;  /* 0x0000000609087290 */ /* 0x000fe2000fffe90c */
[----:B------:R-:W-:Y:S02]  /*4600*/  IMAD.U32 R0, RZ, RZ, UR22 ;  /* 0x00000016ff007e24 */ /* 0x000fe4000f8e00ff */
[C---:B-1----:R-:W-:Y:S02]  /*4610*/  IADD3 R6, R4.reuse, 0x8, RZ ;  /* 0x0000000804067810 */ /* 0x042fe40007ffe0ff */
[----:B------:R-:W-:Y:S01]  /*4620*/  IADD3 R14, R4, 0x20, RZ ;  /* 0x00000020040e7810 */ /* 0x000fe20007ffe0ff */
[----:B----4-:R-:W-:Y:S01]  /*4630*/  IMAD R0, R0, 0x80, R135 ;  /* 0x0000008000007824 */ /* 0x010fe200078e0287 */
        /* <DEDUP_REMOVED lines=38> */
[CC--:B------:R-:W-:Y:S02]  /*48a0*/  ISETP.GE.AND P2, PT, R0.reuse, R4.reuse, PT ;  /* 0x000000040000720c */ /* 0x0c0fe40003f46270 */
        /* <DEDUP_REMOVED lines=83> */
.L_x_642:
[----:B------:R-:W2:Y:S01]  /*4de0*/  LDL R0, [R1+0x10] ;  /* 0x0000100001007983 */ /* 0x000ea20000100800 */
[----:B------:R-:W-:Y:S03]  /*4df0*/  UISETP.GT.AND UP3, UPT, UR7, UR17, UPT ;  /* 0x000000110700728c */ /* 0x000fe6000bf64270 */
[----:B------:R-:W3:Y:S04]  /*4e00*/  LDL R4, [R1+0x14] ;  /* 0x0000140001047983 */ /* 0x000ee80000100800 */
[----:B------:R-:W4:Y:S04]  /*4e10*/  LDL R136, [R1+0x8] ;  /* 0x0000080001887983 */ /* 0x000f280000100800 */
[----:B------:R-:W4:Y:S04]  /*4e20*/  LDL R135, [R1+0xc] ;  /* 0x00000c0001877983 */ /* 0x000f280000100800 */
        /* <DEDUP_REMOVED lines=42> */
[----:B------:R2:W3:Y:S02]  /*50d0*/  MUFU.EX2 R243, R0 ;  /* 0x0000000000f37308 */ /* 0x0004e40000000800 */
[--C-:B--2---:R-:W-:Y:S08]  /*50e0*/  FFMA.FTZ R0, R32, c[0x0][0x23c], -R6.reuse ;  /* 0x00008f0020007a23 */ /* 0x104ff00000010806 */
[----:B-1----:R1:W-:Y:S02]  /*50f0*/  MUFU.EX2 R53, R0 ;  /* 0x0000000000357308 */ /* 0x0023e40000000800 */
        /* <DEDUP_REMOVED lines=9> */
[----:B------:R1:W2:Y:S02]  /*5190*/  MUFU.EX2 R147, R0 ;  /* 0x0000000000937308 */ /* 0x0002a40000000800 */
        /* <DEDUP_REMOVED lines=32> */
[----:B---3--:R-:W-:Y:S05]  /*53a0*/  F2FP.PACK_AB R7, R243, R142 ;  /* 0x0000008ef307723e */ /* 0x008fea00000000ff */
[----:B------:R4:W-:Y:S01]  /*53b0*/  STS [R246+0x13400], R7 ;  /* 0x01340007f6007388 */ /* 0x0009e20000000800 */
[----:B-1----:R-:W-:Y:S01]  /*53c0*/  F2FP.PACK_AB R6, R147, R242 ;  /* 0x000000f29306723e */ /* 0x002fe200000000ff */
        /* <DEDUP_REMOVED lines=48> */
[----:B------:R-:W-:Y:S02]  /*56d0*/  FMUL.FTZ R213, R0, c[0x0][0x2ec] ;  /* 0x0000bb0000d57a20 */ /* 0x000fe40000410000 */
[----:B------:R-:W-:Y:S04]  /*56e0*/  FFMA.FTZ R0, -R210, R210, 1 ;  /* 0x3f800000d2007423 */ /* 0x000fe800000101d2 */
        /* <DEDUP_REMOVED lines=54> */
[----:B------:R-:W-:Y:S02]  /*5a50*/  FADD.FTZ R5, -R209, R5 ;  /* 0x00000005d1057221 */ /* 0x000fe40000010100 */
[----:B------:R-:W-:Y:S02]  /*5a60*/  FMUL.FTZ R141, R141, R4 ;  /* 0x000000048d8d7220 */ /* 0x000fe40000410000 */
[----:B------:R-:W-:Y:S01]  /*5a70*/  FMUL.FTZ R140, R140, R5 ;  /* 0x000000058c8c7220 */ /* 0x000fe20000410000 */
[-C--:B------:R-:W-:Y:S01]  /*5a80*/  HMMA.16816.F32 R20, R132, R192.reuse, R20 ;  /* 0x000000c08414723c */ /* 0x080fe20000001814 */
[----:B------:R-:W-:Y:S03]  /*5a90*/  FFMA.FTZ R5, -R212, R212, 1 ;  /* 0x3f800000d4057423 */ /* 0x000fe600000101d4 */
[----:B------:R-:W-:Y:S02]  /*5aa0*/  FMUL.FTZ R213, R141, R213 ;  /* 0x000000d58dd57220 */ /* 0x000fe40000410000 */
[----:B------:R-:W-:Y:S02]  /*5ab0*/  FMUL.FTZ R5, R5, c[0x0][0x2ec] ;  /* 0x0000bb0005057a20 */ /* 0x000fe40000410000 */
[C---:B------:R-:W-:Y:S01]  /*5ac0*/  FADD.FTZ R12, -R145.reuse, R12 ;  /* 0x0000000c910c7221 */ /* 0x040fe20000010100 */
[C---:B------:R-:W-:Y:S03]  /*5ad0*/  HMMA.16816.F32 R24, R136.reuse, R192, R24 ;  /* 0x000000c08818723c */ /* 0x040fe60000001818 */
[----:B------:R-:W-:Y:S02]  /*5ae0*/  FADD.FTZ R13, -R145, R13 ;  /* 0x0000000d910d7221 */ /* 0x000fe40000010100 */
[----:B------:R-:W-:Y:S02]  /*5af0*/  FMUL.FTZ R141, R57, R12 ;  /* 0x0000000c398d7220 */ /* 0x000fe40000410000 */
[----:B------:R-:W-:Y:S01]  /*5b00*/  FADD.FTZ R11, -R144, R11 ;  /* 0x0000000b900b7221 */ /* 0x000fe20000010100 */
[----:B------:R1:W5:Y:S01]  /*5b10*/  LDL.LU R57, [R1+0xb4] ;  /* 0x0000b40001397983 */ /* 0x0003620000300800 */
[----:B------:R-:W-:Y:S01]  /*5b20*/  FMUL.FTZ R212, R140, R5 ;  /* 0x000000058cd47220 */ /* 0x000fe20000410000 */
[-C--:B------:R-:W-:Y:S02]  /*5b30*/  HMMA.16816.F32 R28, R136, R194.reuse, R28 ;  /* 0x000000c2881c723c */ /* 0x080fe4000000181c */
[----:B------:R-:W-:Y:S02]  /*5b40*/  FADD.FTZ R14, -R144, R14 ;  /* 0x0000000e900e7221 */ /* 0x000fe40000010100 */
[----:B------:R-:W-:Y:S02]  /*5b50*/  FMUL.FTZ R140, R56, R13 ;  /* 0x0000000d388c7220 */ /* 0x000fe40000410000 */
[C---:B------:R-:W-:Y:S01]  /*5b60*/  FADD.FTZ R6, -R208.reuse, R6 ;  /* 0x00000006d0067221 */ /* 0x040fe20000010100 */
[----:B------:R1:W5:Y:S01]  /*5b70*/  LDL.LU R56, [R1+0xb0] ;  /* 0x0000b00001387983 */ /* 0x0003620000300800 */
[----:B------:R-:W-:Y:S01]  /*5b80*/  FADD.FTZ R7, -R208, R7 ;  /* 0x00000007d0077221 */ /* 0x000fe20000010100 */
[----:B------:R-:W-:Y:S03]  /*5b90*/  HMMA.16816.F32 R32, R132, R194, R32 ;  /* 0x000000c28420723c */ /* 0x000fe60000001820 */
[----:B------:R-:W-:Y:S02]  /*5ba0*/  FADD.FTZ R9, -R145, R9 ;  /* 0x0000000991097221 */ /* 0x000fe40000010100 */
[----:B------:R-:W-:Y:S02]  /*5bb0*/  FMUL.FTZ R11, R143, R11 ;  /* 0x0000000b8f0b7220 */ /* 0x000fe40000410000 */
[----:B------:R-:W-:Y:S02]  /*5bc0*/  FFMA.FTZ R4, -R211, R211, 1 ;  /* 0x3f800000d3047423 */ /* 0x000fe400000101d3 */
[----:B------:R-:W-:Y:S03]  /*5bd0*/  FADD.FTZ R15, -R144, R15 ;  /* 0x0000000f900f7221 */ /* 0x000fe60000010100 */
[----:B------:R-:W-:Y:S02]  /*5be0*/  FMUL.FTZ R143, R55, R14 ;  /* 0x0000000e378f7220 */ /* 0x000fe40000410000 */
[----:B------:R-:W-:Y:S01]  /*5bf0*/  FFMA.FTZ R5, -R216, R216, 1 ;  /* 0x3f800000d8057423 */ /* 0x000fe200000101d8 */
[----:B------:R1:W5:Y:S01]  /*5c00*/  LDL.LU R55, [R1+0xac] ;  /* 0x0000ac0001377983 */ /* 0x0003620000300800 */
[----:B------:R-:W-:Y:S02]  /*5c10*/  FMUL.FTZ R6, R142, R6 ;  /* 0x000000068e067220 */ /* 0x000fe40000410000 */
[----:B------:R-:W-:Y:S02]  /*5c20*/  FMUL.FTZ R7, R243, R7 ;  /* 0x00000007f3077220 */ /* 0x000fe40000410000 */
[----:B------:R-:W-:Y:S02]  /*5c30*/  FMUL.FTZ R9, R147, R9 ;  /* 0x0000000993097220 */ /* 0x000fe40000410000 */
[----:B------:R-:W-:Y:S02]  /*5c40*/  FMUL.FTZ R4, R4, c[0x0][0x2ec] ;  /* 0x0000bb0004047a20 */ /* 0x000fe40000410000 */
[----:B------:R-:W-:Y:S02]  /*5c50*/  FMUL.FTZ R15, R54, R15 ;  /* 0x0000000f360f7220 */ /* 0x000fe40000410000 */
[----:B------:R-:W-:Y:S01]  /*5c60*/  FMUL.FTZ R5, R5, c[0x0][0x2ec] ;  /* 0x0000bb0005057a20 */ /* 0x000fe20000410000 */
[----:B------:R1:W5:Y:S01]  /*5c70*/  LDL.LU R54, [R1+0xa8] ;  /* 0x0000a80001367983 */ /* 0x0003620000300800 */
[----:B------:R-:W-:Y:S02]  /*5c80*/  FADD.FTZ R16, -R209, R16 ;  /* 0x00000010d1107221 */ /* 0x000fe40000010100 */
[----:B------:R-:W-:Y:S02]  /*5c90*/  FADD.FTZ R10, -R144, R10 ;  /* 0x0000000a900a7221 */ /* 0x000fe40000010100 */
[----:B------:R-:W-:Y:S02]  /*5ca0*/  FMUL.FTZ R211, R6, R4 ;  /* 0x0000000406d37220 */ /* 0x000fe40000410000 */
[----:B------:R-:W-:Y:S02]  /*5cb0*/  FMUL.FTZ R210, R7, R0 ;  /* 0x0000000007d27220 */ /* 0x000fe40000410000 */
[----:B------:R-:W-:Y:S02]  /*5cc0*/  FFMA.FTZ R0, -R217, R217, 1 ;  /* 0x3f800000d9007423 */ /* 0x000fe400000101d9 */
[----:B------:R-:W-:Y:S02]  /*5cd0*/  FFMA.FTZ R4, -R215, R215, 1 ;  /* 0x3f800000d7047423 */ /* 0x000fe400000101d7 */
[----:B------:R-:W-:Y:S02]  /*5ce0*/  FMUL.FTZ R14, R9, R5 ;  /* 0x00000005090e7220 */ /* 0x000fe40000410000 */
[----:B------:R-:W-:Y:S02]  /*5cf0*/  FADD.FTZ R17, -R209, R17 ;  /* 0x00000011d1117221 */ /* 0x000fe40000010100 */
[----:B------:R-:W-:Y:S02]  /*5d00*/  FMUL.FTZ R9, R53, R16 ;  /* 0x0000001035097220 */ /* 0x000fe40000410000 */
[----:B------:R-:W-:Y:S01]  /*5d10*/  FMUL.FTZ R10, R146, R10 ;  /* 0x0000000a920a7220 */ /* 0x000fe20000410000 */
[----:B------:R1:W5:Y:S01]  /*5d20*/  LDL.LU R53, [R1+0xa4] ;  /* 0x0000a40001357983 */ /* 0x0003620000300800 */
[----:B------:R-:W-:Y:S02]  /*5d30*/  FMUL.FTZ R147, R0, c[0x0][0x2ec] ;  /* 0x0000bb0000937a20 */ /* 0x000fe40000410000 */
[----:B------:R-:W-:Y:S02]  /*5d40*/  FFMA.FTZ R0, -R214, R214, 1 ;  /* 0x3f800000d6007423 */ /* 0x000fe400000101d6 */
[----:B------:R-:W-:Y:S02]  /*5d50*/  FMUL.FTZ R4, R4, c[0x0][0x2ec] ;  /* 0x0000bb0004047a20 */ /* 0x000fe40000410000 */
[----:B------:R-:W-:Y:S02]  /*5d60*/  FADD.FTZ R18, -R208, R18 ;  /* 0x00000012d0127221 */ /* 0x000fe40000010100 */
[----:B------:R-:W-:Y:S02]  /*5d70*/  FMUL.FTZ R12, R52, R17 ;  /* 0x00000011340c7220 */ /* 0x000fe40000410000 */
[----:B------:R-:W-:Y:S01]  /*5d80*/  FMUL.FTZ R0, R0, c[0x0][0x2ec] ;  /* 0x0000bb0000007a20 */ /* 0x000fe20000410000 */
[----:B------:R1:W5:Y:S01]  /*5d90*/  LDL.LU R52, [R1+0xa0] ;  /* 0x0000a00001347983 */ /* 0x0003620000300800 */
[----:B------:R-:W-:Y:S02]  /*5da0*/  FMUL.FTZ R146, R10, R4 ;  /* 0x000000040a927220 */ /* 0x000fe40000410000 */
[----:B------:R-:W-:Y:S02]  /*5db0*/  FADD.FTZ R19, -R208, R19 ;  /* 0x00000013d0137221 */ /* 0x000fe40000010100 */
[----:B------:R-:W-:Y:S02]  /*5dc0*/  FMUL.FTZ R10, R51, R18 ;  /* 0x00000012330a7220 */ /* 0x000fe40000410000 */
[----:B------:R-:W-:Y:S01]  /*5dd0*/  FADD.FTZ R8, -R145, R8 ;  /* 0x0000000891087221 */ /* 0x000fe20000010100 */
[----:B------:R1:W5:Y:S01]  /*5de0*/  LDL.LU R51, [R1+0x9c] ;  /* 0x00009c0001337983 */ /* 0x0003620000300800 */
[----:B------:R-:W-:Y:S02]  /*5df0*/  FMUL.FTZ R13, R11, R0 ;  /* 0x000000000b0d7220 */ /* 0x000fe40000410000 */
[----:B------:R-:W-:Y:S02]  /*5e00*/  FMUL.FTZ R11, R50, R19 ;  /* 0x00000013320b7220 */ /* 0x000fe40000410000 */
[C---:B------:R-:W-:Y:S01]  /*5e10*/  FADD.FTZ R20, -R209.reuse, R20 ;  /* 0x00000014d1147221 */ /* 0x040fe20000010100 */
[----:B------:R1:W5:Y:S01]  /*5e20*/  LDL.LU R50, [R1+0x98] ;  /* 0x0000980001327983 */ /* 0x0003620000300800 */
[----:B------:R-:W-:Y:S02]  /*5e30*/  FMUL.FTZ R8, R242, R8 ;  /* 0x00000008f2087220 */ /* 0x000fe40000410000 */
[----:B------:R-:W-:Y:S02]  /*5e40*/  FADD.FTZ R21, -R209, R21 ;  /* 0x00000015d1157221 */ /* 0x000fe40000010100 */
        /* <DEDUP_REMOVED lines=17> */
[----:B------:R-:W-:Y:S01]  /*5f60*/  FADD.FTZ R26, -R144, R26 ;  /* 0x0000001a901a7221 */ /* 0x000fe20000010100 */
[----:B------:R1:W5:Y:S01]  /*5f70*/  LDL.LU R45, [R1+0x84] ;  /* 0x00008400012d7983 */ /* 0x0003620000300800 */
[----:B------:R-:W-:Y:S02]  /*5f80*/  FMUL.FTZ R23, R44, R25 ;  /* 0x000000192c177220 */ /* 0x000fe40000410000 */
[----:B------:R-:W-:Y:S01]  /*5f90*/  FFMA.FTZ R4, -R223, R223, 1 ;  /* 0x3f800000df047423 */ /* 0x000fe200000101df */
[----:B------:R1:W5:Y:S01]  /*5fa0*/  LDL.LU R44, [R1+0x80] ;  /* 0x00008000012c7983 */ /* 0x0003620000300800 */
[----:B------:R-:W-:Y:S02]  /*5fb0*/  FADD.FTZ R27, -R144, R27 ;  /* 0x0000001b901b7221 */ /* 0x000fe40000010100 */
[----:B------:R-:W-:Y:S02]  /*5fc0*/  FMUL.FTZ R26, R43, R26 ;  /* 0x0000001a2b1a7220 */ /* 0x000fe40000410000 */
[----:B------:R-:W-:Y:S01]  /*5fd0*/  FMUL.FTZ R4, R4, c[0x0][0x2ec] ;  /* 0x0000bb0004047a20 */ /* 0x000fe20000410000 */
[----:B------:R1:W5:Y:S01]  /*5fe0*/  LDL.LU R43, [R1+0x7c] ;  /* 0x00007c00012b7983 */ /* 0x0003620000300800 */
[C---:B------:R-:W-:Y:S02]  /*5ff0*/  FADD.FTZ R28, -R145.reuse, R28 ;  /* 0x0000001c911c7221 */ /* 0x040fe40000010100 */
[----:B------:R-:W-:Y:S02]  /*6000*/  FMUL.FTZ R25, R42, R27 ;  /* 0x0000001b2a197220 */ /* 0x000fe40000410000 */
[----:B------:R-:W-:Y:S01]  /*6010*/  FMUL.FTZ R10, R10, R4 ;  /* 0x000000040a0a7220 */ /* 0x000fe20000410000 */
[----:B------:R1:W5:Y:S01]  /*6020*/  LDL.LU R42, [R1+0x78] ;  /* 0x00007800012a7983 */ /* 0x0003620000300800 */
[----:B------:R-:W-:Y:S02]  /*6030*/  FADD.FTZ R29, -R145, R29 ;  /* 0x0000001d911d7221 */ /* 0x000fe40000010100 */
[----:B------:R-:W-:Y:S02]  /*6040*/  FFMA.FTZ R4, -R227, R227, 1 ;  /* 0x3f800000e3047423 */ /* 0x000fe400000101e3 */
[----:B------:R-:W-:Y:S02]  /*6050*/  FMUL.FTZ R20, R41, R28 ;  /* 0x0000001c29147220 */ /* 0x000fe40000410000 */
[----:B------:R-:W-:Y:S01]  /*6060*/  FADD.FTZ R30, -R144, R30 ;  /* 0x0000001e901e7221 */ /* 0x000fe20000010100 */
[----:B------:R1:W5:Y:S01]  /*6070*/  LDL.LU R41, [R1+0x74] ;  /* 0x0000740001297983 */ /* 0x0003620000300800 */
[----:B------:R-:W-:Y:S02]  /*6080*/  FMUL.FTZ R4, R4, c[0x0][0x2ec] ;  /* 0x0000bb0004047a20 */ /* 0x000fe40000410000 */
        /* <DEDUP_REMOVED lines=8> */
[----:B------:R-:W-:Y:S01]  /*6110*/  FADD.FTZ R33, -R209, R33 ;  /* 0x00000021d1217221 */ /* 0x000fe20000010100 */
        /* <DEDUP_REMOVED lines=13> */
[----:B------:R-:W-:Y:S02]  /*61f0*/  FFMA.FTZ R5, -R219, R219, 1 ;  /* 0x3f800000db057423 */ /* 0x000fe400000101db */
[----:B------:R-:W-:Y:S02]  /*6200*/  FMUL.FTZ R0, R0, c[0x0][0x2ec] ;  /* 0x0000bb0000007a20 */ /* 0x000fe40000410000 */
[----:B------:R-:W-:Y:S02]  /*6210*/  FMUL.FTZ R6, R6, c[0x0][0x2ec] ;  /* 0x0000bb0006067a20 */ /* 0x000fe40000410000 */
[----:B------:R-:W-:Y:S02]  /*6220*/  FMUL.FTZ R5, R5, c[0x0][0x2ec] ;  /* 0x0000bb0005057a20 */ /* 0x000fe40000410000 */
[----:B------:R-:W-:Y:S02]  /*6230*/  FMUL.FTZ R141, R141, R0 ;  /* 0x000000008d8d7220 */ /* 0x000fe40000410000 */
[----:B------:R-:W-:Y:S02]  /*6240*/  FMUL.FTZ R140, R140, R6 ;  /* 0x000000068c8c7220 */ /* 0x000fe40000410000 */
[----:B------:R-:W-:Y:S02]  /*6250*/  FMUL.FTZ R143, R143, R5 ;  /* 0x000000058f8f7220 */ /* 0x000fe40000410000 */
[----:B------:R-:W-:Y:S02]  /*6260*/  FFMA.FTZ R6, -R225, R225, 1 ;  /* 0x3f800000e1067423 */ /* 0x000fe400000101e1 */
[----:B------:R-:W-:Y:S02]  /*6270*/  FFMA.FTZ R5, -R224, R224, 1 ;  /* 0x3f800000e0057423 */ /* 0x000fe400000101e0 */
        /* <DEDUP_REMOVED lines=71> */
.L_x_643:
[----:B-1----:R-:W-:Y:S01]  /*66f0*/  F2FP.PACK_AB R16, R212, R213 ;  /* 0x000000d5d410723e */ /* 0x002fe200000000ff */
        /* <DEDUP_REMOVED lines=118> */
.L_x_644:
        /* <DEDUP_REMOVED lines=8> */
[----:B------:R-:W-:Y:S02]  /*6ee0*/  UISETP.GT.AND UP2, UPT, UR7, UR17, UPT ;  /* 0x000000110700728c */ /* 0x000fe4000bf44270 */
[----:B------:R-:W4:Y:S01]  /*6ef0*/  LDSM.16.MT88.4 R28, [R144+0xd000] ;  /* 0x00d00000901c783b */ /* 0x000f220000004200 */
[----:B------:R-:W-:Y:S03]  /*6f00*/  UIADD3 UR7, UR7, -0x1, URZ ;  /* 0xffffffff07077890 */ /* 0x000fe6000fffe03f */
[----:B------:R-:W5:Y:S04]  /*6f10*/  LDL R216, [R1+0x40] ;  /* 0x0000400001d87983 */ /* 0x000f680000100800 */
[----:B------:R-:W-:Y:S04]  /*6f20*/  LDSM.16.M88.4 R32, [R202] ;  /* 0x00000000ca20783b */ /* 0x000fe80000000200 */
[----:B------:R-:W5:Y:S04]  /*6f30*/  LDL R213, [R1+0x44] ;  /* 0x0000440001d57983 */ /* 0x000f680000100800 */
[----:B------:R-:W1:Y:S04]  /*6f40*/  LDSM.16.MT88.4 R132, [R144+0x9400] ;  /* 0x009400009084783b */ /* 0x000e680000004200 */
[----:B------:R-:W5:Y:S04]  /*6f50*/  LDL.LU.64 R214, [R1] ;  /* 0x0000000001d67983 */ /* 0x000f680000300a00 */
[----:B------:R-:W1:Y:S04]  /*6f60*/  LDSM.16.MT88.4 R136, [R144+0xb400] ;  /* 0x00b400009088783b */ /* 0x000e680000004200 */
[----:B------:R1:W5:Y:S01]  /*6f70*/  LDL R210, [R1+0x14] ;  /* 0x0000140001d27983 */ /* 0x0003620000100800 */
[C---:B--2---:R-:W-:Y:S03]  /*6f80*/  HMMA.16816.F32 R4, R24.reuse, R8, RZ ;  /* 0x000000081804723c */ /* 0x044fe600000018ff */
[----:B------:R-:W2:Y:S04]  /*6f90*/  LDSM.16.MT88.4 R140, [R144+0xd400] ;  /* 0x00d40000908c783b */ /* 0x000ea80000004200 */
[----:B-1----:R1:W5:Y:S01]  /*6fa0*/  LDL R0, [R1+0xc] ;  /* 0x00000c0001007983 */ /* 0x0023620000100800 */
[C---:B------:R-:W-:Y:S03]  /*6fb0*/  HMMA.16816.F32 R8, R24.reuse, R10, RZ ;  /* 0x0000000a1808723c */ /* 0x040fe600000018ff */
[----:B------:R1:W5:Y:S04]  /*6fc0*/  LDL R211, [R1+0x8] ;  /* 0x0000080001d37983 */ /* 0x0003680000100800 */
[----:B------:R1:W5:Y:S01]  /*6fd0*/  LDL R212, [R1+0x10] ;  /* 0x0000100001d47983 */ /* 0x0003620000100800 */
        /* <DEDUP_REMOVED lines=11> */
[C---:B--2---:R-:W-:Y:S08]  /*7090*/  HMMA.16816.F32 R20, R32.reuse, R140, R20 ;  /* 0x0000008c2014723c */ /* 0x044ff00000001814 */
[----:B------:R-:W-:Y:S01]  /*70a0*/  HMMA.16816.F32 R24, R32, R142, R24 ;  /* 0x0000008e2018723c */ /* 0x000fe20000001818 */
[----:B------:R-:W2:Y:S04]  /*70b0*/  LDSM.16.MT88.4 R32, [R144+0xd800] ;  /* 0x00d800009020783b */ /* 0x000ea80000004200 */
[----:B------:R-:W-:Y:S03]  /*70c0*/  LDSM.16.MT88.4 R140, [R144+0x9c00] ;  /* 0x009c0000908c783b */ /* 0x000fe60000004200 */
[C---:B---3--:R-:W-:Y:S08]  /*70d0*/  HMMA.16816.F32 R4, R28.reuse, R132, R4 ;  /* 0x000000841c04723c */ /* 0x048ff00000001804 */
[C---:B------:R-:W-:Y:S01]  /*70e0*/  HMMA.16816.F32 R8, R28.reuse, R134, R8 ;  /* 0x000000861c08723c */ /* 0x040fe20000001808 */
[----:B------:R-:W3:Y:S07]  /*70f0*/  LDSM.16.M88.4 R132, [R203] ;  /* 0x00000000cb84783b */ /* 0x000eee0000000200 */
[C---:B----4-:R-:W-:Y:S08]  /*7100*/  HMMA.16816.F32 R12, R28.reuse, R136, R12 ;  /* 0x000000881c0c723c */ /* 0x050ff0000000180c */
[C---:B------:R-:W-:Y:S01]  /*7110*/  HMMA.16816.F32 R16, R28.reuse, R138, R16 ;  /* 0x0000008a1c10723c */ /* 0x040fe20000001810 */
[----:B------:R-:W4:Y:S07]  /*7120*/  LDSM.16.MT88.4 R136, [R144+0xbc00] ;  /* 0x00bc00009088783b */ /* 0x000f2e0000004200 */
[C---:B--2---:R-:W-:Y:S08]  /*7130*/  HMMA.16816.F32 R20, R28.reuse, R32, R20 ;  /* 0x000000201c14723c */ /* 0x044ff00000001814 */
[----:B------:R-:W-:Y:S01]  /*7140*/  HMMA.16816.F32 R24, R28, R34, R24 ;  /* 0x000000221c18723c */ /* 0x000fe20000001818 */
[----:B------:R-:W2:Y:S04]  /*7150*/  LDSM.16.MT88.4 R28, [R144+0xdc00] ;  /* 0x00dc0000901c783b */ /* 0x000ea80000004200 */
[----:B------:R-:W-:Y:S03]  /*7160*/  LDSM.16.M88.4 R32, [R201+0x2000] ;  /* 0x00200000c920783b */ /* 0x000fe60000000200 */
[C---:B---3--:R-:W-:Y:S08]  /*7170*/  HMMA.16816.F32 R4, R132.reuse, R140, R4 ;  /* 0x0000008c8404723c */ /* 0x048ff00000001804 */
[C---:B------:R-:W-:Y:S01]  /*7180*/  HMMA.16816.F32 R8, R132.reuse, R142, R8 ;  /* 0x0000008e8408723c */ /* 0x040fe20000001808 */
[----:B------:R-:W3:Y:S07]  /*7190*/  LDSM.16.MT88.4 R140, [R144+0xa000] ;  /* 0x00a00000908c783b */ /* 0x000eee0000004200 */
        /* <DEDUP_REMOVED lines=25> */
[----:B------:R-:W2:Y:S03]  /*7330*/  LDSM.16.MT88.4 R28, [R144+0xe800] ;  /* 0x00e80000901c783b */ /* 0x000ea60000004200 */
[C---:B-----5:R-:W-:Y:S01]  /*7340*/  LEA R243, P1, R209.reuse, R214, 0x2 ;  /* 0x000000d6d1f37211 */ /* 0x060fe200078210ff */
[----:B------:R-:W-:Y:S03]  /*7350*/  LDSM.16.M88.4 R132, [R203+0x2000] ;  /* 0x00200000cb84783b */ /* 0x000fe60000000200 */
[----:B------:R-:W-:Y:S01]  /*7360*/  LEA.HI.X.SX32 R242, R209, R215, 0x2, P1 ;  /* 0x000000d7d1f27211 */ /* 0x000fe200008f16ff */
[C---:B---3--:R-:W-:Y:S03]  /*7370*/  HMMA.16816.F32 R4, R32.reuse, R140, R4 ;  /* 0x0000008c2004723c */ /* 0x048fe60000001804 */
[----:B------:R-:W-:Y:S04]  /*7380*/  IMAD.MOV.U32 R209, RZ, RZ, c[0x0][0x22c] ;  /* 0x00008b00ffd17624 */ /* 0x000fe800078e00ff */
[----:B------:R-:W-:Y:S01]  /*7390*/  IMAD R209, R209, c[0x0][0x1c0], RZ ;  /* 0x00007000d1d17a24 */ /* 0x000fe200078e02ff */
[C---:B------:R-:W-:Y:S01]  /*73a0*/  HMMA.16816.F32 R8, R32.reuse, R142, R8 ;  /* 0x0000008e2008723c */ /* 0x040fe20000001808 */
[----:B------:R-:W3:Y:S03]  /*73b0*/  LDSM.16.MT88.4 R140, [R144+0xac00] ;  /* 0x00ac0000908c783b */ /* 0x000ee60000004200 */
[----:B------:R-:W-:Y:S04]  /*73c0*/  IMAD.SHL.U32 R209, R209, 0x8, RZ ;  /* 0x00000008d1d17824 */ /* 0x000fe800078e00ff */
[C---:B----4-:R-:W-:Y:S08]  /*73d0*/  HMMA.16816.F32 R12, R32.reuse, R136, R12 ;  /* 0x00000088200c723c */ /* 0x050ff0000000180c */
[C---:B------:R-:W-:Y:S01]  /*73e0*/  HMMA.16816.F32 R16, R32.reuse, R138, R16 ;  /* 0x0000008a2010723c */ /* 0x040fe20000001810 */
[----:B------:R-:W4:Y:S04]  /*73f0*/  LDSM.16.MT88.4 R136, [R144+0xcc00] ;  /* 0x00cc00009088783b */ /* 0x000f280000004200 */
[----:B------:R-:W5:Y:S03]  /*7400*/  LDSM.16.MT88.4 R144, [R144+0xec00] ;  /* 0x00ec00009090783b */ /* 0x000f660000004200 */
[C---:B--2---:R-:W-:Y:S07]  /*7410*/  HMMA.16816.F32 R20, R32.reuse, R28, R20 ;  /* 0x0000001c2014723c */ /* 0x044fee0000001814 */
[----:B------:R-:W-:Y:S01]  /*7420*/  IMAD.MOV.U32 R28, RZ, RZ, R243 ;  /* 0x000000ffff1c7224 */ /* 0x000fe200078e00f3 */
[----:B------:R-:W-:Y:S04]  /*7430*/  HMMA.16816.F32 R24, R32, R30, R24 ;  /* 0x0000001e2018723c */ /* 0x000fe80000001818 */
[----:B------:R-:W-:Y:S03]  /*7440*/  IMAD.MOV.U32 R29, RZ, RZ, R242 ;  /* 0x000000ffff1d7224 */ /* 0x000fe600078e00f2 */
[----:B------:R-:W-:Y:S01]  /*7450*/  @P0 IADD3 R30, P2, R216, UR14, RZ ;  /* 0x0000000ed81e0c10 */ /* 0x000fe2000ff5e0ff */
[----:B------:R-:W-:Y:S01]  /*7460*/  @UP3 UIADD3 UR14, UP1, UR14, -0x100, URZ ;  /* 0xffffff000e0e3890 */ /* 0x000fe2000ff3e03f */
[C---:B---3--:R-:W-:Y:S05]  /*7470*/  HMMA.16816.F32 R4, R132.reuse, R140, R4 ;  /* 0x0000008c8404723c */ /* 0x048fea0000001804 */
[----:B------:R-:W-:Y:S01]  /*7480*/  @P0 IADD3.X R31, R213, UR13, RZ, P2, !PT ;  /* 0x0000000dd51f0c10 */ /* 0x000fe200097fe4ff */
[----:B------:R-:W-:Y:S01]  /*7490*/  IMAD.MOV.U32 R213, RZ, RZ, c[0x0][0x22c] ;  /* 0x00008b00ffd57624 */ /* 0x000fe200078e00ff */
[CC--:B------:R-:W-:Y:S01]  /*74a0*/  LEA R32, P1, R209.reuse, R28.reuse, 0x2 ;  /* 0x0000001cd1207211 */ /* 0x0c0fe200078210ff */
[C---:B------:R-:W-:Y:S01]  /*74b0*/  HMMA.16816.F32 R8, R132.reuse, R142, R8 ;  /* 0x0000008e8408723c */ /* 0x040fe20000001808 */
[----:B------:R-:W-:Y:S01]  /*74c0*/  IMAD.MOV.U32 R141, RZ, RZ, c[0x0][0x22c] ;  /* 0x00008b00ff8d7624 */ /* 0x000fe200078e00ff */
[----:B------:R2:W3:Y:S01]  /*74d0*/  @P0 LDG.E R210, [R30.64+0x20] ;  /* 0x000020041ed20981 */ /* 0x0004e2000c1e1900 */
[----:B------:R-:W-:Y:S01]  /*74e0*/  @UP3 UIADD3.X UR13, UR13, -0x1, URZ, UP1, !UPT ;  /* 0xffffffff0d0d3890 */ /* 0x000fe20008ffe43f */
[-C--:B------:R-:W-:Y:S01]  /*74f0*/  LEA.HI.X.SX32 R33, R209, R29.reuse, 0x2, P1 ;  /* 0x0000001dd1217211 */ /* 0x080fe200008f16ff */
[----:B------:R-:W-:Y:S01]  /*7500*/  IMAD R141, R141, c[0x0][0x1c0], RZ ;  /* 0x000070008d8d7a24 */ /* 0x000fe200078e02ff */
[----:B------:R2:W3:Y:S01]  /*7510*/  @P0 LDG.E R0, [R30.64+0xa0] ;  /* 0x0000a0041e000981 */ /* 0x0004e2000c1e1900 */
[----:B------:R-:W-:Y:S01]  /*7520*/  IMAD.MOV.U32 R142, RZ, RZ, c[0x0][0x22c] ;  /* 0x00008b00ff8e7624 */ /* 0x000fe200078e00ff */
[C---:B----4-:R-:W-:Y:S01]  /*7530*/  HMMA.16816.F32 R12, R132.reuse, R136, R12 ;  /* 0x00000088840c723c */ /* 0x050fe2000000180c */
[----:B------:R-:W-:Y:S01]  /*7540*/  IMAD.MOV.U32 R140, RZ, RZ, c[0x0][0x22c] ;  /* 0x00008b00ff8c7624 */ /* 0x000fe200078e00ff */
[----:B------:R2:W4:Y:S02]  /*7550*/  @P0 LDG.E R211, [R30.64+0x80] ;  /* 0x000080041ed30981 */ /* 0x000524000c1e1900 */
[----:B------:R-:W-:Y:S02]  /*7560*/  IMAD R141, R141, 0x28, RZ ;  /* 0x000000288d8d7824 */ /* 0x000fe400078e02ff */
[----:B------:R2:W4:Y:S01]  /*7570*/  @P0 LDG.E R212, [R30.64] ;  /* 0x000000041ed40981 */ /* 0x000522000c1e1900 */
[----:B------:R-:W-:Y:S01]  /*7580*/  IMAD R142, R142, c[0x0][0x1c0], RZ ;  /* 0x000070008e8e7a24 */ /* 0x000fe200078e02ff */
[C---:B------:R-:W-:Y:S02]  /*7590*/  HMMA.16816.F32 R16, R132.reuse, R138, R16 ;  /* 0x0000008a8410723c */ /* 0x040fe40000001810 */
[----:B------:R-:W-:Y:S02]  /*75a0*/  RED.E.ADD.F32.FTZ.RN.STRONG.GPU [R28.64], R4 ;  /* 0x000000041c00798e */ /* 0x000fe4000c10e784 */
[----:B------:R-:W-:Y:S02]  /*75b0*/  IMAD.SHL.U32 R142, R142, 0x20, RZ ;  /* 0x000000208e8e7824 */ /* 0x000fe400078e00ff */
[----:B------:R-:W-:Y:S01]  /*75c0*/  RED.E.ADD.F32.FTZ.RN.STRONG.GPU [R32.64], R5 ;  /* 0x000000052000798e */ /* 0x000fe2000c10e784 */
[----:B------:R-:W-:Y:S01]  /*75d0*/  IMAD R140, R140, c[0x0][0x1c0], RZ ;  /* 0x000070008c8c7a24 */ /* 0x000fe200078e02ff */
[C---:B-----5:R-:W-:Y:S04]  /*75e0*/  HMMA.16816.F32 R20, R132.reuse, R144, R20 ;  /* 0x000000908414723c */ /* 0x060fe80000001814 */
[----:B------:R-:W-:Y:S02]  /*75f0*/  IMAD R140, R140, 0x38, RZ ;  /* 0x000000388c8c7824 */ /* 0x000fe400078e02ff */
[----:B------:R-:W-:Y:S02]  /*7600*/  IMAD R213, R213, c[0x0][0x1c0], RZ ;  /* 0x00007000d5d57a24 */ /* 0x000fe400078e02ff */
[----:B------:R-:W-:Y:S04]  /*7610*/  HMMA.16816.F32 R24, R132, R146, R24 ;  /* 0x000000928418723c */ /* 0x000fe80000001818 */
[----:B------:R-:W-:Y:S01]  /*7620*/  IMAD.SHL.U32 R213, R213, 0x10, RZ ;  /* 0x00000010d5d57824 */ /* 0x000fe200078e00ff */
[CC--:B--2---:R-:W-:Y:S04]  /*7630*/  LEA R30, P2, R141.reuse, R28.reuse, 0x2 ;  /* 0x0000001c8d1e7211 */ /* 0x0c4fe800078410ff */
[-C--:B------:R-:W-:Y:S01]  /*7640*/  LEA.HI.X.SX32 R31, R141, R29.reuse, 0x2, P2 ;  /* 0x0000001d8d1f7211 */ /* 0x080fe200010f16ff */
[----:B---3--:R2:W-:Y:S04]  /*7650*/  @P0 STL [R1+0x14], R210 ;  /* 0x000014d201000387 */ /* 0x0085e80000100800 */
[----:B------:R-:W3:Y:S04]  /*7660*/  LDL R139, [R1+0x1c] ;  /* 0x00001c00018b7983 */ /* 0x000ee80000100800 */
[----:B------:R-:W5:Y:S04]  /*7670*/  LDL R138, [R1+0x24] ;  /* 0x00002400018a7983 */ /* 0x000f680000100800 */
[----:B------:R1:W-:Y:S04]  /*7680*/  @P0 STL [R1+0xc], R0 ;  /* 0x00000c0001000387 */ /* 0x0003e80000100800 */
[----:B----4-:R4:W-:Y:S04]  /*7690*/  @P0 STL [R1+0x8], R211 ;  /* 0x000008d301000387 */ /* 0x0109e80000100800 */
[----:B------:R4:W-:Y:S01]  /*76a0*/  @P0 STL [R1+0x10], R212 ;  /* 0x000010d401000387 */ /* 0x0009e20000100800 */
[----:B--2---:R-:W-:Y:S04]  /*76b0*/  IMAD.MOV.U32 R210, RZ, RZ, c[0x0][0x22c] ;  /* 0x00008b00ffd27624 */ /* 0x004fe800078e00ff */
[----:B------:R-:W-:Y:S04]  /*76c0*/  IMAD R210, R210, c[0x0][0x1c0], RZ ;  /* 0x00007000d2d27a24 */ /* 0x000fe800078e02ff */
[----:B------:R-:W-:Y:S02]  /*76d0*/  IMAD.SHL.U32 R210, R210, 0x10, RZ ;  /* 0x00000010d2d27824 */ /* 0x000fe400078e00ff */
[----:B-1----:R-:W-:Y:S03]  /*76e0*/  IMAD.MOV.U32 R0, RZ, RZ, c[0x0][0x22c] ;  /* 0x00008b00ff007624 */ /* 0x002fe600078e00ff */
[CC--:B------:R-:W-:Y:S02]  /*76f0*/  LEA R136, P0, R210.reuse, R28.reuse, 0x2 ;  /* 0x0000001cd2887211 */ /* 0x0c0fe400078010ff */
[----:B------:R-:W-:Y:S01]  /*7700*/  IADD3 R134, R210, 0x40, RZ ;  /* 0x00000040d2867810 */ /* 0x000fe20007ffe0ff */
[----:B------:R-:W-:Y:S01]  /*7710*/  IMAD R0, R0, c[0x0][0x1c0], RZ ;  /* 0x0000700000007a24 */ /* 0x000fe200078e02ff */
[-C--:B------:R-:W-:Y:S01]  /*7720*/  LEA.HI.X.SX32 R137, R210, R29.reuse, 0x2, P0 ;  /* 0x0000001dd2897211 */ /* 0x080fe200000f16ff */
[----:B----4-:R-:W-:Y:S01]  /*7730*/  IMAD.MOV.U32 R211, RZ, RZ, c[0x0][0x22c] ;  /* 0x00008b00ffd37624 */ /* 0x010fe200078e00ff */
[-C--:B------:R-:W-:Y:S01]  /*7740*/  LEA R34, P0, R142, R28.reuse, 0x2 ;  /* 0x0000001c8e227211 */ /* 0x080fe200078010ff */
        /* <DEDUP_REMOVED lines=8> */
[----:B------:R-:W-:Y:S02]  /*77d0*/  IMAD.MOV.U32 R0, RZ, RZ, c[0x0][0x22c] ;  /* 0x00008b00ff007624 */ /* 0x000fe400078e00ff */
[----:B------:R-:W-:Y:S02]  /*77e0*/  IMAD.SHL.U32 R212, R212, 0x10, RZ ;  /* 0x00000010d4d47824 */ /* 0x000fe400078e00ff */
[----:B------:R2:W-:Y:S01]  /*77f0*/  RED.E.ADD.F32.FTZ.RN.STRONG.GPU [R132.64], R7 ;  /* 0x000000078400798e */ /* 0x0005e2000c10e784 */
[----:B------:R-:W-:Y:S02]  /*7800*/  IMAD R0, R0, c[0x0][0x1c0], RZ ;  /* 0x0000700000007a24 */ /* 0x000fe400078e02ff */
[----:B------:R-:W-:Y:S01]  /*7810*/  IADD3 R142, R212, 0x20, RZ ;  /* 0x00000020d48e7810 */ /* 0x000fe20007ffe0ff */
[----:B------:R4:W-:Y:S01]  /*7820*/  RED.E.ADD.F32.FTZ.RN.STRONG.GPU [R34.64], R8 ;  /* 0x000000082200798e */ /* 0x0009e2000c10e784 */
[----:B------:R-:W-:Y:S01]  /*7830*/  IMAD R0, R0, 0x30, RZ ;  /* 0x0000003000007824 */ /* 0x000fe200078e02ff */
[----:B------:R-:W-:Y:S01]  /*7840*/  IADD3 R141, R212, 0x20, RZ ;  /* 0x00000020d48d7810 */ /* 0x000fe20007ffe0ff */
[----:B------:R-:W-:Y:S01]  /*7850*/  IMAD.SHL.U32 R211, R211, 0x8, RZ ;  /* 0x00000008d3d37824 */ /* 0x000fe200078e00ff */
[----:B------:R4:W-:Y:S02]  /*7860*/  RED.E.ADD.F32.FTZ.RN.STRONG.GPU [R30.64], R9 ;  /* 0x000000091e00798e */ /* 0x0009e4000c10e784 */
[CC--:B------:R-:W-:Y:S01]  /*7870*/  LEA R4, P1, R0.reuse, R28.reuse, 0x2 ;  /* 0x0000001c00047211 */ /* 0x0c0fe200078210ff */
[C---:B------:R-:W-:Y:S02]  /*7880*/  IMAD.IADD R142, R211.reuse, 0x1, R142 ;  /* 0x00000001d38e7824 */ /* 0x040fe400078e028e */
[C---:B------:R-:W-:Y:S01]  /*7890*/  IMAD.IADD R141, R211.reuse, 0x1, R141 ;  /* 0x00000001d38d7824 */ /* 0x040fe200078e028d */
[-C--:B------:R-:W-:Y:S02]  /*78a0*/  LEA.HI.X.SX32 R5, R0, R29.reuse, 0x2, P1 ;  /* 0x0000001d00057211 */ /* 0x080fe400008f16ff */
[----:B------:R-:W5:Y:S01]  /*78b0*/  LDL R0, [R1+0x20] ;  /* 0x0000200001007983 */ /* 0x000f620000100800 */
[CC--:B-1----:R-:W-:Y:S01]  /*78c0*/  LEA R6, P0, R140.reuse, R28.reuse, 0x2 ;  /* 0x0000001c8c067211 */ /* 0x0c2fe200078010ff */
[----:B------:R-:W-:Y:S02]  /*78d0*/  IMAD.IADD R141, R211, 0x1, R141 ;  /* 0x00000001d38d7824 */ /* 0x000fe400078e028d */
[----:B------:R1:W-:Y:S04]  /*78e0*/  RED.E.ADD.F32.FTZ.RN.STRONG.GPU [R4.64], R10 ;  /* 0x0000000a0400798e */ /* 0x0003e8000c10e784 */
[----:B--2---:R-:W2:Y:S01]  /*78f0*/  LDL R132, [R1+0x18] ;  /* 0x0000180001847983 */ /* 0x004ea20000100800 */
[-C--:B------:R-:W-:Y:S02]  /*7900*/  LEA.HI.X.SX32 R7, R140, R29.reuse, 0x2, P0 ;  /* 0x0000001d8c077211 */ /* 0x080fe400000f16ff */
[----:B------:R-:W-:Y:S02]  /*7910*/  IADD3 R140, R213, 0x20, RZ ;  /* 0x00000020d58c7810 */ /* 0x000fe40007ffe0ff */
[C---:B----4-:R-:W-:Y:S01]  /*7920*/  IADD3 R35, R210.reuse, 0x40, RZ ;  /* 0x00000040d2237810 */ /* 0x050fe20007ffe0ff */
        /* <DEDUP_REMOVED lines=19> */
[-C--:B----4-:R-:W-:Y:S01]  /*7a60*/  LEA.HI.X.SX32 R11, R141, R29.reuse, 0x2, P0 ;  /* 0x0000001d8d0b7211 */ /* 0x090fe200000f16ff */
        /* <DEDUP_REMOVED lines=9> */
[----:B------:R4:W-:Y:S01]  /*7b00*/  RED.E.ADD.F32.FTZ.RN.STRONG.GPU [R8.64], R17 ;  /* 0x000000110800798e */ /* 0x0009e2000c10e784 */
[CC--:B-1----:R-:W-:Y:S04]  /*7b10*/  LEA R14, P5, R134.reuse, R28.reuse, 0x2 ;  /* 0x0000001c860e7211 */ /* 0x0c2fe800078a10ff */
[-C--:B----4-:R-:W-:Y:S02]  /*7b20*/  LEA.HI.X.SX32 R15, R134, R29.reuse, 0x2, P5 ;  /* 0x0000001d860f7211 */ /* 0x090fe400028f16ff */
[CC--:B------:R-:W-:Y:S04]  /*7b30*/  LEA R10, P3, R34.reuse, R28.reuse, 0x2 ;  /* 0x0000001c220a7211 */ /* 0x0c0fe800078610ff */
[-C--:B------:R-:W-:Y:S02]  /*7b40*/  LEA.HI.X.SX32 R11, R34, R29.reuse, 0x2, P3 ;  /* 0x0000001d220b7211 */ /* 0x080fe400018f16ff */
[CC--:B------:R-:W-:Y:S04]  /*7b50*/  LEA R8, P2, R133.reuse, R28.reuse, 0x2 ;  /* 0x0000001c85087211 */ /* 0x0c0fe800078410ff */
[-C--:B------:R-:W-:Y:S02]  /*7b60*/  LEA.HI.X.SX32 R9, R133, R29.reuse, 0x2, P2 ;  /* 0x0000001d85097211 */ /* 0x080fe400010f16ff */
[CC--:B---3--:R-:W-:Y:S02]  /*7b70*/  LEA R6, P1, R139.reuse, R28.reuse, 0x2 ;  /* 0x0000001c8b067211 */ /* 0x0c8fe400078210ff */
[CC--:B-----5:R-:W-:Y:S02]  /*7b80*/  LEA R4, P0, R138.reuse, R28.reuse, 0x2 ;  /* 0x0000001c8a047211 */ /* 0x0e0fe400078010ff */
        /* <DEDUP_REMOVED lines=258> */
.L_x_646:
        /* <DEDUP_REMOVED lines=18> */
.L_x_647:
[----:B-1----:R-:W2:Y:S01]  /*8cd0*/  LDL.64 R4, [R1+0x50] ;  /* 0x0000500001047983 */ /* 0x002ea20000100a00 */
[----:B------:R-:W-:Y:S01]  /*8ce0*/  IMAD.SHL.U32 R3, R208, 0x2, RZ ;  /* 0x00000002d0037824 */ /* 0x000fe200078e00ff */
[----:B------:R-:W-:Y:S01]  /*8cf0*/  USHF.R.S32.HI UR10, URZ, 0x1f, UR23 ;  /* 0x0000001f3f0a7899 */ /* 0x000fe20008011417 */
[----:B------:R-:W-:Y:S01]  /*8d00*/  IMAD.U32 R0, RZ, RZ, UR23 ;  /* 0x00000017ff007e24 */ /* 0x000fe2000f8e00ff */
[----:B------:R-:W-:Y:S01]  /*8d10*/  BAR.SYNC.DEFER_BLOCKING 0x0 ;  /* 0x0000000000007b1d */ /* 0x000fe20000010000 */
[----:B------:R-:W-:-:S05]  /*8d20*/  UIMAD UR6, UR22, -0x80, UR6 ;  /* 0xffffff80160678a4 */ /* 0x000fca000f8e0206 */
[----:B------:R-:W1:Y:S01]  /*8d30*/  S2R R9, SR_TID.X ;  /* 0x0000000000097919 */ /* 0x000e620000002100 */
[----:B------:R-:W-:Y:S01]  /*8d40*/  ULDC.64 UR8, c[0x0][0x3a0] ;  /* 0x0000e80000087ab9 */ /* 0x000fe20000000a00 */
[----:B------:R-:W-:Y:S01]  /*8d50*/  BSSY B0, `(.L_x_648) ;  /* 0x000002c000007945 */ /* 0x000fe20003800000 */
[----:B------:R-:W-:-:S04]  /*8d60*/  UIMAD UR7, UR10, UR8, URZ ;  /* 0x000000080a0772a4 */ /* 0x000fc8000f8e023f */
[----:B------:R-:W-:-:S03]  /*8d70*/  UIMAD UR7, UR23, UR9, UR7 ;  /* 0x00000009170772a4 */ /* 0x000fc6000f8e0207 */
[----:B------:R-:W-:-:S03]  /*8d80*/  ULDC.64 UR8, c[0x0][0x3b8] ;  /* 0x0000ee0000087ab9 */ /* 0x000fc60000000a00 */
[----:B------:R-:W-:Y:S01]  /*8d90*/  IMAD.U32 R8, RZ, RZ, UR7 ;  /* 0x00000007ff087e24 */ /* 0x000fe2000f8e00ff */
[----:B------:R-:W-:Y:S01]  /*8da0*/  UIMAD UR7, UR60, UR8, URZ ;  /* 0x000000083c0772a4 */ /* 0x000fe2000f8e023f */
[----:B------:R3:W4:Y:S03]  /*8db0*/  LDS.128 R36, [R3+0xa000] ;  /* 0x00a0000003247984 */ /* 0x0007260000000c00 */
[----:B------:R-:W-:Y:S01]  /*8dc0*/  UIMAD UR7, UR38, UR9, UR7 ;  /* 0x00000009260772a4 */ /* 0x000fe2000f8e0207 */
[----:B------:R3:W1:Y:S04]  /*8dd0*/  LDS.128 R32, [R3+0xc000] ;  /* 0x00c0000003207984 */ /* 0x0006680000000c00 */
[----:B------:R3:W1:Y:S04]  /*8de0*/  LDS.128 R28, [R3+0xe000] ;  /* 0x00e00000031c7984 */ /* 0x0006680000000c00 */
[----:B------:R3:W1:Y:S04]  /*8df0*/  LDS.128 R48, [R3+0xf000] ;  /* 0x00f0000003307984 */ /* 0x0006680000000c00 */
[----:B------:R3:W1:Y:S04]  /*8e00*/  LDS.128 R60, [R3+0x10000] ;  /* 0x01000000033c7984 */ /* 0x0006680000000c00 */
[----:B------:R3:W1:Y:S04]  /*8e10*/  LDS.128 R44, [R3+0x11000] ;  /* 0x01100000032c7984 */ /* 0x0006680000000c00 */
[----:B------:R3:W1:Y:S04]  /*8e20*/  LDS.128 R56, [R3+0x12000] ;  /* 0x0120000003387984 */ /* 0x0006680000000c00 */
[----:B------:R3:W1:Y:S04]  /*8e30*/  LDS.128 R40, [R3+0x13000] ;  /* 0x0130000003287984 */ /* 0x0006680000000c00 */
[----:B------:R3:W1:Y:S01]  /*8e40*/  LDS.128 R52, [R3+0x14000] ;  /* 0x0140000003347984 */ /* 0x0006620000000c00 */
[--C-:B--2---:R-:W-:Y:S01]  /*8e50*/  SHF.R.S32.HI R7, RZ, 0x1f, R4.reuse ;  /* 0x0000001fff077819 */ /* 0x104fe20000011404 */
[----:B------:R-:W-:-:S04]  /*8e60*/  IMAD.MOV.U32 R6, RZ, RZ, R4 ;  /* 0x000000ffff067224 */ /* 0x000fc800078e0004 */
[----:B------:R-:W-:Y:S01]  /*8e70*/  IMAD.WIDE.U32 R4, R0, c[0x0][0x3a0], R6 ;  /* 0x0000e80000047a25 */ /* 0x000fe200078e0006 */
[----:B-1----:R-:W-:-:S04]  /*8e80*/  SHF.R.S32.HI R0, RZ, 0x1f, R9 ;  /* 0x0000001fff007819 */ /* 0x002fc80000011409 */
[----:B------:R-:W-:Y:S02]  /*8e90*/  LEA.HI R0, R0, R9, RZ, 0x2 ;  /* 0x0000000900007211 */ /* 0x000fe400078f10ff */
[----:B------:R-:W-:Y:S02]  /*8ea0*/  IADD3 R4, P0, R4, UR14, RZ ;  /* 0x0000000e04047c10 */ /* 0x000fe4000ff1e0ff */
[----:B------:R-:W-:Y:S02]  /*8eb0*/  SHF.R.S32.HI R0, RZ, 0x2, R0 ;  /* 0x00000002ff007819 */ /* 0x000fe40000011400 */
[----:B------:R-:W-:Y:S01]  /*8ec0*/  IADD3.X R5, R5, UR15, R8, P0, !PT ;  /* 0x0000000f05057c10 */ /* 0x000fe200087fe408 */
[----:B------:R-:W-:Y:S01]  /*8ed0*/  IMAD.U32 R8, RZ, RZ, UR38 ;  /* 0x00000026ff087e24 */ /* 0x000fe2000f8e00ff */
[----:B------:R-:W-:Y:S02]  /*8ee0*/  ISETP.GE.AND P2, PT, R0, UR6, PT ;  /* 0x0000000600007c0c */ /* 0x000fe4000bf46270 */
[----:B------:R-:W-:Y:S01]  /*8ef0*/  SHF.R.S32.HI R25, RZ, 0x1f, R0 ;  /* 0x0000001fff197819 */ /* 0x000fe20000011400 */
[----:B------:R-:W-:-:S05]  /*8f00*/  IMAD.WIDE.U32 R8, R8, c[0x0][0x3b8], R4 ;  /* 0x0000ee0008087a25 */ /* 0x000fca00078e0004 */
[----:B------:R-:W-:-:S05]  /*8f10*/  IADD3 R24, R9, UR7, RZ ;  /* 0x0000000709187c10 */ /* 0x000fca000fffe0ff */
[----:B------:R-:W-:Y:S05]  /*8f20*/  @P2 BRA `(.L_x_649) ;  /* 0x000000e000002947 */ /* 0x000fea0003800000 */
[----:B---34-:R-:W1:Y:S01]  /*8f30*/  LDS.128 R20, [R3+0xb000] ;  /* 0x00b0000003147984 */ /* 0x018e620000000c00 */
        /* <DEDUP_REMOVED lines=13> */
.L_x_649:
[----:B---34-:R-:W-:Y:S05]  /*9010*/  BSYNC B0 ;  /* 0x0000000000007941 */ /* 0x018fea0003800000 */
.L_x_648:
[----:B------:R-:W-:Y:S01]  /*9020*/  IADD3 R3, R0, 0x40, RZ ;  /* 0x0000004000037810 */ /* 0x000fe20007ffe0ff */
[----:B------:R-:W-:Y:S03]  /*9030*/  BSSY B0, `(.L_x_650) ;  /* 0x0000010000007945 */ /* 0x000fe60003800000 */
[----:B------:R-:W-:-:S13]  /*9040*/  ISETP.GE.AND P1, PT, R3, UR6, PT ;  /* 0x0000000603007c0c */ /* 0x000fda000bf26270 */
[----:B------:R-:W-:Y:S05]  /*9050*/  @P1 BRA `(.L_x_651) ;  /* 0x000000d000001947 */ /* 0x000fea0003800000 */
[----:B------:R-:W-:Y:S02]  /*9060*/  IADD3 R3, P0, R0, 0x40, RZ ;  /* 0x0000004000037810 */ /* 0x000fe40007f1e0ff */
[----:B-1----:R-:W-:-:S03]  /*9070*/  MOV R5, R24 ;  /* 0x0000001800057202 */ /* 0x002fc60000000f00 */
        /* <DEDUP_REMOVED lines=11> */
.L_x_651:
[----:B------:R-:W-:Y:S05]  /*9130*/  BSYNC B0 ;  /* 0x0000000000007941 */ /* 0x000fea0003800000 */
.L_x_650:
        /* <DEDUP_REMOVED lines=27> */
.L_x_653:
[----:B------:R-:W-:Y:S05]  /*92f0*/  BSYNC B0 ;  /* 0x0000000000007941 */ /* 0x000fea0003800000 */
.L_x_652:
        /* <DEDUP_REMOVED lines=13> */
.L_x_640:
[----:B------:R-:W-:Y:S05]  /*93d0*/  BSYNC B1 ;  /* 0x0000000000017941 */ /* 0x000fea0003800000 */
.L_x_626:
        /* <DEDUP_REMOVED lines=11> */
.L_x_654:
[----:B------:R-:W-:Y:S05]  /*9490*/  EXIT ;  /* 0x000000000000794d */ /* 0x000fea0003800000 */
.L_x_656:
        /* <DEDUP_REMOVED lines=14> */
.L_x_1293:


//--------------------- .text._ZN5flash44flash_bwd_dq_dk_dv_loop_seqk_parallel_kernelI23Flash_bwd_kernel_traitsILi96ELi64ELi128ELi8ELi2ELi4ELi4ELb1ELb0EN7cutlass6half_tE19Flash_kernel_traitsILi96ELi64ELi128ELi8ES3_EELb1ELb0ELb1ELb1ELb0ELb0ELb0EEEvNS_16Flash_bwd_paramsE --------------------------
	.section	.text._ZN5flash44flash_bwd_dq_dk_dv_loop_seqk_parallel_kernelI23Flash_bwd_kernel_traitsILi96ELi64ELi128ELi8ELi2ELi4ELi4ELb1ELb0EN7cutlass6half_tE19Flash_kernel_traitsILi96ELi64ELi128ELi8ES3_EELb1ELb0ELb1ELb1ELb0ELb0ELb0EEEvNS_16Flash_bwd_paramsE,"ax",@progbits
	.sectioninfo	@"SHI_REGISTERS=255"
	.align	128
        .global         _ZN5flash44flash_bwd_dq_dk_dv_loop_seqk_parallel_kernelI23Flash_bwd_kernel_traitsILi96ELi64ELi128ELi8ELi2ELi4ELi4ELb1ELb0EN7cutlass6half_tE19Flash_kernel_traitsILi96ELi64ELi128ELi8ES3_EELb1ELb0ELb1ELb1ELb0ELb0ELb0EEEvNS_16Flash_bwd_paramsE
        .type           _ZN5flash44flash_bwd_dq_dk_dv_loop_seqk_parallel_kernelI23Flash_bwd_kernel_traitsILi96ELi64ELi128ELi8ELi2ELi4ELi4ELb1ELb0EN7cutlass6half_tE19Flash_kernel_traitsILi96ELi64ELi128ELi8ES3_EELb1ELb0ELb1ELb1ELb0ELb0ELb0EEEvNS_16Flash_bwd_paramsE,@function
        .size           _ZN5flash44flash_bwd_dq_dk_dv_loop_seqk_parallel_kernelI23Flash_bwd_kernel_traitsILi96ELi64ELi128ELi8ELi2ELi4ELi4ELb1ELb0EN7cutlass6half_tE19Flash_kernel_traitsILi96ELi64ELi128ELi8ES3_EELb1ELb0ELb1ELb1ELb0ELb0ELb0EEEvNS_16Flash_bwd_paramsE,(.L_x_1294 - _ZN5flash44flash_bwd_dq_dk_dv_loop_seqk_parallel_kernelI23Flash_bwd_kernel_traitsILi96ELi64ELi128ELi8ELi2ELi4ELi4ELb1ELb0EN7cutlass6half_tE19Flash_kernel_traitsILi96ELi64ELi128ELi8ES3_EELb1ELb0ELb1ELb1ELb0ELb0ELb0EEEvNS_16Flash_bwd_paramsE)
        .other          _ZN5flash44flash_bwd_dq_dk_dv_loop_seqk_parallel_kernelI23Flash_bwd_kernel_traitsILi96ELi64ELi128ELi8ELi2ELi4ELi4ELb1ELb0EN7cutlass6half_tE19Flash_kernel_traitsILi96ELi64ELi128ELi8ES3_EELb1ELb0ELb1ELb1ELb0ELb0ELb0EEEvNS_16Flash_bwd_paramsE,@"STO_CUDA_ENTRY STV_DEFAULT"
_ZN5flash44flash_bwd_dq_dk_dv_loop_seqk_parallel_kernelI23Flash_bwd_kernel_traitsILi96ELi64ELi128ELi8ELi2ELi4ELi4ELb1ELb0EN7cutlass6half_tE19Flash_kernel_traitsILi96ELi64ELi128ELi8ES3_EELb1ELb0ELb1ELb1ELb0ELb0ELb0EEEvNS_16Flash_bwd_paramsE:
.text._ZN5flash44flash_bwd_dq_dk_dv_loop_seqk_parallel_kernelI23Flash_bwd_kernel_traitsILi96ELi64ELi128ELi8ELi2ELi4ELi4ELb1ELb0EN7cutlass6half_tE19Flash_kernel_traitsILi96ELi64ELi128ELi8ES3_EELb1ELb0ELb1ELb1ELb0ELb0ELb0EEEvNS_16Flash_bwd_paramsE:
        /* <DEDUP_REMOVED lines=32> */
[----:B------:R-:W-:Y:S01]  /*0200*/  UIMAD.WIDE UR36, UR47, UR36, URZ ;  /* 0x000000242f2472a5 */ /* 0x000fe2000f8e023f */
[CC--:B------:R-:W-:Y:S01]  /*0210*/  LEA.HI R5, R0.reuse, R8.reuse, RZ, 0x5 ;  /* 0x0000000800057211 */ /* 0x0c0fe200078f28ff */
[----:B------:R-:W-:Y:S01]  /*0220*/  UIMAD UR57, UR5, UR4, UR57 ;  /* 0x00000004053972a4 */ /* 0x000fe2000f8e0239 */
[CC--:B------:R-:W-:Y:S01]  /*0230*/  LEA.HI R15, R0.reuse, R8.reuse, RZ, 0x3 ;  /* 0x00000008000f7211 */ /* 0x0c0fe200078f18ff */
[----:B---3--:R-:W-:Y:S01]  /*0240*/  UIMAD UR48, UR34, UR47, URZ ;  /* 0x0000002f223072a4 */ /* 0x008fe2000f8e023f */
[CC--:B------:R-:W-:Y:S01]  /*0250*/  LEA.HI R3, R0.reuse, R8.reuse, RZ, 0x4 ;  /* 0x0000000800037211 */ /* 0x0c0fe200078f20ff */
[----:B------:R-:W-:Y:S01]  /*0260*/  UIMAD UR47, UR47, UR12, URZ ;  /* 0x0000000c2f2f72a4 */ /* 0x000fe2000f8e023f */
[CC--:B------:R-:W-:Y:S01]  /*0270*/  LEA.HI R14, R0.reuse, R8.reuse, RZ, 0x6 ;  /* 0x00000008000e7211 */ /* 0x0c0fe200078f30ff */
[----:B------:R-:W-:Y:S01]  /*0280*/  UIMAD UR4, UR31, UR13, UR34 ;  /* 0x0000000d1f0472a4 */ /* 0x000fe2000f8e0222 */
[----:B------:R-:W-:Y:S01]  /*0290*/  LEA.HI R20, R0, R8, RZ, 0x7 ;  /* 0x0000000800147211 */ /* 0x000fe200078f38ff */
[----:B------:R-:W-:Y:S01]  /*02a0*/  ULDC UR14, c[0x0][0x1c0] ;  /* 0x00007000000e7ab9 */ /* 0x000fe20000000800 */
[----:B------:R-:W-:Y:S01]  /*02b0*/  LOP3.LUT R6, R5, 0xffffffe0, RZ, 0xc0, !PT ;  /* 0xffffffe005067812 */ /* 0x000fe200078ec0ff */
[----:B------:R-:W-:Y:S01]  /*02c0*/  ULDC UR9, c[0x0][0x1c0] ;  /* 0x0000700000097ab9 */ /* 0x000fe20000000800 */
[----:B------:R-:W-:Y:S01]  /*02d0*/  LOP3.LUT R0, R15, 0xfffffff8, RZ, 0xc0, !PT ;  /* 0xfffffff80f007812 */ /* 0x000fe200078ec0ff */
[----:B------:R-:W-:Y:S01]  /*02e0*/  UIMAD UR54, UR6, UR31, URZ ;  /* 0x0000001f063672a4 */ /* 0x000fe2000f8e023f */
        /* <DEDUP_REMOVED lines=11> */
[----:B------:R-:W-:Y:S01]  /*03a0*/  UIMAD UR5, UR31, UR9, UR34 ;  /* 0x000000091f0572a4 */ /* 0x000fe2000f8e0222 */
[----:B------:R-:W-:Y:S01]  /*03b0*/  LEA.HI R2, R4, R0, RZ, 0x3 ;  /* 0x0000000004027211 */ /* 0x000fe200078f18ff */
[----:B------:R-:W-:Y:S01]  /*03c0*/  @!UP5 UIMAD UR6, UR31, UR14, UR34 ;  /* 0x0000000e1f06d2a4 */ /* 0x000fe2000f8e0222 */
[----:B------:R-:W-:Y:S01]  /*03d0*/  LEA.HI R3, R3, R6, RZ, 0x1 ;  /* 0x0000000603037211 */ /* 0x000fe200078f08ff */
[----:B------:R-:W-:Y:S01]  /*03e0*/  USHF.L.U32 UR46, UR47, 0x6, URZ ;  /* 0x000000062f2e7899 */ /* 0x000fe2000800063f */
[----:B------:R-:W-:Y:S01]  /*03f0*/  LOP3.LUT R4, R7, 0x7fffffe, RZ, 0xc0, !PT ;  /* 0x07fffffe07047812 */ /* 0x000fe200078ec0ff */
[----:B------:R-:W-:Y:S01]  /*0400*/  USHF.L.U32 UR41, UR4, 0x5, URZ ;  /* 0x0000000504297899 */ /* 0x000fe2000800063f */
[----:B------:R-:W-:Y:S01]  /*0410*/  LOP3.LUT R2, R2, 0xfffffff8, RZ, 0xc0, !PT ;  /* 0xfffffff802027812 */ /* 0x000fe200078ec0ff */
[----:B------:R-:W-:Y:S01]  /*0420*/  ULDC UR51, c[0x0][0x214] ;  /* 0x0000850000337ab9 */ /* 0x000fe20000000800 */
[----:B------:R-:W-:Y:S01]  /*0430*/  LOP3.LUT R3, R3, 0xfffffffe, RZ, 0xc0, !PT ;  /* 0xfffffffe03037812 */ /* 0x000fe200078ec0ff */
[C---:B------:R-:W-:Y:S01]  /*0440*/  IMAD.IADD R7, R0.reuse, 0x1, -R4 ;  /* 0x0000000100077824 */ /* 0x040fe200078e0a04 */
[----:B------:R-:W-:Y:S01]  /*0450*/  ULDC UR58, c[0x0][0x1c8] ;  /* 0x00007200003a7ab9 */ /* 0x000fe20000000800 */
[----:B------:R-:W-:Y:S01]  /*0460*/  IMAD.IADD R9, R0, 0x1, -R2 ;  /* 0x0000000100097824 */ /* 0x000fe200078e0a02 */
[----:B------:R-:W-:Y:S01]  /*0470*/  SHF.R.S32.HI R0, RZ, 0x5, R5 ;  /* 0x00000005ff007819 */ /* 0x000fe20000011405 */
[----:B------:R-:W-:Y:S01]  /*0480*/  IMAD.IADD R16, R6, 0x1, -R3 ;  /* 0x0000000106107824 */ /* 0x000fe200078e0a03 */
[----:B------:R-:W-:Y:S01]  /*0490*/  SHF.R.S32.HI R2, RZ, 0x1f, R5 ;  /* 0x0000001fff027819 */ /* 0x000fe20000011405 */
[----:B------:R-:W-:Y:S01]  /*04a0*/  ULDC.U8 UR8, c[0x0][0x3d0] ;  /* 0x0000f40000087ab9 */ /* 0x000fe20000000000 */
        /* <DEDUP_REMOVED lines=19> */
[----:B------:R-:W-:Y:S01]  /*05e0*/  ULOP3.LUT UR58, UR34, UR58, URZ, 0x3c, !UPT ;  /* 0x0000003a223a7292 */ /* 0x000fe2000f8e3c3f */
[----:B------:R-:W-:Y:S01]  /*05f0*/  LOP3.LUT R0, R0, R3, RZ, 0x3c, !PT ;  /* 0x0000000300007212 */ /* 0x000fe200078e3cff */
[----:B------:R-:W-:Y:S01]  /*0600*/  USHF.R.S32.HI UR59, URZ, 0x1f, UR34 ;  /* 0x0000001f3f3b7899 */ /* 0x000fe20008011422 */
[----:B------:R-:W-:Y:S01]  /*0610*/  LEA.HI R249, R2, R10, RZ, 0x2 ;  /* 0x0000000a02f97211 */ /* 0x000fe200078f10ff */
[----:B------:R-:W-:Y:S01]  /*0620*/  UISETP.NE.AND UP6, UPT, UR8, URZ, UPT ;  /* 0x0000003f0800728c */ /* 0x000fe2000bfc5270 */
[----:B------:R-:W-:Y:S01]  /*0630*/  SHF.R.S32.HI R2, RZ, 0x1f, R8 ;  /* 0x0000001fff027819 */ /* 0x000fe20000011408 */
[----:B------:R-:W-:Y:S01]  /*0640*/  IMAD.U32 R3, R4, 0x20, R0 ;  /* 0x0000002004037824 */ /* 0x000fe200078e0000 */
[-C--:B------:R-:W-:Y:S01]  /*0650*/  LEA.HI R0, R8, R8.reuse, RZ, 0x1 ;  /* 0x0000000808007211 */ /* 0x080fe200078f08ff */
[----:B------:R-:W-:Y:S01]  /*0660*/  USHF.R.S32.HI UR61, URZ, 0x1f, UR31 ;  /* 0x0000001f3f3d7899 */ /* 0x000fe2000801141f */
[----:B------:R-:W-:Y:S01]  /*0670*/  LEA.HI R11, R2, R8, RZ, 0x3 ;  /* 0x00000008020b7211 */ /* 0x000fe200078f18ff */
[----:B------:R-:W-:Y:S01]  /*0680*/  USHF.R.S32.HI UR60, URZ, 0x1f, UR34 ;  /* 0x0000001f3f3c7899 */ /* 0x000fe20008011422 */
[----:B------:R1:W-:Y:S01]  /*0690*/  STL [R1+0x28], R3 ;  /* 0x0000280301007387 */ /* 0x0003e20000100800 */
[----:B------:R-:W-:Y:S01]  /*06a0*/  LOP3.LUT R4, R0, 0x7fffffe, RZ, 0xc0, !PT ;  /* 0x07fffffe00047812 */ /* 0x000fe200078ec0ff */
[----:B------:R-:W-:Y:S01]  /*06b0*/  UIMAD.WIDE.U32 UR42, UR36, UR44, URZ ;  /* 0x0000002c242a72a5 */ /* 0x000fe2000f8e003f */
[----:B------:R-:W-:Y:S01]  /*06c0*/  LOP3.LUT R2, R11, 0xfffffff8, RZ, 0xc0, !PT ;  /* 0xfffffff80b027812 */ /* 0x000fe200078ec0ff */
[----:B------:R-:W-:Y:S01]  /*06d0*/  UIMAD UR53, UR37, UR44, URZ ;  /* 0x0000002c253572a4 */ /* 0x000fe2000f8e023f */
[----:B------:R-:W-:Y:S01]  /*06e0*/  SHF.R.S32.HI R10, RZ, 0x6, R14 ;  /* 0x00000006ff0a7819 */ /* 0x000fe2000001140e */
[C---:B------:R-:W-:Y:S01]  /*06f0*/  IMAD.IADD R17, R8.reuse, 0x1, -R4 ;  /* 0x0000000108117824 */ /* 0x040fe200078e0a04 */
[C---:B------:R-:W-:Y:S01]  /*0700*/  LEA.HI R7, R9.reuse, R9, RZ, 0x1 ;  /* 0x0000000909077211 */ /* 0x040fe200078f08ff */
[----:B------:R-:W-:Y:S01]  /*0710*/  IMAD.IADD R14, R8, 0x1, -R2 ;  /* 0x00000001080e7824 */ /* 0x000fe200078e0a02 */
[----:B------:R-:W-:Y:S01]  /*0720*/  LOP3.LUT P2, RZ, R9, 0x2, RZ, 0xc0, !PT ;  /* 0x0000000209ff7812 */ /* 0x000fe2000784c0ff */
[----:B------:R-:W-:Y:S01]  /*0730*/  IMAD R2, R10, 0x4, R16 ;  /* 0x000000040a027824 */ /* 0x000fe200078e0210 */
[----:B------:R-:W-:Y:S01]  /*0740*/  SHF.R.S32.HI R249, RZ, 0x2, R249 ;  /* 0x00000002fff97819 */ /* 0x000fe200000114f9 */
[----:B------:R-:W-:Y:S01]  /*0750*/  USHF.R.S32.HI UR55, URZ, 0x1f, UR48 ;  /* 0x0000001f3f377899 */ /* 0x000fe20008011430 */
[C---:B------:R-:W-:Y:S01]  /*0760*/  LOP3.LUT P5, RZ, R14.reuse, 0x2, RZ, 0xc0, !PT ;  /* 0x000000020eff7812 */ /* 0x040fe200078ac0ff */
[----:B------:R-:W-:Y:S01]  /*0770*/  UIMAD UR52, UR5, UR52, URZ ;  /* 0x00000034053472a4 */ /* 0x000fe2000f8e023f */
[----:B------:R-:W-:Y:S01]  /*0780*/  LOP3.LUT P6, RZ, R14, 0x4, RZ, 0xc0, !PT ;  /* 0x000000040eff7812 */ /* 0x000fe200078cc0ff */
[----:B------:R-:W-:Y:S01]  /*0790*/  IMAD R249, R21, 0x10, R249 ;  /* 0x0000001015f97824 */ /* 0x000fe200078e02f9 */
[----:B------:R-:W-:Y:S01]  /*07a0*/  SEL R202, R206, 0xffffffe0, !P5 ;  /* 0xffffffe0ceca7807 */ /* 0x000fe20006800000 */
[----:B------:R-:W-:Y:S01]  /*07b0*/  @!UP5 UIMAD UR51, UR6, UR51, URZ ;  /* 0x000000330633d2a4 */ /* 0x000fe2000f8e023f */
[----:B------:R-:W-:Y:S01]  /*07c0*/  SEL R203, R203, 0xffffffc0, !P6 ;  /* 0xffffffc0cbcb7807 */ /* 0x000fe20007000000 */
[----:B------:R-:W-:-:S02]  /*07d0*/  USHF.R.S32.HI UR50, URZ, 0x1f, UR46 ;  /* 0x0000001f3f327899 */ /* 0x000fc4000801142e */
[----:B------:R-:W-:Y:S02]  /*07e0*/  USHF.R.S32.HI UR49, URZ, 0x1f, UR41 ;  /* 0x0000001f3f317899 */ /* 0x000fe40008011429 */
[----:B------:R-:W-:Y:S01]  /*07f0*/  UMOV UR39, 0xffffd000 ;  /* 0xffffd00000277882 */ /* 0x000fe20000000000 */
        /* <DEDUP_REMOVED lines=27> */
[----:B------:R-:W-:Y:S01]  /*09b0*/  LOP3.LUT P0, RZ, R12, 0x2, RZ, 0xc0, !PT ;  /* 0x000000020cff7812 */ /* 0x000fe2000780c0ff */
[C---:B------:R-:W-:Y:S01]  /*09c0*/  IMAD.IADD R6, R9.reuse, 0x1, -R0 ;  /* 0x0000000109067824 */ /* 0x040fe200078e0a00 */
[----:B------:R-:W-:Y:S01]  /*09d0*/  LOP3.LUT R15, R4, R2, RZ, 0x3c, !PT ;  /* 0x00000002040f7212 */ /* 0x000fe200078e3cff */
[----:B------:R-:W-:Y:S01]  /*09e0*/  IMAD.SHL.U32 R0, R9, 0x40, RZ ;  /* 0x0000004009007824 */ /* 0x000fe200078e00ff */
[----:B------:R-:W-:Y:S01]  /*09f0*/  SHF.R.S32.HI R2, RZ, 0x3, R11 ;  /* 0x00000003ff027819 */ /* 0x000fe2000001140b */
[----:B------:R-:W-:Y:S01]  /*0a00*/  IMAD.U32 R197, R18, 0x20, R197 ;  /* 0x0000002012c57824 */ /* 0x000fe200078e00c5 */
[----:B------:R-:W-:-:S02]  /*0a10*/  SEL R238, R238, 0x10, !P3 ;  /* 0x00000010eeee7807 */ /* 0x000fc40005800000 */
        /* <DEDUP_REMOVED lines=11> */
[----:B------:R-:W-:Y:S01]  /*0ad0*/  IMAD R9, R6, 0x20, R0 ;  /* 0x0000002006097824 */ /* 0x000fe200078e0200 */
[----:B------:R-:W-:Y:S01]  /*0ae0*/  SHF.R.S32.HI R0, RZ, 0x1, R7 ;  /* 0x00000001ff007819 */ /* 0x000fe20000011407 */
[----:B------:R-:W-:-:S02]  /*0af0*/  IMAD.U32 R3, RZ, RZ, UR15 ;  /* 0x0000000fff037e24 */ /* 0x000fc4000f8e00ff */
[----:B------:R-:W-:Y:S01]  /*0b00*/  IMAD R3, R2, 0x1000, R5 ;  /* 0x0000100002037824 */ /* 0x000fe200078e0205 */
[C---:B------:R-:W-:Y:S01]  /*0b10*/  LOP3.LUT P1, RZ, R0.reuse, 0x2, RZ, 0xc0, !PT ;  /* 0x0000000200ff7812 */ /* 0x040fe2000782c0ff */
[----:B------:R-:W-:Y:S02]  /*0b20*/  IMAD.SHL.U32 R0, R0, 0x40, RZ ;  /* 0x0000004000007824 */ /* 0x000fe400078e00ff */
[----:B------:R-:W-:Y:S02]  /*0b30*/  IMAD.SHL.U32 R2, R2, 0x8, RZ ;  /* 0x0000000802027824 */ /* 0x000fe400078e00ff */
        /* <DEDUP_REMOVED lines=28> */
[----:B------:R-:W-:Y:S01]  /*0d00*/  @P2 IADD3 R241, R240, -0x20, RZ ;  /* 0xffffffe0f0f12810 */ /* 0x000fe20007ffe0ff */
[----:B------:R-:W-:Y:S01]  /*0d10*/  IMAD.IADD R205, R0, 0x1, R2 ;  /* 0x0000000100cd7824 */ /* 0x000fe200078e0202 */
[C---:B------:R-:W-:Y:S01]  /*0d20*/  IADD3 R2, R250.reuse, 0x20, RZ ;  /* 0x00000020fa027810 */ /* 0x040fe20007ffe0ff */
[----:B------:R-:W-:Y:S01]  /*0d30*/  IMAD.IADD R207, R207, 0x1, R5 ;  /* 0x00000001cfcf7824 */ /* 0x000fe200078e0205 */
[----:B------:R-:W-:Y:S01]  /*0d40*/  IADD3 R0, R250, 0x40, RZ ;  /* 0x00000040fa007810 */ /* 0x000fe20007ffe0ff */
[----:B------:R-:W-:Y:S01]  /*0d50*/  IMAD.IADD R238, R238, 0x1, R241 ;  /* 0x00000001eeee7824 */ /* 0x000fe200078e02f1 */
[----:B------:R-:W-:Y:S01]  /*0d60*/  LEA R201, R201, 0xf000, 0x1 ;  /* 0x0000f000c9c97811 */ /* 0x000fe200078e08ff */
[----:B------:R1:W-:Y:S01]  /*0d70*/  STL [R1+0xc], R2 ;  /* 0x00000c0201007387 */ /* 0x0003e20000100800 */
[----:B------:R-:W-:-:S03]  /*0d80*/  IMAD.SHL.U32 R199, R207, 0x2, RZ ;  /* 0x00000002cfc77824 */ /* 0x000fc600078e00ff */
[----:B------:R2:W-:Y:S01]  /*0d90*/  STL [R1+0x10], R0 ;  /* 0x0000100001007387 */ /* 0x0005e20000100800 */
[C---:B------:R-:W-:Y:S02]  /*0da0*/  IMAD.IADD R202, R201.reuse, 0x1, R202 ;  /* 0x00000001c9ca7824 */ /* 0x040fe400078e02ca */
[--C-:B------:R-:W-:Y:S01]  /*0db0*/  IMAD.IADD R204, R201, 0x1, R203.reuse ;  /* 0x00000001c9cc7824 */ /* 0x100fe200078e02cb */
[----:B------:R3:W-:Y:S01]  /*0dc0*/  STL [R1+0x2c], R4 ;  /* 0x00002c0401007387 */ /* 0x0007e20000100800 */
[----:B------:R-:W-:Y:S02]  /*0dd0*/  IMAD.IADD R203, R202, 0x1, R203 ;  /* 0x00000001cacb7824 */ /* 0x000fe400078e02cb */
[----:B------:R-:W-:Y:S02]  /*0de0*/  IMAD.IADD R200, R199, 0x1, R206 ;  /* 0x00000001c7c87824 */ /* 0x000fe400078e02ce */
[----:B-1----:R-:W-:Y:S01]  /*0df0*/  IMAD.SHL.U32 R2, R3, 0x2, RZ ;  /* 0x0000000203027824 */ /* 0x002fe200078e00ff */
[----:B--2---:R-:W-:-:S02]  /*0e00*/  IADD3 R0, R4, 0x20, RZ ;  /* 0x0000002004007810 */ /* 0x004fc40007ffe0ff */
[----:B------:R-:W-:-:S05]  /*0e10*/  @P1 IADD3 R0, R4, -0x20, RZ ;  /* 0xffffffe004001810 */ /* 0x000fca0007ffe0ff */
[----:B------:R3:W-:Y:S02]  /*0e20*/  STL [R1+0x30], R0 ;  /* 0x0000300001007387 */ /* 0x0007e40000100800 */
.L_x_700:
        /* <DEDUP_REMOVED lines=53> */
.L_x_657:
        /* <DEDUP_REMOVED lines=21> */
[----:B------:R-:W-:Y:S02]  /*12d0*/  UIADD3 UR6, UR19, 0x3f, URZ ;  /* 0x0000003f13067890 */ /* 0x000fe4000fffe03f */
[----:B------:R-:W-:Y:S02]  /*12e0*/  ULDC.64 UR12, c[0x0][0x178] ;  /* 0x00005e00000c7ab9 */ /* 0x000fe40000000a00 */
[----:B------:R-:W-:Y:S02]  /*12f0*/  UIMAD UR7, UR38, UR12, URZ ;  /* 0x0000000c260772a4 */ /* 0x000fe4000f8e023f */
[----:B------:R-:W-:Y:S02]  /*1300*/  USHF.R.S32.HI UR9, URZ, 0x1f, UR6 ;  /* 0x0000001f3f097899 */ /* 0x000fe40008011406 */
[----:B------:R-:W-:Y:S02]  /*1310*/  UIMAD.WIDE.U32 UR4, UR31, UR12, URZ ;  /* 0x0000000c1f0472a5 */ /* 0x000fe4000f8e003f */
[----:B------:R-:W-:-:S02]  /*1320*/  UIMAD UR14, UR31, UR13, UR7 ;  /* 0x0000000d1f0e72a4 */ /* 0x000fc4000f8e0207 */
[----:B------:R-:W-:Y:S02]  /*1330*/  ULEA.HI UR9, UR9, UR6, URZ, 0x6 ;  /* 0x0000000609097291 */ /* 0x000fe4000f8f303f */
[----:B------:R-:W-:Y:S02]  /*1340*/  ULDC.64 UR12, c[0x0][0x190] ;  /* 0x00006400000c7ab9 */ /* 0x000fe40000000a00 */
[----:B------:R-:W-:Y:S02]  /*1350*/  UISETP.NE.AND UP3, UPT, UR15, -0x1, UPT ;  /* 0xffffffff0f00788c */ /* 0x000fe4000bf65270 */
[----:B------:R-:W-:Y:S02]  /*1360*/  UIMAD.WIDE.U32 UR6, UR15, UR12, URZ ;  /* 0x0000000c0f0672a5 */ /* 0x000fe4000f8e003f */
[----:B------:R-:W-:Y:S02]  /*1370*/  ULDC UR16, c[0x0][0x2e4] ;  /* 0x0000b90000107ab9 */ /* 0x000fe40000000800 */
[----:B------:R-:W-:-:S02]  /*1380*/  USEL UR35, UR4, UR6, !UP3 ;  /* 0x0000000604237287 */ /* 0x000fc4000d800000 */
[----:B------:R-:W-:Y:S02]  /*1390*/  UIADD3 UR4, UR19, 0x80, UR25 ;  /* 0x0000008013047890 */ /* 0x000fe4000fffe019 */
[----:B------:R-:W-:Y:S02]  /*13a0*/  UIADD3 UR33, UR5, UR14, URZ ;  /* 0x0000000e05217290 */ /* 0x000fe4000fffe03f */
[----:B------:R-:W-:Y:S02]  /*13b0*/  UIADD3 UR4, UR4, UR16, -UR8 ;  /* 0x0000001004047290 */ /* 0x000fe4000fffe808 */
[----:B-1----:R-:W-:Y:S02]  /*13c0*/  UISETP.NE.AND UP0, UPT, UR26, -0x1, UPT ;  /* 0xffffffff1a00788c */ /* 0x002fe4000bf05270 */
[----:B------:R-:W-:Y:S02]  /*13d0*/  UIADD3 UR4, UR4, 0x3f, URZ ;  /* 0x0000003f04047890 */ /* 0x000fe4000fffe03f */
[----:B------:R-:W-:-:S02]  /*13e0*/  UIMAD UR6, UR15, UR13, URZ ;  /* 0x0000000d0f0672a4 */ /* 0x000fc4000f8e023f */
[----:B------:R-:W-:Y:S01]  /*13f0*/  USHF.R.S32.HI UR5, URZ, 0x1f, UR4 ;  /* 0x0000001f3f057899 */ /* 0x000fe20008011404 */
[----:B------:R-:W-:Y:S01]  /*1400*/  PLOP3.LUT P0, PT, PT, PT, UP0, 0x80, 0x0 ;  /* 0x000000000000781c */ /* 0x000fe20003f0f008 */
[----:B------:R-:W-:Y:S02]  /*1410*/  @UP3 UIADD3 UR33, UR7, UR6, URZ ;  /* 0x0000000607213290 */ /* 0x000fe4000fffe03f */
[----:B------:R-:W-:Y:S02]  /*1420*/  ULEA.HI UR4, UR5, UR4, URZ, 0x6 ;  /* 0x0000000405047291 */ /* 0x000fe4000f8f303f */
[----:B------:R-:W-:Y:S02]  /*1430*/  USHF.R.S32.HI UR5, URZ, 0x6, UR9 ;  /* 0x000000063f057899 */ /* 0x000fe40008011409 */
[----:B------:R-:W-:Y:S02]  /*1440*/  USHF.R.S32.HI UR4, URZ, 0x6, UR4 ;  /* 0x000000063f047899 */ /* 0x000fe40008011404 */
[----:B------:R-:W-:-:S02]  /*1450*/  @UP0 UIADD3 UR6, UR24, UR26, URZ ;  /* 0x0000001a18060290 */ /* 0x000fc4000fffe03f */
[----:B------:R-:W-:Y:S02]  /*1460*/  UISETP.LT.AND UP2, UPT, UR5, UR4, UPT ;  /* 0x000000040500728c */ /* 0x000fe4000bf41270 */
[----:B------:R-:W-:Y:S02]  /*1470*/  ULDC.64 UR12, c[0x0][0x198] ;  /* 0x00006600000c7ab9 */ /* 0x000fe40000000a00 */
        /* <DEDUP_REMOVED lines=9> */
[----:B------:R-:W-:-:S04]  /*1510*/  UIMAD UR6, UR6, UR4, URZ ;  /* 0x00000004060672a4 */ /* 0x000fc8000f8e023f */
[----:B------:R-:W-:-:S03]  /*1520*/  UIMAD UR9, UR24, UR5, UR6 ;  /* 0x00000005180972a4 */ /* 0x000fc6000f8e0206 */
[----:B------:R-:W-:Y:S02]  /*1530*/  ULDC.64 UR6, c[0x0][0x180] ;  /* 0x0000600000067ab9 */ /* 0x000fe40000000a00 */
[----:B------:R-:W-:-:S04]  /*1540*/  UIMAD UR5, UR38, UR6, URZ ;  /* 0x00000006260572a4 */ /* 0x000fc8000f8e023f */
[----:B------:R-:W-:Y:S02]  /*1550*/  UIMAD UR7, UR31, UR7, UR5 ;  /* 0x000000071f0772a4 */ /* 0x000fe4000f8e0205 */
[----:B------:R-:W-:-:S04]  /*1560*/  UIMAD.WIDE.U32 UR4, UR24, UR4, URZ ;  /* 0x00000004180472a5 */ /* 0x000fc8000f8e003f */
[----:B------:R-:W-:-:S04]  /*1570*/  UIADD3 UR5, UR5, UR9, URZ ;  /* 0x0000000905057290 */ /* 0x000fc8000fffe03f */
[----:B------:R-:W-:-:S04]  /*1580*/  UIMAD.WIDE.U32 UR4, UR31, UR6, UR4 ;  /* 0x000000061f0472a5 */ /* 0x000fc8000f8e0004 */
[----:B------:R-:W-:-:S03]  /*1590*/  UIADD3 UR22, UR5, UR7, URZ ;  /* 0x0000000705167290 */ /* 0x000fc6000fffe03f */
[----:B------:R-:W-:Y:S02]  /*15a0*/  UMOV UR21, UR4 ;  /* 0x0000000400157c82 */ /* 0x000fe40008000000 */
.L_x_659:
        /* <DEDUP_REMOVED lines=18> */
.L_x_660:
        /* <DEDUP_REMOVED lines=71> */
.L_x_661:
[----:B------:R-:W-:Y:S02]  /*1b40*/  UMOV UR6, UR52 ;  /* 0x0000003400067c82 */ /* 0x000fe40008000000 */
.L_x_662:
[----:B------:R-:W1:Y:S01]  /*1b50*/  S2R R18, SR_TID.X ;  /* 0x0000000000127919 */ /* 0x000e620000002100 */
[----:B------:R-:W-:Y:S01]  /*1b60*/  UIADD3 UR4, UP4, UP3, UR4, UR46, UR48 ;  /* 0x0000002e04047290 */ /* 0x000fe2000fb9e030 */
[----:B------:R-:W-:Y:S01]  /*1b70*/  SHF.R.S32.HI R251, RZ, 0x1f, R250 ;  /* 0x0000001ffffb7819 */ /* 0x000fe200000114fa */
[----:B------:R-:W-:Y:S01]  /*1b80*/  IMAD.U32 R10, RZ, RZ, UR11 ;  /* 0x0000000bff0a7e24 */ /* 0x000fe2000f8e00ff */
[----:B------:R-:W-:Y:S01]  /*1b90*/  UIADD3 UR14, UR17, UR14, URZ ;  /* 0x0000000e110e7290 */ /* 0x000fe2000fffe03f */
[----:B------:R-:W-:Y:S01]  /*1ba0*/  IMAD.U32 R8, RZ, RZ, UR10 ;  /* 0x0000000aff087e24 */ /* 0x000fe2000f8e00ff */
[----:B------:R-:W-:Y:S01]  /*1bb0*/  UIADD3 UR15, UP2, UP1, UR13, UR4, UR18 ;  /* 0x000000040d0f7290 */ /* 0x000fe2000f95e012 */
[----:B------:R-:W-:Y:S01]  /*1bc0*/  IMAD.U32 R9, RZ, RZ, UR17 ;  /* 0x00000011ff097e24 */ /* 0x000fe2000f8e00ff */
[----:B------:R-:W-:Y:S01]  /*1bd0*/  UIADD3.X UR4, UR7, UR50, UR55, UP4, UP3 ;  /* 0x0000003207047290 */ /* 0x000fe2000a7e6437 */
[----:B------:R-:W-:Y:S01]  /*1be0*/  BSSY B1, `(.L_x_658) ;  /* 0x0000928000017945 */ /* 0x000fe20003800000 */
[----:B------:R-:W-:-:S02]  /*1bf0*/  ULDC.64 UR10, c[0x0][0x3c8] ;  /* 0x0000f200000a7ab9 */ /* 0x000fc40000000a00 */
[----:B------:R-:W-:-:S03]  /*1c00*/  UIADD3.X UR13, UR9, UR4, UR12, UP2, UP1 ;  /* 0x00000004090d7290 */ /* 0x000fc600097e240c */
[----:B------:R-:W-:Y:S02]  /*1c10*/  ULDC.64 UR4, c[0x0][0x1a8] ;  /* 0x00006a0000047ab9 */ /* 0x000fe40000000a00 */
[----:B------:R-:W-:-:S04]  /*1c20*/  UIMAD UR4, UR59, UR4, URZ ;  /* 0x000000043b0472a4 */ /* 0x000fc8000f8e023f */
[----:B------:R-:W-:-:S03]  /*1c30*/  UIMAD UR12, UR34, UR5, UR4 ;  /* 0x00000005220c72a4 */ /* 0x000fc6000f8e0204 */
[----:B------:R-:W-:Y:S01]  /*1c40*/  ULDC.64 UR4, c[0x0][0x378] ;  /* 0x0000de0000047ab9 */ /* 0x000fe20000000a00 */
[----:B-1----:R-:W-:Y:S01]  /*1c50*/  SHF.R.S32.HI R19, RZ, 0x1f, R18 ;  /* 0x0000001fff137819 */ /* 0x002fe20000011412 */
[----:B------:R-:W-:-:S03]  /*1c60*/  UIMAD UR4, UR59, UR4, URZ ;  /* 0x000000043b0472a4 */ /* 0x000fc6000f8e023f */
[----:B------:R-:W-:Y:S01]  /*1c70*/  LEA.HI R3, R19, R18, RZ, 0x2 ;  /* 0x0000001213037211 */ /* 0x000fe200078f10ff */
[----:B------:R-:W-:-:S03]  /*1c80*/  UIMAD UR9, UR34, UR5, UR4 ;  /* 0x00000005220972a4 */ /* 0x000fc6000f8e0204 */
[----:B------:R-:W-:Y:S01]  /*1c90*/  SHF.R.S32.HI R3, RZ, 0x2, R3 ;  /* 0x00000002ff037819 */ /* 0x000fe20000011403 */
[----:B------:R-:W-:Y:S02]  /*1ca0*/  ULDC.64 UR4, c[0x0][0x370] ;  /* 0x0000dc0000047ab9 */ /* 0x000fe40000000a00 */
[----:B------:R-:W-:Y:S01]  /*1cb0*/  UIMAD UR4, UR27, UR4, URZ ;  /* 0x000000041b0472a4 */ /* 0x000fe2000f8e023f */
[----:B------:R-:W-:Y:S02]  /*1cc0*/  SHF.R.S32.HI R17, RZ, 0x1f, R3 ;  /* 0x0000001fff117819 */ /* 0x000fe40000011403 */
[----:B------:R-:W-:Y:S01]  /*1cd0*/  IADD3 R0, P1, R3, UR17, RZ ;  /* 0x0000001103007c10 */ /* 0x000fe2000ff3e0ff */
[----:B------:R-:W-:Y:S02]  /*1ce0*/  UIMAD UR7, UR17, UR5, UR4 ;  /* 0x00000005110772a4 */ /* 0x000fe4000f8e0204 */
[----:B------:R-:W-:Y:S01]  /*1cf0*/  UIADD3 UR4, UR17, UR6, URZ ;  /* 0x0000000611047290 */ /* 0x000fe2000fffe03f */
[----:B------:R-:W-:Y:S01]  /*1d00*/  IADD3.X R7, R17, UR27, RZ, P1, !PT ;  /* 0x0000001b11077c10 */ /* 0x000fe20008ffe4ff */
[----:B------:R-:W-:Y:S01]  /*1d10*/  UMOV UR27, 0x4 ;  /* 0x00000004001b7882 */ /* 0x000fe20000000000 */
[----:B------:R-:W-:Y:S01]  /*1d20*/  IMAD.WIDE.U32 R4, R0, c[0x0][0x190], R250 ;  /* 0x0000640000047a25 */ /* 0x000fe200078e00fa */
[----:B------:R-:W-:Y:S01]  /*1d30*/  UIMAD.WIDE UR4, UR4, UR27, UR10 ;  /* 0x0000001b040472a5 */ /* 0x000fe2000f8e020a */
[----:B------:R1:W2:Y:S02]  /*1d40*/  R2UR UR10, R8 ;  /* 0x00000000080a73c2 */ /* 0x0002a400000e0000 */
[----:B------:R-:W-:Y:S01]  /*1d50*/  IMAD R7, R7, c[0x0][0x190], RZ ;  /* 0x0000640007077a24 */ /* 0x000fe200078e02ff */
[----:B------:R-:W-:Y:S01]  /*1d60*/  IADD3 R6, P1, R4, UR35, RZ ;  /* 0x0000002304067c10 */ /* 0x000fe2000ff3e0ff */
[----:B------:R-:W-:-:S02]  /*1d70*/  ULDC UR35, c[0x0][0x2e8] ;  /* 0x0000ba0000237ab9 */ /* 0x000fc40000000800 */
[----:B------:R-:W-:Y:S01]  /*1d80*/  IMAD R0, R0, c[0x0][0x194], R7 ;  /* 0x0000650000007a24 */ /* 0x000fe200078e0207 */
[----:B------:R-:W-:Y:S01]  /*1d90*/  UMOV UR18, UR4 ;  /* 0x0000000400127c82 */ /* 0x000fe20008000000 */
[----:B------:R3:W4:Y:S01]  /*1da0*/  R2UR UR11, R10 ;  /* 0x000000000a0b73c2 */ /* 0x00072200000e0000 */
[----:B------:R-:W-:Y:S02]  /*1db0*/  UIADD3 UR4, -UR8, UR19, UR25 ;  /* 0x0000001308047290 */ /* 0x000fe4000fffe119 */
[----:B------:R-:W-:Y:S01]  /*1dc0*/  IADD3.X R7, R5, UR33, R0, P1, !PT ;  /* 0x0000002105077c10 */ /* 0x000fe20008ffe400 */
[----:B------:R-:W-:Y:S01]  /*1dd0*/  UMOV UR17, UR5 ;  /* 0x0000000500117c82 */ /* 0x000fe20008000000 */
[----:B------:R-:W-:Y:S01]  /*1de0*/  LEA.HI R0, R19, R18, RZ, 0x5 ;  /* 0x0000001213007211 */ /* 0x000fe200078f28ff */
[----:B------:R-:W-:Y:S01]  /*1df0*/  UIADD3 UR4, UR4, -UR35, URZ ;  /* 0x8000002304047290 */ /* 0x000fe2000fffe03f */
[----:B------:R-:W-:-:S03]  /*1e00*/  IADD3 R4, P1, R250, UR20, RZ ;  /* 0x00000014fa047c10 */ /* 0x000fc6000ff3e0ff */
[----:B------:R-:W-:Y:S01]  /*1e10*/  USHF.R.S32.HI UR20, URZ, 0x1f, UR4 ;  /* 0x0000001f3f147899 */ /* 0x000fe20008011404 */
[----:B------:R-:W-:-:S03]  /*1e20*/  IADD3.X R5, R251, UR23, RZ, P1, !PT ;  /* 0x00000017fb057c10 */ /* 0x000fc60008ffe4ff */
[----:B------:R-:W-:Y:S01]  /*1e30*/  ULEA.HI UR20, UR20, UR4, URZ, 0x6 ;  /* 0x0000000414147291 */ /* 0x000fe2000f8f303f */
[----:B-1----:R-:W-:Y:S01]  /*1e40*/  LOP3.LUT R8, R0, 0xffffffe0, RZ, 0xc0, !PT ;  /* 0xffffffe000087812 */ /* 0x002fe200078ec0ff */
[----:B------:R-:W-:Y:S01]  /*1e50*/  IMAD.WIDE.U32 R4, R9, c[0x0][0x370], R4 ;  /* 0x0000dc0009047a25 */ /* 0x000fe200078e0004 */
[----:B------:R-:W-:Y:S01]  /*1e60*/  SHF.R.S32.HI R0, RZ, 0x5, R0 ;  /* 0x00000005ff007819 */ /* 0x000fe20000011400 */
[----:B------:R-:W-:Y:S02]  /*1e70*/  USHF.R.S32.HI UR20, URZ, 0x6, UR20 ;  /* 0x000000063f147899 */ /* 0x000fe40008011414 */
[----:B------:R-:W-:Y:S01]  /*1e80*/  IMAD.IADD R15, R18, 0x1, -R8 ;  /* 0x00000001120f7824 */ /* 0x000fe200078e0a08 */
[----:B------:R-:W-:Y:S01]  /*1e90*/  IADD3 R5, R5, UR7, RZ ;  /* 0x0000000705057c10 */ /* 0x000fe2000fffe0ff */
[----:B------:R-:W-:Y:S02]  /*1ea0*/  UISETP.LT.AND UP1, UPT, URZ, UR20, UPT ;  /* 0x000000143f00728c */ /* 0x000fe4000bf21270 */
[----:B------:R-:W-:Y:S01]  /*1eb0*/  IMAD R0, R0, UR47, R15 ;  /* 0x0000002f00007c24 */ /* 0x000fe2000f8e020f */
[----:B------:R-:W-:-:S02]  /*1ec0*/  ULDC.64 UR4, c[0x0][0x200] ;  /* 0x0000800000047ab9 */ /* 0x000fc40000000a00 */
[----:B------:R-:W-:Y:S02]  /*1ed0*/  USEL UR20, URZ, UR20, !UP1 ;  /* 0x000000143f147287 */ /* 0x000fe4000c800000 */
[C---:B------:R-:W-:Y:S01]  /*1ee0*/  IADD3 R8, P1, R0.reuse, UR15, RZ ;  /* 0x0000000f00087c10 */ /* 0x040fe2000ff3e0ff */
[----:B------:R-:W-:Y:S02]  /*1ef0*/  UIMAD.WIDE UR14, UR14, UR27, UR4 ;  /* 0x0000001b0e0e72a5 */ /* 0x000fe4000f8e0204 */
[----:B------:R-:W-:Y:S01]  /*1f00*/  UISETP.GT.AND UP1, UPT, UR29, UR20, UPT ;  /* 0x000000141d00728c */ /* 0x000fe2000bf24270 */
[----:B------:R-:W-:Y:S01]  /*1f10*/  LEA.HI.X.SX32 R208, R0, UR13, 0x1, P1 ;  /* 0x0000000d00d07c11 */ /* 0x000fe200088f0eff */
[----:B------:R-:W-:Y:S01]  /*1f20*/  IMAD.U32 R0, RZ, RZ, UR34 ;  /* 0x00000022ff007e24 */ /* 0x000fe2000f8e00ff */
[----:B------:R-:W-:-:S03]  /*1f30*/  LEA R209, P1, R8, c[0x0][0x350], 0x2 ;  /* 0x0000d40008d17a11 */ /* 0x000fc600078210ff */
[----:B------:R-:W-:Y:S01]  /*1f40*/  IMAD.WIDE.U32 R4, R0, c[0x0][0x378], R4 ;  /* 0x0000de0000047a25 */ /* 0x000fe200078e0004 */
[----:B------:R-:W-:Y:S02]  /*1f50*/  LEA.HI.X R208, R8, c[0x0][0x354], R208, 0x2, P1 ;  /* 0x0000d50008d07a11 */ /* 0x000fe400008f14d0 */
[----:B------:R-:W-:Y:S01]  /*1f60*/  PLOP3.LUT P1, PT, PT, PT, UP1, 0x80, 0x0 ;  /* 0x000000000000781c */ /* 0x000fe20003f2f018 */
[----:B------:R-:W-:Y:S01]  /*1f70*/  IMAD.WIDE.U32 R6, R0, c[0x0][0x1a8], R6 ;  /* 0x00006a0000067a25 */ /* 0x000fe200078e0006 */
[----:B------:R-:W-:Y:S01]  /*1f80*/  IADD3 R5, R5, UR9, RZ ;  /* 0x0000000905057c10 */ /* 0x000fe2000fffe0ff */
[----:B------:R-:W-:Y:S02]  /*1f90*/  UIADD3 UR9, UR29, -0x1, URZ ;  /* 0xffffffff1d097890 */ /* 0x000fe4000fffe03f */
        /* <DEDUP_REMOVED lines=28> */
.L_x_664:
        /* <DEDUP_REMOVED lines=16> */
[----:B------:R-:W-:-:S03]  /*2260*/  UIADD3 UR13, UR5, UR6, URZ ;  /* 0x00000006050d7290 */ /* 0x000fc6000fffe03f */
[----:B------:R-:W-:Y:S02]  /*2270*/  UMOV UR6, UR4 ;  /* 0x0000000400067c82 */ /* 0x000fe40008000000 */
.L_x_665:
        /* <DEDUP_REMOVED lines=8> */
[----:B------:R-:W-:-:S03]  /*2300*/  IMAD.WIDE.U32 R4, R4, c[0x0][0x3a0], R250 ;  /* 0x0000e80004047a25 */ /* 0x000fc600078e00fa */
[----:B------:R-:W-:Y:S02]  /*2310*/  ISETP.GE.AND P4, PT, R3, UR8, PT ;  /* 0x0000000803007c0c */ /* 0x000fe4000bf86270 */
[----:B------:R-:W-:Y:S02]  /*2320*/  IADD3 R6, P0, R4, UR14, RZ ;  /* 0x0000000e04067c10 */ /* 0x000fe4000ff1e0ff */
[----:B------:R-:W-:Y:S01]  /*2330*/  MOV R0, UR4 ;  /* 0x0000000400007c02 */ /* 0x000fe20008000f00 */
[----:B------:R-:W-:Y:S02]  /*2340*/  ULDC.64 UR4, c[0x0][0x3b8] ;  /* 0x0000ee0000047ab9 */ /* 0x000fe40000000a00 */
[----:B------:R-:W-:Y:S01]  /*2350*/  UIMAD UR4, UR59, UR4, URZ ;  /* 0x000000043b0472a4 */ /* 0x000fe2000f8e023f */
[----:B------:R-:W-:Y:S01]  /*2360*/  IADD3.X R7, R5, UR15, R0, P0, !PT ;  /* 0x0000000f05077c10 */ /* 0x000fe200087fe400 */
[----:B------:R-:W-:Y:S02]  /*2370*/  IMAD.U32 R0, RZ, RZ, UR34 ;  /* 0x00000022ff007e24 */ /* 0x000fe4000f8e00ff */
[----:B------:R-:W-:-:S02]  /*2380*/  UIMAD UR4, UR34, UR5, UR4 ;  /* 0x00000005220472a4 */ /* 0x000fc4000f8e0204 */
        /* <DEDUP_REMOVED lines=17> */
.L_x_667:
[----:B-1----:R-:W-:Y:S05]  /*24a0*/  BSYNC B0 ;  /* 0x0000000000007941 */ /* 0x002fea0003800000 */
.L_x_666:
        /* <DEDUP_REMOVED lines=19> */
.L_x_669:
[----:B------:R-:W-:Y:S05]  /*25e0*/  BSYNC B0 ;  /* 0x0000000000007941 */ /* 0x000fea0003800000 */
.L_x_668:
        /* <DEDUP_REMOVED lines=30> */
.L_x_671:
[----:B------:R-:W-:Y:S05]  /*27d0*/  BSYNC B0 ;  /* 0x0000000000007941 */ /* 0x000fea0003800000 */
.L_x_670:
        /* <DEDUP_REMOVED lines=18> */
.L_x_663:
        /* <DEDUP_REMOVED lines=64> */
.L_x_674:
[----:B------:R-:W-:Y:S05]  /*2d00*/  BSYNC B0 ;  /* 0x0000000000007941 */ /* 0x000fea0003800000 */
.L_x_673:
        /* <DEDUP_REMOVED lines=41> */
.L_x_676:
[----:B------:R-:W-:Y:S05]  /*2fa0*/  BSYNC B0 ;  /* 0x0000000000007941 */ /* 0x000fea0003800000 */
.L_x_675:
        /* <DEDUP_REMOVED lines=39> */
.L_x_678:
[----:B------:R-:W-:Y:S05]  /*3220*/  BSYNC B0 ;  /* 0x0000000000007941 */ /* 0x000fea0003800000 */
.L_x_677:
        /* <DEDUP_REMOVED lines=19> */
.L_x_680:
        /* <DEDUP_REMOVED lines=36> */
.L_x_681:
[----:B------:R-:W-:Y:S05]  /*35a0*/  BSYNC B0 ;  /* 0x0000000000007941 */ /* 0x000fea0003800000 */
.L_x_679:
        /* <DEDUP_REMOVED lines=76> */
.L_x_683:
[----:B------:R-:W-:Y:S05]  /*3a70*/  BSYNC B0 ;  /* 0x0000000000007941 */ /* 0x000fea0003800000 */
.L_x_682:
        /* <DEDUP_REMOVED lines=38> */
.L_x_685:
[----:B------:R-:W-:Y:S05]  /*3ce0*/  BSYNC B0 ;  /* 0x0000000000007941 */ /* 0x000fea0003800000 */
.L_x_684:
        /* <DEDUP_REMOVED lines=19> */
[----:B------:R-:W-:-:S05]  /*3e20*/  MOV R5, UR7 ;  /* 0x0000000700057c02 */ /* 0x000fca0008000f00 */
[----:B------:R1:W3:Y:S04]  /*3e30*/  @P1 LDG.E R7, [R4.64] ;  /* 0x0000000a04071981 */ /* 0x0002e8000c1e1900 */
[----:B------:R-:W4:Y:S01]  /*3e40*/  S2R R12, SR_TID.X ;  /* 0x00000000000c7919 */ /* 0x000f220000002100 */
[----:B--2---:R-:W-:Y:S01]  /*3e50*/  LEA.HI R0, R19, R18, RZ, 0x6 ;  /* 0x0000001213007211 */ /* 0x004fe200078f30ff */
[----:B------:R-:W3:Y:S01]  /*3e60*/  @P1 MUFU.RCP R8, c[0x0][0x238] ;  /* 0x00008e0000081b08 */ /* 0x000ee20000001000 */
[----:B------:R-:W-:Y:S01]  /*3e70*/  IMAD.U32 R3, RZ, RZ, UR32 ;  /* 0x00000020ff037e24 */ /* 0x000fe2000f8e00ff */
[----:B------:R-:W2:Y:S01]  /*3e80*/  LDSM.16.M88.4 R148, [R197+0xf000] ;  /* 0x00f00000c594783b */ /* 0x000ea20000000200 */
[----:B------:R-:W-:-:S03]  /*3e90*/  IMAD.U32 R236, RZ, RZ, UR32 ;  /* 0x00000020ffec7e24 */ /* 0x000fc6000f8e00ff */
[----:B------:R-:W2:Y:S04]  /*3ea0*/  LDSM.16.M88.4 R152, [R197+0xf400] ;  /* 0x00f40000c598783b */ /* 0x000ea80000000200 */
[----:B------:R-:W2:Y:S04]  /*3eb0*/  LDSM.16.M88.4 R156, [R198+0xf000] ;  /* 0x00f00000c69c783b */ /* 0x000ea80000000200 */
[----:B------:R-:W2:Y:S04]  /*3ec0*/  LDSM.16.M88.4 R160, [R198+0xf400] ;  /* 0x00f40000c6a0783b */ /* 0x000ea80000000200 */
[----:B------:R-:W2:Y:S04]  /*3ed0*/  LDSM.16.M88.4 R164, [R197+0x11000] ;  /* 0x01100000c5a4783b */ /* 0x000ea80000000200 */
[----:B-1----:R1:W2:Y:S04]  /*3ee0*/  LDG.E.64 R4, [R10.64+0x8] ;  /* 0x0000080a0a047981 */ /* 0x0022a8000c1e1b00 */
        /* <DEDUP_REMOVED lines=9> */
[----:B------:R-:W-:Y:S01]  /*3f80*/  UIADD3 UR21, UR25, UR19, URZ ;  /* 0x0000001319157290 */ /* 0x000fe2000fffe03f */
[----:B------:R-:W1:Y:S01]  /*3f90*/  LDSM.16.M88.4 R192, [R198+0x13400] ;  /* 0x01340000c6c0783b */ /* 0x000e620000000200 */
[----:B------:R-:W-:Y:S01]  /*3fa0*/  LEA R9, R3, R0, 0x2 ;  /* 0x0000000003097211 */ /* 0x000fe200078e10ff */
[----:B------:R-:W-:Y:S01]  /*3fb0*/  IMAD.SHL.U32 R6, R0, 0x20, RZ ;  /* 0x0000002000067824 */ /* 0x000fe200078e00ff */
[----:B------:R-:W-:Y:S01]  /*3fc0*/  UIADD3 UR22, -UR8, 0x80, UR21 ;  /* 0x0000008008167890 */ /* 0x000fe2000fffe115 */
[----:B------:R-:W-:Y:S01]  /*3fd0*/  IMAD.MOV.U32 R248, RZ, RZ, R237 ;  /* 0x000000fffff87224 */ /* 0x000fe200078e00ed */
[----:B------:R-:W-:Y:S01]  /*3fe0*/  CS2R R126, SRZ ;  /* 0x00000000007e7805 */ /* 0x000fe2000001ff00 */
[----:B------:R-:W-:Y:S01]  /*3ff0*/  CS2R R124, SRZ ;  /* 0x00000000007c7805 */ /* 0x000fe2000001ff00 */
[----:B------:R-:W-:Y:S01]  /*4000*/  LOP3.LUT R0, R6, 0x6, R12, 0xf8, !PT ;  /* 0x0000000606007812 */ /* 0x000fe200078ef80c */
[----:B------:R-:W-:Y:S01]  /*4010*/  CS2R R130, SRZ ;  /* 0x0000000000827805 */ /* 0x000fe2000001ff00 */
[----:B------:R-:W-:Y:S01]  /*4020*/  SHF.R.S32.HI R6, RZ, 0x1f, R15 ;  /* 0x0000001fff067819 */ /* 0x000fe2000001140f */
[----:B------:R-:W-:Y:S01]  /*4030*/  CS2R R128, SRZ ;  /* 0x0000000000807805 */ /* 0x000fe2000001ff00 */
[----:B------:R-:W-:Y:S01]  /*4040*/  CS2R R122, SRZ ;  /* 0x00000000007a7805 */ /* 0x000fe2000001ff00 */
[----:B------:R-:W-:Y:S01]  /*4050*/  IMAD R236, R236, 0x80, R0 ;  /* 0x00000080ecec7824 */ /* 0x000fe200078e0200 */
[----:B------:R-:W-:Y:S01]  /*4060*/  IADD3 R0, R205, 0x1800, RZ ;  /* 0x00001800cd007810 */ /* 0x000fe20007ffe0ff */
[----:B------:R-:W-:Y:S01]  /*4070*/  CS2R R120, SRZ ;  /* 0x0000000000787805 */ /* 0x000fe2000001ff00 */
[----:B------:R-:W-:Y:S01]  /*4080*/  CS2R R118, SRZ ;  /* 0x0000000000767805 */ /* 0x000fe2000001ff00 */
[----:B------:R-:W-:Y:S01]  /*4090*/  CS2R R116, SRZ ;  /* 0x0000000000747805 */ /* 0x000fe2000001ff00 */
[----:B------:R-:W-:Y:S01]  /*40a0*/  SEL R0, R0, R205, !P0 ;  /* 0x000000cd00007207 */ /* 0x000fe20004000000 */
        /* <DEDUP_REMOVED lines=41> */
[----:B------:R-:W-:Y:S02]  /*4340*/  UMOV UR6, URZ ;  /* 0x0000003f00067c82 */ /* 0x000fe40008000000 */
[----:B------:R-:W-:Y:S02]  /*4350*/  UIADD3 UR22, UR22, -UR23, URZ ;  /* 0x8000001716167290 */ /* 0x000fe4000fffe03f */
[----:B------:R-:W-:Y:S02]  /*4360*/  UIADD3 UR23, UR25, 0x80, URZ ;  /* 0x0000008019177890 */ /* 0x000fe4000fffe03f */
[----:B------:R-:W-:Y:S01]  /*4370*/  ULDC UR16, c[0x0][0x2e4] ;  /* 0x0000b90000107ab9 */ /* 0x000fe20000000800 */
[----:B---3--:R-:W-:-:S04]  /*4380*/  @P1 FMUL.FTZ R3, R7, R8 ;  /* 0x0000000807031220 */ /* 0x008fc80000410000 */
[----:B------:R3:W4:Y:S02]  /*4390*/  @P1 R2UR UR4, R3 ;  /* 0x00000000030413c2 */ /* 0x00072400000e0000 */
[----:B---3--:R-:W-:Y:S01]  /*43a0*/  IADD3 R3, R207, 0x1800, RZ ;  /* 0x00001800cf037810 */ /* 0x008fe20007ffe0ff */
[----:B----4-:R-:W-:Y:S01]  /*43b0*/  @UP1 UMOV UR6, UR4 ;  /* 0x0000000400061c82 */ /* 0x010fe20008000000 */
[----:B--2---:R-:W-:Y:S02]  /*43c0*/  IADD3 R15, P3, P2, R4, UR41, R15 ;  /* 0x00000029040f7c10 */ /* 0x004fe4000fa7e00f */
[----:B------:R-:W-:Y:S02]  /*43d0*/  SEL R196, R3, R207, !P0 ;  /* 0x000000cf03c47207 */ /* 0x000fe40004000000 */
[----:B------:R-:W-:Y:S02]  /*43e0*/  SHF.L.U32 R3, R0, 0x1, RZ ;  /* 0x0000000100037819 */ /* 0x000fe400000006ff */
[----:B------:R-:W-:Y:S01]  /*43f0*/  IADD3 R0, R249, -UR19, -R236 ;  /* 0x80000013f9007c10 */ /* 0x000fe2000fffe8ec */
[----:B------:R-:W-:Y:S01]  /*4400*/  IMAD.SHL.U32 R196, R196, 0x2, RZ ;  /* 0x00000002c4c47824 */ /* 0x000fe200078e00ff */
[----:B------:R-:W-:-:S02]  /*4410*/  IADD3.X R6, R5, UR49, R6, P3, P2 ;  /* 0x0000003105067c10 */ /* 0x000fc40009fe4406 */
[----:B------:R-:W-:-:S05]  /*4420*/  IADD3 R5, R0, UR8, RZ ;  /* 0x0000000800057c10 */ /* 0x000fca000fffe0ff */
[----:B------:R-:W-:Y:S01]  /*4430*/  STL [R1+0x44], R5 ;  /* 0x0000440501007387 */ /* 0x000fe20000100800 */
[----:B------:R-:W2:Y:S08]  /*4440*/  R2UR UR13, R10 ;  /* 0x000000000a0d73c2 */ /* 0x000eb000000e0000 */
[----:B------:R-:W3:Y:S01]  /*4450*/  R2UR UR12, R11 ;  /* 0x000000000b0c73c2 */ /* 0x000ee200000e0000 */
[----:B--2---:R-:W-:-:S05]  /*4460*/  LOP3.LUT R0, R6, UR13, RZ, 0x3c, !PT ;  /* 0x0000000d06007c12 */ /* 0x004fca000f8e3cff */
[----:B------:R2:W-:Y:S01]  /*4470*/  STL [R1+0x24], R0 ;  /* 0x0000240001007387 */ /* 0x0005e20000100800 */
[----:B---3--:R-:W-:Y:S01]  /*4480*/  LOP3.LUT R4, R9, UR12, RZ, 0x3c, !PT ;  /* 0x0000000c09047c12 */ /* 0x008fe2000f8e3cff */
[----:B--2---:R-:W-:-:S04]  /*4490*/  IMAD.MOV.U32 R0, RZ, RZ, c[0x0][0x22c] ;  /* 0x00008b00ff007624 */ /* 0x004fc800078e00ff */
[----:B------:R-:W-:-:S04]  /*44a0*/  IMAD R0, R0, c[0x0][0x1c0], RZ ;  /* 0x0000700000007a24 */ /* 0x000fc800078e02ff */
[C---:B------:R-:W-:Y:S01]  /*44b0*/  IMAD.SHL.U32 R8, R0.reuse, 0x10, RZ ;  /* 0x0000001000087824 */ /* 0x040fe200078e00ff */
[----:B------:R-:W-:-:S04]  /*44c0*/  SHF.L.U32 R5, R0, 0x3, RZ ;  /* 0x0000000300057819 */ /* 0x000fc800000006ff */
[C---:B------:R-:W-:Y:S02]  /*44d0*/  IADD3 R7, R8.reuse, 0x20, RZ ;  /* 0x0000002008077810 */ /* 0x040fe40007ffe0ff */
[----:B------:R-:W-:Y:S01]  /*44e0*/  IADD3 R0, R8, 0x40, RZ ;  /* 0x0000004008007810 */ /* 0x000fe20007ffe0ff */
[----:B------:R-:W-:-:S04]  /*44f0*/  IMAD.WIDE.U32 R8, R15, -0x2daee0ad, RZ ;  /* 0xd2511f530f087825 */ /* 0x000fc800078e00ff */
[----:B------:R-:W-:Y:S01]  /*4500*/  IMAD.IADD R6, R5, 0x1, R7 ;  /* 0x0000000105067824 */ /* 0x000fe200078e0207 */
[----:B------:R-:W-:Y:S01]  /*4510*/  LOP3.LUT R4, R9, R4, RZ, 0x3c, !PT ;  /* 0x0000000409047212 */ /* 0x000fe200078e3cff */
[C---:B------:R-:W-:Y:S01]  /*4520*/  IMAD.IADD R0, R5.reuse, 0x1, R0 ;  /* 0x0000000105007824 */ /* 0x040fe200078e0200 */
[----:B------:R-:W-:Y:S02]  /*4530*/  STL.64 [R1+0x38], R8 ;  /* 0x0000380801007387 */ /* 0x000fe40000100a00 */
[C---:B------:R-:W-:Y:S02]  /*4540*/  IADD3 R6, R5.reuse, R6, RZ ;  /* 0x0000000605067210 */ /* 0x040fe40007ffe0ff */
[----:B------:R2:W-:Y:S03]  /*4550*/  STL [R1+0x40], R4 ;  /* 0x0000400401007387 */ /* 0x0005e60000100800 */
[----:B------:R-:W-:-:S04]  /*4560*/  IMAD.IADD R6, R5, 0x1, R6 ;  /* 0x0000000105067824 */ /* 0x000fc800078e0206 */
[----:B------:R-:W-:-:S05]  /*4570*/  IMAD.IADD R6, R5, 0x1, R6 ;  /* 0x0000000105067824 */ /* 0x000fca00078e0206 */
[----:B------:R3:W-:Y:S01]  /*4580*/  STL [R1+0x18], R6 ;  /* 0x0000180601007387 */ /* 0x0007e20000100800 */
[----:B--2---:R-:W-:-:S05]  /*4590*/  IMAD.IADD R4, R5, 0x1, R0 ;  /* 0x0000000105047824 */ /* 0x004fca00078e0200 */
[----:B------:R-:W-:-:S05]  /*45a0*/  IADD3 R4, R5, R4, RZ ;  /* 0x0000000405047210 */ /* 0x000fca0007ffe0ff */
[C---:B------:R-:W-:Y:S01]  /*45b0*/  IMAD.IADD R4, R5.reuse, 0x1, R4 ;  /* 0x0000000105047824 */ /* 0x040fe200078e0204 */
[----:B---3--:R-:W-:-:S03]  /*45c0*/  IADD3 R6, R5, R6, RZ ;  /* 0x0000000605067210 */ /* 0x008fc60007ffe0ff */
[----:B------:R-:W-:Y:S01]  /*45d0*/  IMAD.IADD R0, R5, 0x1, R4 ;  /* 0x0000000105007824 */ /* 0x000fe200078e0204 */
[----:B------:R2:W-:Y:S04]  /*45e0*/  STL [R1+0x14], R4 ;  /* 0x0000140401007387 */ /* 0x0005e80000100800 */
[----:B------:R2:W-:Y:S04]  /*45f0*/  STL [R1+0x20], R6 ;  /* 0x0000200601007387 */ /* 0x0005e80000100800 */
[----:B-1----:R2:W-:Y:S02]  /*4600*/  STL [R1+0x1c], R0 ;  /* 0x00001c0001007387 */ /* 0x0025e40000100800 */
.L_x_690:
[----:B------:R-:W0:Y:S01]  /*4610*/  LDGDEPBAR ;  /* 0x00000000000079af */ /* 0x000e220000000000 */
[----:B--2---:R-:W-:Y:S01]  /*4620*/  IMAD.IADD R0, R206, 0x1, R196 ;  /* 0x00000001ce007824 */ /* 0x004fe200078e02c4 */
[----:B------:R-:W-:Y:S01]  /*4630*/  USHF.L.U32 UR4, UR9, 0x6, URZ ;  /* 0x0000000609047899 */ /* 0x000fe2000800063f */
[----:B------:R-:W-:Y:S01]  /*4640*/  IMAD.MOV.U32 R246, RZ, RZ, R209 ;  /* 0x000000fffff67224 */ /* 0x000fe200078e00d1 */
[----:B------:R-:W-:Y:S01]  /*4650*/  ULDC UR7, c[0x0][0x2e4] ;  /* 0x0000b90000077ab9 */ /* 0x000fe20000000800 */
[----:B------:R-:W-:Y:S01]  /*4660*/  IMAD.MOV.U32 R247, RZ, RZ, R208 ;  /* 0x000000fffff77224 */ /* 0x000fe200078e00d0 */
[----:B------:R-:W-:Y:S02]  /*4670*/  UISETP.GE.AND UP0, UPT, UR4, UR22, UPT ;  /* 0x000000160400728c */ /* 0x000fe4000bf06270 */
[----:B-----5:R-:W2:Y:S01]  /*4680*/  LDL R210, [R1+0x44] ;  /* 0x0000440001d27983 */ /* 0x020ea20000100800 */
[----:B------:R-:W-:Y:S04]  /*4690*/  DEPBAR.LE SB0, 0x0 ;  /* 0x000080000000791a */ /* 0x000fe80000000000 */
[----:B------:R-:W-:Y:S08]  /*46a0*/  BAR.SYNC.DEFER_BLOCKING 0x0 ;  /* 0x0000000000007b1d */ /* 0x000ff00000010000 */
[----:B------:R-:W-:Y:S08]  /*46b0*/  LDSM.16.M88.4 R32, [R196] ;  /* 0x00000000c420783b */ /* 0x000ff00000000200 */
[----:B------:R-:W1:Y:S08]  /*46c0*/  LDSM.16.M88.4 R16, [R197+0x9000] ;  /* 0x00900000c510783b */ /* 0x000e700000000200 */
[----:B------:R-:W3:Y:S08]  /*46d0*/  LDSM.16.M88.4 R28, [R196+0x800] ;  /* 0x00080000c41c783b */ /* 0x000ef00000000200 */
[----:B------:R-:W4:Y:S08]  /*46e0*/  LDSM.16.M88.4 R132, [R197+0x9400] ;  /* 0x00940000c584783b */ /* 0x000f300000000200 */
[----:B------:R-:W-:Y:S08]  /*46f0*/  LDSM.16.M88.4 R136, [R0] ;  /* 0x000000000088783b */ /* 0x000ff00000000200 */
[----:B------:R-:W4:Y:S01]  /*4700*/  LDSM.16.M88.4 R140, [R198+0x9000] ;  /* 0x00900000c68c783b */ /* 0x000f220000000200 */
[-C--:B-1----:R-:W-:Y:S07]  /*4710*/  HMMA.16816.F32 R4, R32, R16.reuse, RZ ;  /* 0x000000102004723c */ /* 0x082fee00000018ff */
[----:B------:R-:W-:Y:S01]  /*4720*/  LDSM.16.M88.4 R144, [R198+0xd400] ;  /* 0x00d40000c690783b */ /* 0x000fe20000000200 */
[C---:B---3--:R-:W-:Y:S08]  /*4730*/  HMMA.16816.F32 R8, R28.reuse, R16, RZ ;  /* 0x000000101c08723c */ /* 0x048ff000000018ff */
[-C--:B------:R-:W-:Y:S08]  /*4740*/  HMMA.16816.F32 R12, R28, R18.reuse, RZ ;  /* 0x000000121c0c723c */ /* 0x080ff000000018ff */
[C---:B------:R-:W-:Y:S08]  /*4750*/  HMMA.16816.F32 R16, R32.reuse, R18, RZ ;  /* 0x000000122010723c */ /* 0x040ff000000018ff */
[-C--:B----4-:R-:W-:Y:S08]  /*4760*/  HMMA.16816.F32 R20, R32, R132.reuse, RZ ;  /* 0x000000842014723c */ /* 0x090ff000000018ff */
        /* <DEDUP_REMOVED lines=15> */
[----:B------:R-:W3:Y:S01]  /*4860*/  LDSM.16.M88.4 R140, [R196+0x1800] ;  /* 0x00180000c48c783b */ /* 0x000ee20000000200 */
[-C--:B-1----:R-:W-:Y:S08]  /*4870*/  HMMA.16816.F32 R4, R132, R136.reuse, R4 ;  /* 0x000000888404723c */ /* 0x082ff00000001804 */
[C---:B---3--:R-:W-:Y:S08]  /*4880*/  HMMA.16816.F32 R8, R140.reuse, R136, R8 ;  /* 0x000000888c08723c */ /* 0x048ff00000001808 */
        /* <DEDUP_REMOVED lines=52> */
[----:B------:R-:W-:Y:S02]  /*4bd0*/  ISETP.GE.AND P0, PT, R132, RZ, PT ;  /* 0x000000ff8400720c */ /* 0x000fe40003f06270 */
[C---:B------:R-:W-:Y:S02]  /*4be0*/  IADD3 R145, R0.reuse, -0x11, RZ ;  /* 0xffffffef00917810 */ /* 0x040fe40007ffe0ff */
[C---:B------:R-:W-:Y:S01]  /*4bf0*/  @!P2 IADD3 R134, -R0.reuse, -0x20, RZ ;  /* 0xffffffe00086a810 */ /* 0x040fe20007ffe1ff */
[----:B------:R-:W-:Y:S04]  /*4c00*/  HMMA.16816.F32 R32, R140, R146, R32 ;  /* 0x000000928c20723c */ /* 0x000fe80000001820 */
[----:B------:R-:W2:Y:S01]  /*4c10*/  I2F R135, R134 ;  /* 0x0000008600877306 */ /* 0x000ea20000201400 */
[C---:B------:R-:W-:Y:S02]  /*4c20*/  IADD3 R139, R0.reuse, -0x8, RZ ;  /* 0xfffffff8008b7810 */ /* 0x040fe40007ffe0ff */
[----:B------:R-:W-:Y:S02]  /*4c30*/  IABS R137, R0 ;  /* 0x0000000000897213 */ /* 0x000fe40000000000 */
[C---:B------:R-:W-:Y:S02]  /*4c40*/  @!P0 IADD3 R132, -R0.reuse, 0x1, RZ ;  /* 0x0000000100848810 */ /* 0x040fe40007ffe1ff */
[----:B------:R-:W-:Y:S02]  /*4c50*/  ISETP.GE.AND P2, PT, R139, RZ, PT ;  /* 0x000000ff8b00720c */ /* 0x000fe40003f46270 */
[C---:B------:R-:W-:Y:S01]  /*4c60*/  IADD3 R138, R0.reuse, 0x8, RZ ;  /* 0x00000008008a7810 */ /* 0x040fe20007ffe0ff */
[----:B------:R-:W3:Y:S01]  /*4c70*/  I2F R133, R133 ;  /* 0x0000008500857306 */ /* 0x000ee20000201400 */
[----:B------:R-:W-:Y:S02]  /*4c80*/  IADD3 R146, R0, -0x10, RZ ;  /* 0xfffffff000927810 */ /* 0x000fe40007ffe0ff */
[----:B------:R-:W-:Y:S01]  /*4c90*/  ISETP.GE.AND P4, PT, R138, RZ, PT ;  /* 0x000000ff8a00720c */ /* 0x000fe20003f86270 */
[----:B-1----:R-:W-:Y:S01]  /*4ca0*/  FFMA.FTZ R10, R136, -UR6, R10 ;  /* 0x80000006880a7c23 */ /* 0x002fe2000801000a */
[C---:B------:R-:W-:Y:S02]  /*4cb0*/  IADD3 R136, R0.reuse, 0x17, RZ ;  /* 0x0000001700887810 */ /* 0x040fe40007ffe0ff */
[----:B------:R-:W-:Y:S02]  /*4cc0*/  IADD3 R144, R0, -0x18, RZ ;  /* 0xffffffe800907810 */ /* 0x000fe40007ffe0ff */
[----:B------:R-:W-:Y:S01]  /*4cd0*/  ISETP.GE.AND P6, PT, R146, RZ, PT ;  /* 0x000000ff9200720c */ /* 0x000fe20003fc6270 */
[----:B------:R-:W1:Y:S01]  /*4ce0*/  I2F R132, R132 ;  /* 0x0000008400847306 */ /* 0x000e620000201400 */
[----:B------:R-:W-:Y:S02]  /*4cf0*/  @!P2 IADD3 R139, -R0, 0x8, RZ ;  /* 0x00000008008ba810 */ /* 0x000fe40007ffe1ff */
[----:B------:R-:W-:Y:S01]  /*4d00*/  ISETP.GE.AND P2, PT, R136, RZ, PT ;  /* 0x000000ff8800720c */ /* 0x000fe20003f46270 */
[C---:B--2---:R-:W-:Y:S01]  /*4d10*/  FFMA.FTZ R8, R135.reuse, -UR6, R8 ;  /* 0x8000000687087c23 */ /* 0x044fe20008010008 */
[C---:B------:R-:W-:Y:S01]  /*4d20*/  IADD3 R134, R0.reuse, 0x27, RZ ;  /* 0x0000002700867810 */ /* 0x040fe20007ffe0ff */
[----:B------:R-:W-:Y:S01]  /*4d30*/  FFMA.FTZ R14, R135, -UR6, R14 ;  /* 0x80000006870e7c23 */ /* 0x000fe2000801000e */
[----:B------:R-:W-:Y:S02]  /*4d40*/  IADD3 R135, R0, 0x10, RZ ;  /* 0x0000001000877810 */ /* 0x000fe40007ffe0ff */
[----:B------:R-:W-:Y:S01]  /*4d50*/  ISETP.GE.AND P0, PT, R134, RZ, PT ;  /* 0x000000ff8600720c */ /* 0x000fe20003f06270 */
[----:B------:R-:W2:Y:S01]  /*4d60*/  I2F R141, R139 ;  /* 0x0000008b008d7306 */ /* 0x000ea20000201400 */
[----:B------:R-:W-:Y:S02]  /*4d70*/  ISETP.GE.AND P5, PT, R145, RZ, PT ;  /* 0x000000ff9100720c */ /* 0x000fe40003fa6270 */
[----:B------:R-:W-:Y:S01]  /*4d80*/  @!P4 IADD3 R138, -R0, -0x8, RZ ;  /* 0xfffffff8008ac810 */ /* 0x000fe20007ffe1ff */
[C---:B---3--:R-:W-:Y:S01]  /*4d90*/  FFMA.FTZ R9, R133.reuse, -UR6, R9 ;  /* 0x8000000685097c23 */ /* 0x048fe20008010009 */
[----:B------:R-:W-:Y:S01]  /*4da0*/  ISETP.GE.AND P4, PT, R144, RZ, PT ;  /* 0x000000ff9000720c */ /* 0x000fe20003f86270 */
[----:B------:R-:W-:Y:S01]  /*4db0*/  FFMA.FTZ R15, R133, -UR6, R15 ;  /* 0x80000006850f7c23 */ /* 0x000fe2000801000f */
[C---:B------:R-:W-:Y:S02]  /*4dc0*/  IADD3 R133, R0.reuse, -0x9, RZ ;  /* 0xfffffff700857810 */ /* 0x040fe40007ffe0ff */
[C---:B------:R-:W-:Y:S01]  /*4dd0*/  @!P2 IADD3 R136, -R0.reuse, -0x17, RZ ;  /* 0xffffffe90088a810 */ /* 0x040fe20007ffe1ff */
[----:B------:R-:W3:Y:S01]  /*4de0*/  I2F R137, R137 ;  /* 0x0000008900897306 */ /* 0x000ee20000201400 */
[----:B------:R-:W-:Y:S02]  /*4df0*/  ISETP.GE.AND P1, PT, R133, RZ, PT ;  /* 0x000000ff8500720c */ /* 0x000fe40003f26270 */
[----:B------:R-:W-:Y:S01]  /*4e00*/  @!P0 IADD3 R134, -R0, -0x27, RZ ;  /* 0xffffffd900868810 */ /* 0x000fe20007ffe1ff */
[----:B-1----:R-:W-:Y:S01]  /*4e10*/  FFMA.FTZ R5, R132, -UR6, R5 ;  /* 0x8000000684057c23 */ /* 0x002fe20008010005 */
[----:B------:R-:W-:Y:S01]  /*4e20*/  @!P6 IADD3 R146, -R0, 0x10, RZ ;  /* 0x000000100092e810 */ /* 0x000fe20007ffe1ff */
[----:B------:R-:W-:Y:S01]  /*4e30*/  FFMA.FTZ R19, R132, -UR6, R19 ;  /* 0x8000000684137c23 */ /* 0x000fe20008010013 */
[C---:B------:R-:W-:Y:S02]  /*4e40*/  IADD3 R132, R0.reuse, 0x18, RZ ;  /* 0x0000001800847810 */ /* 0x040fe40007ffe0ff */
[----:B------:R-:W-:Y:S01]  /*4e50*/  @!P5 IADD3 R145, -R0, 0x11, RZ ;  /* 0x000000110091d810 */ /* 0x000fe20007ffe1ff */
[----:B------:R1:W4:Y:S01]  /*4e60*/  I2F R143, R134 ;  /* 0x00000086008f7306 */ /* 0x0003220000201400 */
[----:B------:R-:W-:Y:S02]  /*4e70*/  ISETP.GE.AND P0, PT, R132, RZ, PT ;  /* 0x000000ff8400720c */ /* 0x000fe40003f06270 */
[C---:B------:R-:W-:Y:S01]  /*4e80*/  @!P4 IADD3 R144, -R0.reuse, 0x18, RZ ;  /* 0x000000180090c810 */ /* 0x040fe20007ffe1ff */
[C---:B--2---:R-:W-:Y:S01]  /*4e90*/  FFMA.FTZ R16, R141.reuse, -UR6, R16 ;  /* 0x800000068d107c23 */ /* 0x044fe20008010010 */
[C---:B------:R-:W-:Y:S01]  /*4ea0*/  @!P1 IADD3 R133, -R0.reuse, 0x9, RZ ;  /* 0x0000000900859810 */ /* 0x040fe20007ffe1ff */
[----:B------:R-:W-:Y:S01]  /*4eb0*/  FFMA.FTZ R22, R141, -UR6, R22 ;  /* 0x800000068d167c23 */ /* 0x000fe20008010016 */
[C---:B------:R-:W-:Y:S02]  /*4ec0*/  IADD3 R139, R0.reuse, -0x19, RZ ;  /* 0xffffffe7008b7810 */ /* 0x040fe40007ffe0ff */
[----:B------:R-:W-:Y:S01]  /*4ed0*/  ISETP.GE.AND P1, PT, R135, RZ, PT ;  /* 0x000000ff8700720c */ /* 0x000fe20003f26270 */
[----:B------:R2:W2:Y:S04]  /*4ee0*/  I2F R142, R133 ;  /* 0x00000085008e7306 */ /* 0x0004a80000201400 */
[C---:B------:R-:W-:Y:S01]  /*4ef0*/  @!P0 IADD3 R132, -R0.reuse, -0x18, RZ ;  /* 0xffffffe800848810 */ /* 0x040fe20007ffe1ff */
[C---:B---3--:R-:W-:Y:S02]  /*4f00*/  FFMA.FTZ R4, R137.reuse, -UR6, R4 ;  /* 0x8000000689047c23 */ /* 0x048fe40008010004 */
[----:B------:R-:W-:Y:S01]  /*4f10*/  FFMA.FTZ R18, R137, -UR6, R18 ;  /* 0x8000000689127c23 */ /* 0x000fe20008010012 */
[C---:B------:R-:W-:Y:S02]  /*4f20*/  IADD3 R137, R0.reuse, 0x7, RZ ;  /* 0x0000000700897810 */ /* 0x040fe40007ffe0ff */
[----:B------:R3:W3:Y:S02]  /*4f30*/  I2F R140, R132 ;  /* 0x00000084008c7306 */ /* 0x0006e40000201400 */
[----:B------:R-:W-:Y:S02]  /*4f40*/  ISETP.GE.AND P3, PT, R137, RZ, PT ;  /* 0x000000ff8900720c */ /* 0x000fe40003f66270 */
[C---:B-1----:R-:W-:Y:S01]  /*4f50*/  IADD3 R134, R0.reuse, 0xf, RZ ;  /* 0x0000000f00867810 */ /* 0x042fe20007ffe0ff */
[----:B----4-:R-:W-:Y:S01]  /*4f60*/  FFMA.FTZ R11, R143, -UR6, R11 ;  /* 0x800000068f0b7c23 */ /* 0x010fe2000801000b */
[----:B------:R-:W-:Y:S02]  /*4f70*/  @!P1 IADD3 R135, -R0, -0x10, RZ ;  /* 0xfffffff000879810 */ /* 0x000fe40007ffe1ff */
[----:B------:R-:W-:Y:S02]  /*4f80*/  ISETP.GE.AND P0, PT, R134, RZ, PT ;  /* 0x000000ff8600720c */ /* 0x000fe40003f06270 */
[----:B------:R-:W1:Y:S01]  /*4f90*/  I2F R138, R138 ;  /* 0x0000008a008a7306 */ /* 0x000e620000201400 */
[----:B--2---:R-:W-:Y:S04]  /*4fa0*/  IMAD.U32 R133, RZ, RZ, UR17 ;  /* 0x00000011ff857e24 */ /* 0x004fe8000f8e00ff */
[----:B------:R-:W-:Y:S01]  /*4fb0*/  @!P3 IADD3 R137, -R0, -0x7, RZ ;  /* 0xfffffff90089b810 */ /* 0x000fe20007ffe1ff */
[C---:B------:R-:W-:Y:S01]  /*4fc0*/  FFMA.FTZ R17, R142.reuse, -UR6, R17 ;  /* 0x800000068e117c23 */ /* 0x040fe20008010011 */
[----:B------:R-:W-:Y:S01]  /*4fd0*/  ISETP.GE.AND P3, PT, R139, RZ, PT ;  /* 0x000000ff8b00720c */ /* 0x000fe20003f66270 */
[----:B------:R-:W-:Y:S02]  /*4fe0*/  FFMA.FTZ R23, R142, -UR6, R23 ;  /* 0x800000068e177c23 */ /* 0x000fe40008010017 */
[----:B------:R-:W2:Y:S01]  /*4ff0*/  I2F R136, R136 ;  /* 0x0000008800887306 */ /* 0x000ea20000201400 */
[----:B------:R-:W-:Y:S01]  /*5000*/  @!P0 IADD3 R134, -R0, -0xf, RZ ;  /* 0xfffffff100868810 */ /* 0x000fe20007ffe1ff */
[----:B---3--:R-:W-:Y:S02]  /*5010*/  IMAD.U32 R132, RZ, RZ, UR18 ;  /* 0x00000012ff847e24 */ /* 0x008fe4000f8e00ff */
[C---:B------:R-:W-:Y:S02]  /*5020*/  FFMA.FTZ R12, R140.reuse, -UR6, R12 ;  /* 0x800000068c0c7c23 */ /* 0x040fe4000801000c */
[----:B------:R-:W-:Y:S01]  /*5030*/  FFMA.FTZ R26, R140, -UR6, R26 ;  /* 0x800000068c1a7c23 */ /* 0x000fe2000801001a */
[C---:B------:R-:W-:Y:S03]  /*5040*/  LEA R132, P0, R249.reuse, R132, 0x2 ;  /* 0x00000084f9847211 */ /* 0x040fe600078010ff */
[----:B------:R-:W3:Y:S01]  /*5050*/  I2F R137, R137 ;  /* 0x0000008900897306 */ /* 0x000ee20000201400 */
[----:B------:R-:W-:Y:S02]  /*5060*/  @!P3 IADD3 R139, -R0, 0x19, RZ ;  /* 0x00000019008bb810 */ /* 0x000fe40007ffe1ff */
[----:B------:R-:W-:Y:S01]  /*5070*/  LEA.HI.X.SX32 R133, R249, R133, 0x2, P0 ;  /* 0x00000085f9857211 */ /* 0x000fe200000f16ff */
[C---:B-1----:R-:W-:Y:S01]  /*5080*/  FFMA.FTZ R6, R138.reuse, -UR6, R6 ;  /* 0x800000068a067c23 */ /* 0x042fe20008010006 */
[----:B------:R-:W-:Y:S01]  /*5090*/  PLOP3.LUT P0, PT, PT, PT, UP0, 0x80, 0x0 ;  /* 0x000000000000781c */ /* 0x000fe20003f0f008 */
[----:B------:R-:W-:Y:S02]  /*50a0*/  FFMA.FTZ R28, R138, -UR6, R28 ;  /* 0x800000068a1c7c23 */ /* 0x000fe4000801001c */
[----:B-----5:R1:W5:Y:S02]  /*50b0*/  LDG.E R143, [R132.64] ;  /* 0x0000000a848f7981 */ /* 0x020364000c1e1900 */
[----:B------:R-:W4:Y:S02]  /*50c0*/  I2F R146, R146 ;  /* 0x0000009200927306 */ /* 0x000f240000201400 */
[----:B------:R1:W5:Y:S01]  /*50d0*/  LDG.E R142, [R132.64+0x20] ;  /* 0x0000200a848e7981 */ /* 0x000362000c1e1900 */
[C---:B--2---:R-:W-:Y:S03]  /*50e0*/  FFMA.FTZ R13, R136.reuse, -UR6, R13 ;  /* 0x80000006880d7c23 */ /* 0x044fe6000801000d */
[----:B------:R1:W5:Y:S01]  /*50f0*/  LDG.E R141, [R132.64+0x80] ;  /* 0x0000800a848d7981 */ /* 0x000362000c1e1900 */
[----:B------:R-:W-:Y:S03]  /*5100*/  FFMA.FTZ R27, R136, -UR6, R27 ;  /* 0x80000006881b7c23 */ /* 0x000fe6000801001b */
[----:B------:R-:W2:Y:S01]  /*5110*/  I2F R145, R145 ;  /* 0x0000009100917306 */ /* 0x000ea20000201400 */
[----:B------:R1:W5:Y:S01]  /*5120*/  LDG.E R140, [R132.64+0xa0] ;  /* 0x0000a00a848c7981 */ /* 0x000362000c1e1900 */
[C---:B---3--:R-:W-:Y:S02]  /*5130*/  FFMA.FTZ R7, R137.reuse, -UR6, R7 ;  /* 0x8000000689077c23 */ /* 0x048fe40008010007 */
[----:B------:R-:W-:Y:S06]  /*5140*/  FFMA.FTZ R29, R137, -UR6, R29 ;  /* 0x80000006891d7c23 */ /* 0x000fec000801001d */
[----:B------:R-:W3:Y:S01]  /*5150*/  I2F R135, R135 ;  /* 0x0000008700877306 */ /* 0x000ee20000201400 */
[C---:B----4-:R-:W-:Y:S02]  /*5160*/  FFMA.FTZ R20, R146.reuse, -UR6, R20 ;  /* 0x8000000692147c23 */ /* 0x050fe40008010014 */
[----:B------:R-:W-:Y:S07]  /*5170*/  FFMA.FTZ R34, R146, -UR6, R34 ;  /* 0x8000000692227c23 */ /* 0x000fee0008010022 */
[----:B------:R-:W4:Y:S01]  /*5180*/  I2F R134, R134 ;  /* 0x0000008600867306 */ /* 0x000f220000201400 */
[C---:B--2---:R-:W-:Y:S02]  /*5190*/  FFMA.FTZ R21, R145.reuse, -UR6, R21 ;  /* 0x8000000691157c23 */ /* 0x044fe40008010015 */
[----:B------:R-:W-:Y:S07]  /*51a0*/  FFMA.FTZ R35, R145, -UR6, R35 ;  /* 0x8000000691237c23 */ /* 0x000fee0008010023 */
[----:B------:R-:W2:Y:S01]  /*51b0*/  I2F R144, R144 ;  /* 0x0000009000907306 */ /* 0x000ea20000201400 */
[C---:B---3--:R-:W-:Y:S02]  /*51c0*/  FFMA.FTZ R24, R135.reuse, -UR6, R24 ;  /* 0x8000000687187c23 */ /* 0x048fe40008010018 */
[----:B------:R-:W-:Y:S07]  /*51d0*/  FFMA.FTZ R30, R135, -UR6, R30 ;  /* 0x80000006871e7c23 */ /* 0x000fee000801001e */
[----:B------:R-:W3:Y:S01]  /*51e0*/  I2F R139, R139 ;  /* 0x0000008b008b7306 */ /* 0x000ee20000201400 */
[C---:B----4-:R-:W-:Y:S02]  /*51f0*/  FFMA.FTZ R25, R134.reuse, -UR6, R25 ;  /* 0x8000000686197c23 */ /* 0x050fe40008010019 */
[----:B------:R-:W-:Y:S02]  /*5200*/  FFMA.FTZ R31, R134, -UR6, R31 ;  /* 0x80000006861f7c23 */ /* 0x000fe4000801001f */
[----:B--2---:R-:W-:Y:S02]  /*5210*/  FFMA.FTZ R32, R144, -UR6, R32 ;  /* 0x8000000690207c23 */ /* 0x004fe40008010020 */
[----:B---3--:R-:W-:Y:S01]  /*5220*/  FFMA.FTZ R33, R139, -UR6, R33 ;  /* 0x800000068b217c23 */ /* 0x008fe20008010021 */
[----:B------:R-:W-:-:S05]  /*5230*/  @!P0 BRA `(.L_x_686) ;  /* 0x0000009000008947 */ /* 0x000fca0003800000 */
[----:B-1----:R-:W-:Y:S01]  /*5240*/  UIADD3 UR7, UR16, UR21, -UR8 ;  /* 0x0000001510077290 */ /* 0x002fe2000fffe808 */
        /* <DEDUP_REMOVED lines=8> */
.L_x_686:
[----:B-1----:R-:W-:Y:S01]  /*52d0*/  IADD3 R133, R249, UR4, RZ ;  /* 0x00000004f9857c10 */ /* 0x002fe2000fffe0ff */
[----:B------:R-:W-:Y:S01]  /*52e0*/  UIADD3 UR4, UR8, 0x1, -UR19 ;  /* 0x0000000108047890 */ /* 0x000fe2000fffe813 */
[C---:B------:R-:W-:Y:S01]  /*52f0*/  IADD3 R144, R236.reuse, 0x1, RZ ;  /* 0x00000001ec907810 */ /* 0x040fe20007ffe0ff */
[----:B------:R-:W-:Y:S01]  /*5300*/  UIADD3 UR5, -UR7, UR8, -UR19 ;  /* 0x0000000807057290 */ /* 0x000fe2000fffe913 */
[C---:B------:R-:W-:Y:S01]  /*5310*/  IADD3 R139, R236.reuse, 0x8, RZ ;  /* 0x00000008ec8b7810 */ /* 0x040fe20007ffe0ff */
[----:B------:R-:W-:Y:S01]  /*5320*/  UIADD3 UR4, UR4, UR40, URZ ;  /* 0x0000002804047290 */ /* 0x000fe2000fffe03f */
[C---:B------:R-:W-:Y:S01]  /*5330*/  IADD3 R138, R236.reuse, 0x9, RZ ;  /* 0x00000009ec8a7810 */ /* 0x040fe20007ffe0ff */
[----:B------:R-:W-:Y:S01]  /*5340*/  UMOV UR16, UR7 ;  /* 0x0000000700107c82 */ /* 0x000fe20008000000 */
[----:B------:R-:W-:Y:S02]  /*5350*/  IADD3 R137, R236, 0x10, RZ ;  /* 0x00000010ec897810 */ /* 0x000fe40007ffe0ff */
[C---:B------:R-:W-:Y:S02]  /*5360*/  IADD3 R132, R133.reuse, UR5, RZ ;  /* 0x0000000585847c10 */ /* 0x040fe4000fffe0ff */
[----:B------:R-:W-:Y:S02]  /*5370*/  IADD3 R0, R133, UR4, RZ ;  /* 0x0000000485007c10 */ /* 0x000fe4000fffe0ff */
[----:B------:R-:W-:Y:S02]  /*5380*/  IMNMX R132, RZ, R132, !PT ;  /* 0x00000084ff847217 */ /* 0x000fe40007800200 */
[----:B------:R-:W-:Y:S02]  /*5390*/  IMNMX R0, R0, UR8, PT ;  /* 0x0000000800007c17 */ /* 0x000fe4000b800200 */
[C---:B------:R-:W-:Y:S02]  /*53a0*/  ISETP.GE.AND P2, PT, R236.reuse, R132, PT ;  /* 0x00000084ec00720c */ /* 0x040fe40003f46270 */
[C---:B------:R-:W-:Y:S02]  /*53b0*/  IADD3 R136, R236.reuse, 0x11, RZ ;  /* 0x00000011ec887810 */ /* 0x040fe40007ffe0ff */
[C---:B------:R-:W-:Y:S02]  /*53c0*/  IADD3 R135, R236.reuse, 0x18, RZ ;  /* 0x00000018ec877810 */ /* 0x040fe40007ffe0ff */
[C---:B------:R-:W-:Y:S02]  /*53d0*/  IADD3 R134, R236.reuse, 0x19, RZ ;  /* 0x00000019ec867810 */ /* 0x040fe40007ffe0ff */
[----:B------:R-:W-:Y:S02]  /*53e0*/  ISETP.GE.OR P2, PT, R236, R0, !P2 ;  /* 0x00000000ec00720c */ /* 0x000fe40005746670 */
        /* <DEDUP_REMOVED lines=109> */
.L_x_687:
[----:B------:R-:W2:Y:S01]  /*5ac0*/  LDL R0, [R1+0x48] ;  /* 0x0000480001007983 */ /* 0x000ea20000100800 */
[----:B------:R-:W-:Y:S01]  /*5ad0*/  IMAD.U32 R136, RZ, RZ, UR9 ;  /* 0x00000009ff887e24 */ /* 0x000fe2000f8e00ff */
[----:B------:R-:W-:Y:S02]  /*5ae0*/  UIADD3 UR4, UR13, 0x3c6ef372, URZ ;  /* 0x3c6ef3720d047890 */ /* 0x000fe4000fffe03f */
[----:B------:R-:W3:Y:S01]  /*5af0*/  LDL R132, [R1+0x40] ;  /* 0x0000400001847983 */ /* 0x000ee20000100800 */
[----:B------:R-:W-:Y:S03]  /*5b00*/  UISETP.GT.AND UP2, UPT, UR9, UR20, UPT ;  /* 0x000000140900728c */ /* 0x000fe6000bf44270 */
[----:B------:R-:W4:Y:S04]  /*5b10*/  LDL R139, [R1+0x24] ;  /* 0x00002400018b7983 */ /* 0x000f280000100800 */
[----:B------:R-:W2:Y:S06]  /*5b20*/  LDL.64 R144, [R1+0x38] ;  /* 0x0000380001907983 */ /* 0x000eac0000100a00 */
[----:B------:R-:W2:Y:S04]  /*5b30*/  LDL R211, [R1+0x8] ;  /* 0x0000080001d37983 */ /* 0x000ea80000100800 */
[----:B------:R-:W4:Y:S01]  /*5b40*/  LDL R210, [R1+0x4] ;  /* 0x0000040001d27983 */ /* 0x000f220000100800 */
[----:B--2---:R-:W-:Y:S01]  /*5b50*/  FSETP.NEU.FTZ.AND P0, PT, R211, -INF , PT ;  /* 0xff800000d300780b */ /* 0x004fe20003f1d000 */
[----:B------:R-:W-:Y:S02]  /*5b60*/  IMAD R136, R136, 0x4, R0 ;  /* 0x0000000488887824 */ /* 0x000fe400078e0200 */
[----:B---3--:R-:W-:Y:S03]  /*5b70*/  IMAD.WIDE.U32 R132, R132, -0x326172a9, RZ ;  /* 0xcd9e8d5784847825 */ /* 0x008fe600078e00ff */
[C---:B------:R-:W-:Y:S01]  /*5b80*/  IADD3 R134, R136.reuse, 0x2, RZ ;  /* 0x0000000288867810 */ /* 0x040fe20007ffe0ff */
[----:B------:R-:W-:Y:S01]  /*5b90*/  IMAD.WIDE.U32 R136, R136, -0x326172a9, RZ ;  /* 0xcd9e8d5788887825 */ /* 0x000fe200078e00ff */
[----:B------:R-:W-:Y:S01]  /*5ba0*/  LOP3.LUT R208, R132, UR4, RZ, 0x3c, !PT ;  /* 0x0000000484d07c12 */ /* 0x000fe2000f8e3cff */
[----:B------:R-:W-:Y:S02]  /*5bb0*/  UIADD3 UR4, UR13, -0x61c88647, URZ ;  /* 0x9e3779b90d047890 */ /* 0x000fe4000fffe03f */
[----:B------:R-:W-:Y:S04]  /*5bc0*/  IMAD.WIDE.U32 R134, R134, -0x326172a9, RZ ;  /* 0xcd9e8d5786867825 */ /* 0x000fe800078e00ff */
[C---:B------:R-:W-:Y:S02]  /*5bd0*/  LOP3.LUT R138, R133.reuse, UR4, R136, 0x96, !PT ;  /* 0x00000004858a7c12 */ /* 0x040fe4000f8e9688 */
[----:B------:R-:W-:Y:S01]  /*5be0*/  LOP3.LUT R136, R133, UR4, R134, 0x96, !PT ;  /* 0x0000000485887c12 */ /* 0x000fe2000f8e9686 */
[----:B------:R-:W-:Y:S01]  /*5bf0*/  UIADD3 UR4, UR12, -0x4498517b, URZ ;  /* 0xbb67ae850c047890 */ /* 0x000fe2000fffe03f */
[-C--:B----4-:R-:W-:Y:S02]  /*5c00*/  LOP3.LUT R134, R137, R139.reuse, RZ, 0x3c, !PT ;  /* 0x0000008b89867212 */ /* 0x090fe400078e3cff */
[----:B------:R-:W-:Y:S01]  /*5c10*/  LOP3.LUT R132, R135, R139, RZ, 0x3c, !PT ;  /* 0x0000008b87847212 */ /* 0x000fe200078e3cff */
[----:B------:R-:W-:Y:S02]  /*5c20*/  IMAD.WIDE.U32 R138, R138, -0x2daee0ad, RZ ;  /* 0xd2511f538a8a7825 */ /* 0x000fe400078e00ff */
[----:B------:R-:W-:Y:S01]  /*5c30*/  LOP3.LUT R0, R144, UR4, RZ, 0x3c, !PT ;  /* 0x0000000490007c12 */ /* 0x000fe2000f8e3cff */
[----:B------:R-:W-:Y:S01]  /*5c40*/  UIADD3 UR4, UR12, 0x76cf5d0a, URZ ;  /* 0x76cf5d0a0c047890 */ /* 0x000fe2000fffe03f */
[----:B------:R-:W-:Y:S04]  /*5c50*/  IMAD.WIDE.U32 R136, R136, -0x2daee0ad, RZ ;  /* 0xd2511f5388887825 */ /* 0x000fe800078e00ff */
[----:B------:R-:W-:Y:S04]  /*5c60*/  IMAD.WIDE.U32 R134, R134, -0x2daee0ad, RZ ;  /* 0xd2511f5386867825 */ /* 0x000fe800078e00ff */
[----:B------:R-:W-:Y:S01]  /*5c70*/  IMAD.WIDE.U32 R132, R132, -0x2daee0ad, RZ ;  /* 0xd2511f5384847825 */ /* 0x000fe200078e00ff */
[----:B------:R-:W-:Y:S02]  /*5c80*/  LOP3.LUT R146, R139, UR4, R134, 0x96, !PT ;  /* 0x000000048b927c12 */ /* 0x000fe4000f8e9686 */
[C---:B------:R-:W-:Y:S02]  /*5c90*/  LOP3.LUT R134, R0.reuse, R135, RZ, 0x3c, !PT ;  /* 0x0000008700867212 */ /* 0x040fe400078e3cff */
[----:B------:R-:W-:Y:S01]  /*5ca0*/  LOP3.LUT R144, R137, UR4, R132, 0x96, !PT ;  /* 0x0000000489907c12 */ /* 0x000fe2000f8e9684 */
[----:B------:R-:W-:Y:S01]  /*5cb0*/  UIADD3 UR4, UR13, -0x255992d5, URZ ;  /* 0xdaa66d2b0d047890 */ /* 0x000fe2000fffe03f */
[----:B------:R-:W-:Y:S01]  /*5cc0*/  LOP3.LUT R132, R0, R133, RZ, 0x3c, !PT ;  /* 0x0000008500847212 */ /* 0x000fe200078e3cff */
[----:B------:R-:W-:Y:S04]  /*5cd0*/  IMAD.WIDE.U32 R146, R146, -0x326172a9, RZ ;  /* 0xcd9e8d5792927825 */ /* 0x000fe800078e00ff */
[----:B------:R-:W-:Y:S04]  /*5ce0*/  IMAD.WIDE.U32 R144, R144, -0x326172a9, RZ ;  /* 0xcd9e8d5790907825 */ /* 0x000fe800078e00ff */
[----:B------:R-:W-:Y:S04]  /*5cf0*/  IMAD.WIDE.U32 R134, R134, -0x326172a9, RZ ;  /* 0xcd9e8d5786867825 */ /* 0x000fe800078e00ff */
[----:B------:R-:W-:Y:S01]  /*5d00*/  IMAD.WIDE.U32 R132, R132, -0x326172a9, RZ ;  /* 0xcd9e8d5784847825 */ /* 0x000fe200078e00ff */
[----:B------:R-:W-:Y:S02]  /*5d10*/  LOP3.LUT R139, R147, UR4, R134, 0x96, !PT ;  /* 0x00000004938b7c12 */ /* 0x000fe4000f8e9686 */
[C---:B------:R-:W-:Y:S02]  /*5d20*/  LOP3.LUT R134, R208.reuse, R135, RZ, 0x3c, !PT ;  /* 0x00000087d0867212 */ /* 0x040fe400078e3cff */
[----:B------:R-:W-:Y:S01]  /*5d30*/  LOP3.LUT R137, R145, UR4, R132, 0x96, !PT ;  /* 0x0000000491897c12 */ /* 0x000fe2000f8e9684 */
[----:B------:R-:W-:Y:S01]  /*5d40*/  UIADD3 UR4, UR12, 0x32370b8f, URZ ;  /* 0x32370b8f0c047890 */ /* 0x000fe2000fffe03f */
[----:B------:R-:W-:Y:S01]  /*5d50*/  LOP3.LUT R132, R208, R133, RZ, 0x3c, !PT ;  /* 0x00000085d0847212 */ /* 0x000fe200078e3cff */
[----:B------:R-:W-:Y:S04]  /*5d60*/  IMAD.WIDE.U32 R134, R134, -0x2daee0ad, RZ ;  /* 0xd2511f5386867825 */ /* 0x000fe800078e00ff */
[----:B------:R-:W-:Y:S01]  /*5d70*/  IMAD.WIDE.U32 R132, R132, -0x2daee0ad, RZ ;  /* 0xd2511f5384847825 */ /* 0x000fe200078e00ff */
[----:B------:R-:W-:Y:S03]  /*5d80*/  LOP3.LUT R135, R135, UR4, R138, 0x96, !PT ;  /* 0x0000000487877c12 */ /* 0x000fe6000f8e968a */
[----:B------:R-:W-:Y:S01]  /*5d90*/  IMAD.WIDE.U32 R138, R139, -0x2daee0ad, RZ ;  /* 0xd2511f538b8a7825 */ /* 0x000fe200078e00ff */
[----:B------:R-:W-:Y:S01]  /*5da0*/  LOP3.LUT R133, R133, UR4, R136, 0x96, !PT ;  /* 0x0000000485857c12 */ /* 0x000fe2000f8e9688 */
[----:B------:R-:W-:Y:S02]  /*5db0*/  UIADD3 UR4, UR12, -0x126145ec, URZ ;  /* 0xed9eba140c047890 */ /* 0x000fe4000fffe03f */
[----:B------:R-:W-:Y:S04]  /*5dc0*/  IMAD.WIDE.U32 R136, R137, -0x2daee0ad, RZ ;  /* 0xd2511f5389887825 */ /* 0x000fe800078e00ff */
[----:B------:R-:W-:Y:S01]  /*5dd0*/  LOP3.LUT R208, R139, UR4, R134, 0x96, !PT ;  /* 0x000000048bd07c12 */ /* 0x000fe2000f8e9686 */
[----:B------:R-:W-:Y:S01]  /*5de0*/  IMAD.WIDE.U32 R134, R135, -0x326172a9, RZ ;  /* 0xcd9e8d5787867825 */ /* 0x000fe200078e00ff */
[----:B------:R-:W-:Y:S01]  /*5df0*/  LOP3.LUT R147, R137, UR4, R132, 0x96, !PT ;  /* 0x0000000489937c12 */ /* 0x000fe2000f8e9684 */
[----:B------:R-:W-:Y:S02]  /*5e00*/  UIADD3 UR4, UR13, 0x78dde6e4, URZ ;  /* 0x78dde6e40d047890 */ /* 0x000fe4000fffe03f */
        /* <DEDUP_REMOVED lines=15> */
[----:B------:R-:W-:Y:S02]  /*5f00*/  FMUL.FTZ R0, R210, 1.4426950216293334961 ;  /* 0x3fb8aa3bd2007820 */ /* 0x000fe40000410000 */
[----:B------:R-:W-:Y:S02]  /*5f10*/  IMAD.WIDE.U32 R136, R137, -0x2daee0ad, RZ ;  /* 0xd2511f5389887825 */ /* 0x000fe400078e00ff */
[----:B------:R-:W-:Y:S02]  /*5f20*/  LOP3.LUT R147, R145, UR4, R132, 0x96, !PT ;  /* 0x0000000491937c12 */ /* 0x000fe4000f8e9684 */
[----:B------:R-:W-:Y:S01]  /*5f30*/  FMUL.FTZ R132, R211, 1.4426950216293334961 ;  /* 0x3fb8aa3bd3847820 */ /* 0x000fe20000410000 */
[----:B------:R-:W-:Y:S01]  /*5f40*/  LOP3.LUT R133, R137, UR4, R134, 0x96, !PT ;  /* 0x0000000489857c12 */ /* 0x000fe2000f8e9686 */
[----:B------:R-:W-:Y:S01]  /*5f50*/  UIADD3 UR4, UR13, -0x4ab325aa, URZ ;  /* 0xb54cda560d047890 */ /* 0x000fe2000fffe03f */
[----:B------:R-:W-:Y:S02]  /*5f60*/  IMAD.WIDE.U32 R138, R138, -0x326172a9, RZ ;  /* 0xcd9e8d578a8a7825 */ /* 0x000fe400078e00ff */
[----:B------:R-:W-:Y:S02]  /*5f70*/  FSEL R132, R132, RZ, P0 ;  /* 0x000000ff84847208 */ /* 0x000fe40000000000 */
[----:B------:R-:W-:Y:S01]  /*5f80*/  FSETP.NEU.FTZ.AND P0, PT, R210, -INF , PT ;  /* 0xff800000d200780b */ /* 0x000fe20003f1d000 */
[----:B------:R-:W-:Y:S01]  /*5f90*/  IMAD.WIDE.U32 R134, R135, -0x326172a9, RZ ;  /* 0xcd9e8d5787867825 */ /* 0x000fe200078e00ff */
[----:B------:R-:W2:Y:S01]  /*5fa0*/  LDL R210, [R1] ;  /* 0x0000000001d27983 */ /* 0x000ea20000100800 */
[----:B------:R-:W-:Y:S02]  /*5fb0*/  LOP3.LUT R208, R139, UR4, R208, 0x96, !PT ;  /* 0x000000048bd07c12 */ /* 0x000fe4000f8e96d0 */
[----:B------:R-:W-:Y:S01]  /*5fc0*/  FFMA.FTZ R20, R20, c[0x0][0x23c], -R132 ;  /* 0x00008f0014147a23 */ /* 0x000fe20000010884 */
[----:B------:R-:W-:Y:S01]  /*5fd0*/  LOP3.LUT R146, R135, UR4, R146, 0x96, !PT ;  /* 0x0000000487927c12 */ /* 0x000fe2000f8e9692 */
[--C-:B------:R-:W-:Y:S01]  /*5fe0*/  FFMA.FTZ R32, R32, c[0x0][0x23c], -R132.reuse ;  /* 0x00008f0020207a23 */ /* 0x100fe20000010884 */
[----:B------:R-:W-:Y:S01]  /*5ff0*/  ULDC.U8 UR4, c[0x0][0x2d8] ;  /* 0x0000b60000047ab9 */ /* 0x000fe20000000000 */
[----:B------:R1:W-:Y:S01]  /*6000*/  MUFU.EX2 R233, R20 ;  /* 0x0000001400e97308 */ /* 0x0003e20000000800 */
[--C-:B------:R-:W-:Y:S02]  /*6010*/  FFMA.FTZ R4, R4, c[0x0][0x23c], -R132.reuse ;  /* 0x00008f0004047a23 */ /* 0x100fe40000010884 */
[--C-:B------:R-:W-:Y:S02]  /*6020*/  FFMA.FTZ R33, R33, c[0x0][0x23c], -R132.reuse ;  /* 0x00008f0021217a23 */ /* 0x100fe40000010884 */
[--C-:B------:R-:W-:Y:S02]  /*6030*/  FFMA.FTZ R16, R16, c[0x0][0x23c], -R132.reuse ;  /* 0x00008f0010107a23 */ /* 0x100fe40000010884 */
[--C-:B------:R-:W-:Y:S02]  /*6040*/  FFMA.FTZ R21, R21, c[0x0][0x23c], -R132.reuse ;  /* 0x00008f0015157a23 */ /* 0x100fe40000010884 */
[--C-:B------:R-:W-:Y:S01]  /*6050*/  FFMA.FTZ R17, R17, c[0x0][0x23c], -R132.reuse ;  /* 0x00008f0011117a23 */ /* 0x100fe20000010884 */
[----:B------:R3:W4:Y:S01]  /*6060*/  MUFU.EX2 R235, R32 ;  /* 0x0000002000eb7308 */ /* 0x0007220000000800 */
[----:B------:R-:W-:Y:S01]  /*6070*/  FFMA.FTZ R132, R5, c[0x0][0x23c], -R132 ;  /* 0x00008f0005847a23 */ /* 0x000fe20000010884 */
[----:B------:R-:W-:Y:S04]  /*6080*/  LOP3.LUT R5, R144, 0xff, RZ, 0xc0, !PT ;  /* 0x000000ff90057812 */ /* 0x000fe800078ec0ff */
[----:B------:R-:W-:Y:S02]  /*6090*/  ISETP.LE.U32.AND P3, PT, R5, UR4, PT ;  /* 0x0000000405007c0c */ /* 0x000fe4000bf63070 */
[--C-:B------:R-:W-:Y:S02]  /*60a0*/  SHF.R.U32.HI R5, RZ, 0x18, R147.reuse ;  /* 0x00000018ff057819 */ /* 0x100fe40000011693 */
[----:B------:R4:W-:Y:S02]  /*60b0*/  MUFU.EX2 R209, R4 ;  /* 0x0000000400d17308 */ /* 0x0009e40000000800 */
[----:B------:R-:W-:Y:S01]  /*60c0*/  ISETP.LE.U32.AND P1, PT, R5, UR4, PT ;  /* 0x0000000405007c0c */ /* 0x000fe2000bf23070 */
[----:B-1----:R-:W-:Y:S01]  /*60d0*/  FMUL.FTZ R20, R252, 1.4426950216293334961 ;  /* 0x3fb8aa3bfc147820 */ /* 0x002fe20000410000 */
[----:B------:R-:W-:Y:S04]  /*60e0*/  SHF.R.U32.HI R5, RZ, 0x10, R147 ;  /* 0x00000010ff057819 */ /* 0x000fe80000011693 */
[----:B------:R-:W-:Y:S02]  /*60f0*/  LOP3.LUT R5, R5, 0xff, RZ, 0xc0, !PT ;  /* 0x000000ff05057812 */ /* 0x000fe400078ec0ff */
[----:B------:R1:W-:Y:S01]  /*6100*/  MUFU.EX2 R227, R16 ;  /* 0x0000001000e37308 */ /* 0x0003e20000000800 */
[----:B---3--:R-:W-:Y:S01]  /*6110*/  FSEL R32, R0, RZ, P0 ;  /* 0x000000ff00207208 */ /* 0x008fe20000000000 */
[----:B----4-:R-:W-:Y:S01]  /*6120*/  @!P3 FADD.FTZ R235, -R235, -RZ ;  /* 0x800000ffebebb221 */ /* 0x010fe20000010100 */
[----:B------:R-:W-:Y:S03]  /*6130*/  FSETP.NEU.FTZ.AND P0, PT, R252, -INF , PT ;  /* 0xff800000fc00780b */ /* 0x000fe60003f1d000 */
[--C-:B------:R-:W-:Y:S01]  /*6140*/  FFMA.FTZ R7, R7, c[0x0][0x23c], -R32.reuse ;  /* 0x00008f0007077a23 */ /* 0x100fe20000010820 */
[----:B------:R-:W-:Y:S01]  /*6150*/  FSEL R20, R20, RZ, P0 ;  /* 0x000000ff14147208 */ /* 0x000fe20000000000 */
[--C-:B------:R-:W-:Y:S02]  /*6160*/  FFMA.FTZ R35, R35, c[0x0][0x23c], -R32.reuse ;  /* 0x00008f0023237a23 */ /* 0x100fe40000010820 */
[----:B------:R-:W-:Y:S01]  /*6170*/  MUFU.EX2 R228, R33 ;  /* 0x0000002100e47308 */ /* 0x000fe20000000800 */
[----:B------:R-:W-:Y:S01]  /*6180*/  FFMA.FTZ R23, R23, c[0x0][0x23c], -R32 ;  /* 0x00008f0017177a23 */ /* 0x000fe20000010820 */
[----:B------:R-:W-:Y:S01]  /*6190*/  SHF.R.U32.HI R4, RZ, 0x18, R144 ;  /* 0x00000018ff047819 */ /* 0x000fe20000011690 */
[----:B------:R-:W-:Y:S02]  /*61a0*/  FFMA.FTZ R34, R34, c[0x0][0x23c], -R32 ;  /* 0x00008f0022227a23 */ /* 0x000fe40000010820 */
[----:B------:R-:W-:Y:S01]  /*61b0*/  FFMA.FTZ R28, R28, c[0x0][0x23c], -R20 ;  /* 0x00008f001c1c7a23 */ /* 0x000fe20000010814 */
[----:B------:R-:W-:Y:S01]  /*61c0*/  ISETP.LE.U32.AND P2, PT, R4, UR4, PT ;  /* 0x0000000404007c0c */ /* 0x000fe2000bf43070 */
[--C-:B------:R-:W-:Y:S02]  /*61d0*/  FFMA.FTZ R19, R19, c[0x0][0x23c], -R32.reuse ;  /* 0x00008f0013137a23 */ /* 0x100fe40000010820 */
[--C-:B------:R-:W-:Y:S01]  /*61e0*/  FFMA.FTZ R22, R22, c[0x0][0x23c], -R32.reuse ;  /* 0x00008f0016167a23 */ /* 0x100fe20000010820 */
[----:B------:R3:W-:Y:S01]  /*61f0*/  MUFU.EX2 R215, R7 ;  /* 0x0000000700d77308 */ /* 0x0007e20000000800 */
[----:B------:R-:W-:Y:S01]  /*6200*/  FFMA.FTZ R18, R18, c[0x0][0x23c], -R32 ;  /* 0x00008f0012127a23 */ /* 0x000fe20000010820 */
[----:B-1----:R-:W-:Y:S01]  /*6210*/  SHF.R.U32.HI R16, RZ, 0x10, R136 ;  /* 0x00000010ff107819 */ /* 0x002fe20000011688 */
[----:B------:R-:W-:Y:S01]  /*6220*/  FFMA.FTZ R32, R6, c[0x0][0x23c], -R32 ;  /* 0x00008f0006207a23 */ /* 0x000fe20000010820 */
[C---:B------:R-:W-:Y:S01]  /*6230*/  LOP3.LUT R6, R147.reuse, 0xff, RZ, 0xc0, !PT ;  /* 0x000000ff93067812 */ /* 0x040fe200078ec0ff */
[--C-:B------:R-:W-:Y:S01]  /*6240*/  FFMA.FTZ R12, R12, c[0x0][0x23c], -R20.reuse ;  /* 0x00008f000c0c7a23 */ /* 0x100fe20000010814 */
[----:B------:R-:W-:Y:S01]  /*6250*/  LOP3.LUT R147, R147, 0xffff, RZ, 0xc0, !PT ;  /* 0x0000ffff93937812 */ /* 0x000fe200078ec0ff */
[--C-:B------:R-:W-:Y:S01]  /*6260*/  FFMA.FTZ R8, R8, c[0x0][0x23c], -R20.reuse ;  /* 0x00008f0008087a23 */ /* 0x100fe20000010814 */
[----:B------:R-:W-:Y:S01]  /*6270*/  ISETP.LE.U32.AND P6, PT, R6, UR4, PT ;  /* 0x0000000406007c0c */ /* 0x000fe2000bfc3070 */
[----:B------:R-:W-:Y:S01]  /*6280*/  FFMA.FTZ R9, R9, c[0x0][0x23c], -R20 ;  /* 0x00008f0009097a23 */ /* 0x000fe20000010814 */
[----:B------:R-:W1:Y:S01]  /*6290*/  MUFU.EX2 R234, R35 ;  /* 0x0000002300ea7308 */ /* 0x000e620000000800 */
[----:B------:R-:W-:Y:S01]  /*62a0*/  SHF.R.U32.HI R6, RZ, 0x18, R138 ;  /* 0x00000018ff067819 */ /* 0x000fe2000001168a */
[--C-:B------:R-:W-:Y:S02]  /*62b0*/  FFMA.FTZ R13, R13, c[0x0][0x23c], -R20.reuse ;  /* 0x00008f000d0d7a23 */ /* 0x100fe40000010814 */
[--C-:B------:R-:W-:Y:S02]  /*62c0*/  FFMA.FTZ R24, R24, c[0x0][0x23c], -R20.reuse ;  /* 0x00008f0018187a23 */ /* 0x100fe40000010814 */
[--C-:B------:R-:W-:Y:S02]  /*62d0*/  FFMA.FTZ R25, R25, c[0x0][0x23c], -R20.reuse ;  /* 0x00008f0019197a23 */ /* 0x100fe40000010814 */
[----:B------:R-:W-:Y:S02]  /*62e0*/  FFMA.FTZ R20, R29, c[0x0][0x23c], -R20 ;  /* 0x00008f001d147a23 */ /* 0x000fe40000010814 */
[----:B------:R-:W4:Y:S01]  /*62f0*/  MUFU.EX2 R232, R23 ;  /* 0x0000001700e87308 */ /* 0x000f220000000800 */
[----:B------:R-:W-:Y:S01]  /*6300*/  @!P6 FADD.FTZ R233, -R233, -RZ ;  /* 0x800000ffe9e9e221 */ /* 0x000fe20000010100 */
[----:B------:R-:W-:Y:S02]  /*6310*/  ISETP.LE.U32.AND P6, PT, R5, UR4, PT ;  /* 0x0000000405007c0c */ /* 0x000fe4000bfc3070 */
[----:B---3--:R-:W-:Y:S02]  /*6320*/  LOP3.LUT R7, R136, 0xff, RZ, 0xc0, !PT ;  /* 0x000000ff88077812 */ /* 0x008fe400078ec0ff */
[----:B------:R-:W-:Y:S02]  /*6330*/  SHF.R.U32.HI R5, RZ, 0x18, R208 ;  /* 0x00000018ff057819 */ /* 0x000fe400000116d0 */
[----:B------:R-:W-:Y:S02]  /*6340*/  ISETP.LE.U32.AND P4, PT, R7, UR4, PT ;  /* 0x0000000407007c0c */ /* 0x000fe4000bf83070 */
[----:B------:R-:W-:Y:S01]  /*6350*/  MUFU.EX2 R231, R34 ;  /* 0x0000002200e77308 */ /* 0x000fe20000000800 */
[----:B------:R-:W-:Y:S01]  /*6360*/  SHF.R.U32.HI R7, RZ, 0x18, R134 ;  /* 0x00000018ff077819 */ /* 0x000fe20000011686 */
[----:B-1----:R-:W-:Y:S01]  /*6370*/  @!P2 FADD.FTZ R234, -R234, -RZ ;  /* 0x800000ffeaeaa221 */ /* 0x002fe20000010100 */
[----:B------:R-:W-:Y:S02]  /*6380*/  ISETP.LE.U32.AND P2, PT, R6, UR4, PT ;  /* 0x0000000406007c0c */ /* 0x000fe4000bf43070 */
[----:B------:R-:W-:Y:S05]  /*6390*/  LOP3.LUT R6, R134, 0xff, RZ, 0xc0, !PT ;  /* 0x000000ff86067812 */ /* 0x000fea00078ec0ff */
[----:B------:R-:W1:Y:S01]  /*63a0*/  MUFU.EX2 R230, R28 ;  /* 0x0000001c00e67308 */ /* 0x000e620000000800 */
[----:B----4-:R-:W-:Y:S09]  /*63b0*/  @!P1 FADD.FTZ R232, -R232, -RZ ;  /* 0x800000ffe8e89221 */ /* 0x010ff20000010100 */
[----:B------:R-:W3:Y:S10]  /*63c0*/  MUFU.EX2 R226, R19 ;  /* 0x0000001300e27308 */ /* 0x000ef40000000800 */
[----:B------:R-:W4:Y:S01]  /*63d0*/  MUFU.EX2 R229, R22 ;  /* 0x0000001600e57308 */ /* 0x000f220000000800 */
[----:B-1----:R-:W-:Y:S01]  /*63e0*/  @!P4 FADD.FTZ R230, -R230, -RZ ;  /* 0x800000ffe6e6c221 */ /* 0x002fe20000010100 */
[----:B------:R-:W-:Y:S02]  /*63f0*/  ISETP.LE.U32.AND P4, PT, R5, UR4, PT ;  /* 0x0000000405007c0c */ /* 0x000fe4000bf83070 */
[----:B------:R-:W-:Y:S06]  /*6400*/  LOP3.LUT R5, R208, 0xff, RZ, 0xc0, !PT ;  /* 0x000000ffd0057812 */ /* 0x000fec00078ec0ff */
[----:B------:R-:W-:Y:S01]  /*6410*/  MUFU.EX2 R225, R18 ;  /* 0x0000001200e17308 */ /* 0x000fe20000000800 */
[----:B---3--:R-:W-:Y:S01]  /*6420*/  @!P2 FADD.FTZ R226, -R226, -RZ ;  /* 0x800000ffe2e2a221 */ /* 0x008fe20000010100 */
[----:B------:R-:W-:Y:S03]  /*6430*/  ISETP.LE.U32.AND P2, PT, R5, UR4, PT ;  /* 0x0000000405007c0c */ /* 0x000fe6000bf43070 */
[----:B------:R-:W-:Y:S01]  /*6440*/  @!P4 FADD.FTZ R215, -R215, -RZ ;  /* 0x800000ffd7d7c221 */ /* 0x000fe20000010100 */
[----:B------:R-:W-:Y:S04]  /*6450*/  ISETP.LE.U32.AND P4, PT, R7, UR4, PT ;  /* 0x0000000407007c0c */ /* 0x000fe8000bf83070 */
[----:B------:R1:W-:Y:S01]  /*6460*/  MUFU.EX2 R223, R12 ;  /* 0x0000000c00df7308 */ /* 0x0003e20000000800 */
[----:B----4-:R-:W-:Y:S04]  /*6470*/  @!P6 FADD.FTZ R229, -R229, -RZ ;  /* 0x800000ffe5e5e221 */ /* 0x010fe80000010100 */
[----:B------:R-:W-:Y:S05]  /*6480*/  @!P2 FADD.FTZ R209, -R209, -RZ ;  /* 0x800000ffd1d1a221 */ /* 0x000fea0000010100 */
[----:B------:R3:W-:Y:S10]  /*6490*/  MUFU.EX2 R211, R8 ;  /* 0x0000000800d37308 */ /* 0x0007f40000000800 */
[----:B------:R-:W-:Y:S01]  /*64a0*/  MUFU.EX2 R224, R21 ;  /* 0x0000001500e07308 */ /* 0x000fe20000000800 */
[----:B-1----:R-:W-:Y:S02]  /*64b0*/  SHF.R.U32.HI R12, RZ, 0x18, R136 ;  /* 0x00000018ff0c7819 */ /* 0x002fe40000011688 */
[----:B------:R-:W-:Y:S07]  /*64c0*/  LOP3.LUT R136, R136, 0xffff, RZ, 0xc0, !PT ;  /* 0x0000ffff88887812 */ /* 0x000fee00078ec0ff */
[----:B------:R-:W-:Y:S01]  /*64d0*/  MUFU.EX2 R221, R17 ;  /* 0x0000001100dd7308 */ /* 0x000fe20000000800 */
[----:B---3--:R-:W-:Y:S02]  /*64e0*/  SHF.R.U32.HI R8, RZ, 0x10, R134 ;  /* 0x00000010ff087819 */ /* 0x008fe40000011686 */
[----:B------:R-:W-:Y:S07]  /*64f0*/  LOP3.LUT R134, R134, 0xffff, RZ, 0xc0, !PT ;  /* 0x0000ffff86867812 */ /* 0x000fee00078ec0ff */
[----:B------:R-:W-:Y:S10]  /*6500*/  MUFU.EX2 R220, R24 ;  /* 0x0000001800dc7308 */ /* 0x000ff40000000800 */
[----:B------:R-:W-:Y:S10]  /*6510*/  MUFU.EX2 R219, R25 ;  /* 0x0000001900db7308 */ /* 0x000ff40000000800 */
[----:B------:R-:W-:Y:S01]  /*6520*/  MUFU.EX2 R214, R20 ;  /* 0x0000001400d67308 */ /* 0x000fe20000000800 */
[C---:B--2---:R-:W-:Y:S01]  /*6530*/  FMUL.FTZ R0, R210.reuse, 1.4426950216293334961 ;  /* 0x3fb8aa3bd2007820 */ /* 0x044fe20000410000 */
[----:B------:R-:W-:Y:S04]  /*6540*/  FSETP.NEU.FTZ.AND P0, PT, R210, -INF , PT ;  /* 0xff800000d200780b */ /* 0x000fe80003f1d000 */
[----:B------:R-:W-:Y:S02]  /*6550*/  FSEL R0, R0, RZ, P0 ;  /* 0x000000ff00007208 */ /* 0x000fe40000000000 */
[----:B------:R-:W-:Y:S03]  /*6560*/  ISETP.LE.U32.AND P0, PT, R12, UR4, PT ;  /* 0x000000040c007c0c */ /* 0x000fe6000bf03070 */
[--C-:B------:R-:W-:Y:S02]  /*6570*/  FFMA.FTZ R15, R15, c[0x0][0x23c], -R0.reuse ;  /* 0x00008f000f0f7a23 */ /* 0x100fe40000010800 */
[--C-:B------:R-:W-:Y:S02]  /*6580*/  FFMA.FTZ R14, R14, c[0x0][0x23c], -R0.reuse ;  /* 0x00008f000e0e7a23 */ /* 0x100fe40000010800 */
[----:B------:R1:W2:Y:S01]  /*6590*/  MUFU.EX2 R222, R15 ;  /* 0x0000000f00de7308 */ /* 0x0002a20000000800 */
        /* <DEDUP_REMOVED lines=8> */
[----:B-1----:R-:W-:Y:S01]  /*6620*/  SHF.R.U32.HI R15, RZ, 0x10, R144 ;  /* 0x00000010ff0f7819 */ /* 0x002fe20000011690 */
[----:B--2---:R-:W-:Y:S01]  /*6630*/  @!P4 FADD.FTZ R222, -R222, -RZ ;  /* 0x800000ffdedec221 */ /* 0x004fe20000010100 */
[----:B------:R-:W-:Y:S02]  /*6640*/  LOP3.LUT R144, R144, 0xffff, RZ, 0xc0, !PT ;  /* 0x0000ffff90907812 */ /* 0x000fe400078ec0ff */
[----:B------:R-:W-:Y:S02]  /*6650*/  LOP3.LUT R4, R15, 0xff, RZ, 0xc0, !PT ;  /* 0x000000ff0f047812 */ /* 0x000fe400078ec0ff */
[----:B------:R-:W-:Y:S03]  /*6660*/  SHF.R.U32.HI R15, RZ, 0x10, R138 ;  /* 0x00000010ff0f7819 */ /* 0x000fe6000001168a */
[----:B------:R-:W-:Y:S01]  /*6670*/  MUFU.EX2 R145, R32 ;  /* 0x0000002000917308 */ /* 0x000fe20000000800 */
[----:B------:R-:W-:Y:S02]  /*6680*/  ISETP.LE.U32.AND P5, PT, R4, UR4, PT ;  /* 0x0000000404007c0c */ /* 0x000fe4000bfa3070 */
[C---:B------:R-:W-:Y:S02]  /*6690*/  LOP3.LUT R4, R138.reuse, 0xff, RZ, 0xc0, !PT ;  /* 0x000000ff8a047812 */ /* 0x040fe400078ec0ff */
[----:B------:R-:W-:Y:S02]  /*66a0*/  LOP3.LUT R138, R138, 0xffff, RZ, 0xc0, !PT ;  /* 0x0000ffff8a8a7812 */ /* 0x000fe400078ec0ff */
[----:B------:R-:W-:Y:S02]  /*66b0*/  ISETP.LE.U32.AND P3, PT, R4, UR4, PT ;  /* 0x0000000404007c0c */ /* 0x000fe4000bf63070 */
[----:B------:R-:W-:Y:S01]  /*66c0*/  SHF.R.U32.HI R4, RZ, 0x8, R144 ;  /* 0x00000008ff047819 */ /* 0x000fe20000011690 */
[----:B------:R-:W-:Y:S01]  /*66d0*/  MUFU.EX2 R212, R0 ;  /* 0x0000000000d47308 */ /* 0x000fe20000000800 */
[----:B------:R-:W-:Y:S02]  /*66e0*/  SHF.R.U32.HI R5, RZ, 0x8, R138 ;  /* 0x00000008ff057819 */ /* 0x000fe4000001168a */
[----:B------:R-:W-:Y:S01]  /*66f0*/  LOP3.LUT R4, R4, 0xffff, RZ, 0xc0, !PT ;  /* 0x0000ffff04047812 */ /* 0x000fe200078ec0ff */
[----:B------:R-:W-:Y:S03]  /*6700*/  @!P5 FADD.FTZ R231, -R231, -RZ ;  /* 0x800000ffe7e7d221 */ /* 0x000fe60000010100 */
[----:B------:R-:W-:Y:S02]  /*6710*/  ISETP.LE.U32.AND P1, PT, R4, UR4, PT ;  /* 0x0000000404007c0c */ /* 0x000fe4000bf23070 */
[----:B------:R-:W-:Y:S01]  /*6720*/  LOP3.LUT R4, R133, 0xff, RZ, 0xc0, !PT ;  /* 0x000000ff85047812 */ /* 0x000fe200078ec0ff */
[----:B------:R-:W-:Y:S01]  /*6730*/  @!P3 FADD.FTZ R227, -R227, -RZ ;  /* 0x800000ffe3e3b221 */ /* 0x000fe20000010100 */
[----:B------:R-:W-:Y:S02]  /*6740*/  MUFU.EX2 R144, R132 ;  /* 0x0000008400907308 */ /* 0x000fe40000000800 */
[----:B------:R-:W-:Y:S02]  /*6750*/  ISETP.LE.U32.AND P5, PT, R4, UR4, PT ;  /* 0x0000000404007c0c */ /* 0x000fe4000bfa3070 */
[----:B------:R-:W-:Y:S04]  /*6760*/  SHF.R.U32.HI R4, RZ, 0x18, R133 ;  /* 0x00000018ff047819 */ /* 0x000fe80000011685 */
[----:B------:R-:W-:Y:S01]  /*6770*/  ISETP.LE.U32.AND P3, PT, R4, UR4, PT ;  /* 0x0000000404007c0c */ /* 0x000fe2000bf63070 */
[----:B------:R-:W-:Y:S01]  /*6780*/  @!P1 FADD.FTZ R228, -R228, -RZ ;  /* 0x800000ffe4e49221 */ /* 0x000fe20000010100 */
[----:B------:R-:W-:Y:S01]  /*6790*/  LOP3.LUT R4, R15, 0xff, RZ, 0xc0, !PT ;  /* 0x000000ff0f047812 */ /* 0x000fe200078ec0ff */
[----:B------:R-:W1:Y:S01]  /*67a0*/  MUFU.EX2 R217, R27 ;  /* 0x0000001b00d97308 */ /* 0x000e620000000800 */
[----:B------:R-:W-:Y:S02]  /*67b0*/  ISETP.LE.U32.AND P1, PT, R6, UR4, PT ;  /* 0x0000000406007c0c */ /* 0x000fe4000bf23070 */
[----:B------:R-:W-:Y:S01]  /*67c0*/  ISETP.LE.U32.AND P6, PT, R4, UR4, PT ;  /* 0x0000000404007c0c */ /* 0x000fe2000bfc3070 */
[----:B------:R-:W-:Y:S01]  /*67d0*/  @!P5 FADD.FTZ R220, -R220, -RZ ;  /* 0x800000ffdcdcd221 */ /* 0x000fe20000010100 */
[----:B------:R-:W-:Y:S02]  /*67e0*/  SHF.R.U32.HI R4, RZ, 0x8, R147 ;  /* 0x00000008ff047819 */ /* 0x000fe40000011693 */
[----:B------:R-:W-:Y:S02]  /*67f0*/  SHF.R.U32.HI R6, RZ, 0x10, R208 ;  /* 0x00000010ff067819 */ /* 0x000fe400000116d0 */
[----:B------:R-:W-:Y:S01]  /*6800*/  LOP3.LUT R4, R4, 0xffff, RZ, 0xc0, !PT ;  /* 0x0000ffff04047812 */ /* 0x000fe200078ec0ff */
[----:B------:R-:W2:Y:S01]  /*6810*/  MUFU.EX2 R147, R10 ;  /* 0x0000000a00937308 */ /* 0x000ea20000000800 */
[----:B------:R-:W-:Y:S02]  /*6820*/  LOP3.LUT R6, R6, 0xff, RZ, 0xc0, !PT ;  /* 0x000000ff06067812 */ /* 0x000fe400078ec0ff */
[----:B------:R-:W-:Y:S01]  /*6830*/  ISETP.LE.U32.AND P2, PT, R4, UR4, PT ;  /* 0x0000000404007c0c */ /* 0x000fe2000bf43070 */
[----:B------:R-:W-:Y:S01]  /*6840*/  @!P1 FADD.FTZ R223, -R223, -RZ ;  /* 0x800000ffdfdf9221 */ /* 0x000fe20000010100 */
[----:B------:R-:W-:Y:S01]  /*6850*/  LOP3.LUT R4, R5, 0xffff, RZ, 0xc0, !PT ;  /* 0x0000ffff05047812 */ /* 0x000fe200078ec0ff */
[----:B------:R-:W-:Y:S01]  /*6860*/  @!P6 FADD.FTZ R225, -R225, -RZ ;  /* 0x800000ffe1e1e221 */ /* 0x000fe20000010100 */
[----:B------:R-:W-:Y:S02]  /*6870*/  ISETP.LE.U32.AND P6, PT, R6, UR4, PT ;  /* 0x0000000406007c0c */ /* 0x000fe4000bfc3070 */
[----:B------:R-:W-:Y:S01]  /*6880*/  ISETP.LE.U32.AND P1, PT, R4, UR4, PT ;  /* 0x0000000404007c0c */ /* 0x000fe2000bf23070 */
[----:B------:R-:W-:Y:S01]  /*6890*/  MUFU.EX2 R218, R26 ;  /* 0x0000001a00da7308 */ /* 0x000fe20000000800 */
[----:B------:R-:W-:Y:S02]  /*68a0*/  LOP3.LUT R4, R146, 0xff, RZ, 0xc0, !PT ;  /* 0x000000ff92047812 */ /* 0x000fe400078ec0ff */
[----:B------:R-:W-:Y:S01]  /*68b0*/  LOP3.LUT R208, R208, 0xffff, RZ, 0xc0, !PT ;  /* 0x0000ffffd0d07812 */ /* 0x000fe200078ec0ff */
[----:B-1----:R-:W-:Y:S01]  /*68c0*/  @!P3 FADD.FTZ R217, -R217, -RZ ;  /* 0x800000ffd9d9b221 */ /* 0x002fe20000010100 */
[----:B------:R-:W-:Y:S01]  /*68d0*/  ISETP.LE.U32.AND P4, PT, R4, UR4, PT ;  /* 0x0000000404007c0c */ /* 0x000fe2000bf83070 */
[----:B------:R-:W-:Y:S01]  /*68e0*/  @!P2 FADD.FTZ R224, -R224, -RZ ;  /* 0x800000ffe0e0a221 */ /* 0x000fe20000010100 */
[----:B------:R-:W-:Y:S02]  /*68f0*/  SHF.R.U32.HI R4, RZ, 0x18, R146 ;  /* 0x00000018ff047819 */ /* 0x000fe40000011692 */
[----:B------:R-:W-:Y:S01]  /*6900*/  SHF.R.U32.HI R6, RZ, 0x8, R208 ;  /* 0x00000008ff067819 */ /* 0x000fe200000116d0 */
[----:B------:R-:W-:Y:S01]  /*6910*/  @!P6 FADD.FTZ R145, -R145, -RZ ;  /* 0x800000ff9191e221 */ /* 0x000fe20000010100 */
[----:B------:R-:W-:Y:S01]  /*6920*/  ISETP.LE.U32.AND P2, PT, R4, UR4, PT ;  /* 0x0000000404007c0c */ /* 0x000fe2000bf43070 */
[----:B------:R-:W-:Y:S01]  /*6930*/  @!P1 FADD.FTZ R221, -R221, -RZ ;  /* 0x800000ffdddd9221 */ /* 0x000fe20000010100 */
[----:B------:R-:W-:Y:S01]  /*6940*/  LOP3.LUT R5, R8, 0xff, RZ, 0xc0, !PT ;  /* 0x000000ff08057812 */ /* 0x000fe200078ec0ff */
[----:B------:R-:W-:Y:S01]  /*6950*/  MUFU.EX2 R208, R13 ;  /* 0x0000000d00d07308 */ /* 0x000fe20000000800 */
[----:B------:R-:W-:Y:S02]  /*6960*/  LOP3.LUT R4, R6, 0xffff, RZ, 0xc0, !PT ;  /* 0x0000ffff06047812 */ /* 0x000fe400078ec0ff */
[----:B------:R-:W-:Y:S01]  /*6970*/  ISETP.LE.U32.AND P6, PT, R5, UR4, PT ;  /* 0x0000000405007c0c */ /* 0x000fe2000bfc3070 */
[----:B------:R-:W-:Y:S01]  /*6980*/  @!P4 FADD.FTZ R211, -R211, -RZ ;  /* 0x800000ffd3d3c221 */ /* 0x000fe20000010100 */
[----:B------:R-:W-:Y:S02]  /*6990*/  ISETP.LE.U32.AND P1, PT, R4, UR4, PT ;  /* 0x0000000404007c0c */ /* 0x000fe4000bf23070 */
[----:B------:R-:W-:Y:S02]  /*69a0*/  SHF.R.U32.HI R6, RZ, 0x10, R146 ;  /* 0x00000010ff067819 */ /* 0x000fe40000011692 */
[----:B------:R-:W-:Y:S01]  /*69b0*/  LOP3.LUT R4, R146, 0xffff, RZ, 0xc0, !PT ;  /* 0x0000ffff92047812 */ /* 0x000fe200078ec0ff */
[----:B------:R-:W-:Y:S01]  /*69c0*/  @!P2 FADD.FTZ R210, -R210, -RZ ;  /* 0x800000ffd2d2a221 */ /* 0x000fe20000010100 */
[----:B------:R-:W1:Y:S01]  /*69d0*/  MUFU.EX2 R146, R9 ;  /* 0x0000000900927308 */ /* 0x000e620000000800 */
[----:B------:R-:W-:Y:S02]  /*69e0*/  LOP3.LUT R6, R6, 0xff, RZ, 0xc0, !PT ;  /* 0x000000ff06067812 */ /* 0x000fe400078ec0ff */
[----:B------:R-:W-:Y:S02]  /*69f0*/  SHF.R.U32.HI R4, RZ, 0x8, R4 ;  /* 0x00000008ff047819 */ /* 0x000fe40000011604 */
[----:B------:R-:W-:Y:S01]  /*6a00*/  @!P6 FADD.FTZ R213, -R213, -RZ ;  /* 0x800000ffd5d5e221 */ /* 0x000fe20000010100 */
[----:B------:R-:W-:Y:S01]  /*6a10*/  ISETP.LE.U32.AND P4, PT, R6, UR4, PT ;  /* 0x0000000406007c0c */ /* 0x000fe2000bf83070 */
[----:B------:R-:W-:Y:S01]  /*6a20*/  @!P1 FADD.FTZ R144, -R144, -RZ ;  /* 0x800000ff90909221 */ /* 0x000fe20000010100 */
[----:B------:R-:W-:Y:S02]  /*6a30*/  LOP3.LUT R4, R4, 0xffff, RZ, 0xc0, !PT ;  /* 0x0000ffff04047812 */ /* 0x000fe400078ec0ff */
[----:B------:R-:W-:Y:S01]  /*6a40*/  SHF.R.U32.HI R6, RZ, 0x10, R133 ;  /* 0x00000010ff067819 */ /* 0x000fe20000011685 */
[----:B------:R-:W3:Y:S01]  /*6a50*/  MUFU.EX2 R216, R31 ;  /* 0x0000001f00d87308 */ /* 0x000ee20000000800 */
[----:B------:R-:W-:Y:S02]  /*6a60*/  ISETP.LE.U32.AND P6, PT, R4, UR4, PT ;  /* 0x0000000404007c0c */ /* 0x000fe4000bfc3070 */
[----:B------:R-:W-:Y:S02]  /*6a70*/  LOP3.LUT R133, R133, 0xffff, RZ, 0xc0, !PT ;  /* 0x0000ffff85857812 */ /* 0x000fe400078ec0ff */
[----:B------:R-:W-:Y:S02]  /*6a80*/  LOP3.LUT R4, R16, 0xff, RZ, 0xc0, !PT ;  /* 0x000000ff10047812 */ /* 0x000fe400078ec0ff */
[----:B------:R-:W-:Y:S01]  /*6a90*/  SHF.R.U32.HI R5, RZ, 0x8, R134 ;  /* 0x00000008ff057819 */ /* 0x000fe20000011686 */
[----:B--2---:R-:W-:Y:S01]  /*6aa0*/  @!P4 FADD.FTZ R147, -R147, -RZ ;  /* 0x800000ff9393c221 */ /* 0x004fe20000010100 */
[----:B------:R-:W-:Y:S02]  /*6ab0*/  ISETP.LE.U32.AND P1, PT, R4, UR4, PT ;  /* 0x0000000404007c0c */ /* 0x000fe4000bf23070 */
[----:B------:R-:W-:Y:S02]  /*6ac0*/  SHF.R.U32.HI R4, RZ, 0x8, R133 ;  /* 0x00000008ff047819 */ /* 0x000fe40000011685 */
[----:B------:R-:W-:Y:S01]  /*6ad0*/  LOP3.LUT R5, R5, 0xffff, RZ, 0xc0, !PT ;  /* 0x0000ffff05057812 */ /* 0x000fe200078ec0ff */
[----:B-1----:R-:W-:Y:S01]  /*6ae0*/  @!P6 FADD.FTZ R146, -R146, -RZ ;  /* 0x800000ff9292e221 */ /* 0x002fe20000010100 */
[----:B------:R-:W-:Y:S02]  /*6af0*/  LOP3.LUT R4, R4, 0xffff, RZ, 0xc0, !PT ;  /* 0x0000ffff04047812 */ /* 0x000fe400078ec0ff */
[----:B------:R-:W-:Y:S02]  /*6b00*/  ISETP.LE.U32.AND P2, PT, R5, UR4, PT ;  /* 0x0000000405007c0c */ /* 0x000fe4000bf43070 */
[----:B------:R-:W-:Y:S02]  /*6b10*/  ISETP.LE.U32.AND P6, PT, R4, UR4, PT ;  /* 0x0000000404007c0c */ /* 0x000fe4000bfc3070 */
[----:B------:R-:W-:Y:S01]  /*6b20*/  F2FP.RELU.PACK_AB R4, R215, R145 ;  /* 0x00000091d704723e */ /* 0x000fe200000008ff */
[----:B------:R-:W-:Y:S01]  /*6b30*/  @!P1 FADD.FTZ R212, -R212, -RZ ;  /* 0x800000ffd4d49221 */ /* 0x000fe20000010100 */
[----:B------:R-:W-:Y:S01]  /*6b40*/  F2FP.RELU.PACK_AB R7, R144, R209 ;  /* 0x000000d19007723e */ /* 0x000fe200000008ff */
[----:B---3--:R-:W-:Y:S01]  /*6b50*/  @!P0 FADD.FTZ R216, -R216, -RZ ;  /* 0x800000ffd8d88221 */ /* 0x008fe20000010100 */
[----:B------:R-:W-:Y:S01]  /*6b60*/  SHF.R.U32.HI R5, RZ, 0x8, R136 ;  /* 0x00000008ff057819 */ /* 0x000fe20000011688 */
[----:B------:R1:W-:Y:S01]  /*6b70*/  STS [R240+0x13400], R4 ;  /* 0x01340004f0007388 */ /* 0x0003e20000000800 */
[----:B------:R-:W-:Y:S02]  /*6b80*/  F2FP.RELU.PACK_AB R0, R226, R225 ;  /* 0x000000e1e200723e */ /* 0x000fe400000008ff */
[----:B------:R-:W-:Y:S01]  /*6b90*/  LOP3.LUT R6, R6, 0xff, RZ, 0xc0, !PT ;  /* 0x000000ff06067812 */ /* 0x000fe200078ec0ff */
[----:B------:R2:W-:Y:S01]  /*6ba0*/  STS [R240+0x13000], R7 ;  /* 0x01300007f0007388 */ /* 0x0005e20000000800 */
[----:B------:R-:W-:Y:S01]  /*6bb0*/  LOP3.LUT R5, R5, 0xffff, RZ, 0xc0, !PT ;  /* 0x0000ffff05057812 */ /* 0x000fe200078ec0ff */
[----:B------:R-:W-:Y:S01]  /*6bc0*/  @!P2 FADD.FTZ R208, -R208, -RZ ;  /* 0x800000ffd0d0a221 */ /* 0x000fe20000010100 */
[----:B------:R-:W-:Y:S01]  /*6bd0*/  ISETP.LE.U32.AND P4, PT, R6, UR4, PT ;  /* 0x0000000406007c0c */ /* 0x000fe2000bf83070 */
[----:B------:R3:W-:Y:S01]  /*6be0*/  STS [R239+0x13400], R0 ;  /* 0x01340000ef007388 */ /* 0x0007e20000000800 */
[----:B------:R-:W-:Y:S01]  /*6bf0*/  F2FP.RELU.PACK_AB R6, R146, R211 ;  /* 0x000000d39206723e */ /* 0x000fe200000008ff */
[----:B------:R-:W-:Y:S01]  /*6c00*/  @!P6 FADD.FTZ R219, -R219, -RZ ;  /* 0x800000ffdbdbe221 */ /* 0x000fe20000010100 */
[----:B------:R-:W-:Y:S02]  /*6c10*/  ISETP.LE.U32.AND P2, PT, R5, UR4, PT ;  /* 0x0000000405007c0c */ /* 0x000fe4000bf43070 */
[----:B------:R-:W-:Y:S02]  /*6c20*/  F2FP.RELU.PACK_AB R5, R210, R147 ;  /* 0x00000093d205723e */ /* 0x000fe400000008ff */
[----:B------:R-:W-:Y:S02]  /*6c30*/  FSETP.GE.FTZ.AND P0, PT, R145, RZ, PT ;  /* 0x000000ff9100720b */ /* 0x000fe40003f16000 */
[----:B------:R-:W-:Y:S02]  /*6c40*/  FSETP.GE.FTZ.AND P1, PT, R144, RZ, PT ;  /* 0x000000ff9000720b */ /* 0x000fe40003f36000 */
[----:B------:R-:W-:Y:S01]  /*6c50*/  FSETP.GE.FTZ.AND P3, PT, R211, RZ, PT ;  /* 0x000000ffd300720b */ /* 0x000fe20003f76000 */
[----:B------:R-:W-:Y:S04]  /*6c60*/  @!P4 FADD.FTZ R218, -R218, -RZ ;  /* 0x800000ffdadac221 */ /* 0x000fe80000010100 */
[----:B------:R-:W-:Y:S01]  /*6c70*/  @!P2 FADD.FTZ R214, -R214, -RZ ;  /* 0x800000ffd6d6a221 */ /* 0x000fe20000010100 */
[----:B-1----:R-:W-:Y:S02]  /*6c80*/  F2FP.RELU.PACK_AB R4, R221, R227 ;  /* 0x000000e3dd04723e */ /* 0x002fe400000008ff */
[----:B------:R-:W-:Y:S02]  /*6c90*/  FSETP.GE.FTZ.AND P2, PT, R209, RZ, PT ;  /* 0x000000ffd100720b */ /* 0x000fe40003f56000 */
[----:B--2---:R-:W-:Y:S01]  /*6ca0*/  F2FP.RELU.PACK_AB R7, R208, R223 ;  /* 0x000000dfd007723e */ /* 0x004fe200000008ff */
[----:B------:R1:W-:Y:S01]  /*6cb0*/  STS [R239+0x13000], R4 ;  /* 0x01300004ef007388 */ /* 0x0003e20000000800 */
[----:B---3--:R-:W-:Y:S03]  /*6cc0*/  F2FP.RELU.PACK_AB R0, R228, R235 ;  /* 0x000000ebe400723e */ /* 0x008fe600000008ff */
[----:B------:R2:W-:Y:S04]  /*6cd0*/  STS [R240+0x14000], R6 ;  /* 0x01400006f0007388 */ /* 0x0005e80000000800 */
[----:B------:R3:W-:Y:S04]  /*6ce0*/  STS [R240+0x14400], R5 ;  /* 0x01440005f0007388 */ /* 0x0007e80000000800 */
[----:B------:R4:W-:Y:S01]  /*6cf0*/  STS [R239+0x14000], R7 ;  /* 0x01400007ef007388 */ /* 0x0009e20000000800 */
        /* <DEDUP_REMOVED lines=73> */
[----:B------:R-:W-:Y:S01]  /*7190*/  FADD.FTZ R0, -R142, R6 ;  /* 0x000000068e007221 */ /* 0x000fe20000010100 */
[----:B------:R-:W-:Y:S01]  /*71a0*/  FSEL R5, R136, R143, P2 ;  /* 0x0000008f88057208 */ /* 0x000fe20001000000 */
[----:B------:R-:W-:Y:S01]  /*71b0*/  FADD.FTZ R7, -R142, R7 ;  /* 0x000000078e077221 */ /* 0x000fe20000010100 */
[----:B------:R-:W1:Y:S01]  /*71c0*/  LDSM.16.M88.4 R136, [R200+0x8800] ;  /* 0x00880000c888783b */ /* 0x000e620000000200 */
[----:B------:R-:W-:Y:S02]  /*71d0*/  FSETP.GE.FTZ.AND P2, PT, R146, RZ, PT ;  /* 0x000000ff9200720b */ /* 0x000fe40003f56000 */
[----:B------:R-:W-:Y:S01]  /*71e0*/  FMUL.FTZ R209, R209, R5 ;  /* 0x00000005d1d17220 */ /* 0x000fe20000410000 */
[----:B------:R-:W-:Y:S02]  /*71f0*/  FSEL R0, R0, R142, P0 ;  /* 0x0000008e00007208 */ /* 0x000fe40000000000 */
        /* <DEDUP_REMOVED lines=11> */
[C---:B------:R-:W-:Y:S01]  /*72b0*/  FADD.FTZ R11, -R140.reuse, R11 ;  /* 0x0000000b8c0b7221 */ /* 0x040fe20000010100 */
[-C--:B------:R-:W-:Y:S03]  /*72c0*/  HMMA.16816.F32 R20, R132, R192.reuse, R20 ;  /* 0x000000c08414723c */ /* 0x080fe60000001814 */
[----:B------:R-:W-:Y:S01]  /*72d0*/  FADD.FTZ R9, -R141, R9 ;  /* 0x000000098d097221 */ /* 0x000fe20000010100 */
[-C--:B------:R-:W-:Y:S01]  /*72e0*/  FSEL R11, R11, R140.reuse, P0 ;  /* 0x0000008c0b0b7208 */ /* 0x080fe20000000000 */
[----:B------:R-:W-:Y:S01]  /*72f0*/  FADD.FTZ R10, -R140, R10 ;  /* 0x0000000a8c0a7221 */ /* 0x000fe20000010100 */
[----:B------:R-:W-:Y:S01]  /*7300*/  FSETP.GE.FTZ.AND P0, PT, R222, RZ, PT ;  /* 0x000000ffde00720b */ /* 0x000fe20003f16000 */
[----:B------:R-:W-:Y:S01]  /*7310*/  FADD.FTZ R15, -R140, R15 ;  /* 0x0000000f8c0f7221 */ /* 0x000fe20000010100 */
[----:B------:R-:W-:Y:S01]  /*7320*/  FSEL R9, R9, R141, P2 ;  /* 0x0000008d09097208 */ /* 0x000fe20001000000 */
[----:B------:R-:W-:Y:S01]  /*7330*/  FADD.FTZ R5, -R141, R13 ;  /* 0x0000000d8d057221 */ /* 0x000fe20000010100 */
[C---:B------:R-:W-:Y:S01]  /*7340*/  HMMA.16816.F32 R24, R136.reuse, R192, R24 ;  /* 0x000000c08818723c */ /* 0x040fe20000001818 */
[----:B------:R-:W-:Y:S01]  /*7350*/  FSETP.GE.FTZ.AND P2, PT, R208, RZ, PT ;  /* 0x000000ffd000720b */ /* 0x000fe20003f56000 */
[----:B------:R-:W-:Y:S01]  /*7360*/  FMUL.FTZ R13, R210, R11 ;  /* 0x0000000bd20d7220 */ /* 0x000fe20000410000 */
[-C--:B------:R-:W-:Y:S01]  /*7370*/  FSEL R15, R15, R140.reuse, P0 ;  /* 0x0000008c0f0f7208 */ /* 0x080fe20000000000 */
[----:B------:R-:W-:Y:S01]  /*7380*/  FMUL.FTZ R146, R146, R9 ;  /* 0x0000000992927220 */ /* 0x000fe20000410000 */
[----:B------:R1:W5:Y:S01]  /*7390*/  LDL R210, [R1+0x10] ;  /* 0x0000100001d27983 */ /* 0x0003620000100800 */
[----:B------:R-:W-:Y:S01]  /*73a0*/  FADD.FTZ R8, -R141, R8 ;  /* 0x000000088d087221 */ /* 0x000fe20000010100 */
[-C--:B------:R-:W-:Y:S01]  /*73b0*/  FSEL R10, R10, R140.reuse, P1 ;  /* 0x0000008c0a0a7208 */ /* 0x080fe20000800000 */
[----:B------:R-:W-:Y:S01]  /*73c0*/  FMUL.FTZ R9, R222, R15 ;  /* 0x0000000fde097220 */ /* 0x000fe20000410000 */
[-C--:B------:R-:W-:Y:S01]  /*73d0*/  HMMA.16816.F32 R28, R136, R194.reuse, R28 ;  /* 0x000000c2881c723c */ /* 0x080fe2000000181c */
[----:B------:R1:W5:Y:S01]  /*73e0*/  LDL R222, [R1+0xc] ;  /* 0x00000c0001de7983 */ /* 0x0003620000100800 */
[----:B------:R-:W-:Y:S01]  /*73f0*/  FSETP.GE.FTZ.AND P1, PT, R213, RZ, PT ;  /* 0x000000ffd500720b */ /* 0x000fe20003f36000 */
[----:B------:R-:W-:Y:S01]  /*7400*/  FADD.FTZ R14, -R140, R14 ;  /* 0x0000000e8c0e7221 */ /* 0x000fe20000010100 */
[----:B------:R-:W-:Y:S01]  /*7410*/  FSETP.GE.FTZ.AND P0, PT, R226, RZ, PT ;  /* 0x000000ffe200720b */ /* 0x000fe20003f16000 */
[----:B------:R-:W-:Y:S01]  /*7420*/  FADD.FTZ R0, -R142, R19 ;  /* 0x000000138e007221 */ /* 0x000fe20000010100 */
[-C--:B------:R-:W-:Y:S01]  /*7430*/  FSEL R8, R8, R141.reuse, P3 ;  /* 0x0000008d08087208 */ /* 0x080fe20001800000 */
[----:B------:R-:W-:Y:S01]  /*7440*/  FADD.FTZ R6, -R141, R12 ;  /* 0x0000000c8d067221 */ /* 0x000fe20000010100 */
[----:B------:R-:W-:Y:S01]  /*7450*/  FSETP.GE.FTZ.AND P3, PT, R223, RZ, PT ;  /* 0x000000ffdf00720b */ /* 0x000fe20003f76000 */
[----:B------:R-:W-:Y:S01]  /*7460*/  FADD.FTZ R4, -R142, R18 ;  /* 0x000000128e047221 */ /* 0x000fe20000010100 */
[----:B------:R-:W-:Y:S02]  /*7470*/  HMMA.16816.F32 R32, R132, R194, R32 ;  /* 0x000000c28420723c */ /* 0x000fe40000001820 */
[----:B------:R-:W-:Y:S01]  /*7480*/  FADD.FTZ R17, -R143, R17 ;  /* 0x000000118f117221 */ /* 0x000fe20000010100 */
[----:B------:R-:W-:Y:S01]  /*7490*/  FSEL R14, R14, R140, P1 ;  /* 0x0000008c0e0e7208 */ /* 0x000fe20000800000 */
[C---:B------:R-:W-:Y:S01]  /*74a0*/  FADD.FTZ R23, -R142.reuse, R23 ;  /* 0x000000178e177221 */ /* 0x040fe20000010100 */
[----:B------:R-:W-:Y:S01]  /*74b0*/  FSETP.GE.FTZ.AND P1, PT, R225, RZ, PT ;  /* 0x000000ffe100720b */ /* 0x000fe20003f36000 */
[----:B------:R-:W-:Y:S01]  /*74c0*/  FADD.FTZ R16, -R143, R16 ;  /* 0x000000108f107221 */ /* 0x000fe20000010100 */
[----:B------:R-:W-:Y:S01]  /*74d0*/  FSEL R5, R5, R141, P2 ;  /* 0x0000008d05057208 */ /* 0x000fe20001000000 */
[----:B------:R-:W-:Y:S01]  /*74e0*/  FADD.FTZ R22, -R142, R22 ;  /* 0x000000168e167221 */ /* 0x000fe20000010100 */
[----:B------:R-:W-:Y:S03]  /*74f0*/  FSETP.GE.FTZ.AND P2, PT, R221, RZ, PT ;  /* 0x000000ffdd00720b */ /* 0x000fe60003f56000 */
[----:B------:R-:W-:Y:S01]  /*7500*/  FMUL.FTZ R147, R147, R10 ;  /* 0x0000000a93937220 */ /* 0x000fe20000410000 */
[-C--:B------:R-:W-:Y:S01]  /*7510*/  FSEL R0, R0, R142.reuse, P0 ;  /* 0x0000008e00007208 */ /* 0x080fe20000000000 */
[----:B------:R-:W-:Y:S01]  /*7520*/  FMUL.FTZ R10, R208, R5 ;  /* 0x00000005d00a7220 */ /* 0x000fe20000410000 */
[----:B------:R-:W-:Y:S01]  /*7530*/  FSEL R6, R6, R141, P3 ;  /* 0x0000008d06067208 */ /* 0x000fe20001800000 */
[----:B------:R-:W-:Y:S01]  /*7540*/  FADD.FTZ R21, -R143, R21 ;  /* 0x000000158f157221 */ /* 0x000fe20000010100 */
[----:B------:R-:W-:Y:S01]  /*7550*/  FSEL R4, R4, R142, P1 ;  /* 0x0000008e04047208 */ /* 0x000fe20000800000 */
[----:B------:R-:W-:Y:S01]  /*7560*/  FMUL.FTZ R11, R226, R0 ;  /* 0x00000000e20b7220 */ /* 0x000fe20000410000 */
[----:B------:R-:W-:Y:S01]  /*7570*/  FSETP.GE.FTZ.AND P0, PT, R232, RZ, PT ;  /* 0x000000ffe800720b */ /* 0x000fe20003f16000 */
[----:B------:R-:W-:Y:S01]  /*7580*/  FADD.FTZ R24, -R141, R24 ;  /* 0x000000188d187221 */ /* 0x000fe20000010100 */
        /* <DEDUP_REMOVED lines=8> */
[-C--:B------:R-:W-:Y:S01]  /*7610*/  FSEL R0, R23, R142.reuse, P0 ;  /* 0x0000008e17007208 */ /* 0x080fe20000000000 */
[----:B------:R-:W-:Y:S01]  /*7620*/  FMUL.FTZ R12, R221, R5 ;  /* 0x00000005dd0c7220 */ /* 0x000fe20000410000 */
[-C--:B------:R-:W-:Y:S01]  /*7630*/  FSEL R6, R16, R143.reuse, P3 ;  /* 0x0000008f10067208 */ /* 0x080fe20001800000 */
        /* <DEDUP_REMOVED lines=8> */
[----:B------:R-:W-:Y:S01]  /*76c0*/  FADD.FTZ R27, -R140, R27 ;  /* 0x0000001b8c1b7221 */ /* 0x000fe20000010100 */
[----:B------:R-:W-:Y:S01]  /*76d0*/  FSETP.GE.FTZ.AND P0, PT, R218, RZ, PT ;  /* 0x000000ffda00720b */ /* 0x000fe20003f16000 */
[----:B------:R-:W-:Y:S01]  /*76e0*/  FADD.FTZ R30, -R140, R30 ;  /* 0x0000001e8c1e7221 */ /* 0x000fe20000010100 */
        /* <DEDUP_REMOVED lines=92> */
.L_x_688:
        /* <DEDUP_REMOVED lines=77> */
[----:B------:R-:W-:Y:S04]  /*8180*/  LDSM.16.MT88.4 R8, [R2+0x14800] ;  /* 0x014800000208783b */ /* 0x000fe80000004200 */
[----:B------:R-:W2:Y:S03]  /*8190*/  LDSM.16.MT88.4 R24, [R0+0x6c00] ;  /* 0x006c00000018783b */ /* 0x000ea60000004200 */
[-C--:B-1----:R-:W-:Y:S01]  /*81a0*/  HMMA.16816.F32 R36, R12, R16.reuse, R36 ;  /* 0x000000100c24723c */ /* 0x082fe20000001824 */
        /* <DEDUP_REMOVED lines=58> */
.L_x_689:
[----:B------:R-:W-:Y:S01]  /*8550*/  LDSM.16.M88.4 R24, [R201] ;  /* 0x00000000c918783b */ /* 0x000fe20000000200 */
[----:B-1----:R-:W-:Y:S01]  /*8560*/  @P0 IADD3 R4, R249, -0x40, RZ ;  /* 0xffffffc0f9040810 */ /* 0x002fe20007ffe0ff */
[----:B------:R-:W-:Y:S01]  /*8570*/  IMAD.MOV.U32 R5, RZ, RZ, 0x4 ;  /* 0x00000004ff057424 */ /* 0x000fe200078e00ff */
[----:B------:R-:W-:Y:S01]  /*8580*/  @UP2 UIADD3 UR5, UP0, UR14, -0x100, URZ ;  /* 0xffffff000e052890 */ /* 0x000fe2000ff1e03f */
[----:B------:R-:W1:Y:S01]  /*8590*/  LDSM.16.MT88.4 R8, [R0+0x9000] ;  /* 0x009000000008783b */ /* 0x000e620000004200 */
[----:B------:R-:W-:Y:S01]  /*85a0*/  IMAD.MOV.U32 R142, RZ, RZ, c[0x0][0x22c] ;  /* 0x00008b00ff8e7624 */ /* 0x000fe200078e00ff */
[----:B------:R-:W-:Y:S01]  /*85b0*/  UISETP.GT.AND UP1, UPT, UR9, UR20, UPT ;  /* 0x000000140900728c */ /* 0x000fe2000bf24270 */
[----:B------:R-:W-:Y:S01]  /*85c0*/  @P0 IMAD.WIDE R140, R4, R5, UR14 ;  /* 0x0000000e048c0e25 */ /* 0x000fe2000f8e0205 */
[----:B------:R-:W2:Y:S01]  /*85d0*/  LDSM.16.MT88.4 R16, [R0+0xb000] ;  /* 0x00b000000010783b */ /* 0x000ea20000004200 */
[----:B------:R-:W-:Y:S02]  /*85e0*/  @UP2 UIADD3.X UR4, UR15, -0x1, URZ, UP0, !UPT ;  /* 0xffffffff0f042890 */ /* 0x000fe400087fe43f */
[----:B------:R-:W-:Y:S01]  /*85f0*/  IMAD R142, R142, c[0x0][0x1c0], RZ ;  /* 0x000070008e8e7a24 */ /* 0x000fe200078e02ff */
[----:B------:R-:W3:Y:S01]  /*8600*/  LDSM.16.MT88.4 R28, [R0+0xd000] ;  /* 0x00d00000001c783b */ /* 0x000ee20000004200 */
[----:B------:R-:W-:Y:S01]  /*8610*/  IMAD.MOV.U32 R146, RZ, RZ, c[0x0][0x22c] ;  /* 0x00008b00ff927624 */ /* 0x000fe200078e00ff */
[----:B------:R-:W-:Y:S01]  /*8620*/  @UP2 UMOV UR14, UR5 ;  /* 0x00000005000e2c82 */ /* 0x000fe20008000000 */
[----:B------:R-:W-:Y:S01]  /*8630*/  IMAD.U32 R142, R142, -0x40, RZ ;  /* 0xffffffc08e8e7824 */ /* 0x000fe200078e00ff */
[----:B------:R4:W4:Y:S01]  /*8640*/  LDL R143, [R1+0x4] ;  /* 0x00000400018f7983 */ /* 0x0009220000100800 */
[----:B------:R-:W-:Y:S01]  /*8650*/  IMAD R146, R146, c[0x0][0x1c0], RZ ;  /* 0x0000700092927a24 */ /* 0x000fe200078e02ff */
[----:B------:R-:W-:Y:S01]  /*8660*/  @UP2 UMOV UR15, UR4 ;  /* 0x00000004000f2c82 */ /* 0x000fe20008000000 */
[----:B------:R-:W-:Y:S01]  /*8670*/  IMAD.MOV.U32 R147, RZ, RZ, c[0x0][0x22c] ;  /* 0x00008b00ff937624 */ /* 0x000fe200078e00ff */
[----:B------:R-:W-:Y:S01]  /*8680*/  LDSM.16.M88.4 R32, [R202] ;  /* 0x00000000ca20783b */ /* 0x000fe20000000200 */
[----:B------:R-:W-:Y:S01]  /*8690*/  LEA R209, P1, R142, R246, 0x2 ;  /* 0x000000f68ed17211 */ /* 0x000fe200078210ff */
[----:B------:R-:W-:Y:S01]  /*86a0*/  IMAD R146, R146, 0x18, RZ ;  /* 0x0000001892927824 */ /* 0x000fe200078e02ff */
[----:B------:R-:W-:Y:S01]  /*86b0*/  ULOP3.LUT UR4, UR9, 0x1, URZ, 0xc0, !UPT ;  /* 0x0000000109047892 */ /* 0x000fe2000f8ec03f */
[----:B------:R2:W4:Y:S01]  /*86c0*/  LDL R144, [R1] ;  /* 0x0000000001907983 */ /* 0x0005220000100800 */
[----:B------:R-:W-:Y:S01]  /*86d0*/  LEA.HI.X.SX32 R208, R142, R247, 0x2, P1 ;  /* 0x000000f78ed07211 */ /* 0x000fe200008f16ff */
[----:B------:R-:W-:Y:S01]  /*86e0*/  IMAD.MOV.U32 R142, RZ, RZ, c[0x0][0x22c] ;  /* 0x00008b00ff8e7624 */ /* 0x000fe200078e00ff */
[----:B------:R-:W-:Y:S01]  /*86f0*/  UISETP.NE.U32.AND UP0, UPT, UR4, 0x1, UPT ;  /* 0x000000010400788c */ /* 0x000fe2000bf05070 */
[----:B------:R-:W3:Y:S01]  /*8700*/  LDSM.16.MT88.4 R132, [R0+0x9400] ;  /* 0x009400000084783b */ /* 0x000ee20000004200 */
[----:B------:R-:W-:Y:S01]  /*8710*/  IMAD R147, R147, c[0x0][0x1c0], RZ ;  /* 0x0000700093937a24 */ /* 0x000fe200078e02ff */
[----:B------:R-:W-:Y:S01]  /*8720*/  UIADD3 UR4, UR9, -0x1, URZ ;  /* 0xffffffff09047890 */ /* 0x000fe2000fffe03f */
[----:B------:R-:W-:Y:S01]  /*8730*/  IMAD R142, R142, c[0x0][0x1c0], RZ ;  /* 0x000070008e8e7a24 */ /* 0x000fe200078e02ff */
[----:B------:R2:W4:Y:S01]  /*8740*/  LDL R145, [R1+0x8] ;  /* 0x0000080001917983 */ /* 0x0005220000100800 */
[----:B------:R-:W-:Y:S02]  /*8750*/  IMAD.SHL.U32 R147, R147, 0x8, RZ ;  /* 0x0000000893937824 */ /* 0x000fe400078e00ff */
[----:B------:R-:W-:Y:S01]  /*8760*/  IMAD.SHL.U32 R142, R142, 0x8, RZ ;  /* 0x000000088e8e7824 */ /* 0x000fe200078e00ff */
[----:B------:R-:W-:Y:S01]  /*8770*/  LDSM.16.MT88.4 R136, [R0+0xec00] ;  /* 0x00ec00000088783b */ /* 0x000fe20000004200 */
[----:B------:R-:W-:Y:S03]  /*8780*/  UMOV UR9, UR4 ;  /* 0x0000000400097c82 */ /* 0x000fe60008000000 */
[----:B------:R3:W5:Y:S01]  /*8790*/  @P0 LDG.E R252, [R140.64+0x80] ;  /* 0x0000800a8cfc0981 */ /* 0x000762000c1e1900 */
        /* <DEDUP_REMOVED lines=9> */
[----:B------:R-:W2:Y:S07]  /*8830*/  LDSM.16.MT88.4 R132, [R0+0xd400] ;  /* 0x00d400000084783b */ /* 0x000eae0000004200 */
[C---:B-1----:R-:W-:Y:S08]  /*8840*/  HMMA.16816.F32 R12, R32.reuse, R28, R12 ;  /* 0x0000001c200c723c */ /* 0x042ff0000000180c */
[C---:B------:R-:W-:Y:S01]  /*8850*/  HMMA.16816.F32 R16, R32.reuse, R30, R16 ;  /* 0x0000001e2010723c */ /* 0x040fe20000001810 */
[----:B------:R-:W-:Y:S07]  /*8860*/  LDSM.16.M88.4 R28, [R204] ;  /* 0x00000000cc1c783b */ /* 0x000fee0000000200 */
[C---:B--2---:R-:W-:Y:S08]  /*8870*/  HMMA.16816.F32 R20, R32.reuse, R132, R20 ;  /* 0x000000842014723c */ /* 0x044ff00000001814 */
[----:B------:R-:W-:Y:S01]  /*8880*/  HMMA.16816.F32 R24, R32, R134, R24 ;  /* 0x000000862018723c */ /* 0x000fe20000001818 */
[----:B------:R-:W1:Y:S04]  /*8890*/  LDSM.16.MT88.4 R32, [R0+0x9800] ;  /* 0x009800000020783b */ /* 0x000e680000004200 */
[----:B------:R-:W2:Y:S03]  /*88a0*/  LDSM.16.MT88.4 R132, [R0+0xb800] ;  /* 0x00b800000084783b */ /* 0x000ea60000004200 */
[C---:B-1----:R-:W-:Y:S08]  /*88b0*/  HMMA.16816.F32 R4, R28.reuse, R32, R4 ;  /* 0x000000201c04723c */ /* 0x042ff00000001804 */
[C---:B------:R-:W-:Y:S01]  /*88c0*/  HMMA.16816.F32 R8, R28.reuse, R34, R8 ;  /* 0x000000221c08723c */ /* 0x040fe20000001808 */
[----:B------:R-:W1:Y:S07]  /*88d0*/  LDSM.16.MT88.4 R32, [R0+0xd800] ;  /* 0x00d800000020783b */ /* 0x000e6e0000004200 */
[C---:B--2---:R-:W-:Y:S08]  /*88e0*/  HMMA.16816.F32 R12, R28.reuse, R132, R12 ;  /* 0x000000841c0c723c */ /* 0x044ff0000000180c */
[C---:B------:R-:W-:Y:S01]  /*88f0*/  HMMA.16816.F32 R16, R28.reuse, R134, R16 ;  /* 0x000000861c10723c */ /* 0x040fe20000001810 */
[----:B------:R-:W-:Y:S07]  /*8900*/  LDSM.16.MT88.4 R132, [R0+0xbc00] ;  /* 0x00bc00000084783b */ /* 0x000fee0000004200 */
[C---:B-1----:R-:W-:Y:S08]  /*8910*/  HMMA.16816.F32 R20, R28.reuse, R32, R20 ;  /* 0x000000201c14723c */ /* 0x042ff00000001814 */
[----:B------:R-:W-:Y:S01]  /*8920*/  HMMA.16816.F32 R24, R28, R34, R24 ;  /* 0x000000221c18723c */ /* 0x000fe20000001818 */
[----:B------:R-:W-:Y:S04]  /*8930*/  LDSM.16.M88.4 R28, [R203] ;  /* 0x00000000cb1c783b */ /* 0x000fe80000000200 */
[----:B------:R-:W1:Y:S03]  /*8940*/  LDSM.16.MT88.4 R32, [R0+0x9c00] ;  /* 0x009c00000020783b */ /* 0x000e660000004200 */
[C---:B-1----:R-:W-:Y:S08]  /*8950*/  HMMA.16816.F32 R4, R28.reuse, R32, R4 ;  /* 0x000000201c04723c */ /* 0x042ff00000001804 */
[C---:B------:R-:W-:Y:S01]  /*8960*/  HMMA.16816.F32 R8, R28.reuse, R34, R8 ;  /* 0x000000221c08723c */ /* 0x040fe20000001808 */
[----:B------:R-:W1:Y:S07]  /*8970*/  LDSM.16.MT88.4 R32, [R0+0xdc00] ;  /* 0x00dc00000020783b */ /* 0x000e6e0000004200 */
[C---:B------:R-:W-:Y:S08]  /*8980*/  HMMA.16816.F32 R12, R28.reuse, R132, R12 ;  /* 0x000000841c0c723c */ /* 0x040ff0000000180c */
[C---:B------:R-:W-:Y:S01]  /*8990*/  HMMA.16816.F32 R16, R28.reuse, R134, R16 ;  /* 0x000000861c10723c */ /* 0x040fe20000001810 */
[----:B----4-:R-:W2:Y:S04]  /*89a0*/  @P0 LDG.E R143, [R140.64+0x20] ;  /* 0x0000200a8c8f0981 */ /* 0x010ea8000c1e1900 */
[----:B------:R-:W-:Y:S04]  /*89b0*/  LDSM.16.MT88.4 R132, [R0+0xc000] ;  /* 0x00c000000084783b */ /* 0x000fe80000004200 */
[----:B------:R-:W3:Y:S04]  /*89c0*/  @P0 LDG.E R144, [R140.64+0xa0] ;  /* 0x0000a00a8c900981 */ /* 0x000ee8000c1e1900 */
[----:B------:R-:W4:Y:S01]  /*89d0*/  @P0 LDG.E R145, [R140.64] ;  /* 0x0000000a8c910981 */ /* 0x000f22000c1e1900 */
[C---:B-1----:R-:W-:Y:S08]  /*89e0*/  HMMA.16816.F32 R20, R28.reuse, R32, R20 ;  /* 0x000000201c14723c */ /* 0x042ff00000001814 */
[----:B------:R-:W-:Y:S01]  /*89f0*/  HMMA.16816.F32 R24, R28, R34, R24 ;  /* 0x000000221c18723c */ /* 0x000fe20000001818 */
[----:B------:R-:W-:Y:S04]  /*8a00*/  LDSM.16.M88.4 R28, [R201+0x2000] ;  /* 0x00200000c91c783b */ /* 0x000fe80000000200 */
[----:B------:R-:W1:Y:S03]  /*8a10*/  LDSM.16.MT88.4 R32, [R0+0xa000] ;  /* 0x00a000000020783b */ /* 0x000e660000004200 */
[C---:B-1----:R-:W-:Y:S08]  /*8a20*/  HMMA.16816.F32 R4, R28.reuse, R32, R4 ;  /* 0x000000201c04723c */ /* 0x042ff00000001804 */
[C---:B------:R-:W-:Y:S01]  /*8a30*/  HMMA.16816.F32 R8, R28.reuse, R34, R8 ;  /* 0x000000221c08723c */ /* 0x040fe20000001808 */
[----:B------:R-:W1:Y:S07]  /*8a40*/  LDSM.16.MT88.4 R32, [R0+0xe000] ;  /* 0x00e000000020783b */ /* 0x000e6e0000004200 */
[C---:B------:R-:W-:Y:S08]  /*8a50*/  HMMA.16816.F32 R12, R28.reuse, R132, R12 ;  /* 0x000000841c0c723c */ /* 0x040ff0000000180c */
[C---:B------:R-:W-:Y:S01]  /*8a60*/  HMMA.16816.F32 R16, R28.reuse, R134, R16 ;  /* 0x000000861c10723c */ /* 0x040fe20000001810 */
[----:B------:R-:W-:Y:S07]  /*8a70*/  LDSM.16.MT88.4 R132, [R0+0xc400] ;  /* 0x00c400000084783b */ /* 0x000fee0000004200 */
        /* <DEDUP_REMOVED lines=17> */
[C---:B------:R-:W-:Y:S01]  /*8b90*/  HMMA.16816.F32 R12, R28.reuse, R132, R12 ;  /* 0x000000841c0c723c */ /* 0x040fe2000000180c */
[----:B--2---:R2:W-:Y:S07]  /*8ba0*/  @P0 STL [R1+0x4], R143 ;  /* 0x0000048f01000387 */ /* 0x0045ee0000100800 */
[C---:B------:R-:W-:Y:S01]  /*8bb0*/  HMMA.16816.F32 R16, R28.reuse, R134, R16 ;  /* 0x000000861c10723c */ /* 0x040fe20000001810 */
[----:B------:R-:W-:Y:S03]  /*8bc0*/  LDSM.16.MT88.4 R132, [R0+0xcc00] ;  /* 0x00cc00000084783b */ /* 0x000fe60000004200 */
[----:B--2---:R-:W-:Y:S04]  /*8bd0*/  IMAD.MOV.U32 R143, RZ, RZ, c[0x0][0x22c] ;  /* 0x00008b00ff8f7624 */ /* 0x004fe800078e00ff */
[----:B------:R-:W-:Y:S01]  /*8be0*/  IMAD R143, R143, c[0x0][0x1c0], RZ ;  /* 0x000070008f8f7a24 */ /* 0x000fe200078e02ff */
[C---:B-1----:R-:W-:Y:S03]  /*8bf0*/  HMMA.16816.F32 R20, R28.reuse, R32, R20 ;  /* 0x000000201c14723c */ /* 0x042fe60000001814 */
[----:B------:R-:W-:Y:S05]  /*8c00*/  IMAD.SHL.U32 R143, R143, 0x10, RZ ;  /* 0x000000108f8f7824 */ /* 0x000fea00078e00ff */
[----:B------:R-:W-:Y:S01]  /*8c10*/  HMMA.16816.F32 R24, R28, R34, R24 ;  /* 0x000000221c18723c */ /* 0x000fe20000001818 */
[----:B------:R-:W-:Y:S04]  /*8c20*/  LDSM.16.M88.4 R28, [R203+0x2000] ;  /* 0x00200000cb1c783b */ /* 0x000fe80000000200 */
[----:B------:R1:W2:Y:S02]  /*8c30*/  LDSM.16.MT88.4 R32, [R0+0xac00] ;  /* 0x00ac00000020783b */ /* 0x0002a40000004200 */
[----:B-1----:R-:W-:Y:S05]  /*8c40*/  IMAD.MOV.U32 R0, RZ, RZ, c[0x0][0x22c] ;  /* 0x00008b00ff007624 */ /* 0x002fea00078e00ff */
[----:B------:R-:W-:Y:S04]  /*8c50*/  IMAD R0, R0, c[0x0][0x1c0], RZ ;  /* 0x0000700000007a24 */ /* 0x000fe800078e02ff */
[----:B------:R-:W-:Y:S01]  /*8c60*/  IMAD R0, R0, 0x30, RZ ;  /* 0x0000003000007824 */ /* 0x000fe200078e02ff */
[C---:B--2---:R-:W-:Y:S07]  /*8c70*/  HMMA.16816.F32 R4, R28.reuse, R32, R4 ;  /* 0x000000201c04723c */ /* 0x044fee0000001804 */
[----:B------:R-:W-:Y:S01]  /*8c80*/  IMAD.MOV.U32 R32, RZ, RZ, R209 ;  /* 0x000000ffff207224 */ /* 0x000fe200078e00d1 */
[C---:B------:R-:W-:Y:S04]  /*8c90*/  HMMA.16816.F32 R8, R28.reuse, R34, R8 ;  /* 0x000000221c08723c */ /* 0x040fe80000001808 */
[----:B------:R-:W-:Y:S03]  /*8ca0*/  IMAD.MOV.U32 R33, RZ, RZ, R208 ;  /* 0x000000ffff217224 */ /* 0x000fe600078e00d0 */
[CC--:B------:R-:W-:Y:S01]  /*8cb0*/  LEA R34, P1, R142.reuse, R32.reuse, 0x2 ;  /* 0x000000208e227211 */ /* 0x0c0fe200078210ff */
[C---:B------:R-:W-:Y:S04]  /*8cc0*/  HMMA.16816.F32 R12, R28.reuse, R132, R12 ;  /* 0x000000841c0c723c */ /* 0x040fe8000000180c */
[-C--:B------:R-:W-:Y:S03]  /*8cd0*/  LEA.HI.X.SX32 R35, R142, R33.reuse, 0x2, P1 ;  /* 0x000000218e237211 */ /* 0x080fe600008f16ff */
[----:B------:R1:W-:Y:S01]  /*8ce0*/  RED.E.ADD.F32.FTZ.RN.STRONG.GPU [R32.64], R4 ;  /* 0x000000042000798e */ /* 0x0003e2000c10e78a */
[C---:B------:R-:W-:Y:S03]  /*8cf0*/  HMMA.16816.F32 R16, R28.reuse, R134, R16 ;  /* 0x000000861c10723c */ /* 0x040fe60000001810 */
[----:B------:R4:W-:Y:S01]  /*8d00*/  RED.E.ADD.F32.FTZ.RN.STRONG.GPU [R34.64], R5 ;  /* 0x000000052200798e */ /* 0x0009e2000c10e78a */
[CC--:B------:R-:W-:Y:S04]  /*8d10*/  LEA R132, P1, R146.reuse, R32.reuse, 0x2 ;  /* 0x0000002092847211 */ /* 0x0c0fe800078210ff */
[C---:B------:R-:W-:Y:S01]  /*8d20*/  HMMA.16816.F32 R20, R28.reuse, R136, R20 ;  /* 0x000000881c14723c */ /* 0x040fe20000001814 */
[----:B------:R-:W2:Y:S03]  /*8d30*/  LDL R137, [R1+0x18] ;  /* 0x0000180001897983 */ /* 0x000ea60000100800 */
[-C--:B------:R-:W-:Y:S01]  /*8d40*/  LEA.HI.X.SX32 R133, R146, R33.reuse, 0x2, P1 ;  /* 0x0000002192857211 */ /* 0x080fe200008f16ff */
[----:B------:R-:W2:Y:S01]  /*8d50*/  LDL R136, [R1+0x20] ;  /* 0x0000200001887983 */ /* 0x000ea20000100800 */
[----:B------:R-:W-:Y:S02]  /*8d60*/  IMAD.MOV.U32 R146, RZ, RZ, c[0x0][0x22c] ;  /* 0x00008b00ff927624 */ /* 0x000fe400078e00ff */
[----:B------:R-:W-:Y:S01]  /*8d70*/  HMMA.16816.F32 R24, R28, R138, R24 ;  /* 0x0000008a1c18723c */ /* 0x000fe20000001818 */
[----:B---3--:R3:W-:Y:S03]  /*8d80*/  @P0 STL [R1], R144 ;  /* 0x0000009001000387 */ /* 0x0087e60000100800 */
[----:B------:R-:W-:Y:S01]  /*8d90*/  IMAD R146, R146, c[0x0][0x1c0], RZ ;  /* 0x0000700092927a24 */ /* 0x000fe200078e02ff */
[----:B----4-:R4:W-:Y:S01]  /*8da0*/  @P0 STL [R1+0x8], R145 ;  /* 0x0000089101000387 */ /* 0x0109e20000100800 */
[CC--:B------:R-:W-:Y:S02]  /*8db0*/  LEA R134, P0, R143.reuse, R32.reuse, 0x2 ;  /* 0x000000208f867211 */ /* 0x0c0fe400078010ff */
[----:B------:R-:W-:Y:S04]  /*8dc0*/  IMAD R146, R146, 0x38, RZ ;  /* 0x0000003892927824 */ /* 0x000fe800078e02ff */
[-C--:B------:R-:W-:Y:S02]  /*8dd0*/  LEA.HI.X.SX32 R135, R143, R33.reuse, 0x2, P0 ;  /* 0x000000218f877211 */ /* 0x080fe400000f16ff */
[CC--:B-1----:R-:W-:Y:S03]  /*8de0*/  LEA R4, P1, R0.reuse, R32.reuse, 0x2 ;  /* 0x0000002000047211 */ /* 0x0c2fe600078210ff */
[----:B------:R-:W-:Y:S01]  /*8df0*/  RED.E.ADD.F32.FTZ.RN.STRONG.GPU [R134.64], R6 ;  /* 0x000000068600798e */ /* 0x000fe2000c10e78a */
[-C--:B------:R-:W-:Y:S03]  /*8e00*/  LEA.HI.X.SX32 R5, R0, R33.reuse, 0x2, P1 ;  /* 0x0000002100057211 */ /* 0x080fe600008f16ff */
[----:B------:R1:W-:Y:S04]  /*8e10*/  RED.E.ADD.F32.FTZ.RN.STRONG.GPU [R132.64], R7 ;  /* 0x000000078400798e */ /* 0x0003e8000c10e78a */
[----:B------:R-:W2:Y:S01]  /*8e20*/  LDL R0, [R1+0x1c] ;  /* 0x00001c0001007983 */ /* 0x000ea20000100800 */
[----:B---3--:R-:W-:Y:S02]  /*8e30*/  IMAD.MOV.U32 R144, RZ, RZ, c[0x0][0x22c] ;  /* 0x00008b00ff907624 */ /* 0x008fe400078e00ff */
[----:B----4-:R-:W-:Y:S02]  /*8e40*/  IMAD.MOV.U32 R145, RZ, RZ, c[0x0][0x22c] ;  /* 0x00008b00ff917624 */ /* 0x010fe400078e00ff */
[----:B------:R-:W-:Y:S02]  /*8e50*/  IMAD R144, R144, c[0x0][0x1c0], RZ ;  /* 0x0000700090907a24 */ /* 0x000fe400078e02ff */
[----:B------:R-:W-:Y:S02]  /*8e60*/  IMAD R145, R145, c[0x0][0x1c0], RZ ;  /* 0x0000700091917a24 */ /* 0x000fe400078e02ff */
[----:B------:R-:W-:Y:S02]  /*8e70*/  IMAD R144, R144, 0x28, RZ ;  /* 0x0000002890907824 */ /* 0x000fe400078e02ff */
[----:B------:R-:W-:Y:S03]  /*8e80*/  IMAD.SHL.U32 R145, R145, 0x20, RZ ;  /* 0x0000002091917824 */ /* 0x000fe600078e00ff */
[CC--:B------:R-:W-:Y:S02]  /*8e90*/  LEA R28, P2, R144.reuse, R32.reuse, 0x2 ;  /* 0x00000020901c7211 */ /* 0x0c0fe400078410ff */
[CC--:B------:R-:W-:Y:S02]  /*8ea0*/  LEA R30, P0, R145.reuse, R32.reuse, 0x2 ;  /* 0x00000020911e7211 */ /* 0x0c0fe400078010ff */
[-C--:B------:R-:W-:Y:S01]  /*8eb0*/  LEA.HI.X.SX32 R29, R144, R33.reuse, 0x2, P2 ;  /* 0x00000021901d7211 */ /* 0x080fe200010f16ff */
[----:B------:R-:W-:Y:S01]  /*8ec0*/  IMAD.MOV.U32 R144, RZ, RZ, c[0x0][0x22c] ;  /* 0x00008b00ff907624 */ /* 0x000fe200078e00ff */
[-C--:B------:R-:W-:Y:S01]  /*8ed0*/  LEA.HI.X.SX32 R31, R145, R33.reuse, 0x2, P0 ;  /* 0x00000021911f7211 */ /* 0x080fe200000f16ff */
[----:B-1----:R-:W3:Y:S01]  /*8ee0*/  LDL R132, [R1+0x14] ;  /* 0x0000140001847983 */ /* 0x002ee20000100800 */
[-C--:B------:R-:W-:Y:S01]  /*8ef0*/  LEA R6, P0, R146, R32.reuse, 0x2 ;  /* 0x0000002092067211 */ /* 0x080fe200078010ff */
[----:B------:R-:W-:Y:S01]  /*8f00*/  IMAD R144, R144, c[0x0][0x1c0], RZ ;  /* 0x0000700090907a24 */ /* 0x000fe200078e02ff */
[C---:B------:R-:W-:Y:S01]  /*8f10*/  IADD3 R133, R143.reuse, 0x40, RZ ;  /* 0x000000408f857810 */ /* 0x040fe20007ffe0ff */
[----:B------:R1:W-:Y:S01]  /*8f20*/  RED.E.ADD.F32.FTZ.RN.STRONG.GPU [R30.64], R8 ;  /* 0x000000081e00798e */ /* 0x0003e2000c10e78a */
[-C--:B------:R-:W-:Y:S01]  /*8f30*/  LEA.HI.X.SX32 R7, R146, R33.reuse, 0x2, P0 ;  /* 0x0000002192077211 */ /* 0x080fe200000f16ff */
[----:B------:R-:W-:Y:S01]  /*8f40*/  IMAD.SHL.U32 R144, R144, 0x10, RZ ;  /* 0x0000001090907824 */ /* 0x000fe200078e00ff */
[----:B------:R-:W-:Y:S01]  /*8f50*/  IADD3 R134, R143, 0x40, RZ ;  /* 0x000000408f867810 */ /* 0x000fe20007ffe0ff */
[----:B------:R4:W-:Y:S01]  /*8f60*/  RED.E.ADD.F32.FTZ.RN.STRONG.GPU [R28.64], R9 ;  /* 0x000000091c00798e */ /* 0x0009e2000c10e78a */
[----:B------:R-:W-:Y:S02]  /*8f70*/  IMAD.MOV.U32 R145, RZ, RZ, c[0x0][0x22c] ;  /* 0x00008b00ff917624 */ /* 0x000fe400078e00ff */
[----:B------:R-:W-:Y:S01]  /*8f80*/  IADD3 R144, R144, 0x20, RZ ;  /* 0x0000002090907810 */ /* 0x000fe20007ffe0ff */
[----:B------:R4:W-:Y:S01]  /*8f90*/  RED.E.ADD.F32.FTZ.RN.STRONG.GPU [R4.64], R10 ;  /* 0x0000000a0400798e */ /* 0x0009e2000c10e78a */
[----:B------:R-:W-:Y:S02]  /*8fa0*/  IMAD R145, R145, c[0x0][0x1c0], RZ ;  /* 0x0000700091917a24 */ /* 0x000fe400078e02ff */
[C---:B------:R-:W-:Y:S01]  /*8fb0*/  IMAD.IADD R133, R142.reuse, 0x1, R133 ;  /* 0x000000018e857824 */ /* 0x040fe200078e0285 */
[----:B------:R-:W-:Y:S01]  /*8fc0*/  RED.E.ADD.F32.FTZ.RN.STRONG.GPU [R6.64], R11 ;  /* 0x0000000b0600798e */ /* 0x000fe2000c10e78a */
[----:B------:R-:W-:Y:S02]  /*8fd0*/  IMAD.SHL.U32 R145, R145, 0x10, RZ ;  /* 0x0000001091917824 */ /* 0x000fe400078e00ff */
[C---:B------:R-:W-:Y:S01]  /*8fe0*/  IMAD.IADD R133, R142.reuse, 0x1, R133 ;  /* 0x000000018e857824 */ /* 0x040fe200078e0285 */
[----:B------:R4:W-:Y:S02]  /*8ff0*/  RED.E.ADD.F32.FTZ.RN.STRONG.GPU [R32.64+0x80], R12 ;  /* 0x0000800c2000798e */ /* 0x0009e4000c10e78a */
[----:B------:R-:W-:Y:S01]  /*9000*/  IADD3 R146, R145, 0x20, RZ ;  /* 0x0000002091927810 */ /* 0x000fe20007ffe0ff */
[----:B------:R-:W-:Y:S01]  /*9010*/  IMAD.IADD R133, R142, 0x1, R133 ;  /* 0x000000018e857824 */ /* 0x000fe200078e0285 */
[----:B------:R4:W-:Y:S03]  /*9020*/  RED.E.ADD.F32.FTZ.RN.STRONG.GPU [R34.64+0x80], R13 ;  /* 0x0000800d2200798e */ /* 0x0009e6000c10e78a */
[----:B------:R-:W-:Y:S01]  /*9030*/  IMAD.IADD R146, R147, 0x1, R146 ;  /* 0x0000000193927824 */ /* 0x000fe200078e0292 */
[C---:B-1----:R-:W-:Y:S02]  /*9040*/  IADD3 R31, R143.reuse, 0x40, RZ ;  /* 0x000000408f1f7810 */ /* 0x042fe40007ffe0ff */
[----:B------:R-:W-:Y:S02]  /*9050*/  IADD3 R30, R143, 0x40, RZ ;  /* 0x000000408f1e7810 */ /* 0x000fe40007ffe0ff */
[-C--:B----4-:R-:W-:Y:S01]  /*9060*/  LEA R28, P1, R146, R32.reuse, 0x2 ;  /* 0x00000020921c7211 */ /* 0x090fe200078210ff */
[C---:B------:R-:W-:Y:S02]  /*9070*/  IMAD.IADD R31, R142.reuse, 0x1, R31 ;  /* 0x000000018e1f7824 */ /* 0x040fe400078e021f */
[----:B------:R-:W-:Y:S01]  /*9080*/  IMAD.IADD R30, R142, 0x1, R30 ;  /* 0x000000018e1e7824 */ /* 0x000fe200078e021e */
[-C--:B------:R-:W-:Y:S02]  /*9090*/  LEA R4, P0, R144, R32.reuse, 0x2 ;  /* 0x0000002090047211 */ /* 0x080fe400078010ff */
[-C--:B------:R-:W-:Y:S01]  /*90a0*/  LEA.HI.X.SX32 R29, R146, R33.reuse, 0x2, P1 ;  /* 0x00000021921d7211 */ /* 0x080fe200008f16ff */
[----:B------:R-:W-:Y:S01]  /*90b0*/  IMAD.IADD R30, R142, 0x1, R30 ;  /* 0x000000018e1e7824 */ /* 0x000fe200078e021e */
[-C--:B------:R-:W-:Y:S02]  /*90c0*/  LEA.HI.X.SX32 R5, R144, R33.reuse, 0x2, P0 ;  /* 0x0000002190057211 */ /* 0x080fe400000f16ff */
[C---:B------:R-:W-:Y:S02]  /*90d0*/  IADD3 R144, R145.reuse, 0x20, RZ ;  /* 0x0000002091907810 */ /* 0x040fe40007ffe0ff */
[----:B------:R-:W-:Y:S01]  /*90e0*/  IADD3 R145, R145, 0x20, RZ ;  /* 0x0000002091917810 */ /* 0x000fe20007ffe0ff */
[----:B------:R1:W-:Y:S01]  /*90f0*/  RED.E.ADD.F32.FTZ.RN.STRONG.GPU [R4.64], R14 ;  /* 0x0000000e0400798e */ /* 0x0003e2000c10e78a */
[-C--:B------:R-:W-:Y:S01]  /*9100*/  LEA R12, P4, R31, R32.reuse, 0x2 ;  /* 0x000000201f0c7211 */ /* 0x080fe200078810ff */
[C---:B------:R-:W-:Y:S02]  /*9110*/  IMAD.IADD R144, R147.reuse, 0x1, R144 ;  /* 0x0000000193907824 */ /* 0x040fe400078e0290 */
[C---:B------:R-:W-:Y:S01]  /*9120*/  IMAD.IADD R145, R147.reuse, 0x1, R145 ;  /* 0x0000000193917824 */ /* 0x040fe200078e0291 */
[----:B------:R4:W-:Y:S01]  /*9130*/  RED.E.ADD.F32.FTZ.RN.STRONG.GPU [R28.64], R15 ;  /* 0x0000000f1c00798e */ /* 0x0009e2000c10e78a */
[----:B------:R-:W-:Y:S01]  /*9140*/  IMAD.IADD R144, R147, 0x1, R144 ;  /* 0x0000000193907824 */ /* 0x000fe200078e0290 */
[-C--:B------:R-:W-:Y:S01]  /*9150*/  LEA.HI.X.SX32 R13, R31, R33.reuse, 0x2, P4 ;  /* 0x000000211f0d7211 */ /* 0x080fe200020f16ff */
[C---:B------:R-:W-:Y:S02]  /*9160*/  IMAD.IADD R145, R147.reuse, 0x1, R145 ;  /* 0x0000000193917824 */ /* 0x040fe400078e0291 */
[----:B------:R-:W-:Y:S03]  /*9170*/  IMAD.IADD R144, R147, 0x1, R144 ;  /* 0x0000000193907824 */ /* 0x000fe600078e0290 */
[CC--:B------:R-:W-:Y:S02]  /*9180*/  LEA R10, P0, R145.reuse, R32.reuse, 0x2 ;  /* 0x00000020910a7211 */ /* 0x0c0fe400078010ff */
[CC--:B------:R-:W-:Y:S02]  /*9190*/  LEA R8, P2, R144.reuse, R32.reuse, 0x2 ;  /* 0x0000002090087211 */ /* 0x0c0fe400078410ff */
[-C--:B------:R-:W-:Y:S02]  /*91a0*/  LEA.HI.X.SX32 R11, R145, R33.reuse, 0x2, P0 ;  /* 0x00000021910b7211 */ /* 0x080fe400000f16ff */
[-C--:B------:R-:W-:Y:S03]  /*91b0*/  LEA.HI.X.SX32 R9, R144, R33.reuse, 0x2, P2 ;  /* 0x0000002190097211 */ /* 0x080fe600010f16ff */
[----:B------:R4:W-:Y:S04]  /*91c0*/  RED.E.ADD.F32.FTZ.RN.STRONG.GPU [R10.64], R16 ;  /* 0x000000100a00798e */ /* 0x0009e8000c10e78a */
[----:B------:R4:W-:Y:S01]  /*91d0*/  RED.E.ADD.F32.FTZ.RN.STRONG.GPU [R8.64], R17 ;  /* 0x000000110800798e */ /* 0x0009e2000c10e78a */
[CC--:B-1----:R-:W-:Y:S04]  /*91e0*/  LEA R14, P5, R134.reuse, R32.reuse, 0x2 ;  /* 0x00000020860e7211 */ /* 0x0c2fe800078a10ff */
[-C--:B----4-:R-:W-:Y:S02]  /*91f0*/  LEA.HI.X.SX32 R15, R134, R33.reuse, 0x2, P5 ;  /* 0x00000021860f7211 */ /* 0x090fe400028f16ff */
[CC--:B------:R-:W-:Y:S02]  /*9200*/  LEA R10, P3, R30.reuse, R32.reuse, 0x2 ;  /* 0x000000201e0a7211 */ /* 0x0c0fe400078610ff */
        /* <DEDUP_REMOVED lines=23> */
[----:B------:R-:W-:Y:S01]  /*9380*/  LDSM.16.MT88.4 R16, [R3+0x1000] ;  /* 0x001000000310783b */ /* 0x000fe20000004200 */
[C---:B---3--:R-:W-:Y:S03]  /*9390*/  LEA R6, P1, R132.reuse, R32, 0x2 ;  /* 0x0000002084067211 */ /* 0x048fe600078210ff */
[----:B------:R-:W-:Y:S01]  /*93a0*/  LDSM.16.MT88.4 R20, [R3+0x400] ;  /* 0x000400000314783b */ /* 0x000fe20000004200 */
[----:B------:R-:W-:Y:S02]  /*93b0*/  LEA.HI.X.SX32 R7, R132, R33, 0x2, P1 ;  /* 0x0000002184077211 */ /* 0x000fe400008f16ff */
[----:B------:R-:W-:Y:S01]  /*93c0*/  PLOP3.LUT P1, PT, PT, PT, UP0, 0x80, 0x0 ;  /* 0x000000000000781c */ /* 0x000fe20003f2f008 */
[----:B------:R-:W-:Y:S01]  /*93d0*/  LDSM.16.MT88.4 R32, [R2+0xf800] ;  /* 0x00f800000220783b */ /* 0x000fe20000004200 */
[----:B------:R-:W-:Y:S03]  /*93e0*/  @UP2 UIADD3 UR18, UP0, UR18, -0x100, URZ ;  /* 0xffffff0012122890 */ /* 0x000fe6000ff1e03f */
[----:B------:R-:W-:Y:S01]  /*93f0*/  RED.E.ADD.F32.FTZ.RN.STRONG.GPU [R6.64], R26 ;  /* 0x0000001a0600798e */ /* 0x000fe2000c10e78a */
[----:B------:R-:W-:Y:S03]  /*9400*/  @UP2 UIADD3.X UR17, UR17, -0x1, URZ, UP0, !UPT ;  /* 0xffffffff11112890 */ /* 0x000fe600087fe43f */
[----:B------:R-:W-:Y:S04]  /*9410*/  RED.E.ADD.F32.FTZ.RN.STRONG.GPU [R4.64], R27 ;  /* 0x0000001b0400798e */ /* 0x000fe8000c10e78a */
[----:B------:R-:W1:Y:S01]  /*9420*/  LDSM.16.MT88.4 R4, [R2+0xf000] ;  /* 0x00f000000204783b */ /* 0x000e620000004200 */
[----:B------:R-:W-:Y:S03]  /*9430*/  @P1 IADD3 R0, R3, 0x3000, RZ ;  /* 0x0000300003001810 */ /* 0x000fe60007ffe0ff */
        /* <DEDUP_REMOVED lines=277> */
.L_x_691:
        /* <DEDUP_REMOVED lines=18> */
.L_x_692:
        /* <DEDUP_REMOVED lines=11> */
[----:B------:R-:W-:-:S03]  /*a760*/  IMAD.WIDE.U32 R4, R0, c[0x0][0x3a0], R6 ;  /* 0x0000e80000047a25 */ /* 0x000fc600078e0006 */
[----:B------:R-:W-:Y:S02]  /*a770*/  UIMAD UR4, UR25, UR5, UR4 ;  /* 0x00000005190472a4 */ /* 0x000fe4000f8e0204 */
[----:B------:R-:W-:-:S04]  /*a780*/  IADD3 R4, P0, R4, UR14, RZ ;  /* 0x0000000e04047c10 */ /* 0x000fc8000ff1e0ff */
[----:B------:R-:W-:Y:S01]  /*a790*/  IMAD.U32 R8, RZ, RZ, UR4 ;  /* 0x00000004ff087e24 */ /* 0x000fe2000f8e00ff */
[----:B------:R-:W-:Y:S02]  /*a7a0*/  ULDC.64 UR4, c[0x0][0x3b8] ;  /* 0x0000ee0000047ab9 */ /* 0x000fe40000000a00 */
[----:B------:R-:W-:Y:S01]  /*a7b0*/  UIMAD UR4, UR60, UR4, URZ ;  /* 0x000000043c0472a4 */ /* 0x000fe2000f8e023f */
[----:B------:R2:W3:Y:S01]  /*a7c0*/  LDS.128 R36, [R3+0xa000] ;  /* 0x00a0000003247984 */ /* 0x0004e20000000c00 */
        /* <DEDUP_REMOVED lines=36> */
.L_x_694:
[----:B------:R-:W-:Y:S05]  /*aa10*/  BSYNC B0 ;  /* 0x0000000000007941 */ /* 0x000fea0003800000 */
.L_x_693:
        /* <DEDUP_REMOVED lines=20> */
.L_x_696:
[----:B------:R-:W-:Y:S05]  /*ab60*/  BSYNC B0 ;  /* 0x0000000000007941 */ /* 0x000fea0003800000 */
.L_x_695:
        /* <DEDUP_REMOVED lines=30> */
.L_x_698:
[----:B------:R-:W-:Y:S05]  /*ad50*/  BSYNC B0 ;  /* 0x0000000000007941 */ /* 0x000fea0003800000 */
.L_x_697:
        /* <DEDUP_REMOVED lines=16> */
.L_x_672:
[----:B------:R-:W-:Y:S05]  /*ae60*/  BSYNC B1 ;  /* 0x0000000000017941 */ /* 0x000fea0003800000 */
.L_x_658:
        /* <DEDUP_REMOVED lines=11> */
.L_x_699:
[----:B------:R-:W-:Y:S05]  /*af20*/  EXIT ;  /* 0x000000000000794d */ /* 0x000fea0003800000 */
.L_x_701:
        /* <DEDUP_REMOVED lines=13> */
.L_x_1294:


//--------------------- .text._ZN5flash44flash_bwd_dq_dk_dv_loop_seqk_parallel_kernelI23Flash_bwd_kernel_traitsILi96ELi64ELi128ELi8ELi2ELi4ELi4ELb1ELb0EN7cutlass6half_tE19Flash_kernel_traitsILi96ELi64ELi128ELi8ES3_EELb0ELb0ELb1ELb1ELb0ELb0ELb1EEEvNS_16Flash_bwd_paramsE --------------------------
	.section	.text._ZN5flash44flash_bwd_dq_dk_dv_loop_seqk_parallel_kernelI23Flash_bwd_kernel_traitsILi96ELi64ELi128ELi8ELi2ELi4ELi4ELb1ELb0EN7cutlass6half_tE19Flash_kernel_traitsILi96ELi64ELi128ELi8ES3_EELb0ELb0ELb1ELb1ELb0ELb0ELb1EEEvNS_16Flash_bwd_paramsE,"ax",@progbits
	.sectioninfo	@"SHI_REGISTERS=255"
	.align	128
        .global         _ZN5flash44flash_bwd_dq_dk_dv_loop_seqk_parallel_kernelI23Flash_bwd_kernel_traitsILi96ELi64ELi128ELi8ELi2ELi4ELi4ELb1ELb0EN7cutlass6half_tE19Flash_kernel_traitsILi96ELi64ELi128ELi8ES3_EELb0ELb0ELb1ELb1ELb0ELb0ELb1EEEvNS_16Flash_bwd_paramsE
        .type           _ZN5flash44flash_bwd_dq_dk_dv_loop_seqk_parallel_kernelI23Flash_bwd_kernel_traitsILi96ELi64ELi128ELi8ELi2ELi4ELi4ELb1ELb0EN7cutlass6half_tE19Flash_kernel_traitsILi96ELi64ELi128ELi8ES3_EELb0ELb0ELb1ELb1ELb0ELb0ELb1EEEvNS_16Flash_bwd_paramsE,@function
        .size           _ZN5flash44flash_bwd_dq_dk_dv_loop_seqk_parallel_kernelI23Flash_bwd_kernel_traitsILi96ELi64ELi128ELi8ELi2ELi4ELi4ELb1ELb0EN7cutlass6half_tE19Flash_kernel_traitsILi96ELi64ELi128ELi8ES3_EELb0ELb0ELb1ELb1ELb0ELb0ELb1EEEvNS_16Flash_bwd_paramsE,(.L_x_1295 - _ZN5flash44flash_bwd_dq_dk_dv_loop_seqk_parallel_kernelI23Flash_bwd_kernel_traitsILi96ELi64ELi128ELi8ELi2ELi4ELi4ELb1ELb0EN7cutlass6half_tE19Flash_kernel_traitsILi96ELi64ELi128ELi8ES3_EELb0ELb0ELb1ELb1ELb0ELb0ELb1EEEvNS_16Flash_bwd_paramsE)
        .other          _ZN5flash44flash_bwd_dq_dk_dv_loop_seqk_parallel_kernelI23Flash_bwd_kernel_traitsILi96ELi64ELi128ELi8ELi2ELi4ELi4ELb1ELb0EN7cutlass6half_tE19Flash_kernel_traitsILi96ELi64ELi128ELi8ES3_EELb0ELb0ELb1ELb1ELb0ELb0ELb1EEEvNS_16Flash_bwd_paramsE,@"STO_CUDA_ENTRY STV_DEFAULT"
_ZN5flash44flash_bwd_dq_dk_dv_loop_seqk_parallel_kernelI23Flash_bwd_kernel_traitsILi96ELi64ELi128ELi8ELi2ELi4ELi4ELb1ELb0EN7cutlass6half_tE19Flash_kernel_traitsILi96ELi64ELi128ELi8ES3_EELb0ELb0ELb1ELb1ELb0ELb0ELb1EEEvNS_16Flash_bwd_paramsE:
.text._ZN5flash44flash_bwd_dq_dk_dv_loop_seqk_parallel_kernelI23Flash_bwd_kernel_traitsILi96ELi64ELi128ELi8ELi2ELi4ELi4ELb1ELb0EN7cutlass6half_tE19Flash_kernel_traitsILi96ELi64ELi128ELi8ES3_EELb0ELb0ELb1ELb1ELb0ELb0ELb1EEEvNS_16Flash_bwd_paramsE:
        /* <DEDUP_REMOVED lines=60> */
[----:B------:R-:W-:Y:S01]  /*03c0*/  STL [R1+0x10], R22 ;  /* 0x0000101601007387 */ /* 0x000fe20000100800 */
        /* <DEDUP_REMOVED lines=29> */
[----:B------:R-:W-:Y:S01]  /*05a0*/  ULDC UR44, c[0x0][0x2e8] ;  /* 0x0000ba00002c7ab9 */ /* 0x000fe20000000800 */
[----:B------:R-:W-:Y:S01]  /*05b0*/  LOP3.LUT R0, R0, R3, RZ, 0x3c, !PT ;  /* 0x0000000300007212 */ /* 0x000fe200078e3cff */
[----:B------:R-:W-:Y:S01]  /*05c0*/  ULOP3.LUT UR60, UR38, UR60, URZ, 0x3c, !UPT ;  /* 0x0000003c263c7292 */ /* 0x000fe2000f8e3c3f */
[----:B------:R-:W-:Y:S01]  /*05d0*/  LEA.HI R19, R2, R10, RZ, 0x2 ;  /* 0x0000000a02137211 */ /* 0x000fe200078f10ff */
[----:B------:R-:W-:Y:S01]  /*05e0*/  USHF.R.S32.HI UR61, URZ, 0x1f, UR38 ;  /* 0x0000001f3f3d7899 */ /* 0x000fe20008011426 */
[----:B------:R-:W-:Y:S01]  /*05f0*/  SHF.R.S32.HI R3, RZ, 0x1f, R6 ;  /* 0x0000001fff037819 */ /* 0x000fe20000011406 */
[----:B------:R-:W-:Y:S01]  /*0600*/  IMAD.U32 R0, R4, 0x20, R0 ;  /* 0x0000002004007824 */ /* 0x000fe200078e0000 */
[----:B------:R-:W-:Y:S01]  /*0610*/  LEA.HI R2, R11, R11, RZ, 0x1 ;  /* 0x0000000b0b027211 */ /* 0x000fe200078f08ff */
[----:B------:R-:W-:Y:S01]  /*0620*/  UISETP.NE.AND UP6, UPT, UR10, URZ, UPT ;  /* 0x0000003f0a00728c */ /* 0x000fe2000bfc5270 */
[----:B------:R-:W-:Y:S01]  /*0630*/  LEA.HI R10, R3, R6, RZ, 0x3 ;  /* 0x00000006030a7211 */ /* 0x000fe200078f18ff */
[----:B------:R-:W-:Y:S01]  /*0640*/  UIMAD.WIDE.U32 UR46, UR40, UR48, URZ ;  /* 0x00000030282e72a5 */ /* 0x000fe2000f8e003f */
[----:B------:R1:W-:Y:S01]  /*0650*/  STL [R1+0x44], R0 ;  /* 0x0000440001007387 */ /* 0x0003e20000100800 */
[----:B------:R-:W-:Y:S01]  /*0660*/  LOP3.LUT R3, R2, 0x3fffffe, RZ, 0xc0, !PT ;  /* 0x03fffffe02037812 */ /* 0x000fe200078ec0ff */
[----:B------:R-:W-:Y:S01]  /*0670*/  UIMAD UR55, UR41, UR48, URZ ;  /* 0x00000030293772a4 */ /* 0x000fe2000f8e023f */
[----:B------:R-:W-:Y:S01]  /*0680*/  SHF.R.S32.HI R9, RZ, 0x6, R13 ;  /* 0x00000006ff097819 */ /* 0x000fe2000001140d */
[----:B------:R-:W-:Y:S01]  /*0690*/  USHF.R.S32.HI UR57, URZ, 0x1f, UR51 ;  /* 0x0000001f3f397899 */ /* 0x000fe20008011433 */
[----:B------:R-:W-:Y:S01]  /*06a0*/  LOP3.LUT R5, R10, 0xfffffff8, RZ, 0xc0, !PT ;  /* 0xfffffff80a057812 */ /* 0x000fe200078ec0ff */
[----:B------:R-:W-:Y:S01]  /*06b0*/  IMAD.IADD R7, R11, 0x1, -R3 ;  /* 0x000000010b077824 */ /* 0x000fe200078e0a03 */
[----:B------:R-:W-:Y:S01]  /*06c0*/  SHF.R.S32.HI R2, RZ, 0x1, R2 ;  /* 0x00000001ff027819 */ /* 0x000fe20000011402 */
[----:B------:R-:W-:Y:S01]  /*06d0*/  IMAD R3, R9, 0x4, R15 ;  /* 0x0000000409037824 */ /* 0x000fe200078e020f */
[----:B------:R-:W-:Y:S01]  /*06e0*/  LOP3.LUT P2, RZ, R8, 0x2, RZ, 0xc0, !PT ;  /* 0x0000000208ff7812 */ /* 0x000fe2000784c0ff */
[----:B------:R-:W-:Y:S01]  /*06f0*/  IMAD.IADD R13, R6, 0x1, -R5 ;  /* 0x00000001060d7824 */ /* 0x000fe200078e0a05 */
[C---:B------:R-:W-:Y:S01]  /*0700*/  LOP3.LUT P4, RZ, R2.reuse, 0x2, RZ, 0xc0, !PT ;  /* 0x0000000202ff7812 */ /* 0x040fe2000788c0ff */
[----:B------:R-:W-:Y:S01]  /*0710*/  IMAD R17, R3, 0x8, R7 ;  /* 0x0000000803117824 */ /* 0x000fe200078e0207 */
[----:B------:R-:W-:Y:S01]  /*0720*/  UIMAD UR54, UR4, UR54, URZ ;  /* 0x00000036043672a4 */ /* 0x000fe2000f8e023f */
[----:B------:R-:W-:Y:S01]  /*0730*/  IMAD.SHL.U32 R3, R11, 0x40, RZ ;  /* 0x000000400b037824 */ /* 0x000fe200078e00ff */
[C---:B------:R-:W-:Y:S01]  /*0740*/  LOP3.LUT P5, RZ, R13.reuse, 0x2, RZ, 0xc0, !PT ;  /* 0x000000020dff7812 */ /* 0x040fe200078ac0ff */
[----:B------:R-:W-:Y:S01]  /*0750*/  @!UP5 UIMAD UR53, UR5, UR53, URZ ;  /* 0x000000350535d2a4 */ /* 0x000fe2000f8e023f */
[----:B------:R-:W-:Y:S01]  /*0760*/  LOP3.LUT P6, RZ, R13, 0x4, RZ, 0xc0, !PT ;  /* 0x000000040dff7812 */ /* 0x000fe200078cc0ff */
[----:B------:R-:W-:Y:S01]  /*0770*/  USHF.R.S32.HI UR52, URZ, 0x1f, UR45 ;  /* 0x0000001f3f347899 */ /* 0x000fe2000801142d */
[----:B------:R-:W-:Y:S01]  /*0780*/  LOP3.LUT R5, R3, 0x1c0, RZ, 0xc0, !PT ;  /* 0x000001c003057812 */ /* 0x000fe200078ec0ff */
[----:B------:R-:W-:Y:S01]  /*0790*/  IMAD.SHL.U32 R3, R2, 0x40, RZ ;  /* 0x0000004002037824 */ /* 0x000fe200078e00ff */
[C---:B------:R-:W-:Y:S01]  /*07a0*/  SEL R218, R222.reuse, 0xffffffe0, !P5 ;  /* 0xffffffe0deda7807 */ /* 0x040fe20006800000 */
[----:B------:R-:W-:Y:S01]  /*07b0*/  UMOV UR43, 0xffffd000 ;  /* 0xffffd000002b7882 */ /* 0x000fe20000000000 */
[----:B------:R-:W-:-:S02]  /*07c0*/  SEL R213, R222, 0xffffffe0, !P4 ;  /* 0xffffffe0ded57807 */ /* 0x000fc40006000000 */
[----:B-1----:R-:W-:Y:S02]  /*07d0*/  LEA.HI R0, R6, R6, RZ, 0x1 ;  /* 0x0000000606007211 */ /* 0x002fe400078f08ff */
[----:B------:R-:W-:Y:S02]  /*07e0*/  SEL R219, R219, 0x40, P6 ;  /* 0x00000040dbdb7807 */ /* 0x000fe40003000000 */
[----:B------:R-:W-:-:S05]  /*07f0*/  LOP3.LUT R4, R0, 0x7fffffe, RZ, 0xc0, !PT ;  /* 0x07fffffe00047812 */ /* 0x000fca00078ec0ff */
[----:B------:R-:W-:Y:S01]  /*0800*/  IMAD.IADD R16, R6, 0x1, -R4 ;  /* 0x0000000106107824 */ /* 0x000fe200078e0a04 */
[----:B------:R-:W-:Y:S02]  /*0810*/  LOP3.LUT R4, R8, 0x1, RZ, 0xc0, !PT ;  /* 0x0000000108047812 */ /* 0x000fe400078ec0ff */
[--C-:B------:R-:W-:Y:S02]  /*0820*/  SHF.R.S32.HI R6, RZ, 0x1, R0.reuse ;  /* 0x00000001ff067819 */ /* 0x100fe40000011400 */
[----:B------:R-:W-:Y:S02]  /*0830*/  ISETP.NE.U32.AND P3, PT, R4, 0x1, PT ;  /* 0x000000010400780c */ /* 0x000fe40003f65070 */
[----:B------:R-:W-:Y:S01]  /*0840*/  SHF.R.S32.HI R4, RZ, 0x1f, R0 ;  /* 0x0000001fff047819 */ /* 0x000fe20000011400 */
[----:B------:R-:W-:Y:S01]  /*0850*/  IMAD.SHL.U32 R0, R12, 0x10, RZ ;  /* 0x000000100c007824 */ /* 0x000fe200078e00ff */
[----:B------:R-:W-:Y:S02]  /*0860*/  SEL R243, R243, 0x10, !P3 ;  /* 0x00000010f3f37807 */ /* 0x000fe40005800000 */
[----:B------:R-:W-:-:S02]  /*0870*/  LEA.HI R4, R4, R6, RZ, 0x2 ;  /* 0x0000000604047211 */ /* 0x000fc400078f10ff */
[----:B------:R-:W-:Y:S02]  /*0880*/  LOP3.LUT R2, R5, 0x30, R0, 0xf8, !PT ;  /* 0x0000003005027812 */ /* 0x000fe400078ef800 */
[----:B------:R-:W-:Y:S02]  /*0890*/  LOP3.LUT R0, R3, 0xc0, RZ, 0xc0, !PT ;  /* 0x000000c003007812 */ /* 0x000fe400078ec0ff */
[----:B------:R-:W-:Y:S02]  /*08a0*/  LOP3.LUT R3, R4, 0xfffffffc, RZ, 0xc0, !PT ;  /* 0xfffffffc04037812 */ /* 0x000fe400078ec0ff */
[--C-:B------:R-:W-:Y:S02]  /*08b0*/  LOP3.LUT R4, R2, 0x8, R14.reuse, 0xf8, !PT ;  /* 0x0000000802047812 */ /* 0x100fe400078ef80e */
[----:B------:R-:W-:Y:S01]  /*08c0*/  LOP3.LUT R2, R0, 0x8, R14, 0xf8, !PT ;  /* 0x0000000800027812 */ /* 0x000fe200078ef80e */
[----:B------:R-:W-:Y:S01]  /*08d0*/  IMAD.IADD R11, R6, 0x1, -R3 ;  /* 0x00000001060b7824 */ /* 0x000fe200078e0a03 */
[----:B------:R-:W-:Y:S01]  /*08e0*/  SHF.R.U32.HI R0, RZ, 0x3, R0 ;  /* 0x00000003ff007819 */ /* 0x000fe20000011600 */
[----:B------:R-:W-:-:S02]  /*08f0*/  IMAD.SHL.U32 R3, R9, 0x20, RZ ;  /* 0x0000002009037824 */ /* 0x000fc400078e00ff */
[----:B------:R-:W-:Y:S01]  /*0900*/  IMAD.SHL.U32 R6, R18, 0x2, RZ ;  /* 0x0000000212067824 */ /* 0x000fe200078e00ff */
[----:B------:R-:W-:Y:S02]  /*0910*/  LOP3.LUT R214, R2, R0, RZ, 0x3c, !PT ;  /* 0x0000000002d67212 */ /* 0x000fe400078e3cff */
[----:B------:R-:W-:Y:S02]  /*0920*/  SHF.R.U32.HI R0, RZ, 0x3, R5 ;  /* 0x00000003ff007819 */ /* 0x000fe40000011605 */
[----:B------:R-:W-:Y:S01]  /*0930*/  LEA.HI R5, R8, R8, RZ, 0x1 ;  /* 0x0000000808057211 */ /* 0x000fe200078f08ff */
[----:B------:R-:W-:Y:S01]  /*0940*/  IMAD.U32 R214, R17, 0x20, R214 ;  /* 0x0000002011d67824 */ /* 0x000fe200078e00d6 */
[----:B------:R-:W-:Y:S02]  /*0950*/  LOP3.LUT R14, R4, R0, RZ, 0x3c, !PT ;  /* 0x00000000040e7212 */ /* 0x000fe400078e3cff */
[----:B------:R-:W-:Y:S01]  /*0960*/  LOP3.LUT R0, R5, 0x3fffffe, RZ, 0xc0, !PT ;  /* 0x03fffffe05007812 */ /* 0x000fe200078ec0ff */
[C---:B------:R-:W-:Y:S01]  /*0970*/  IMAD R213, R214.reuse, 0x2, R213 ;  /* 0x00000002d6d57824 */ /* 0x040fe200078e02d5 */
[----:B------:R-:W-:Y:S01]  /*0980*/  SHF.R.S32.HI R2, RZ, 0x3, R10 ;  /* 0x00000003ff027819 */ /* 0x000fe2000001140a */
[----:B------:R-:W-:Y:S01]  /*0990*/  IMAD.SHL.U32 R214, R214, 0x2, RZ ;  /* 0x00000002d6d67824 */ /* 0x000fe200078e00ff */
[----:B------:R-:W-:Y:S01]  /*09a0*/  LOP3.LUT P0, RZ, R11, 0x2, RZ, 0xc0, !PT ;  /* 0x000000020bff7812 */ /* 0x000fe2000780c0ff */
[----:B------:R-:W-:-:S02]  /*09b0*/  IMAD.IADD R7, R8, 0x1, -R0 ;  /* 0x0000000108077824 */ /* 0x000fc400078e0a00 */
[----:B------:R-:W-:Y:S01]  /*09c0*/  IMAD.SHL.U32 R0, R8, 0x40, RZ ;  /* 0x0000004008007824 */ /* 0x000fe200078e00ff */
[----:B------:R-:W-:Y:S01]  /*09d0*/  SEL R222, R222, 0xffffffe0, !P0 ;  /* 0xffffffe0dede7807 */ /* 0x000fe20004000000 */
[----:B------:R-:W-:Y:S02]  /*09e0*/  IMAD R16, R2, 0x8, R16 ;  /* 0x0000000802107824 */ /* 0x000fe400078e0210 */
[----:B------:R-:W-:Y:S01]  /*09f0*/  IMAD R217, R12, 0x2, R2 ;  /* 0x000000020cd97824 */ /* 0x000fe200078e0202 */
[----:B------:R-:W-:Y:S02]  /*0a00*/  LOP3.LUT R0, R0, 0x1c0, RZ, 0xc0, !PT ;  /* 0x000001c000007812 */ /* 0x000fe400078ec0ff */
[----:B------:R-:W-:Y:S02]  /*0a10*/  SHF.R.S32.HI R2, RZ, 0x7, R20 ;  /* 0x00000007ff027819 */ /* 0x000fe40000011414 */
        /* <DEDUP_REMOVED lines=70> */
.L_x_745:
        /* <DEDUP_REMOVED lines=53> */
.L_x_702:
        /* <DEDUP_REMOVED lines=67> */
.L_x_704:
        /* <DEDUP_REMOVED lines=18> */
.L_x_705:
        /* <DEDUP_REMOVED lines=71> */
.L_x_706:
[----:B------:R-:W-:Y:S02]  /*1b90*/  UMOV UR11, UR54 ;  /* 0x00000036000b7c82 */ /* 0x000fe40008000000 */
.L_x_707:
[----:B------:R-:W2:Y:S04]  /*1ba0*/  LDL.64 R4, [R1+0x10] ;  /* 0x0000100001047983 */ /* 0x000ea80000100a00 */
[----:B------:R1:W2:Y:S01]  /*1bb0*/  LDL.64 R22, [R1+0x10] ;  /* 0x0000100001167983 */ /* 0x0002a20000100a00 */
[----:B------:R-:W-:Y:S01]  /*1bc0*/  UIADD3 UR8, UP4, UP3, UR8, UR45, UR51 ;  /* 0x0000002d08087290 */ /* 0x000fe2000fb9e033 */
[----:B------:R-:W-:Y:S01]  /*1bd0*/  IMAD.U32 R9, RZ, RZ, UR20 ;  /* 0x00000014ff097e24 */ /* 0x000fe2000f8e00ff */
[----:B------:R-:W-:Y:S01]  /*1be0*/  UMOV UR18, 0x4 ;  /* 0x0000000400127882 */ /* 0x000fe20000000000 */
[----:B------:R-:W3:Y:S01]  /*1bf0*/  S2R R18, SR_TID.X ;  /* 0x0000000000127919 */ /* 0x000ee20000002100 */
[----:B------:R-:W-:Y:S01]  /*1c00*/  UIADD3 UR28, UP2, UP1, UR16, UR8, UR17 ;  /* 0x00000008101c7290 */ /* 0x000fe2000f95e011 */
[----:B------:R-:W-:Y:S01]  /*1c10*/  BSSY B1, `(.L_x_703) ;  /* 0x00008d5000017945 */ /* 0x000fe20003800000 */
[----:B------:R-:W-:-:S02]  /*1c20*/  UIADD3.X UR4, UR10, UR52, UR57, UP4, UP3 ;  /* 0x000000340a047290 */ /* 0x000fc4000a7e6439 */
[----:B------:R-:W-:Y:S02]  /*1c30*/  ULDC.64 UR8, c[0x0][0x1a8] ;  /* 0x00006a0000087ab9 */ /* 0x000fe40000000a00 */
[----:B------:R-:W-:Y:S02]  /*1c40*/  UIADD3.X UR23, UR12, UR4, UR14, UP2, UP1 ;  /* 0x000000040c177290 */ /* 0x000fe400097e240e */
[----:B------:R-:W-:Y:S02]  /*1c50*/  UIMAD UR4, UR61, UR8, URZ ;  /* 0x000000083d0472a4 */ /* 0x000fe4000f8e023f */
[----:B------:R-:W-:Y:S02]  /*1c60*/  ULDC.64 UR16, c[0x0][0x3c8] ;  /* 0x0000f20000107ab9 */ /* 0x000fe40000000a00 */
[----:B------:R-:W-:-:S03]  /*1c70*/  UIMAD UR21, UR38, UR9, UR4 ;  /* 0x00000009261572a4 */ /* 0x000fc6000f8e0204 */
[----:B------:R-:W-:Y:S02]  /*1c80*/  ULDC.64 UR8, c[0x0][0x378] ;  /* 0x0000de0000087ab9 */ /* 0x000fe40000000a00 */
[----:B------:R-:W-:-:S04]  /*1c90*/  UIMAD UR4, UR61, UR8, URZ ;  /* 0x000000083d0472a4 */ /* 0x000fc8000f8e023f */
[----:B------:R-:W-:Y:S01]  /*1ca0*/  UIMAD UR12, UR38, UR9, UR4 ;  /* 0x00000009260c72a4 */ /* 0x000fe2000f8e0204 */
[----:B---3--:R-:W-:Y:S02]  /*1cb0*/  SHF.R.S32.HI R19, RZ, 0x1f, R18 ;  /* 0x0000001fff137819 */ /* 0x008fe40000011412 */
[----:B------:R-:W-:Y:S02]  /*1cc0*/  ULDC.64 UR8, c[0x0][0x370] ;  /* 0x0000dc0000087ab9 */ /* 0x000fe40000000a00 */
[----:B------:R-:W-:Y:S01]  /*1cd0*/  UIMAD UR4, UR31, UR8, URZ ;  /* 0x000000081f0472a4 */ /* 0x000fe2000f8e023f */
[CC--:B------:R-:W-:Y:S01]  /*1ce0*/  LEA.HI R3, R19.reuse, R18.reuse, RZ, 0x2 ;  /* 0x0000001213037211 */ /* 0x0c0fe200078f10ff */
[----:B------:R-:W-:Y:S01]  /*1cf0*/  UIADD3 UR8, UR20, UR11, URZ ;  /* 0x0000000b14087290 */ /* 0x000fe2000fffe03f */
[----:B------:R-:W-:Y:S01]  /*1d00*/  LEA.HI R8, R19, R18, RZ, 0x5 ;  /* 0x0000001213087211 */ /* 0x000fe200078f28ff */
[----:B------:R-:W-:Y:S01]  /*1d10*/  UIMAD UR10, UR20, UR9, UR4 ;  /* 0x00000009140a72a4 */ /* 0x000fe2000f8e0204 */
[----:B------:R-:W-:Y:S01]  /*1d20*/  SHF.R.S32.HI R3, RZ, 0x2, R3 ;  /* 0x00000002ff037819 */ /* 0x000fe20000011403 */
[----:B------:R-:W-:-:S02]  /*1d30*/  UIMAD.WIDE UR8, UR8, UR18, UR16 ;  /* 0x00000012080872a5 */ /* 0x000fc4000f8e0210 */
[----:B------:R-:W-:Y:S01]  /*1d40*/  UIADD3 UR4, -UR5, UR13, UR25 ;  /* 0x0000000d05047290 */ /* 0x000fe2000fffe119 */
[----:B------:R-:W-:Y:S02]  /*1d50*/  SHF.R.S32.HI R17, RZ, 0x1f, R3 ;  /* 0x0000001fff117819 */ /* 0x000fe40000011403 */
[----:B------:R-:W-:Y:S02]  /*1d60*/  IADD3 R0, P0, R3, UR20, RZ ;  /* 0x0000001403007c10 */ /* 0x000fe4000ff1e0ff */
[----:B------:R-:W-:Y:S02]  /*1d70*/  UMOV UR17, UR8 ;  /* 0x0000000800117c82 */ /* 0x000fe40008000000 */
[----:B------:R-:W-:Y:S01]  /*1d80*/  IADD3.X R7, R17, UR31, RZ, P0, !PT ;  /* 0x0000001f11077c10 */ /* 0x000fe200087fe4ff */
[----:B------:R-:W-:Y:S02]  /*1d90*/  UIADD3 UR8, UR20, UR15, URZ ;  /* 0x0000000f14087290 */ /* 0x000fe4000fffe03f */
[----:B------:R-:W-:-:S02]  /*1da0*/  UMOV UR16, UR9 ;  /* 0x0000000900107c82 */ /* 0x000fc40008000000 */
[----:B------:R-:W-:Y:S01]  /*1db0*/  IMAD R7, R7, c[0x0][0x190], RZ ;  /* 0x0000640007077a24 */ /* 0x000fe200078e02ff */
[----:B------:R-:W-:Y:S02]  /*1dc0*/  ULDC.64 UR14, c[0x0][0x200] ;  /* 0x00008000000e7ab9 */ /* 0x000fe40000000a00 */
[----:B------:R-:W-:-:S03]  /*1dd0*/  UIMAD.WIDE UR8, UR8, UR18, UR14 ;  /* 0x00000012080872a5 */ /* 0x000fc6000f8e020e */
[----:B------:R-:W-:Y:S02]  /*1de0*/  ULDC UR18, c[0x0][0x2e8] ;  /* 0x0000ba0000127ab9 */ /* 0x000fe40000000800 */
[----:B------:R-:W-:Y:S02]  /*1df0*/  UIADD3 UR4, UR4, -UR18, URZ ;  /* 0x8000001204047290 */ /* 0x000fe4000fffe03f */
[----:B------:R-:W-:Y:S02]  /*1e00*/  UMOV UR15, UR8 ;  /* 0x00000008000f7c82 */ /* 0x000fe40008000000 */
[----:B------:R-:W-:Y:S02]  /*1e10*/  USHF.R.S32.HI UR18, URZ, 0x1f, UR4 ;  /* 0x0000001f3f127899 */ /* 0x000fe40008011404 */
[----:B------:R-:W-:Y:S02]  /*1e20*/  UMOV UR14, UR9 ;  /* 0x00000009000e7c82 */ /* 0x000fe40008000000 */
[----:B------:R-:W-:-:S02]  /*1e30*/  ULEA.HI UR18, UR18, UR4, URZ, 0x6 ;  /* 0x0000000412127291 */ /* 0x000fc4000f8f303f */
        /* <DEDUP_REMOVED lines=12> */
[----:B------:R-:W-:Y:S02]  /*1f00*/  LOP3.LUT R0, R8, 0xffffffe0, RZ, 0xc0, !PT ;  /* 0xffffffe008007812 */ /* 0x000fe400078ec0ff */
[----:B------:R-:W-:Y:S02]  /*1f10*/  IADD3 R4, P0, R22, UR29, RZ ;  /* 0x0000001d16047c10 */ /* 0x000fe4000ff1e0ff */
[----:B------:R-:W-:Y:S01]  /*1f20*/  SHF.R.S32.HI R8, RZ, 0x5, R8 ;  /* 0x00000005ff087819 */ /* 0x000fe20000011408 */
[----:B------:R-:W-:Y:S01]  /*1f30*/  IMAD.IADD R0, R18, 0x1, -R0 ;  /* 0x0000000112007824 */ /* 0x000fe200078e0a00 */
[----:B------:R-:W-:-:S03]  /*1f40*/  IADD3.X R5, R23, UR30, RZ, P0, !PT ;  /* 0x0000001e17057c10 */ /* 0x000fc600087fe4ff */
        /* <DEDUP_REMOVED lines=13> */
[----:B------:R-:W-:Y:S01]  /*2020*/  LEA R16, P4, R6, c[0x0][0x160], 0x1 ;  /* 0x0000580006107a11 */ /* 0x000fe200078808ff */
[----:B------:R-:W-:Y:S01]  /*2030*/  IMAD.WIDE.U32 R4, R3, c[0x0][0x370], R4 ;  /* 0x0000dc0003047a25 */ /* 0x000fe200078e0004 */
[----:B------:R-:W-:-:S03]  /*2040*/  IADD3 R7, R7, UR21, RZ ;  /* 0x0000001507077c10 */ /* 0x000fc6000fffe0ff */
[----:B------:R-:W-:Y:S01]  /*2050*/  IMAD R0, R3, c[0x0][0x374], R0 ;  /* 0x0000dd0003007a24 */ /* 0x000fe200078e0200 */
[----:B------:R-:W-:Y:S02]  /*2060*/  LEA R21, P3, R4, c[0x0][0x330], 0x1 ;  /* 0x0000cc0004157a11 */ /* 0x000fe400078608ff */
[----:B------:R-:W-:Y:S01]  /*2070*/  LEA.HI.X R251, R6, c[0x0][0x164], R7, 0x1, P4 ;  /* 0x0000590006fb7a11 */ /* 0x000fe200020f0c07 */
[----:B------:R-:W-:Y:S02]  /*2080*/  IMAD.IADD R0, R5, 0x1, R0 ;  /* 0x0000000105007824 */ /* 0x000fe400078e0200 */
[----:B------:R1:W-:Y:S03]  /*2090*/  STL [R1+0x4], R21 ;  /* 0x0000041501007387 */ /* 0x0003e60000100800 */
[----:B------:R-:W-:Y:S01]  /*20a0*/  LEA.HI.X R252, R4, c[0x0][0x334], R0, 0x1, P3 ;  /* 0x0000cd0004fc7a11 */ /* 0x000fe200018f0c00 */
[----:B------:R1:W-:Y:S01]  /*20b0*/  STL [R1], R16 ;  /* 0x0000001001007387 */ /* 0x0003e20000100800 */
[----:B------:R-:W-:Y:S05]  /*20c0*/  @P0 BRA `(.L_x_708) ;  /* 0x000008c000000947 */ /* 0x000fea0003800000 */
        /* <DEDUP_REMOVED lines=18> */
.L_x_709:
        /* <DEDUP_REMOVED lines=18> */
.L_x_710:
        /* <DEDUP_REMOVED lines=20> */
[----:B--2---:R-:W-:Y:S01]  /*2450*/  MOV R5, R10 ;  /* 0x0000000a00057202 */ /* 0x004fe20000000f00 */
        /* <DEDUP_REMOVED lines=13> */
.L_x_712:
[----:B--2---:R-:W-:Y:S05]  /*2530*/  BSYNC B0 ;  /* 0x0000000000007941 */ /* 0x004fea0003800000 */
.L_x_711:
        /* <DEDUP_REMOVED lines=19> */
.L_x_714:
[----:B------:R-:W-:Y:S05]  /*2670*/  BSYNC B0 ;  /* 0x0000000000007941 */ /* 0x000fea0003800000 */
.L_x_713:
[----:B------:R-:W-:Y:S01]  /*2680*/  ULDC.64 UR4, c[0x0][0x3a8] ;  /* 0x0000ea0000047ab9 */ /* 0x000fe20000000a00 */
[----:B--2---:R-:W-:Y:S01]  /*2690*/  IMAD.U32 R4, RZ, RZ, UR25 ;  /* 0x00000019ff047e24 */ /* 0x004fe2000f8e00ff */
        /* <DEDUP_REMOVED lines=28> */
.L_x_716:
[----:B------:R-:W-:Y:S05]  /*2860*/  BSYNC B0 ;  /* 0x0000000000007941 */ /* 0x000fea0003800000 */
.L_x_715:
[----:B------:R-:W-:Y:S05]  /*2870*/  @P3 BRA `(.L_x_717) ;  /* 0x000080e000003947 */ /* 0x000fea0003800000 */
[----:B------:R-:W-:Y:S01]  /*2880*/  IADD3 R3, P0, R3, 0x40, RZ ;  /* 0x0000004003037810 */ /* 0x000fe20007f1e0ff */
[----:B------:R-:W-:Y:S01]  /*2890*/  IMAD.MOV.U32 R7, RZ, RZ, R0 ;  /* 0x000000ffff077224 */ /* 0x000fe200078e0000 */
[----:B------:R-:W-:-:S03]  /*28a0*/  ISETP.GE.AND P1, PT, R22, c[0x0][0x220], PT ;  /* 0x0000880016007a0c */ /* 0x000fc60003f26270 */
[----:B--2---:R-:W-:Y:S01]  /*28b0*/  IMAD.X R4, RZ, RZ, R17, P0 ;  /* 0x000000ffff047224 */ /* 0x004fe200000e0611 */
        /* <DEDUP_REMOVED lines=13> */
.L_x_708:
        /* <DEDUP_REMOVED lines=64> */
.L_x_719:
[----:B------:R-:W-:Y:S05]  /*2d90*/  BSYNC B0 ;  /* 0x0000000000007941 */ /* 0x000fea0003800000 */
.L_x_718:
        /* <DEDUP_REMOVED lines=41> */
.L_x_721:
[----:B------:R-:W-:Y:S05]  /*3030*/  BSYNC B0 ;  /* 0x0000000000007941 */ /* 0x000fea0003800000 */
.L_x_720:
        /* <DEDUP_REMOVED lines=39> */
.L_x_723:
[----:B------:R-:W-:Y:S05]  /*32b0*/  BSYNC B0 ;  /* 0x0000000000007941 */ /* 0x000fea0003800000 */
.L_x_722:
        /* <DEDUP_REMOVED lines=19> */
.L_x_725:
        /* <DEDUP_REMOVED lines=36> */
.L_x_726:
[----:B------:R-:W-:Y:S05]  /*3630*/  BSYNC B0 ;  /* 0x0000000000007941 */ /* 0x000fea0003800000 */
.L_x_724:
[----:B------:R-:W5:Y:S01]  /*3640*/  LDL R20, [R1+0x40] ;  /* 0x0000400001147983 */ /* 0x000f620000100800 */
[----:B------:R-:W-:Y:S01]  /*3650*/  IMAD.MOV.U32 R11, RZ, RZ, 0x7f800000 ;  /* 0x7f800000ff0b7424 */ /* 0x000fe200078e00ff */
[----:B------:R-:W-:Y:S01]  /*3660*/  ULDC.64 UR10, c[0x0][0x198] ;  /* 0x00006600000a7ab9 */ /* 0x000fe20000000a00 */
[----:B------:R-:W-:Y:S02]  /*3670*/  IMAD.MOV.U32 R12, RZ, RZ, 0x7f800000 ;  /* 0x7f800000ff0c7424 */ /* 0x000fe400078e00ff */
        /* <DEDUP_REMOVED lines=16> */
[----:B------:R1:W5:Y:S01]  /*3780*/  @!P4 LDG.E R11, [R6.64] ;  /* 0x00000006060bc981 */ /* 0x000362000c1e1900 */
[----:B------:R-:W-:Y:S01]  /*3790*/  ISETP.GE.AND P2, PT, R20, UR4, PT ;  /* 0x0000000414007c0c */ /* 0x000fe2000bf46270 */
[----:B------:R-:W-:Y:S02]  /*37a0*/  UIMAD UR4, UR19, UR10, URZ ;  /* 0x0000000a130472a4 */ /* 0x000fe4000f8e023f */
[----:B---3--:R2:W3:Y:S08]  /*37b0*/  @!P6 LDG.E R13, [R4.64+0x20] ;  /* 0x00002006040de981 */ /* 0x0084f0000c1e1900 */
[----:B----4-:R2:W4:Y:S04]  /*37c0*/  @!P3 LDG.E R12, [R4.64+0x80] ;  /* 0x00008006040cb981 */ /* 0x010528000c1e1900 */
[----:B------:R2:W3:Y:S01]  /*37d0*/  @!P2 LDG.E R21, [R4.64] ;  /* 0x000000060415a981 */ /* 0x0004e2000c1e1900 */
[----:B------:R-:W-:-:S03]  /*37e0*/  UIMAD UR4, UR25, UR11, UR4 ;  /* 0x0000000b190472a4 */ /* 0x000fc6000f8e0204 */
[----:B------:R1:W-:Y:S04]  /*37f0*/  @P1 STS [R0+0x9000], RZ ;  /* 0x009000ff00001388 */ /* 0x0003e80000000800 */
[----:B------:R1:W-:Y:S04]  /*3800*/  @P1 STS [R0+0x9004], RZ ;  /* 0x009004ff00001388 */ /* 0x0003e80000000800 */
[----:B------:R3:W-:Y:S04]  /*3810*/  @P1 STS.64 [R0+0x9008], RZ ;  /* 0x009008ff00001388 */ /* 0x0007e80000000a00 */
[----:B------:R3:W-:Y:S04]  /*3820*/  @P1 STS.128 [R0+0xb000], RZ ;  /* 0x00b000ff00001388 */ /* 0x0007e80000000c00 */
[----:B------:R3:W-:Y:S01]  /*3830*/  @P1 STS.128 [R0+0xd000], RZ ;  /* 0x00d000ff00001388 */ /* 0x0007e20000000c00 */
        /* <DEDUP_REMOVED lines=10> */
[----:B-----5:R1:W-:Y:S04]  /*38e0*/  STL [R1+0x1c], R11 ;  /* 0x00001c0b01007387 */ /* 0x0203e80000100800 */
        /* <DEDUP_REMOVED lines=39> */
.L_x_728:
[----:B------:R-:W-:Y:S05]  /*3b60*/  BSYNC B0 ;  /* 0x0000000000007941 */ /* 0x000fea0003800000 */
.L_x_727:
        /* <DEDUP_REMOVED lines=39> */
.L_x_730:
[----:B------:R-:W-:Y:S05]  /*3de0*/  BSYNC B0 ;  /* 0x0000000000007941 */ /* 0x000fea0003800000 */
.L_x_729:
        /* <DEDUP_REMOVED lines=24> */
[----:B------:R-:W-:Y:S01]  /*3f70*/  STL [R1+0x8], R225 ;  /* 0x000008e101007387 */ /* 0x000fe20000100800 */
[----:B------:R-:W-:Y:S01]  /*3f80*/  UIADD3 UR20, -UR5, 0x80, UR19 ;  /* 0x0000008005147890 */ /* 0x000fe2000fffe113 */
[----:B------:R-:W-:Y:S01]  /*3f90*/  CS2R R126, SRZ ;  /* 0x00000000007e7805 */ /* 0x000fe2000001ff00 */
[----:B------:R-:W-:Y:S01]  /*3fa0*/  SHF.L.U32 R0, R0, 0x5, RZ ;  /* 0x0000000500007819 */ /* 0x000fe200000006ff */
[----:B------:R-:W2:Y:S01]  /*3fb0*/  LDSM.16.M88.4 R164, [R214+0xf000] ;  /* 0x00f00000d6a4783b */ /* 0x000ea20000000200 */
[----:B------:R-:W-:Y:S01]  /*3fc0*/  CS2R R124, SRZ ;  /* 0x00000000007c7805 */ /* 0x000fe2000001ff00 */
[----:B------:R-:W-:Y:S01]  /*3fd0*/  CS2R R130, SRZ ;  /* 0x0000000000827805 */ /* 0x000fe2000001ff00 */
[----:B------:R-:W-:Y:S01]  /*3fe0*/  LOP3.LUT R0, R0, 0x6, R18, 0xf8, !PT ;  /* 0x0000000600007812 */ /* 0x000fe200078ef812 */
[----:B------:R-:W4:Y:S01]  /*3ff0*/  LDSM.16.M88.4 R168, [R214+0xf400] ;  /* 0x00f40000d6a8783b */ /* 0x000f220000000200 */
        /* <DEDUP_REMOVED lines=9> */
[----:B------:R-:W2:Y:S01]  /*4090*/  LDSM.16.M88.4 R176, [R213+0xf400] ;  /* 0x00f40000d5b0783b */ /* 0x000ea20000000200 */
[----:B-1----:R-:W3:Y:S01]  /*40a0*/  @P1 MUFU.RCP R4, c[0x0][0x238] ;  /* 0x00008e0000041b08 */ /* 0x002ee20000001000 */
        /* <DEDUP_REMOVED lines=55> */
[----:B------:R3:W5:Y:S02]  /*4420*/  @P1 R2UR UR9, R3 ;  /* 0x00000000030913c2 */ /* 0x00076400000e0000 */
[----:B---3--:R-:W-:Y:S01]  /*4430*/  IADD3 R3, R223, 0x1800, RZ ;  /* 0x00001800df037810 */ /* 0x008fe20007ffe0ff */
[----:B-----5:R-:W-:-:S03]  /*4440*/  @UP1 UMOV UR4, UR9 ;  /* 0x0000000900041c82 */ /* 0x020fc60008000000 */
[----:B------:R-:W-:Y:S02]  /*4450*/  SEL R212, R3, R223, !P0 ;  /* 0x000000df03d47207 */ /* 0x000fe40004000000 */
[----:B------:R-:W-:Y:S02]  /*4460*/  SHF.L.U32 R3, R0, 0x1, RZ ;  /* 0x0000000100037819 */ /* 0x000fe400000006ff */
[----:B------:R-:W-:Y:S01]  /*4470*/  IADD3 R0, R4, UR5, RZ ;  /* 0x0000000504007c10 */ /* 0x000fe2000fffe0ff */
[----:B------:R-:W-:-:S04]  /*4480*/  IMAD.SHL.U32 R212, R212, 0x2, RZ ;  /* 0x00000002d4d47824 */ /* 0x000fc800078e00ff */
[----:B------:R3:W-:Y:S02]  /*4490*/  STL [R1+0x58], R0 ;  /* 0x0000580001007387 */ /* 0x0007e40000100800 */
[----:B---3--:R-:W-:-:S04]  /*44a0*/  IMAD.MOV.U32 R0, RZ, RZ, c[0x0][0x22c] ;  /* 0x00008b00ff007624 */ /* 0x008fc800078e00ff */
[----:B------:R-:W-:-:S04]  /*44b0*/  IMAD R0, R0, c[0x0][0x1c0], RZ ;  /* 0x0000700000007a24 */ /* 0x000fc800078e02ff */
[C---:B------:R-:W-:Y:S01]  /*44c0*/  IMAD.SHL.U32 R5, R0.reuse, 0x8, RZ ;  /* 0x0000000800057824 */ /* 0x040fe200078e00ff */
[----:B------:R-:W-:-:S04]  /*44d0*/  SHF.L.U32 R7, R0, 0x4, RZ ;  /* 0x0000000400077819 */ /* 0x000fc800000006ff */
[C---:B------:R-:W-:Y:S02]  /*44e0*/  IADD3 R6, R7.reuse, 0x20, RZ ;  /* 0x0000002007067810 */ /* 0x040fe40007ffe0ff */
[----:B------:R-:W-:Y:S01]  /*44f0*/  IADD3 R0, R7, 0x40, RZ ;  /* 0x0000004007007810 */ /* 0x000fe20007ffe0ff */
[C---:B------:R-:W-:Y:S02]  /*4500*/  IMAD.SHL.U32 R7, R20.reuse, 0x4, RZ ;  /* 0x0000000414077824 */ /* 0x040fe400078e00ff */
[C---:B------:R-:W-:Y:S01]  /*4510*/  IMAD.IADD R4, R5.reuse, 0x1, R6 ;  /* 0x0000000105047824 */ /* 0x040fe200078e0206 */
[----:B------:R-:W-:Y:S02]  /*4520*/  SHF.L.U64.HI R6, R20, 0x2, R16 ;  /* 0x0000000214067819 */ /* 0x000fe40000010210 */
[----:B------:R-:W-:-:S03]  /*4530*/  IADD3 R0, R5, R0, RZ ;  /* 0x0000000005007210 */ /* 0x000fc60007ffe0ff */
[----:B------:R3:W-:Y:S04]  /*4540*/  STL [R1+0x50], R6 ;  /* 0x0000500601007387 */ /* 0x0007e80000100800 */
[----:B------:R-:W-:Y:S01]  /*4550*/  STL [R1+0x54], R7 ;  /* 0x0000540701007387 */ /* 0x000fe20000100800 */
[C---:B---3--:R-:W-:Y:S01]  /*4560*/  IMAD.IADD R6, R5.reuse, 0x1, R4 ;  /* 0x0000000105067824 */ /* 0x048fe200078e0204 */
        /* <DEDUP_REMOVED lines=8> */
[----:B---3--:R-:W-:-:S05]  /*45f0*/  IMAD.IADD R6, R5, 0x1, R6 ;  /* 0x0000000105067824 */ /* 0x008fca00078e0206 */
[----:B------:R3:W-:Y:S04]  /*4600*/  STL [R1+0x3c], R6 ;  /* 0x00003c0601007387 */ /* 0x0007e80000100800 */
[----:B-12-4-:R3:W-:Y:S02]  /*4610*/  STL [R1+0x38], R0 ;  /* 0x0000380001007387 */ /* 0x0167e40000100800 */
.L_x_735:
[----:B------:R-:W2:Y:S01]  /*4620*/  LDL R226, [R1+0x58] ;  /* 0x0000580001e27983 */ /* 0x000ea20000100800 */
[----:B---3--:R-:W-:Y:S01]  /*4630*/  IADD3 R0, R222, R212, RZ ;  /* 0x000000d4de007210 */ /* 0x008fe20007ffe0ff */
[----:B------:R-:W-:Y:S02]  /*4640*/  USHF.L.U32 UR9, UR8, 0x6, URZ ;  /* 0x0000000608097899 */ /* 0x000fe4000800063f */
[----:B------:R-:W0:Y:S01]  /*4650*/  LDGDEPBAR ;  /* 0x00000000000079af */ /* 0x000e220000000000 */
[----:B------:R-:W-:Y:S02]  /*4660*/  ULDC UR11, c[0x0][0x2e4] ;  /* 0x0000b900000b7ab9 */ /* 0x000fe40000000800 */
[----:B------:R-:W-:Y:S05]  /*4670*/  UISETP.GE.AND UP0, UPT, UR9, UR20, UPT ;  /* 0x000000140900728c */ /* 0x000fea000bf06270 */
        /* <DEDUP_REMOVED lines=36> */
[----:B------:R-:W1:Y:S07]  /*48c0*/  LDSM.16.M88.4 R148, [R213+0xb400] ;  /* 0x00b40000d594783b */ /* 0x000e6e0000000200 */
[C---:B------:R-:W-:Y:S08]  /*48d0*/  HMMA.16816.F32 R8, R156.reuse, R152, R8 ;  /* 0x000000989c08723c */ /* 0x040ff00000001808 */
[-C--:B------:R-:W-:Y:S08]  /*48e0*/  HMMA.16816.F32 R12, R156, R154.reuse, R12 ;  /* 0x0000009a9c0c723c */ /* 0x080ff0000000180c */
[C---:B------:R-:W-:Y:S01]  /*48f0*/  HMMA.16816.F32 R16, R132.reuse, R154, R16 ;  /* 0x0000009a8410723c */ /* 0x040fe20000001810 */
[----:B------:R-:W-:Y:S07]  /*4900*/  LDSM.16.M88.4 R152, [R212+0x2800] ;  /* 0x00280000d498783b */ /* 0x000fee0000000200 */
[-C--:B------:R-:W-:Y:S08]  /*4910*/  HMMA.16816.F32 R20, R132, R160.reuse, R20 ;  /* 0x000000a08414723c */ /* 0x080ff00000001814 */
[C---:B------:R-:W-:Y:S08]  /*4920*/  HMMA.16816.F32 R24, R156.reuse, R160, R24 ;  /* 0x000000a09c18723c */ /* 0x040ff00000001818 */
[-C--:B------:R-:W-:Y:S08]  /*4930*/  HMMA.16816.F32 R28, R156, R162.reuse, R28 ;  /* 0x000000a29c1c723c */ /* 0x080ff0000000181c */
[----:B------:R-:W-:Y:S08]  /*4940*/  HMMA.16816.F32 R32, R132, R162, R32 ;  /* 0x000000a28420723c */ /* 0x000ff00000001820 */
[-C--:B-1----:R-:W-:Y:S05]  /*4950*/  HMMA.16816.F32 R4, R140, R144.reuse, R4 ;  /* 0x000000908c04723c */ /* 0x082fea0000001804 */
[----:B--2---:R-:W-:Y:S03]  /*4960*/  IADD3 R156, R226, UR9, RZ ;  /* 0x00000009e29c7c10 */ /* 0x004fe6000fffe0ff */
[C---:B------:R-:W-:Y:S04]  /*4970*/  HMMA.16816.F32 R8, R136.reuse, R144, R8 ;  /* 0x000000908808723c */ /* 0x040fe80000001808 */
[----:B------:R-:W-:Y:S02]  /*4980*/  IABS R133, R156 ;  /* 0x0000009c00857213 */ /* 0x000fe40000000000 */
[----:B------:R-:W-:Y:S02]  /*4990*/  IADD3 R132, R156, -0x1, RZ ;  /* 0xffffffff9c847810 */ /* 0x000fe40007ffe0ff */
[----:B------:R-:W-:Y:S01]  /*49a0*/  I2F R247, R133 ;  /* 0x0000008500f77306 */ /* 0x000fe20000201400 */
[-C--:B------:R-:W-:Y:S03]  /*49b0*/  HMMA.16816.F32 R12, R136, R146.reuse, R12 ;  /* 0x00000092880c723c */ /* 0x080fe6000000180c */
[----:B------:R-:W-:Y:S02]  /*49c0*/  ISETP.GE.AND P1, PT, R132, RZ, PT ;  /* 0x000000ff8400720c */ /* 0x000fe40003f26270 */
[C---:B------:R-:W-:Y:S02]  /*49d0*/  IADD3 R159, R156.reuse, 0x8, RZ ;  /* 0x000000089c9f7810 */ /* 0x040fe40007ffe0ff */
[C---:B------:R-:W-:Y:S01]  /*49e0*/  IADD3 R158, R156.reuse, 0x28, RZ ;  /* 0x000000289c9e7810 */ /* 0x040fe20007ffe0ff */
[C---:B------:R-:W-:Y:S01]  /*49f0*/  HMMA.16816.F32 R16, R140.reuse, R146, R16 ;  /* 0x000000928c10723c */ /* 0x040fe20000001810 */
[----:B------:R-:W-:Y:S03]  /*4a00*/  LDSM.16.M88.4 R144, [R214+0xd000] ;  /* 0x00d00000d690783b */ /* 0x000fe60000000200 */
[----:B------:R-:W-:Y:S02]  /*4a10*/  ISETP.GE.AND P0, PT, R159, RZ, PT ;  /* 0x000000ff9f00720c */ /* 0x000fe40003f06270 */
[C---:B------:R-:W-:Y:S02]  /*4a20*/  IADD3 R157, R156.reuse, 0x7, RZ ;  /* 0x000000079c9d7810 */ /* 0x040fe40007ffe0ff */
[C---:B------:R-:W-:Y:S01]  /*4a30*/  @!P1 IADD3 R132, -R156.reuse, 0x1, RZ ;  /* 0x000000019c849810 */ /* 0x040fe20007ffe1ff */
[-C--:B------:R-:W-:Y:S03]  /*4a40*/  HMMA.16816.F32 R20, R140, R148.reuse, R20 ;  /* 0x000000948c14723c */ /* 0x080fe60000001814 */
[----:B------:R1:W-:Y:S01]  /*4a50*/  I2F R162, R132 ;  /* 0x0000008400a27306 */ /* 0x0003e20000201400 */
[----:B------:R-:W-:Y:S04]  /*4a60*/  ISETP.GE.AND P1, PT, R157, RZ, PT ;  /* 0x000000ff9d00720c */ /* 0x000fe80003f26270 */
[C---:B------:R-:W-:Y:S04]  /*4a70*/  HMMA.16816.F32 R24, R136.reuse, R148, R24 ;  /* 0x000000948818723c */ /* 0x040fe80000001818 */
[----:B------:R-:W-:Y:S02]  /*4a80*/  @!P0 IADD3 R159, -R156, -0x8, RZ ;  /* 0xfffffff89c9f8810 */ /* 0x000fe40007ffe1ff */
[----:B------:R-:W-:Y:S02]  /*4a90*/  ISETP.GE.AND P0, PT, R158, RZ, PT ;  /* 0x000000ff9e00720c */ /* 0x000fe40003f06270 */
[----:B------:R-:W-:Y:S01]  /*4aa0*/  I2F R226, R159 ;  /* 0x0000009f00e27306 */ /* 0x000fe20000201400 */
[-C--:B------:R-:W-:Y:S01]  /*4ab0*/  HMMA.16816.F32 R28, R136, R150.reuse, R28 ;  /* 0x00000096881c723c */ /* 0x080fe2000000181c */
[----:B------:R-:W-:Y:S02]  /*4ac0*/  LDSM.16.M88.4 R136, [R214+0xd400] ;  /* 0x00d40000d688783b */ /* 0x000fe40000000200 */
[C---:B------:R-:W-:Y:S02]  /*4ad0*/  IADD3 R149, R156.reuse, 0x27, RZ ;  /* 0x000000279c957810 */ /* 0x040fe40007ffe0ff */
[C---:B------:R-:W-:Y:S02]  /*4ae0*/  @!P1 IADD3 R157, -R156.reuse, -0x7, RZ ;  /* 0xfffffff99c9d9810 */ /* 0x040fe40007ffe1ff */
[----:B------:R-:W-:Y:S01]  /*4af0*/  ISETP.GE.AND P1, PT, R149, RZ, PT ;  /* 0x000000ff9500720c */ /* 0x000fe20003f26270 */
[----:B------:R-:W-:Y:S01]  /*4b00*/  HMMA.16816.F32 R32, R140, R150, R32 ;  /* 0x000000968c20723c */ /* 0x000fe20000001820 */
[----:B------:R-:W-:Y:S01]  /*4b10*/  I2F R163, R157 ;  /* 0x0000009d00a37306 */ /* 0x000fe20000201400 */
[----:B-1----:R-:W1:Y:S02]  /*4b20*/  LDSM.16.M88.4 R132, [R212+0x2000] ;  /* 0x00200000d484783b */ /* 0x002e640000000200 */
[C---:B------:R-:W-:Y:S02]  /*4b30*/  @!P0 IADD3 R158, -R156.reuse, -0x28, RZ ;  /* 0xffffffd89c9e8810 */ /* 0x040fe40007ffe1ff */
[C---:B------:R-:W-:Y:S02]  /*4b40*/  IADD3 R148, R156.reuse, 0x20, RZ ;  /* 0x000000209c947810 */ /* 0x040fe40007ffe0ff */
[----:B------:R-:W-:Y:S02]  /*4b50*/  IADD3 R141, R156, 0x18, RZ ;  /* 0x000000189c8d7810 */ /* 0x000fe40007ffe0ff */
[----:B------:R-:W-:Y:S01]  /*4b60*/  ISETP.GE.AND P0, PT, R148, RZ, PT ;  /* 0x000000ff9400720c */ /* 0x000fe20003f06270 */
[----:B------:R-:W-:Y:S01]  /*4b70*/  I2F R229, R158 ;  /* 0x0000009e00e57306 */ /* 0x000fe20000201400 */
[C---:B------:R-:W-:Y:S02]  /*4b80*/  IADD3 R142, R156.reuse, 0x1f, RZ ;  /* 0x0000001f9c8e7810 */ /* 0x040fe40007ffe0ff */
[C---:B------:R-:W-:Y:S02]  /*4b90*/  IADD3 R140, R156.reuse, 0x17, RZ ;  /* 0x000000179c8c7810 */ /* 0x040fe40007ffe0ff */
[----:B------:R-:W-:Y:S02]  /*4ba0*/  @!P1 IADD3 R149, -R156, -0x27, RZ ;  /* 0xffffffd99c959810 */ /* 0x000fe40007ffe1ff */
[----:B------:R-:W-:Y:S02]  /*4bb0*/  ISETP.GE.AND P1, PT, R142, RZ, PT ;  /* 0x000000ff8e00720c */ /* 0x000fe40003f26270 */
[C---:B------:R-:W-:Y:S01]  /*4bc0*/  IADD3 R150, R156.reuse, -0x10, RZ ;  /* 0xfffffff09c967810 */ /* 0x040fe20007ffe0ff */
[----:B------:R2:W-:Y:S02]  /*4bd0*/  I2F R228, R149 ;  /* 0x0000009500e47306 */ /* 0x0005e40000201400 */
[C---:B------:R-:W-:Y:S02]  /*4be0*/  @!P0 IADD3 R148, -R156.reuse, -0x20, RZ ;  /* 0xffffffe09c948810 */ /* 0x040fe40007ffe1ff */
[----:B------:R-:W-:Y:S06]  /*4bf0*/  ISETP.GE.AND P0, PT, R141, RZ, PT ;  /* 0x000000ff8d00720c */ /* 0x000fec0003f06270 */
[----:B------:R3:W-:Y:S01]  /*4c00*/  I2F R161, R148 ;  /* 0x0000009400a17306 */ /* 0x0007e20000201400 */
[----:B------:R-:W-:Y:S02]  /*4c10*/  @!P1 IADD3 R142, -R156, -0x1f, RZ ;  /* 0xffffffe19c8e9810 */ /* 0x000fe40007ffe1ff */
[----:B------:R-:W-:Y:S04]  /*4c20*/  ISETP.GE.AND P1, PT, R140, RZ, PT ;  /* 0x000000ff8c00720c */ /* 0x000fe80003f26270 */
[C---:B------:R-:W-:Y:S03]  /*4c30*/  @!P0 IADD3 R141, -R156.reuse, -0x18, RZ ;  /* 0xffffffe89c8d8810 */ /* 0x040fe60007ffe1ff */
[----:B------:R-:W-:Y:S01]  /*4c40*/  I2F R159, R142 ;  /* 0x0000008e009f7306 */ /* 0x000fe20000201400 */
[-C--:B-1----:R-:W-:Y:S05]  /*4c50*/  HMMA.16816.F32 R4, R132, R144.reuse, R4 ;  /* 0x000000908404723c */ /* 0x082fea0000001804 */
[C---:B------:R-:W-:Y:S02]  /*4c60*/  @!P1 IADD3 R140, -R156.reuse, -0x17, RZ ;  /* 0xffffffe99c8c9810 */ /* 0x040fe40007ffe1ff */
[C---:B--2---:R-:W-:Y:S01]  /*4c70*/  IADD3 R149, R156.reuse, -0x8, RZ ;  /* 0xfffffff89c957810 */ /* 0x044fe20007ffe0ff */
[C---:B------:R-:W-:Y:S01]  /*4c80*/  HMMA.16816.F32 R8, R152.reuse, R144, R8 ;  /* 0x000000909808723c */ /* 0x040fe20000001808 */
[----:B------:R-:W-:Y:S03]  /*4c90*/  I2F R160, R141 ;  /* 0x0000008d00a07306 */ /* 0x000fe60000201400 */
[----:B------:R-:W-:Y:S02]  /*4ca0*/  ISETP.GE.AND P0, PT, R149, RZ, PT ;  /* 0x000000ff9500720c */ /* 0x000fe40003f06270 */
[----:B---3--:R-:W-:Y:S02]  /*4cb0*/  IADD3 R148, R156, -0x9, RZ ;  /* 0xfffffff79c947810 */ /* 0x008fe40007ffe0ff */
[-C--:B------:R-:W-:Y:S03]  /*4cc0*/  HMMA.16816.F32 R12, R152, R146.reuse, R12 ;  /* 0x00000092980c723c */ /* 0x080fe6000000180c */
[----:B------:R1:W-:Y:S01]  /*4cd0*/  I2F R158, R140 ;  /* 0x0000008c009e7306 */ /* 0x0003e20000201400 */
[----:B------:R-:W-:Y:S02]  /*4ce0*/  ISETP.GE.AND P2, PT, R148, RZ, PT ;  /* 0x000000ff9400720c */ /* 0x000fe40003f46270 */
[----:B------:R-:W-:Y:S02]  /*4cf0*/  ISETP.GE.AND P1, PT, R150, RZ, PT ;  /* 0x000000ff9600720c */ /* 0x000fe40003f26270 */
[C---:B------:R-:W-:Y:S01]  /*4d00*/  HMMA.16816.F32 R16, R132.reuse, R146, R16 ;  /* 0x000000928410723c */ /* 0x040fe20000001810 */
[----:B------:R-:W-:Y:S03]  /*4d10*/  LDSM.16.M88.4 R144, [R213+0xd000] ;  /* 0x00d00000d590783b */ /* 0x000fe60000000200 */
[C---:B------:R-:W-:Y:S04]  /*4d20*/  @!P0 IADD3 R149, -R156.reuse, 0x8, RZ ;  /* 0x000000089c958810 */ /* 0x040fe80007ffe1ff */
[----:B------:R2:W-:Y:S01]  /*4d30*/  I2F R157, R149 ;  /* 0x00000095009d7306 */ /* 0x0005e20000201400 */
[-C--:B------:R-:W-:Y:S03]  /*4d40*/  HMMA.16816.F32 R20, R132, R136.reuse, R20 ;  /* 0x000000888414723c */ /* 0x080fe60000001814 */
[C---:B------:R-:W-:Y:S02]  /*4d50*/  @!P2 IADD3 R148, -R156.reuse, 0x9, RZ ;  /* 0x000000099c94a810 */ /* 0x040fe40007ffe1ff */
[----:B------:R-:W-:Y:S03]  /*4d60*/  @!P1 IADD3 R150, -R156, 0x10, RZ ;  /* 0x000000109c969810 */ /* 0x000fe60007ffe1ff */
[C---:B------:R-:W-:Y:S01]  /*4d70*/  HMMA.16816.F32 R24, R152.reuse, R136, R24 ;  /* 0x000000889818723c */ /* 0x040fe20000001818 */
[----:B-1----:R-:W1:Y:S02]  /*4d80*/  LDSM.16.M88.4 R140, [R0+0x2000] ;  /* 0x00200000008c783b */ /* 0x002e640000000200 */
[----:B------:R-:W-:Y:S04]  /*4d90*/  I2F R150, R150 ;  /* 0x0000009600967306 */ /* 0x000fe80000201400 */
[----:B------:R-:W-:Y:S01]  /*4da0*/  IADD3 R136, P0, R230, UR17, RZ ;  /* 0x00000011e6887c10 */ /* 0x000fe2000ff1e0ff */
[-C--:B------:R-:W-:Y:S04]  /*4db0*/  HMMA.16816.F32 R28, R152, R138.reuse, R28 ;  /* 0x0000008a981c723c */ /* 0x080fe8000000181c */
[----:B----4-:R-:W-:Y:S01]  /*4dc0*/  IADD3.X R137, R227, UR16, RZ, P0, !PT ;  /* 0x00000010e3897c10 */ /* 0x010fe200087fe4ff */
[----:B------:R3:W-:Y:S01]  /*4dd0*/  I2F R155, R148 ;  /* 0x00000094009b7306 */ /* 0x0007e20000201400 */
[C---:B--2---:R-:W-:Y:S02]  /*4de0*/  IADD3 R149, R156.reuse, -0x11, RZ ;  /* 0xffffffef9c957810 */ /* 0x044fe40007ffe0ff */
[----:B------:R-:W-:Y:S01]  /*4df0*/  HMMA.16816.F32 R32, R132, R138, R32 ;  /* 0x0000008a8420723c */ /* 0x000fe20000001820 */
[----:B------:R2:W4:Y:S03]  /*4e00*/  LDSM.16.M88.4 R132, [R0+0x2800] ;  /* 0x002800000084783b */ /* 0x0005260000000200 */
[----:B------:R-:W-:Y:S05]  /*4e10*/  ISETP.GE.AND P0, PT, R149, RZ, PT ;  /* 0x000000ff9500720c */ /* 0x000fea0003f06270 */
[----:B------:R4:W5:Y:S04]  /*4e20*/  LDG.E R154, [R136.64] ;  /* 0x00000006889a7981 */ /* 0x000968000c1e1900 */
[----:B------:R4:W5:Y:S04]  /*4e30*/  LDG.E R153, [R136.64+0x20] ;  /* 0x0000200688997981 */ /* 0x000968000c1e1900 */
[----:B------:R4:W5:Y:S01]  /*4e40*/  LDG.E R152, [R136.64+0x80] ;  /* 0x0000800688987981 */ /* 0x000962000c1e1900 */
[C---:B------:R-:W-:Y:S03]  /*4e50*/  @!P0 IADD3 R149, -R156.reuse, 0x11, RZ ;  /* 0x000000119c958810 */ /* 0x040fe60007ffe1ff */
[----:B------:R4:W5:Y:S01]  /*4e60*/  LDG.E R151, [R136.64+0xa0] ;  /* 0x0000a00688977981 */ /* 0x000962000c1e1900 */
[C---:B---3--:R-:W-:Y:S02]  /*4e70*/  IADD3 R148, R156.reuse, 0x10, RZ ;  /* 0x000000109c947810 */ /* 0x048fe40007ffe0ff */
[----:B------:R-:W-:Y:S01]  /*4e80*/  I2F R149, R149 ;  /* 0x0000009500957306 */ /* 0x000fe20000201400 */
[----:B--2---:R-:W-:Y:S01]  /*4e90*/  IADD3 R0, R156, 0xf, RZ ;  /* 0x0000000f9c007810 */ /* 0x004fe20007ffe0ff */
[-C--:B-1----:R-:W-:Y:S05]  /*4ea0*/  HMMA.16816.F32 R4, R140, R144.reuse, R4 ;  /* 0x000000908c04723c */ /* 0x082fea0000001804 */
[----:B------:R-:W-:Y:S02]  /*4eb0*/  ISETP.GE.AND P1, PT, R148, RZ, PT ;  /* 0x000000ff9400720c */ /* 0x000fe40003f26270 */
[----:B------:R-:W-:Y:S01]  /*4ec0*/  ISETP.GE.AND P0, PT, R0, RZ, PT ;  /* 0x000000ff0000720c */ /* 0x000fe20003f06270 */
[C---:B----4-:R-:W-:Y:S11]  /*4ed0*/  HMMA.16816.F32 R8, R132.reuse, R144, R8 ;  /* 0x000000908408723c */ /* 0x050ff60000001808 */
[----:B------:R-:W-:Y:S01]  /*4ee0*/  @!UPT UIADD3 URZ, URZ, URZ, URZ ;  /* 0x0000003f3f3ff290 */ /* 0x000fe2000fffe03f */
[C---:B------:R-:W-:Y:S02]  /*4ef0*/  @!P1 IADD3 R148, -R156.reuse, -0x10, RZ ;  /* 0xfffffff09c949810 */ /* 0x040fe40007ffe1ff */
[C---:B------:R-:W-:Y:S02]  /*4f00*/  IADD3 R137, R156.reuse, -0x18, RZ ;  /* 0xffffffe89c897810 */ /* 0x040fe40007ffe0ff */
[----:B------:R-:W-:Y:S01]  /*4f10*/  IADD3 R136, R156, -0x19, RZ ;  /* 0xffffffe79c887810 */ /* 0x000fe20007ffe0ff */
[----:B------:R-:W-:Y:S01]  /*4f20*/  FMUL.FTZ R4, R4, c[0x0][0x2ec] ;  /* 0x0000bb0004047a20 */ /* 0x000fe20000410000 */
[----:B------:R-:W-:Y:S01]  /*4f30*/  I2F R148, R148 ;  /* 0x0000009400947306 */ /* 0x000fe20000201400 */
[----:B------:R-:W-:Y:S01]  /*4f40*/  ISETP.GE.AND P2, PT, R137, RZ, PT ;  /* 0x000000ff8900720c */ /* 0x000fe20003f46270 */
[----:B------:R-:W-:Y:S01]  /*4f50*/  FMUL.FTZ R5, R5, c[0x0][0x2ec] ;  /* 0x0000bb0005057a20 */ /* 0x000fe20000410000 */
[----:B------:R-:W-:Y:S01]  /*4f60*/  ISETP.GE.AND P1, PT, R136, RZ, PT ;  /* 0x000000ff8800720c */ /* 0x000fe20003f26270 */
[----:B------:R-:W-:Y:S01]  /*4f70*/  FMUL.FTZ R6, R6, c[0x0][0x2ec] ;  /* 0x0000bb0006067a20 */ /* 0x000fe20000410000 */
[-C--:B------:R-:W-:Y:S03]  /*4f80*/  HMMA.16816.F32 R12, R132, R146.reuse, R12 ;  /* 0x00000092840c723c */ /* 0x080fe6000000180c */
[----:B------:R-:W-:Y:S01]  /*4f90*/  FMUL.FTZ R7, R7, c[0x0][0x2ec] ;  /* 0x0000bb0007077a20 */ /* 0x000fe20000410000 */
[C---:B------:R-:W-:Y:S01]  /*4fa0*/  @!P0 IADD3 R0, -R156.reuse, -0xf, RZ ;  /* 0xfffffff19c008810 */ /* 0x040fe20007ffe1ff */
[----:B------:R-:W-:Y:S01]  /*4fb0*/  MUFU.TANH R240, R4 ;  /* 0x0000000400f07308 */ /* 0x000fe20000002400 */
[----:B------:R-:W-:Y:S02]  /*4fc0*/  PLOP3.LUT P0, PT, PT, PT, UP0, 0x80, 0x0 ;  /* 0x000000000000781c */ /* 0x000fe40003f0f008 */
[C---:B------:R-:W-:Y:S04]  /*4fd0*/  HMMA.16816.F32 R16, R140.reuse, R146, R16 ;  /* 0x000000928c10723c */ /* 0x040fe80000001810 */
[----:B------:R-:W-:Y:S01]  /*4fe0*/  @!P2 IADD3 R137, -R156, 0x18, RZ ;  /* 0x000000189c89a810 */ /* 0x000fe20007ffe1ff */
[----:B------:R-:W-:Y:S01]  /*4ff0*/  FMUL.FTZ R10, R10, c[0x0][0x2ec] ;  /* 0x0000bb000a0a7a20 */ /* 0x000fe20000410000 */
[----:B------:R-:W-:Y:S01]  /*5000*/  @!P1 IADD3 R136, -R156, 0x19, RZ ;  /* 0x000000199c889810 */ /* 0x000fe20007ffe1ff */
[----:B------:R-:W-:Y:S01]  /*5010*/  MUFU.TANH R239, R5 ;  /* 0x0000000500ef7308 */ /* 0x000fe20000002400 */
[----:B------:R-:W-:Y:S04]  /*5020*/  FMUL.FTZ R11, R11, c[0x0][0x2ec] ;  /* 0x0000bb000b0b7a20 */ /* 0x000fe80000410000 */
[----:B------:R-:W-:Y:S02]  /*5030*/  FMUL.FTZ R8, R8, c[0x0][0x2ec] ;  /* 0x0000bb0008087a20 */ /* 0x000fe40000410000 */
[----:B------:R-:W-:Y:S02]  /*5040*/  FMUL.FTZ R9, R9, c[0x0][0x2ec] ;  /* 0x0000bb0009097a20 */ /* 0x000fe40000410000 */
[----:B------:R-:W-:Y:S01]  /*5050*/  FMUL.FTZ R13, R13, c[0x0][0x2ec] ;  /* 0x0000bb000d0d7a20 */ /* 0x000fe20000410000 */
[----:B------:R-:W-:Y:S01]  /*5060*/  I2F R227, R137 ;  /* 0x0000008900e37306 */ /* 0x000fe20000201400 */
[----:B------:R-:W-:Y:S02]  /*5070*/  FMUL.FTZ R14, R14, c[0x0][0x2ec] ;  /* 0x0000bb000e0e7a20 */ /* 0x000fe40000410000 */
[----:B------:R-:W-:Y:S02]  /*5080*/  FMUL.FTZ R15, R15, c[0x0][0x2ec] ;  /* 0x0000bb000f0f7a20 */ /* 0x000fe40000410000 */
[----:B------:R-:W-:Y:S02]  /*5090*/  FMUL.FTZ R12, R12, c[0x0][0x2ec] ;  /* 0x0000bb000c0c7a20 */ /* 0x000fe40000410000 */
[----:B------:R-:W-:Y:S02]  /*50a0*/  FMUL.FTZ R18, R18, c[0x0][0x2ec] ;  /* 0x0000bb0012127a20 */ /* 0x000fe40000410000 */
[----:B------:R-:W-:Y:S01]  /*50b0*/  FMUL.FTZ R19, R19, c[0x0][0x2ec] ;  /* 0x0000bb0013137a20 */ /* 0x000fe20000410000 */
[----:B------:R-:W-:Y:S10]  /*50c0*/  MUFU.TANH R238, R6 ;  /* 0x0000000600ee7308 */ /* 0x000ff40000002400 */
[----:B------:R1:W-:Y:S10]  /*50d0*/  MUFU.TANH R137, R7 ;  /* 0x0000000700897308 */ /* 0x0003f40000002400 */
[----:B------:R2:W-:Y:S10]  /*50e0*/  MUFU.TANH R234, R13 ;  /* 0x0000000d00ea7308 */ /* 0x0005f40000002400 */
[----:B------:R3:W-:Y:S01]  /*50f0*/  MUFU.TANH R233, R14 ;  /* 0x0000000e00e97308 */ /* 0x0007e20000002400 */
[----:B-1----:R-:W1:Y:S09]  /*5100*/  LDSM.16.M88.4 R4, [R213+0xd400] ;  /* 0x00d40000d504783b */ /* 0x002e720000000200 */
[----:B------:R-:W-:Y:S01]  /*5110*/  MUFU.TANH R231, R18 ;  /* 0x0000001200e77308 */ /* 0x000fe20000002400 */
[----:B--2---:R-:W-:Y:S09]  /*5120*/  FMUL.FTZ R13, R17, c[0x0][0x2ec] ;  /* 0x0000bb00110d7a20 */ /* 0x004ff20000410000 */
[----:B------:R-:W-:Y:S01]  /*5130*/  I2F R156, R136 ;  /* 0x00000088009c7306 */ /* 0x000fe20000201400 */
[----:B---3--:R-:W-:Y:S09]  /*5140*/  FMUL.FTZ R14, R16, c[0x0][0x2ec] ;  /* 0x0000bb00100e7a20 */ /* 0x008ff20000410000 */
[----:B------:R-:W2:Y:S10]  /*5150*/  MUFU.TANH R136, R10 ;  /* 0x0000000a00887308 */ /* 0x000eb40000002400 */
[----:B------:R3:W4:Y:S01]  /*5160*/  MUFU.TANH R10, R11 ;  /* 0x0000000b000a7308 */ /* 0x0007220000002400 */
[-C--:B-1----:R-:W-:Y:S09]  /*5170*/  HMMA.16816.F32 R20, R140, R4.reuse, R20 ;  /* 0x000000048c14723c */ /* 0x082ff20000001814 */
[----:B------:R-:W-:Y:S01]  /*5180*/  MUFU.TANH R237, R8 ;  /* 0x0000000800ed7308 */ /* 0x000fe20000002400 */
[C---:B------:R-:W-:Y:S04]  /*5190*/  HMMA.16816.F32 R24, R132.reuse, R4, R24 ;  /* 0x000000048418723c */ /* 0x040fe80000001818 */
[----:B--2---:R-:W-:Y:S03]  /*51a0*/  FFMA.FTZ R18, -R136, R136, 1 ;  /* 0x3f80000088127423 */ /* 0x004fe60000010188 */
[----:B------:R-:W-:Y:S02]  /*51b0*/  FFMA.FTZ R5, -R239, R239, 1 ;  /* 0x3f800000ef057423 */ /* 0x000fe400000101ef */
[----:B------:R-:W-:Y:S01]  /*51c0*/  MUFU.TANH R232, R15 ;  /* 0x0000000f00e87308 */ /* 0x000fe20000002400 */
[-C--:B------:R-:W-:Y:S03]  /*51d0*/  HMMA.16816.F32 R28, R132, R6.reuse, R28 ;  /* 0x00000006841c723c */ /* 0x080fe6000000181c */
[----:B---3--:R-:W-:Y:S02]  /*51e0*/  FFMA.FTZ R11, R163, -UR4, R137 ;  /* 0x80000004a30b7c23 */ /* 0x008fe40008010089 */
[----:B------:R-:W-:Y:S02]  /*51f0*/  FFMA.FTZ R4, -R240, R240, 1 ;  /* 0x3f800000f0047423 */ /* 0x000fe400000101f0 */
[----:B------:R-:W-:Y:S01]  /*5200*/  FMUL.FTZ R20, R20, c[0x0][0x2ec] ;  /* 0x0000bb0014147a20 */ /* 0x000fe20000410000 */
[----:B------:R-:W-:Y:S01]  /*5210*/  HMMA.16816.F32 R32, R140, R6, R32 ;  /* 0x000000068c20723c */ /* 0x000fe20000001820 */
[----:B------:R-:W-:Y:S03]  /*5220*/  MUFU.TANH R236, R9 ;  /* 0x0000000900ec7308 */ /* 0x000fe60000002400 */
[----:B------:R-:W-:Y:S02]  /*5230*/  FMUL.FTZ R23, R23, c[0x0][0x2ec] ;  /* 0x0000bb0017177a20 */ /* 0x000fe40000410000 */
[----:B------:R-:W-:Y:S02]  /*5240*/  FMUL.FTZ R22, R22, c[0x0][0x2ec] ;  /* 0x0000bb0016167a20 */ /* 0x000fe40000410000 */
[----:B------:R-:W-:Y:S03]  /*5250*/  FMUL.FTZ R26, R26, c[0x0][0x2ec] ;  /* 0x0000bb001a1a7a20 */ /* 0x000fe60000410000 */
[----:B------:R1:W-:Y:S01]  /*5260*/  MUFU.TANH R146, R20 ;  /* 0x0000001400927308 */ /* 0x0003e20000002400 */
[----:B------:R-:W-:Y:S02]  /*5270*/  FMUL.FTZ R27, R27, c[0x0][0x2ec] ;  /* 0x0000bb001b1b7a20 */ /* 0x000fe40000410000 */
[----:B------:R-:W-:Y:S02]  /*5280*/  FMUL.FTZ R25, R25, c[0x0][0x2ec] ;  /* 0x0000bb0019197a20 */ /* 0x000fe40000410000 */
[----:B------:R-:W-:Y:S02]  /*5290*/  FMUL.FTZ R24, R24, c[0x0][0x2ec] ;  /* 0x0000bb0018187a20 */ /* 0x000fe40000410000 */
[----:B------:R-:W-:Y:S02]  /*52a0*/  FMUL.FTZ R21, R21, c[0x0][0x2ec] ;  /* 0x0000bb0015157a20 */ /* 0x000fe40000410000 */
[----:B------:R-:W-:Y:S01]  /*52b0*/  FMUL.FTZ R31, R31, c[0x0][0x2ec] ;  /* 0x0000bb001f1f7a20 */ /* 0x000fe20000410000 */
[----:B------:R-:W2:Y:S01]  /*52c0*/  MUFU.TANH R139, R26 ;  /* 0x0000001a008b7308 */ /* 0x000ea20000002400 */
[----:B------:R-:W-:Y:S02]  /*52d0*/  FMUL.FTZ R28, R28, c[0x0][0x2ec] ;  /* 0x0000bb001c1c7a20 */ /* 0x000fe40000410000 */
[----:B------:R-:W-:Y:S02]  /*52e0*/  FMUL.FTZ R32, R32, c[0x0][0x2ec] ;  /* 0x0000bb0020207a20 */ /* 0x000fe40000410000 */
[----:B------:R-:W-:Y:S02]  /*52f0*/  FMUL.FTZ R140, R33, c[0x0][0x2ec] ;  /* 0x0000bb00218c7a20 */ /* 0x000fe40000410000 */
[----:B------:R-:W-:Y:S02]  /*5300*/  FMUL.FTZ R142, R35, c[0x0][0x2ec] ;  /* 0x0000bb00238e7a20 */ /* 0x000fe40000410000 */
[----:B------:R-:W-:Y:S01]  /*5310*/  FMUL.FTZ R30, R30, c[0x0][0x2ec] ;  /* 0x0000bb001e1e7a20 */ /* 0x000fe20000410000 */
[----:B------:R-:W-:Y:S01]  /*5320*/  MUFU.TANH R26, R27 ;  /* 0x0000001b001a7308 */ /* 0x000fe20000002400 */
[----:B------:R-:W-:Y:S02]  /*5330*/  FMUL.FTZ R29, R29, c[0x0][0x2ec] ;  /* 0x0000bb001d1d7a20 */ /* 0x000fe40000410000 */
[----:B------:R-:W-:Y:S02]  /*5340*/  FFMA.FTZ R7, R162, -UR4, R239 ;  /* 0x80000004a2077c23 */ /* 0x000fe400080100ef */
[----:B-1----:R-:W-:Y:S02]  /*5350*/  FFMA.FTZ R20, -R231, R231, 1 ;  /* 0x3f800000e7147423 */ /* 0x002fe400000101e7 */
[----:B------:R-:W-:Y:S02]  /*5360*/  FFMA.FTZ R6, -R137, R137, 1 ;  /* 0x3f80000089067423 */ /* 0x000fe40000010189 */
[----:B------:R-:W-:Y:S01]  /*5370*/  FMUL.FTZ R239, R20, c[0x0][0x2ec] ;  /* 0x0000bb0014ef7a20 */ /* 0x000fe20000410000 */
[----:B------:R1:W-:Y:S01]  /*5380*/  MUFU.TANH R27, R25 ;  /* 0x00000019001b7308 */ /* 0x0003e20000002400 */
[----:B----4-:R-:W-:Y:S02]  /*5390*/  FFMA.FTZ R17, -R10, R10, 1 ;  /* 0x3f8000000a117423 */ /* 0x010fe4000001010a */
[----:B------:R-:W-:Y:S02]  /*53a0*/  FMUL.FTZ R143, R4, c[0x0][0x2ec] ;  /* 0x0000bb00048f7a20 */ /* 0x000fe40000410000 */
[----:B--2---:R-:W-:Y:S02]  /*53b0*/  FFMA.FTZ R20, R160, -UR4, R139 ;  /* 0x80000004a0147c23 */ /* 0x004fe4000801008b */
[----:B------:R-:W-:Y:S02]  /*53c0*/  FFMA.FTZ R4, -R232, R232, 1 ;  /* 0x3f800000e8047423 */ /* 0x000fe400000101e8 */
[----:B------:R-:W-:Y:S01]  /*53d0*/  FFMA.FTZ R9, -R238, R238, 1 ;  /* 0x3f800000ee097423 */ /* 0x000fe200000101ee */
[----:B------:R2:W-:Y:S01]  /*53e0*/  MUFU.TANH R132, R24 ;  /* 0x0000001800847308 */ /* 0x0005e20000002400 */
[----:B------:R-:W-:Y:S02]  /*53f0*/  FFMA.FTZ R16, R161, -UR4, R237 ;  /* 0x80000004a1107c23 */ /* 0x000fe400080100ed */
[----:B------:R-:W-:Y:S02]  /*5400*/  FFMA.FTZ R15, R159, -UR4, R236 ;  /* 0x800000049f0f7c23 */ /* 0x000fe400080100ec */
[----:B------:R-:W-:Y:S01]  /*5410*/  FFMA.FTZ R8, R247, -UR4, R240 ;  /* 0x80000004f7087c23 */ /* 0x000fe200080100f0 */
[----:B------:R-:W-:Y:S01]  /*5420*/  MOV R240, R242 ;  /* 0x000000f200f07202 */ /* 0x000fe20000000f00 */
[----:B------:R-:W-:Y:S03]  /*5430*/  FFMA.FTZ R134, R150, -UR4, R146 ;  /* 0x8000000496867c23 */ /* 0x000fe60008010092 */
[----:B------:R3:W-:Y:S01]  /*5440*/  MUFU.TANH R141, R32 ;  /* 0x00000020008d7308 */ /* 0x0007e20000002400 */
[----:B-1----:R-:W-:Y:S09]  /*5450*/  FMUL.FTZ R25, R34, c[0x0][0x2ec] ;  /* 0x0000bb0022197a20 */ /* 0x002ff20000410000 */
[----:B------:R1:W4:Y:S01]  /*5460*/  MUFU.TANH R144, R23 ;  /* 0x0000001700907308 */ /* 0x0003220000002400 */
[----:B--2---:R-:W-:Y:S02]  /*5470*/  FFMA.FTZ R24, R229, -UR4, R136 ;  /* 0x80000004e5187c23 */ /* 0x004fe40008010088 */
[----:B------:R-:W-:Y:S07]  /*5480*/  FMUL.FTZ R229, R9, c[0x0][0x2ec] ;  /* 0x0000bb0009e57a20 */ /* 0x000fee0000410000 */
[----:B------:R-:W2:Y:S01]  /*5490*/  MUFU.TANH R13, R13 ;  /* 0x0000000d000d7308 */ /* 0x000ea20000002400 */
[----:B---3--:R-:W-:Y:S04]  /*54a0*/  FFMA.FTZ R32, -R139, R139, 1 ;  /* 0x3f8000008b207423 */ /* 0x008fe8000001018b */
[----:B------:R-:W-:Y:S05]  /*54b0*/  FMUL.FTZ R248, R32, c[0x0][0x2ec] ;  /* 0x0000bb0020f87a20 */ /* 0x000fea0000410000 */
[----:B------:R3:W2:Y:S01]  /*54c0*/  MUFU.TANH R145, R22 ;  /* 0x0000001600917308 */ /* 0x0006a20000002400 */
[----:B-1----:R-:W-:Y:S02]  /*54d0*/  FFMA.FTZ R23, R228, -UR4, R10 ;  /* 0x80000004e4177c23 */ /* 0x002fe4000801000a */
[----:B------:R-:W-:Y:S02]  /*54e0*/  FFMA.FTZ R10, -R237, R237, 1 ;  /* 0x3f800000ed0a7423 */ /* 0x000fe400000101ed */
[----:B------:R-:W-:Y:S02]  /*54f0*/  FMUL.FTZ R237, R5, c[0x0][0x2ec] ;  /* 0x0000bb0005ed7a20 */ /* 0x000fe40000410000 */
[----:B------:R-:W-:Y:S03]  /*5500*/  FFMA.FTZ R5, -R236, R236, 1 ;  /* 0x3f800000ec057423 */ /* 0x000fe600000101ec */
[----:B------:R1:W-:Y:S01]  /*5510*/  MUFU.TANH R235, R12 ;  /* 0x0000000c00eb7308 */ /* 0x0003e20000002400 */
[----:B------:R-:W-:Y:S02]  /*5520*/  FMUL.FTZ R228, R6, c[0x0][0x2ec] ;  /* 0x0000bb0006e47a20 */ /* 0x000fe40000410000 */
[----:B------:R-:W-:Y:S02]  /*5530*/  FFMA.FTZ R6, -R234, R234, 1 ;  /* 0x3f800000ea067423 */ /* 0x000fe400000101ea */
[----:B----4-:R-:W-:Y:S05]  /*5540*/  FFMA.FTZ R33, R155, -UR4, R144 ;  /* 0x800000049b217c23 */ /* 0x010fea0008010090 */
[----:B------:R4:W4:Y:S01]  /*5550*/  MUFU.TANH R230, R19 ;  /* 0x0000001300e67308 */ /* 0x0009220000002400 */
[----:B---3--:R-:W-:Y:S02]  /*5560*/  FFMA.FTZ R22, R161, -UR4, R233 ;  /* 0x80000004a1167c23 */ /* 0x008fe400080100e9 */
[----:B------:R-:W-:Y:S02]  /*5570*/  FMUL.FTZ R161, R10, c[0x0][0x2ec] ;  /* 0x0000bb000aa17a20 */ /* 0x000fe40000410000 */
[----:B------:R-:W-:Y:S02]  /*5580*/  FFMA.FTZ R10, R247, -UR4, R231 ;  /* 0x80000004f70a7c23 */ /* 0x000fe400080100e7 */
[----:B------:R-:W-:Y:S03]  /*5590*/  FMUL.FTZ R231, R4, c[0x0][0x2ec] ;  /* 0x0000bb0004e77a20 */ /* 0x000fe60000410000 */
[----:B------:R-:W3:Y:S01]  /*55a0*/  MUFU.TANH R14, R14 ;  /* 0x0000000e000e7308 */ /* 0x000ee20000002400 */
[----:B--2---:R-:W-:Y:S02]  /*55b0*/  FFMA.FTZ R4, -R13, R13, 1 ;  /* 0x3f8000000d047423 */ /* 0x004fe4000001010d */
[----:B------:R-:W-:Y:S02]  /*55c0*/  FFMA.FTZ R34, R157, -UR4, R145 ;  /* 0x800000049d227c23 */ /* 0x000fe40008010091 */
[----:B-1----:R-:W-:Y:S02]  /*55d0*/  FFMA.FTZ R12, R226, -UR4, R238 ;  /* 0x80000004e20c7c23 */ /* 0x002fe400080100ee */
[----:B------:R-:W-:Y:S03]  /*55e0*/  FFMA.FTZ R13, R155, -UR4, R13 ;  /* 0x800000049b0d7c23 */ /* 0x000fe6000801000d */
[----:B------:R1:W2:Y:S01]  /*55f0*/  MUFU.TANH R147, R21 ;  /* 0x0000001500937308 */ /* 0x0002a20000002400 */
[----:B----4-:R-:W-:Y:S02]  /*5600*/  FFMA.FTZ R19, -R233, R233, 1 ;  /* 0x3f800000e9137423 */ /* 0x010fe400000101e9 */
[----:B------:R-:W-:Y:S02]  /*5610*/  FMUL.FTZ R233, R17, c[0x0][0x2ec] ;  /* 0x0000bb0011e97a20 */ /* 0x000fe40000410000 */
[----:B------:R-:W-:Y:S02]  /*5620*/  FFMA.FTZ R9, R162, -UR4, R230 ;  /* 0x80000004a2097c23 */ /* 0x000fe400080100e6 */
[----:B------:R-:W-:Y:S03]  /*5630*/  FMUL.FTZ R162, R6, c[0x0][0x2ec] ;  /* 0x0000bb0006a27a20 */ /* 0x000fe60000410000 */
[----:B------:R4:W2:Y:S01]  /*5640*/  MUFU.TANH R35, R25 ;  /* 0x0000001900237308 */ /* 0x0008a20000002400 */
[----:B------:R-:W-:Y:S02]  /*5650*/  FFMA.FTZ R6, -R144, R144, 1 ;  /* 0x3f80000090067423 */ /* 0x000fe40000010190 */
[----:B---3--:R-:W-:Y:S02]  /*5660*/  FFMA.FTZ R17, -R14, R14, 1 ;  /* 0x3f8000000e117423 */ /* 0x008fe4000001010e */
[----:B------:R-:W-:Y:S02]  /*5670*/  FFMA.FTZ R14, R157, -UR4, R14 ;  /* 0x800000049d0e7c23 */ /* 0x000fe4000801000e */
[----:B------:R-:W-:Y:S02]  /*5680*/  FMUL.FTZ R157, R4, c[0x0][0x2ec] ;  /* 0x0000bb00049d7a20 */ /* 0x000fe40000410000 */
[----:B------:R-:W-:Y:S01]  /*5690*/  FFMA.FTZ R4, -R146, R146, 1 ;  /* 0x3f80000092047423 */ /* 0x000fe20000010192 */
[----:B------:R3:W-:Y:S01]  /*56a0*/  MUFU.TANH R135, R31 ;  /* 0x0000001f00877308 */ /* 0x0007e20000002400 */
[----:B------:R-:W-:Y:S02]  /*56b0*/  FMUL.FTZ R249, R6, c[0x0][0x2ec] ;  /* 0x0000bb0006f97a20 */ /* 0x000fe40000410000 */
[----:B-1----:R-:W-:Y:S02]  /*56c0*/  FFMA.FTZ R21, R159, -UR4, R232 ;  /* 0x800000049f157c23 */ /* 0x002fe400080100e8 */
[----:B------:R-:W-:Y:S02]  /*56d0*/  FMUL.FTZ R159, R5, c[0x0][0x2ec] ;  /* 0x0000bb00059f7a20 */ /* 0x000fe40000410000 */
[----:B------:R-:W-:Y:S02]  /*56e0*/  FFMA.FTZ R5, -R235, R235, 1 ;  /* 0x3f800000eb057423 */ /* 0x000fe400000101eb */
[----:B------:R-:W-:Y:S01]  /*56f0*/  FMUL.FTZ R232, R18, c[0x0][0x2ec] ;  /* 0x0000bb0012e87a20 */ /* 0x000fe20000410000 */
[----:B------:R-:W1:Y:S01]  /*5700*/  I2F R0, R0 ;  /* 0x0000000000007306 */ /* 0x000e620000201400 */
[----:B------:R-:W-:Y:S02]  /*5710*/  FFMA.FTZ R18, -R230, R230, 1 ;  /* 0x3f800000e6127423 */ /* 0x000fe400000101e6 */
[----:B------:R-:W-:Y:S02]  /*5720*/  FMUL.FTZ R230, R5, c[0x0][0x2ec] ;  /* 0x0000bb0005e67a20 */ /* 0x000fe40000410000 */
[----:B----4-:R-:W-:Y:S02]  /*5730*/  FFMA.FTZ R25, -R145, R145, 1 ;  /* 0x3f80000091197423 */ /* 0x010fe40000010191 */
[----:B--2---:R-:W-:Y:S02]  /*5740*/  FFMA.FTZ R5, -R147, R147, 1 ;  /* 0x3f80000093057423 */ /* 0x004fe40000010193 */
[----:B------:R-:W-:Y:S01]  /*5750*/  FMUL.FTZ R247, R4, c[0x0][0x2ec] ;  /* 0x0000bb0004f77a20 */ /* 0x000fe20000410000 */
[----:B------:R2:W-:Y:S01]  /*5760*/  MUFU.TANH R138, R28 ;  /* 0x0000001c008a7308 */ /* 0x0005e20000002400 */
[----:B------:R-:W-:Y:S02]  /*5770*/  FFMA.FTZ R6, -R132, R132, 1 ;  /* 0x3f80000084067423 */ /* 0x000fe40000010184 */
[----:B------:R-:W-:Y:S02]  /*5780*/  FFMA.FTZ R4, -R27, R27, 1 ;  /* 0x3f8000001b047423 */ /* 0x000fe4000001011b */
[----:B---3--:R-:W-:Y:S02]  /*5790*/  FFMA.FTZ R31, -R26, R26, 1 ;  /* 0x3f8000001a1f7423 */ /* 0x008fe4000001011a */
[----:B------:R-:W-:Y:S02]  /*57a0*/  FMUL.FTZ R238, R18, c[0x0][0x2ec] ;  /* 0x0000bb0012ee7a20 */ /* 0x000fe40000410000 */
[----:B------:R-:W-:Y:S01]  /*57b0*/  FMUL.FTZ R250, R25, c[0x0][0x2ec] ;  /* 0x0000bb0019fa7a20 */ /* 0x000fe20000410000 */
[----:B------:R3:W4:Y:S01]  /*57c0*/  MUFU.TANH R137, R30 ;  /* 0x0000001e00897308 */ /* 0x0007220000002400 */
[----:B------:R-:W-:Y:S02]  /*57d0*/  FMUL.FTZ R236, R5, c[0x0][0x2ec] ;  /* 0x0000bb0005ec7a20 */ /* 0x000fe40000410000 */
[----:B------:R-:W-:Y:S02]  /*57e0*/  FFMA.FTZ R5, -R35, R35, 1 ;  /* 0x3f80000023057423 */ /* 0x000fe40000010123 */
[----:B-1----:R-:W-:Y:S02]  /*57f0*/  FFMA.FTZ R27, R0, -UR4, R27 ;  /* 0x80000004001b7c23 */ /* 0x002fe4000801001b */
[----:B------:R-:W-:Y:S02]  /*5800*/  FFMA.FTZ R133, R149, -UR4, R147 ;  /* 0x8000000495857c23 */ /* 0x000fe40008010093 */
[----:B------:R-:W-:Y:S01]  /*5810*/  FFMA.FTZ R32, R150, -UR4, R35 ;  /* 0x8000000496207c23 */ /* 0x000fe20008010023 */
[----:B------:R1:W1:Y:S01]  /*5820*/  MUFU.TANH R136, R29 ;  /* 0x0000001d00887308 */ /* 0x0002620000002400 */
[----:B--2---:R-:W-:Y:S02]  /*5830*/  FFMA.FTZ R28, R148, -UR4, R132 ;  /* 0x80000004941c7c23 */ /* 0x004fe40008010084 */
[----:B------:R-:W-:Y:S07]  /*5840*/  FFMA.FTZ R132, R227, -UR4, R141 ;  /* 0x80000004e3847c23 */ /* 0x000fee000801008d */
[----:B------:R-:W2:Y:S01]  /*5850*/  MUFU.TANH R140, R140 ;  /* 0x0000008c008c7308 */ /* 0x000ea20000002400 */
[----:B---3--:R-:W-:Y:S02]  /*5860*/  FFMA.FTZ R30, R160, -UR4, R235 ;  /* 0x80000004a01e7c23 */ /* 0x008fe400080100eb */
[----:B------:R-:W-:Y:S02]  /*5870*/  FMUL.FTZ R235, R17, c[0x0][0x2ec] ;  /* 0x0000bb0011eb7a20 */ /* 0x000fe40000410000 */
[----:B----4-:R-:W-:Y:S02]  /*5880*/  FFMA.FTZ R18, R148, -UR4, R137 ;  /* 0x8000000494127c23 */ /* 0x010fe40008010089 */
[----:B------:R-:W-:Y:S03]  /*5890*/  FFMA.FTZ R137, -R137, R137, 1 ;  /* 0x3f80000089897423 */ /* 0x000fe60000010189 */
[----:B------:R-:W3:Y:S01]  /*58a0*/  MUFU.TANH R139, R142 ;  /* 0x0000008e008b7308 */ /* 0x000ee20000002400 */
[----:B------:R-:W-:Y:S02]  /*58b0*/  FFMA.FTZ R17, R0, -UR4, R135 ;  /* 0x8000000400117c23 */ /* 0x000fe40008010087 */
[C---:B-1----:R-:W-:Y:S02]  /*58c0*/  FFMA.FTZ R29, R158.reuse, -UR4, R234 ;  /* 0x800000049e1d7c23 */ /* 0x042fe400080100ea */
[----:B------:R-:W-:Y:S02]  /*58d0*/  FMUL.FTZ R234, R19, c[0x0][0x2ec] ;  /* 0x0000bb0013ea7a20 */ /* 0x000fe40000410000 */
[----:B------:R-:W-:Y:S02]  /*58e0*/  FFMA.FTZ R19, R158, -UR4, R26 ;  /* 0x800000049e137c23 */ /* 0x000fe4000801001a */
[----:B------:R-:W-:Y:S02]  /*58f0*/  FFMA.FTZ R26, R226, -UR4, R138 ;  /* 0x80000004e21a7c23 */ /* 0x000fe4000801008a */
[----:B------:R-:W-:Y:S02]  /*5900*/  FFMA.FTZ R138, -R138, R138, 1 ;  /* 0x3f8000008a8a7423 */ /* 0x000fe4000001018a */
[----:B------:R-:W-:Y:S02]  /*5910*/  FFMA.FTZ R25, R163, -UR4, R136 ;  /* 0x80000004a3197c23 */ /* 0x000fe40008010088 */
[----:B------:R-:W-:Y:S02]  /*5920*/  FFMA.FTZ R136, -R136, R136, 1 ;  /* 0x3f80000088887423 */ /* 0x000fe40000010188 */
[----:B------:R-:W-:Y:S02]  /*5930*/  FFMA.FTZ R135, -R135, R135, 1 ;  /* 0x3f80000087877423 */ /* 0x000fe40000010187 */
[----:B------:R-:W-:Y:S02]  /*5940*/  FMUL.FTZ R163, R6, c[0x0][0x2ec] ;  /* 0x0000bb0006a37a20 */ /* 0x000fe40000410000 */
[----:B------:R-:W-:Y:S02]  /*5950*/  FMUL.FTZ R160, R4, c[0x0][0x2ec] ;  /* 0x0000bb0004a07a20 */ /* 0x000fe40000410000 */
[----:B------:R-:W-:Y:S02]  /*5960*/  FFMA.FTZ R6, -R141, R141, 1 ;  /* 0x3f8000008d067423 */ /* 0x000fe4000001018d */
[----:B--2---:R-:W-:Y:S02]  /*5970*/  FFMA.FTZ R4, -R140, R140, 1 ;  /* 0x3f8000008c047423 */ /* 0x004fe4000001018c */
[----:B---3--:R-:W-:Y:S02]  /*5980*/  FFMA.FTZ R0, -R139, R139, 1 ;  /* 0x3f8000008b007423 */ /* 0x008fe4000001018b */
[----:B------:R-:W-:Y:S02]  /*5990*/  FMUL.FTZ R226, R31, c[0x0][0x2ec] ;  /* 0x0000bb001fe27a20 */ /* 0x000fe40000410000 */
[----:B------:R-:W-:Y:S02]  /*59a0*/  FFMA.FTZ R35, R156, -UR4, R140 ;  /* 0x800000049c237c23 */ /* 0x000fe4000801008c */
[----:B------:R-:W-:Y:S02]  /*59b0*/  FFMA.FTZ R31, R149, -UR4, R139 ;  /* 0x80000004951f7c23 */ /* 0x000fe4000801008b */
[----:B------:R-:W-:Y:S02]  /*59c0*/  FMUL.FTZ R150, R138, c[0x0][0x2ec] ;  /* 0x0000bb008a967a20 */ /* 0x000fe40000410000 */
[----:B------:R-:W-:Y:S02]  /*59d0*/  FMUL.FTZ R156, R137, c[0x0][0x2ec] ;  /* 0x0000bb00899c7a20 */ /* 0x000fe40000410000 */
[----:B------:R-:W-:Y:S02]  /*59e0*/  FMUL.FTZ R146, R136, c[0x0][0x2ec] ;  /* 0x0000bb0088927a20 */ /* 0x000fe40000410000 */
[----:B------:R-:W-:Y:S02]  /*59f0*/  FMUL.FTZ R148, R135, c[0x0][0x2ec] ;  /* 0x0000bb0087947a20 */ /* 0x000fe40000410000 */
[----:B------:R-:W-:Y:S02]  /*5a00*/  FMUL.FTZ R155, R6, c[0x0][0x2ec] ;  /* 0x0000bb00069b7a20 */ /* 0x000fe40000410000 */
[----:B------:R-:W-:Y:S02]  /*5a10*/  FMUL.FTZ R158, R5, c[0x0][0x2ec] ;  /* 0x0000bb00059e7a20 */ /* 0x000fe40000410000 */
[----:B------:R-:W-:Y:S02]  /*5a20*/  FMUL.FTZ R147, R4, c[0x0][0x2ec] ;  /* 0x0000bb0004937a20 */ /* 0x000fe40000410000 */
[----:B------:R-:W-:Y:S01]  /*5a30*/  FMUL.FTZ R149, R0, c[0x0][0x2ec] ;  /* 0x0000bb0000957a20 */ /* 0x000fe20000410000 */
        /* <DEDUP_REMOVED lines=10> */
.L_x_731:
        /* <DEDUP_REMOVED lines=10> */
[----:B--2---:R-:W-:Y:S01]  /*5b80*/  IADD3 R5, R0, UR9, RZ ;  /* 0x0000000900057c10 */ /* 0x004fe2000fffe0ff */
        /* <DEDUP_REMOVED lines=117> */
.L_x_732:
        /* <DEDUP_REMOVED lines=25> */
[----:B------:R-:W-:Y:S04]  /*6470*/  STL [R1+0x74], R38 ;  /* 0x0000742601007387 */ /* 0x000fe80000100800 */
[----:B------:R-:W-:Y:S04]  /*6480*/  STL [R1+0x70], R37 ;  /* 0x0000702501007387 */ /* 0x000fe80000100800 */
[----:B------:R-:W-:Y:S04]  /*6490*/  STL [R1+0x6c], R36 ;  /* 0x00006c2401007387 */ /* 0x000fe80000100800 */
[----:B------:R-:W-:Y:S04]  /*64a0*/  STL [R1+0x68], R3 ;  /* 0x0000680301007387 */ /* 0x000fe80000100800 */
[----:B------:R-:W-:Y:S01]  /*64b0*/  STL [R1+0x64], R2 ;  /* 0x0000640201007387 */ /* 0x000fe20000100800 */
[C---:B--2---:R-:W-:Y:S01]  /*64c0*/  FMUL.FTZ R6, R5.reuse, 1.4426950216293334961 ;  /* 0x3fb8aa3b05067820 */ /* 0x044fe20000410000 */
[----:B------:R-:W-:Y:S01]  /*64d0*/  FSETP.NEU.FTZ.AND P0, PT, R5, -INF , PT ;  /* 0xff8000000500780b */ /* 0x000fe20003f1d000 */
[----:B---3--:R-:W-:Y:S03]  /*64e0*/  FMUL.FTZ R5, R4, 1.4426950216293334961 ;  /* 0x3fb8aa3b04057820 */ /* 0x008fe60000410000 */
[----:B------:R-:W-:Y:S02]  /*64f0*/  FSEL R6, R6, RZ, P0 ;  /* 0x000000ff06067208 */ /* 0x000fe40000000000 */
[----:B------:R-:W-:Y:S01]  /*6500*/  FSETP.NEU.FTZ.AND P0, PT, R4, -INF , PT ;  /* 0xff8000000400780b */ /* 0x000fe20003f1d000 */
[----:B----4-:R-:W-:Y:S02]  /*6510*/  FMUL.FTZ R4, R0, 1.4426950216293334961 ;  /* 0x3fb8aa3b00047820 */ /* 0x010fe40000410000 */
[--C-:B------:R-:W-:Y:S01]  /*6520*/  FFMA.FTZ R8, R8, c[0x0][0x23c], -R6.reuse ;  /* 0x00008f0008087a23 */ /* 0x100fe20000010806 */
[----:B------:R-:W-:Y:S01]  /*6530*/  FSEL R5, R5, RZ, P0 ;  /* 0x000000ff05057208 */ /* 0x000fe20000000000 */
[----:B------:R-:W-:Y:S01]  /*6540*/  FFMA.FTZ R7, R7, c[0x0][0x23c], -R6 ;  /* 0x00008f0007077a23 */ /* 0x000fe20000010806 */
[----:B------:R-:W-:Y:S01]  /*6550*/  FSETP.NEU.FTZ.AND P0, PT, R0, -INF , PT ;  /* 0xff8000000000780b */ /* 0x000fe20003f1d000 */
[----:B------:R-:W-:Y:S01]  /*6560*/  MUFU.EX2 R142, R8 ;  /* 0x00000008008e7308 */ /* 0x000fe20000000800 */
[C---:B------:R-:W-:Y:S02]  /*6570*/  FMUL.FTZ R0, R135.reuse, 1.4426950216293334961 ;  /* 0x3fb8aa3b87007820 */ /* 0x040fe40000410000 */
[----:B------:R-:W-:Y:S01]  /*6580*/  FSEL R4, R4, RZ, P0 ;  /* 0x000000ff04047208 */ /* 0x000fe20000000000 */
[--C-:B------:R-:W-:Y:S01]  /*6590*/  FFMA.FTZ R12, R12, c[0x0][0x23c], -R5.reuse ;  /* 0x00008f000c0c7a23 */ /* 0x100fe20000010805 */
[----:B------:R-:W-:Y:S01]  /*65a0*/  FSETP.NEU.FTZ.AND P0, PT, R135, -INF , PT ;  /* 0xff8000008700780b */ /* 0x000fe20003f1d000 */
[--C-:B------:R-:W-:Y:S02]  /*65b0*/  FFMA.FTZ R11, R11, c[0x0][0x23c], -R5.reuse ;  /* 0x00008f000b0b7a23 */ /* 0x100fe40000010805 */
[--C-:B------:R-:W-:Y:S01]  /*65c0*/  FFMA.FTZ R30, R30, c[0x0][0x23c], -R4.reuse ;  /* 0x00008f001e1e7a23 */ /* 0x100fe20000010804 */
[----:B------:R-:W-:Y:S01]  /*65d0*/  FSEL R0, R0, RZ, P0 ;  /* 0x000000ff00007208 */ /* 0x000fe20000000000 */
[--C-:B------:R-:W-:Y:S01]  /*65e0*/  FFMA.FTZ R29, R29, c[0x0][0x23c], -R4.reuse ;  /* 0x00008f001d1d7a23 */ /* 0x100fe20000010804 */
[----:B------:R-:W2:Y:S01]  /*65f0*/  MUFU.EX2 R141, R7 ;  /* 0x00000007008d7308 */ /* 0x000ea20000000800 */
[--C-:B------:R-:W-:Y:S01]  /*6600*/  FFMA.FTZ R28, R28, c[0x0][0x23c], -R4.reuse ;  /* 0x00008f001c1c7a23 */ /* 0x100fe20000010804 */
[----:B------:R-:W-:Y:S01]  /*6610*/  PLOP3.LUT P0, PT, PT, PT, UP0, 0x80, 0x0 ;  /* 0x000000000000781c */ /* 0x000fe20003f0f008 */
[--C-:B------:R-:W-:Y:S02]  /*6620*/  FFMA.FTZ R27, R27, c[0x0][0x23c], -R4.reuse ;  /* 0x00008f001b1b7a23 */ /* 0x100fe40000010804 */
[--C-:B------:R-:W-:Y:S02]  /*6630*/  FFMA.FTZ R26, R26, c[0x0][0x23c], -R4.reuse ;  /* 0x00008f001a1a7a23 */ /* 0x100fe40000010804 */
[--C-:B------:R-:W-:Y:S02]  /*6640*/  FFMA.FTZ R16, R16, c[0x0][0x23c], -R4.reuse ;  /* 0x00008f0010107a23 */ /* 0x100fe40000010804 */
[--C-:B------:R-:W-:Y:S01]  /*6650*/  FFMA.FTZ R15, R15, c[0x0][0x23c], -R4.reuse ;  /* 0x00008f000f0f7a23 */ /* 0x100fe20000010804 */
[----:B-1----:R-:W-:Y:S01]  /*6660*/  MUFU.EX2 R58, R11 ;  /* 0x0000000b003a7308 */ /* 0x002fe20000000800 */
[----:B------:R-:W-:Y:S02]  /*6670*/  FFMA.FTZ R4, R25, c[0x0][0x23c], -R4 ;  /* 0x00008f0019047a23 */ /* 0x000fe40000010804 */
[--C-:B------:R-:W-:Y:S02]  /*6680*/  FFMA.FTZ R14, R14, c[0x0][0x23c], -R6.reuse ;  /* 0x00008f000e0e7a23 */ /* 0x100fe40000010806 */
[----:B------:R-:W-:Y:S02]  /*6690*/  FFMA.FTZ R13, R13, c[0x0][0x23c], -R6 ;  /* 0x00008f000d0d7a23 */ /* 0x000fe40000010806 */
[--C-:B------:R-:W-:Y:S02]  /*66a0*/  FFMA.FTZ R10, R10, c[0x0][0x23c], -R5.reuse ;  /* 0x00008f000a0a7a23 */ /* 0x100fe40000010805 */
[--C-:B------:R-:W-:Y:S01]  /*66b0*/  FFMA.FTZ R9, R9, c[0x0][0x23c], -R5.reuse ;  /* 0x00008f0009097a23 */ /* 0x100fe20000010805 */
[----:B------:R2:W-:Y:S01]  /*66c0*/  MUFU.EX2 R40, R4 ;  /* 0x0000000400287308 */ /* 0x0005e20000000800 */
[--C-:B------:R-:W-:Y:S02]  /*66d0*/  FFMA.FTZ R22, R22, c[0x0][0x23c], -R0.reuse ;  /* 0x00008f0016167a23 */ /* 0x100fe40000010800 */
[--C-:B------:R-:W-:Y:S02]  /*66e0*/  FFMA.FTZ R21, R21, c[0x0][0x23c], -R0.reuse ;  /* 0x00008f0015157a23 */ /* 0x100fe40000010800 */
[--C-:B------:R-:W-:Y:S02]  /*66f0*/  FFMA.FTZ R20, R20, c[0x0][0x23c], -R0.reuse ;  /* 0x00008f0014147a23 */ /* 0x100fe40000010800 */
[--C-:B------:R-:W-:Y:S02]  /*6700*/  FFMA.FTZ R19, R19, c[0x0][0x23c], -R0.reuse ;  /* 0x00008f0013137a23 */ /* 0x100fe40000010800 */
[--C-:B------:R-:W-:Y:S01]  /*6710*/  FFMA.FTZ R18, R18, c[0x0][0x23c], -R0.reuse ;  /* 0x00008f0012127a23 */ /* 0x100fe20000010800 */
[----:B------:R-:W1:Y:S01]  /*6720*/  MUFU.EX2 R140, R12 ;  /* 0x0000000c008c7308 */ /* 0x000e620000000800 */
[--C-:B------:R-:W-:Y:S02]  /*6730*/  FFMA.FTZ R24, R24, c[0x0][0x23c], -R0.reuse ;  /* 0x00008f0018187a23 */ /* 0x100fe40000010800 */
[--C-:B------:R-:W-:Y:S02]  /*6740*/  FFMA.FTZ R23, R23, c[0x0][0x23c], -R0.reuse ;  /* 0x00008f0017177a23 */ /* 0x100fe40000010800 */
[----:B------:R-:W-:Y:S02]  /*6750*/  FFMA.FTZ R0, R17, c[0x0][0x23c], -R0 ;  /* 0x00008f0011007a23 */ /* 0x000fe40000010800 */
[--C-:B------:R-:W-:Y:S02]  /*6760*/  FFMA.FTZ R134, R134, c[0x0][0x23c], -R6.reuse ;  /* 0x00008f0086867a23 */ /* 0x100fe40000010806 */
[--C-:B------:R-:W-:Y:S01]  /*6770*/  FFMA.FTZ R133, R133, c[0x0][0x23c], -R6.reuse ;  /* 0x00008f0085857a23 */ /* 0x100fe20000010806 */
[----:B------:R-:W-:Y:S01]  /*6780*/  MUFU.EX2 R53, R14 ;  /* 0x0000000e00357308 */ /* 0x000fe20000000800 */
[--C-:B------:R-:W-:Y:S02]  /*6790*/  FFMA.FTZ R132, R132, c[0x0][0x23c], -R6.reuse ;  /* 0x00008f0084847a23 */ /* 0x100fe40000010806 */
[----:B------:R-:W-:Y:S01]  /*67a0*/  FFMA.FTZ R6, R35, c[0x0][0x23c], -R6 ;  /* 0x00008f0023067a23 */ /* 0x000fe20000010806 */
[----:B--2---:R-:W-:Y:S01]  /*67b0*/  F2FP.PACK_AB R4, R141, R142 ;  /* 0x0000008e8d04723e */ /* 0x004fe200000000ff */
[--C-:B------:R-:W-:Y:S02]  /*67c0*/  FFMA.FTZ R34, R34, c[0x0][0x23c], -R5.reuse ;  /* 0x00008f0022227a23 */ /* 0x100fe40000010805 */
[--C-:B------:R-:W-:Y:S02]  /*67d0*/  FFMA.FTZ R33, R33, c[0x0][0x23c], -R5.reuse ;  /* 0x00008f0021217a23 */ /* 0x100fe40000010805 */
[----:B------:R2:W-:Y:S01]  /*67e0*/  STS [R245+0x13000], R4 ;  /* 0x01300004f5007388 */ /* 0x0005e20000000800 */
[----:B------:R-:W2:Y:S01]  /*67f0*/  MUFU.EX2 R52, R13 ;  /* 0x0000000d00347308 */ /* 0x000ea20000000800 */
[--C-:B------:R-:W-:Y:S02]  /*6800*/  FFMA.FTZ R32, R32, c[0x0][0x23c], -R5.reuse ;  /* 0x00008f0020207a23 */ /* 0x100fe40000010805 */
[----:B------:R-:W-:Y:S01]  /*6810*/  FFMA.FTZ R5, R31, c[0x0][0x23c], -R5 ;  /* 0x00008f001f057a23 */ /* 0x000fe20000010805 */
[----:B-1----:R-:W-:Y:S05]  /*6820*/  F2FP.PACK_AB R7, R58, R140 ;  /* 0x0000008c3a07723e */ /* 0x002fea00000000ff */
[----:B------:R1:W-:Y:S01]  /*6830*/  STS [R245+0x13400], R7 ;  /* 0x01340007f5007388 */ /* 0x0003e20000000800 */
[----:B------:R-:W-:Y:S10]  /*6840*/  MUFU.EX2 R51, R10 ;  /* 0x0000000a00337308 */ /* 0x000ff40000000800 */
[----:B------:R-:W3:Y:S01]  /*6850*/  MUFU.EX2 R50, R9 ;  /* 0x0000000900327308 */ /* 0x000ee20000000800 */
[----:B--2---:R-:W-:Y:S05]  /*6860*/  F2FP.PACK_AB R4, R52, R53 ;  /* 0x000000353404723e */ /* 0x004fea00000000ff */
[----:B------:R-:W-:Y:S04]  /*6870*/  STS [R244+0x13000], R4 ;  /* 0x01300004f4007388 */ /* 0x000fe80000000800 */
[----:B------:R3:W-:Y:S10]  /*6880*/  MUFU.EX2 R38, R0 ;  /* 0x0000000000267308 */ /* 0x0007f40000000800 */
[----:B------:R-:W-:Y:S10]  /*6890*/  MUFU.EX2 R36, R6 ;  /* 0x0000000600247308 */ /* 0x000ff40000000800 */
[----:B------:R-:W-:Y:S01]  /*68a0*/  MUFU.EX2 R242, R16 ;  /* 0x0000001000f27308 */ /* 0x000fe20000000800 */
[----:B---3--:R-:W-:Y:S05]  /*68b0*/  F2FP.PACK_AB R0, R50, R51 ;  /* 0x000000333200723e */ /* 0x008fea00000000ff */
[----:B------:R-:W-:Y:S04]  /*68c0*/  STS [R244+0x13400], R0 ;  /* 0x01340000f4007388 */ /* 0x000fe80000000800 */
[----:B------:R-:W2:Y:S10]  /*68d0*/  MUFU.EX2 R227, R15 ;  /* 0x0000000f00e37308 */ /* 0x000eb40000000800 */
[----:B------:R-:W-:Y:S10]  /*68e0*/  MUFU.EX2 R2, R5 ;  /* 0x0000000500027308 */ /* 0x000ff40000000800 */
[----:B------:R-:W-:Y:S01]  /*68f0*/  MUFU.EX2 R145, R24 ;  /* 0x0000001800917308 */ /* 0x000fe20000000800 */
[----:B--2---:R-:W-:Y:S05]  /*6900*/  F2FP.PACK_AB R6, R227, R242 ;  /* 0x000000f2e306723e */ /* 0x004fea00000000ff */
[----:B------:R2:W-:Y:S04]  /*6910*/  STS [R245+0x14000], R6 ;  /* 0x01400006f5007388 */ /* 0x0005e80000000800 */
[----:B------:R-:W3:Y:S10]  /*6920*/  MUFU.EX2 R144, R23 ;  /* 0x0000001700907308 */ /* 0x000ef40000000800 */
[----:B------:R-:W-:Y:S10]  /*6930*/  MUFU.EX2 R57, R30 ;  /* 0x0000001e00397308 */ /* 0x000ff40000000800 */
[----:B------:R-:W1:Y:S01]  /*6940*/  MUFU.EX2 R56, R29 ;  /* 0x0000001d00387308 */ /* 0x000e620000000800 */
[----:B---3--:R-:W-:Y:S05]  /*6950*/  F2FP.PACK_AB R5, R144, R145 ;  /* 0x000000919005723e */ /* 0x008fea00000000ff */
[----:B------:R3:W-:Y:S04]  /*6960*/  STS [R245+0x14400], R5 ;  /* 0x01440005f5007388 */ /* 0x0007e80000000800 */
[----:B------:R-:W-:Y:S10]  /*6970*/  MUFU.EX2 R55, R22 ;  /* 0x0000001600377308 */ /* 0x000ff40000000800 */
[----:B------:R-:W2:Y:S01]  /*6980*/  MUFU.EX2 R54, R21 ;  /* 0x0000001500367308 */ /* 0x000ea20000000800 */
[----:B-1----:R-:W-:Y:S05]  /*6990*/  F2FP.PACK_AB R7, R56, R57 ;  /* 0x000000393807723e */ /* 0x002fea00000000ff */
[----:B------:R-:W-:Y:S04]  /*69a0*/  STS [R244+0x14000], R7 ;  /* 0x01400007f4007388 */ /* 0x000fe80000000800 */
[----:B------:R-:W-:Y:S10]  /*69b0*/  MUFU.EX2 R49, R134 ;  /* 0x0000008600317308 */ /* 0x000ff40000000800 */
[----:B------:R-:W3:Y:S01]  /*69c0*/  MUFU.EX2 R48, R133 ;  /* 0x0000008500307308 */ /* 0x000ee20000000800 */
[----:B--2---:R-:W-:Y:S05]  /*69d0*/  F2FP.PACK_AB R6, R54, R55 ;  /* 0x000000373606723e */ /* 0x004fea00000000ff */
[----:B------:R-:W-:Y:S04]  /*69e0*/  STS [R244+0x14400], R6 ;  /* 0x01440006f4007388 */ /* 0x000fe80000000800 */
[----:B------:R-:W-:Y:S10]  /*69f0*/  MUFU.EX2 R47, R34 ;  /* 0x00000022002f7308 */ /* 0x000ff40000000800 */
[----:B------:R-:W1:Y:S01]  /*6a00*/  MUFU.EX2 R46, R33 ;  /* 0x00000021002e7308 */ /* 0x000e620000000800 */
[----:B---3--:R-:W-:Y:S05]  /*6a10*/  F2FP.PACK_AB R5, R48, R49 ;  /* 0x000000313005723e */ /* 0x008fea00000000ff */
[----:B------:R2:W-:Y:S04]  /*6a20*/  STS [R246+0x13000], R5 ;  /* 0x01300005f6007388 */ /* 0x0005e80000000800 */
[----:B------:R-:W3:Y:S10]  /*6a30*/  MUFU.EX2 R37, R132 ;  /* 0x0000008400257308 */ /* 0x000ef40000000800 */
[----:B------:R-:W2:Y:S01]  /*6a40*/  MUFU.EX2 R3, R32 ;  /* 0x0000002000037308 */ /* 0x000ea20000000800 */
[----:B-1----:R-:W-:Y:S05]  /*6a50*/  F2FP.PACK_AB R4, R46, R47 ;  /* 0x0000002f2e04723e */ /* 0x002fea00000000ff */
[----:B------:R1:W-:Y:S04]  /*6a60*/  STS [R246+0x13400], R4 ;  /* 0x01340004f6007388 */ /* 0x0003e80000000800 */
[----:B------:R-:W-:Y:S01]  /*6a70*/  MUFU.EX2 R45, R28 ;  /* 0x0000001c002d7308 */ /* 0x000fe20000000800 */
[----:B---3--:R-:W-:Y:S05]  /*6a80*/  F2FP.PACK_AB R0, R36, R37 ;  /* 0x000000252400723e */ /* 0x008fea00000000ff */
[----:B------:R3:W-:Y:S04]  /*6a90*/  STS [R243+0x13000], R0 ;  /* 0x01300000f3007388 */ /* 0x0007e80000000800 */
[----:B------:R-:W4:Y:S01]  /*6aa0*/  MUFU.EX2 R44, R27 ;  /* 0x0000001b002c7308 */ /* 0x000f220000000800 */
[----:B--2---:R-:W-:Y:S05]  /*6ab0*/  F2FP.PACK_AB R5, R2, R3 ;  /* 0x000000030205723e */ /* 0x004fea00000000ff */
[----:B------:R-:W-:Y:S04]  /*6ac0*/  STS [R243+0x13400], R5 ;  /* 0x01340005f3007388 */ /* 0x000fe80000000800 */
[----:B------:R-:W-:Y:S10]  /*6ad0*/  MUFU.EX2 R43, R20 ;  /* 0x00000014002b7308 */ /* 0x000ff40000000800 */
[----:B------:R-:W2:Y:S01]  /*6ae0*/  MUFU.EX2 R42, R19 ;  /* 0x00000013002a7308 */ /* 0x000ea20000000800 */
[----:B----4-:R-:W-:Y:S05]  /*6af0*/  F2FP.PACK_AB R7, R44, R45 ;  /* 0x0000002d2c07723e */ /* 0x010fea00000000ff */
[----:B------:R-:W-:Y:S04]  /*6b00*/  STS [R246+0x14000], R7 ;  /* 0x01400007f6007388 */ /* 0x000fe80000000800 */
[----:B------:R-:W1:Y:S10]  /*6b10*/  MUFU.EX2 R41, R26 ;  /* 0x0000001a00297308 */ /* 0x000e740000000800 */
[----:B------:R-:W3:Y:S01]  /*6b20*/  MUFU.EX2 R39, R18 ;  /* 0x0000001200277308 */ /* 0x000ee20000000800 */
[----:B--2---:R-:W-:Y:S05]  /*6b30*/  F2FP.PACK_AB R6, R42, R43 ;  /* 0x0000002b2a06723e */ /* 0x004fea00000000ff */
[----:B------:R-:W-:Y:S01]  /*6b40*/  STS [R246+0x14400], R6 ;  /* 0x01440006f6007388 */ /* 0x000fe20000000800 */
[----:B-1----:R-:W-:Y:S05]  /*6b50*/  F2FP.PACK_AB R4, R40, R41 ;  /* 0x000000292804723e */ /* 0x002fea00000000ff */
        /* <DEDUP_REMOVED lines=58> */
[----:B-----5:R-:W-:Y:S01]  /*6f00*/  FADD.FTZ R7, -R153, R7 ;  /* 0x0000000799077221 */ /* 0x020fe20000010100 */
[C---:B------:R-:W-:Y:S04]  /*6f10*/  HMMA.16816.F32 R16, R132.reuse, R206, R16 ;  /* 0x000000ce8410723c */ /* 0x040fe80000001810 */
[----:B------:R-:W-:Y:S02]  /*6f20*/  FADD.FTZ R4, -R154, R4 ;  /* 0x000000049a047221 */ /* 0x000fe40000010100 */
[----:B------:R-:W-:Y:S02]  /*6f30*/  FMUL.FTZ R7, R58, R7 ;  /* 0x000000073a077220 */ /* 0x000fe40000410000 */
[----:B------:R-:W-:Y:S01]  /*6f40*/  FMUL.FTZ R4, R142, R4 ;  /* 0x000000048e047220 */ /* 0x000fe20000410000 */
[----:B------:R1:W5:Y:S01]  /*6f50*/  LDL.LU R58, [R1+0xc4] ;  /* 0x0000c400013a7983 */ /* 0x0003620000300800 */
[-C--:B------:R-:W-:Y:S03]  /*6f60*/  HMMA.16816.F32 R20, R132, R208.reuse, R20 ;  /* 0x000000d08414723c */ /* 0x080fe60000001814 */
[----:B------:R-:W-:Y:S02]  /*6f70*/  FMUL.FTZ R143, R143, R4 ;  /* 0x000000048f8f7220 */ /* 0x000fe40000410000 */
[C---:B------:R-:W-:Y:S02]  /*6f80*/  FADD.FTZ R12, -R152.reuse, R12 ;  /* 0x0000000c980c7221 */ /* 0x040fe40000010100 */
[----:B------:R-:W-:Y:S01]  /*6f90*/  FADD.FTZ R13, -R152, R13 ;  /* 0x0000000d980d7221 */ /* 0x000fe20000010100 */
[C---:B------:R-:W-:Y:S04]  /*6fa0*/  HMMA.16816.F32 R24, R136.reuse, R208, R24 ;  /* 0x000000d08818723c */ /* 0x040fe80000001818 */
[----:B------:R-:W-:Y:S02]  /*6fb0*/  FMUL.FTZ R12, R57, R12 ;  /* 0x0000000c390c7220 */ /* 0x000fe40000410000 */
[C---:B------:R-:W-:Y:S01]  /*6fc0*/  FADD.FTZ R14, -R151.reuse, R14 ;  /* 0x0000000e970e7221 */ /* 0x040fe20000010100 */
[----:B------:R1:W5:Y:S01]  /*6fd0*/  LDL.LU R57, [R1+0xc0] ;  /* 0x0000c00001397983 */ /* 0x0003620000300800 */
[----:B------:R-:W-:Y:S01]  /*6fe0*/  FMUL.FTZ R4, R56, R13 ;  /* 0x0000000d38047220 */ /* 0x000fe20000410000 */
[-C--:B------:R-:W-:Y:S02]  /*6ff0*/  HMMA.16816.F32 R28, R136, R210.reuse, R28 ;  /* 0x000000d2881c723c */ /* 0x080fe4000000181c */
[----:B------:R1:W5:Y:S01]  /*7000*/  LDL.LU R56, [R1+0xbc] ;  /* 0x0000bc0001387983 */ /* 0x0003620000300800 */
[----:B------:R-:W-:Y:S02]  /*7010*/  FADD.FTZ R9, -R152, R9 ;  /* 0x0000000998097221 */ /* 0x000fe40000010100 */
[----:B------:R-:W-:Y:S02]  /*7020*/  FADD.FTZ R15, -R151, R15 ;  /* 0x0000000f970f7221 */ /* 0x000fe40000010100 */
[----:B------:R-:W-:Y:S01]  /*7030*/  FMUL.FTZ R0, R55, R14 ;  /* 0x0000000e37007220 */ /* 0x000fe20000410000 */
[----:B------:R-:W-:Y:S01]  /*7040*/  HMMA.16816.F32 R32, R132, R210, R32 ;  /* 0x000000d28420723c */ /* 0x000fe20000001820 */
[----:B------:R1:W5:Y:S03]  /*7050*/  LDL.LU R55, [R1+0xb8] ;  /* 0x0000b80001377983 */ /* 0x0003660000300800 */
[----:B------:R-:W-:Y:S02]  /*7060*/  FMUL.FTZ R9, R227, R9 ;  /* 0x00000009e3097220 */ /* 0x000fe40000410000 */
[----:B------:R-:W-:Y:S02]  /*7070*/  FMUL.FTZ R15, R54, R15 ;  /* 0x0000000f360f7220 */ /* 0x000fe40000410000 */
[C---:B------:R-:W-:Y:S01]  /*7080*/  FADD.FTZ R16, -R154.reuse, R16 ;  /* 0x000000109a107221 */ /* 0x040fe20000010100 */
[----:B------:R1:W5:Y:S03]  /*7090*/  LDL.LU R54, [R1+0xb4] ;  /* 0x0000b40001367983 */ /* 0x0003660000300800 */
[----:B------:R-:W-:Y:S02]  /*70a0*/  FADD.FTZ R10, -R151, R10 ;  /* 0x0000000a970a7221 */ /* 0x000fe40000010100 */
[----:B------:R-:W-:Y:S02]  /*70b0*/  FMUL.FTZ R14, R159, R9 ;  /* 0x000000099f0e7220 */ /* 0x000fe40000410000 */
[C---:B------:R-:W-:Y:S02]  /*70c0*/  FADD.FTZ R17, -R154.reuse, R17 ;  /* 0x000000119a117221 */ /* 0x040fe40000010100 */
[----:B------:R-:W-:Y:S02]  /*70d0*/  FMUL.FTZ R9, R53, R16 ;  /* 0x0000001035097220 */ /* 0x000fe40000410000 */
[----:B------:R-:W-:Y:S01]  /*70e0*/  FADD.FTZ R5, -R154, R5 ;  /* 0x000000059a057221 */ /* 0x000fe20000010100 */
[----:B------:R1:W5:Y:S01]  /*70f0*/  LDL.LU R53, [R1+0xb0] ;  /* 0x0000b00001357983 */ /* 0x0003620000300800 */
[----:B------:R-:W-:Y:S02]  /*7100*/  FADD.FTZ R11, -R151, R11 ;  /* 0x0000000b970b7221 */ /* 0x000fe40000010100 */
[----:B------:R-:W-:Y:S02]  /*7110*/  FMUL.FTZ R10, R145, R10 ;  /* 0x0000000a910a7220 */ /* 0x000fe40000410000 */
[----:B------:R-:W-:Y:S02]  /*7120*/  FADD.FTZ R18, -R153, R18 ;  /* 0x0000001299127221 */ /* 0x000fe40000010100 */
[----:B------:R-:W-:Y:S02]  /*7130*/  FMUL.FTZ R17, R52, R17 ;  /* 0x0000001134117220 */ /* 0x000fe40000410000 */
[----:B------:R-:W-:Y:S01]  /*7140*/  FMUL.FTZ R5, R141, R5 ;  /* 0x000000058d057220 */ /* 0x000fe20000410000 */
[----:B------:R1:W5:Y:S01]  /*7150*/  LDL.LU R52, [R1+0xac] ;  /* 0x0000ac0001347983 */ /* 0x0003620000300800 */
[----:B------:R-:W-:Y:S02]  /*7160*/  FMUL.FTZ R11, R144, R11 ;  /* 0x0000000b900b7220 */ /* 0x000fe40000410000 */
[----:B------:R-:W-:Y:S02]  /*7170*/  FMUL.FTZ R141, R232, R10 ;  /* 0x0000000ae88d7220 */ /* 0x000fe40000410000 */
[----:B------:R-:W-:Y:S02]  /*7180*/  FADD.FTZ R19, -R153, R19 ;  /* 0x0000001399137221 */ /* 0x000fe40000010100 */
[----:B------:R-:W-:Y:S02]  /*7190*/  FMUL.FTZ R10, R51, R18 ;  /* 0x00000012330a7220 */ /* 0x000fe40000410000 */
[----:B------:R-:W-:Y:S01]  /*71a0*/  FADD.FTZ R8, -R152, R8 ;  /* 0x0000000898087221 */ /* 0x000fe20000010100 */
[----:B------:R1:W5:Y:S01]  /*71b0*/  LDL.LU R51, [R1+0xa8] ;  /* 0x0000a80001337983 */ /* 0x0003620000300800 */
[----:B------:R-:W-:Y:S02]  /*71c0*/  FMUL.FTZ R13, R233, R11 ;  /* 0x0000000be90d7220 */ /* 0x000fe40000410000 */
        /* <DEDUP_REMOVED lines=10> */
[C---:B------:R-:W-:Y:S02]  /*7270*/  FADD.FTZ R22, -R153.reuse, R22 ;  /* 0x0000001699167221 */ /* 0x040fe40000010100 */
[----:B------:R-:W-:Y:S02]  /*7280*/  FMUL.FTZ R8, R48, R21 ;  /* 0x0000001530087220 */ /* 0x000fe40000410000 */
[----:B------:R-:W-:Y:S01]  /*7290*/  FADD.FTZ R23, -R153, R23 ;  /* 0x0000001799177221 */ /* 0x000fe20000010100 */
[----:B------:R1:W5:Y:S01]  /*72a0*/  LDL.LU R48, [R1+0x9c] ;  /* 0x00009c0001307983 */ /* 0x0003620000300800 */
[----:B------:R-:W-:Y:S02]  /*72b0*/  FMUL.FTZ R22, R47, R22 ;  /* 0x000000162f167220 */ /* 0x000fe40000410000 */
[----:B------:R-:W-:Y:S01]  /*72c0*/  FMUL.FTZ R23, R46, R23 ;  /* 0x000000172e177220 */ /* 0x000fe20000410000 */
[----:B------:R1:W5:Y:S01]  /*72d0*/  LDL.LU R47, [R1+0x98] ;  /* 0x00009800012f7983 */ /* 0x0003620000300800 */
[----:B------:R-:W-:Y:S02]  /*72e0*/  FADD.FTZ R24, -R152, R24 ;  /* 0x0000001898187221 */ /* 0x000fe40000010100 */
[----:B------:R-:W-:Y:S01]  /*72f0*/  FMUL.FTZ R136, R162, R4 ;  /* 0x00000004a2887220 */ /* 0x000fe20000410000 */
[----:B------:R1:W5:Y:S01]  /*7300*/  LDL.LU R46, [R1+0x94] ;  /* 0x00009400012e7983 */ /* 0x0003620000300800 */
[----:B------:R-:W-:Y:S02]  /*7310*/  FADD.FTZ R25, -R152, R25 ;  /* 0x0000001998197221 */ /* 0x000fe40000010100 */
[----:B------:R-:W-:Y:S02]  /*7320*/  FMUL.FTZ R4, R45, R24 ;  /* 0x000000182d047220 */ /* 0x000fe40000410000 */
[C---:B------:R-:W-:Y:S01]  /*7330*/  FADD.FTZ R26, -R151.reuse, R26 ;  /* 0x0000001a971a7221 */ /* 0x040fe20000010100 */
[----:B------:R1:W5:Y:S01]  /*7340*/  LDL.LU R45, [R1+0x90] ;  /* 0x00009000012d7983 */ /* 0x0003620000300800 */
[----:B------:R-:W-:Y:S02]  /*7350*/  FMUL.FTZ R25, R44, R25 ;  /* 0x000000192c197220 */ /* 0x000fe40000410000 */
[----:B------:R-:W-:Y:S01]  /*7360*/  FMUL.FTZ R139, R234, R0 ;  /* 0x00000000ea8b7220 */ /* 0x000fe20000410000 */
[----:B------:R1:W5:Y:S01]  /*7370*/  LDL.LU R44, [R1+0x8c] ;  /* 0x00008c00012c7983 */ /* 0x0003620000300800 */
[----:B------:R-:W-:Y:S02]  /*7380*/  FADD.FTZ R27, -R151, R27 ;  /* 0x0000001b971b7221 */ /* 0x000fe40000010100 */
[----:B------:R-:W-:Y:S02]  /*7390*/  FMUL.FTZ R0, R43, R26 ;  /* 0x0000001a2b007220 */ /* 0x000fe40000410000 */
[----:B------:R-:W-:Y:S01]  /*73a0*/  FADD.FTZ R28, -R152, R28 ;  /* 0x0000001c981c7221 */ /* 0x000fe20000010100 */
[----:B------:R1:W5:Y:S01]  /*73b0*/  LDL.LU R43, [R1+0x88] ;  /* 0x00008800012b7983 */ /* 0x0003620000300800 */
        /* <DEDUP_REMOVED lines=22> */
[----:B------:R-:W-:Y:S01]  /*7520*/  FADD.FTZ R34, -R153, R34 ;  /* 0x0000002299227221 */ /* 0x000fe20000010100 */
[----:B------:R1:W5:Y:S01]  /*7530*/  LDL.LU R36, [R1+0x6c] ;  /* 0x00006c0001247983 */ /* 0x0003620000300800 */
[----:B------:R-:W-:Y:S02]  /*7540*/  FMUL.FTZ R132, R247, R20 ;  /* 0x00000014f7847220 */ /* 0x000fe40000410000 */
[----:B------:R-:W-:Y:S01]  /*7550*/  FADD.FTZ R35, -R153, R35 ;  /* 0x0000002399237221 */ /* 0x000fe20000010100 */
[----:B------:R1:W5:Y:S01]  /*7560*/  LDL R152, [R1+0x28] ;  /* 0x0000280001987983 */ /* 0x0003620000100800 */
[----:B------:R-:W-:Y:S02]  /*7570*/  FMUL.FTZ R20, R3, R34 ;  /* 0x0000002203147220 */ /* 0x000fe40000410000 */
[----:B------:R-:W-:Y:S01]  /*7580*/  FMUL.FTZ R19, R2, R35 ;  /* 0x0000002302137220 */ /* 0x000fe20000410000 */
[----:B------:R1:W5:Y:S01]  /*7590*/  LDL R151, [R1+0x2c] ;  /* 0x00002c0001977983 */ /* 0x0003620000100800 */
[----:B------:R-:W-:Y:S02]  /*75a0*/  FMUL.FTZ R25, R160, R25 ;  /* 0x00000019a0197220 */ /* 0x000fe40000410000 */
[----:B------:R-:W-:Y:S01]  /*75b0*/  FMUL.FTZ R142, R237, R5 ;  /* 0x00000005ed8e7220 */ /* 0x000fe20000410000 */
[----:B------:R1:W5:Y:S01]  /*75c0*/  LDL.LU R3, [R1+0x68] ;  /* 0x0000680001037983 */ /* 0x0003620000300800 */
[----:B------:R-:W-:Y:S02]  /*75d0*/  FMUL.FTZ R145, R229, R6 ;  /* 0x00000006e5917220 */ /* 0x000fe40000410000 */
[----:B------:R-:W-:Y:S01]  /*75e0*/  FMUL.FTZ R144, R228, R7 ;  /* 0x00000007e4907220 */ /* 0x000fe20000410000 */
[----:B------:R1:W5:Y:S01]  /*75f0*/  LDL.LU R2, [R1+0x64] ;  /* 0x0000640001027983 */ /* 0x0003620000300800 */
[----:B------:R-:W-:Y:S02]  /*7600*/  FMUL.FTZ R138, R231, R15 ;  /* 0x0000000fe78a7220 */ /* 0x000fe40000410000 */
[----:B------:R-:W-:Y:S01]  /*7610*/  FMUL.FTZ R9, R235, R9 ;  /* 0x00000009eb097220 */ /* 0x000fe20000410000 */
[----:B------:R1:W5:Y:S01]  /*7620*/  LDL.64 R160, [R1+0x10] ;  /* 0x0000100001a07983 */ /* 0x0003620000100a00 */
        /* <DEDUP_REMOVED lines=15> */
[----:B-1----:R-:W2:Y:S01]  /*7720*/  LDL.LU R5, [R1+0x8] ;  /* 0x0000080001057983 */ /* 0x002ea20000300800 */
[----:B-----5:R-:W-:Y:S01]  /*7730*/  ISETP.GE.AND P2, PT, R152, c[0x0][0x220], PT ;  /* 0x0000880098007a0c */ /* 0x020fe20003f46270 */
[----:B------:R-:W-:Y:S01]  /*7740*/  ULOP3.LUT UR9, UR8, 0x1, URZ, 0xc0, !UPT ;  /* 0x0000000108097892 */ /* 0x000fe2000f8ec03f */
[----:B------:R-:W-:Y:S01]  /*7750*/  ISETP.GE.AND P1, PT, R151, c[0x0][0x220], PT ;  /* 0x0000880097007a0c */ /* 0x000fe20003f26270 */
[----:B------:R-:W3:Y:S01]  /*7760*/  LDL.LU R15, [R1] ;  /* 0x00000000010f7983 */ /* 0x000ee20000300800 */
[----:B------:R-:W-:Y:S01]  /*7770*/  IMAD.MOV.U32 R4, RZ, RZ, c[0x0][0x190] ;  /* 0x00006400ff047624 */ /* 0x000fe200078e00ff */
[----:B------:R-:W-:Y:S01]  /*7780*/  UISETP.NE.U32.AND UP1, UPT, UR9, 0x1, UPT ;  /* 0x000000010900788c */ /* 0x000fe2000bf25070 */
[----:B------:R-:W-:Y:S02]  /*7790*/  ISETP.GE.AND P3, PT, R160, c[0x0][0x220], PT ;  /* 0x00008800a0007a0c */ /* 0x000fe40003f66270 */
[----:B------:R-:W-:Y:S01]  /*77a0*/  IMAD.U32 R4, R4, -0x40, RZ ;  /* 0xffffffc004047824 */ /* 0x000fe200078e00ff */
[----:B------:R-:W-:Y:S06]  /*77b0*/  USEL UR9, UR43, 0x3000, !UP1 ;  /* 0x000030002b097887 */ /* 0x000fec000c800000 */
[----:B------:R-:W-:Y:S02]  /*77c0*/  IADD3 R225, R225, UR9, RZ ;  /* 0x00000009e1e17c10 */ /* 0x000fe4000fffe0ff */
[----:B------:R-:W-:Y:S03]  /*77d0*/  IADD3 R212, R212, UR9, RZ ;  /* 0x00000009d4d47c10 */ /* 0x000fe6000fffe0ff */
[----:B------:R1:W-:Y:S04]  /*77e0*/  @P3 STS [R225], RZ ;  /* 0x000000ffe1003388 */ /* 0x0003e80000000800 */
[----:B------:R1:W-:Y:S04]  /*77f0*/  @P3 STS [R225+0x4], RZ ;  /* 0x000004ffe1003388 */ /* 0x0003e80000000800 */
[----:B------:R1:W-:Y:S04]  /*7800*/  @P3 STS [R225+0x8], RZ ;  /* 0x000008ffe1003388 */ /* 0x0003e80000000800 */
[----:B------:R1:W-:Y:S01]  /*7810*/  @P3 STS [R225+0xc], RZ ;  /* 0x00000cffe1003388 */ /* 0x0003e20000000800 */
[C---:B---3--:R-:W-:Y:S02]  /*7820*/  LEA R15, P4, R4.reuse, R15, 0x1 ;  /* 0x0000000f040f7211 */ /* 0x048fe400078808ff */
[C---:B--2---:R-:W-:Y:S02]  /*7830*/  IADD3 R0, R5.reuse, UR9, RZ ;  /* 0x0000000905007c10 */ /* 0x044fe4000fffe0ff */
[C---:B------:R-:W-:Y:S01]  /*7840*/  @!P2 IADD3 R6, R5.reuse, UR9, RZ ;  /* 0x000000090506ac10 */ /* 0x040fe2000fffe0ff */
[----:B------:R1:W-:Y:S01]  /*7850*/  STL [R1], R15 ;  /* 0x0000000f01007387 */ /* 0x0003e20000100800 */
[----:B------:R-:W-:Y:S02]  /*7860*/  @!P1 IADD3 R7, R5, UR9, RZ ;  /* 0x0000000905079c10 */ /* 0x000fe4000fffe0ff */
[----:B------:R-:W-:Y:S01]  /*7870*/  SHF.R.S32.HI R5, RZ, 0x1f, R4 ;  /* 0x0000001fff057819 */ /* 0x000fe20000011404 */
[----:B------:R1:W-:Y:S03]  /*7880*/  STL [R1+0x8], R0 ;  /* 0x0000080001007387 */ /* 0x0003e60000100800 */
[----:B------:R-:W-:Y:S01]  /*7890*/  LEA.HI.X R251, R4, R251, R5, 0x1, P4 ;  /* 0x000000fb04fb7211 */ /* 0x000fe200020f0c05 */
[----:B------:R-:W-:Y:S04]  /*78a0*/  @!P3 IMAD.MOV.U32 R4, RZ, RZ, R15 ;  /* 0x000000ffff04b224 */ /* 0x000fe800078e000f */
[----:B------:R-:W-:Y:S05]  /*78b0*/  @!P3 IMAD.MOV.U32 R5, RZ, RZ, R251 ;  /* 0x000000ffff05b224 */ /* 0x000fea00078e00fb */
        /* <DEDUP_REMOVED lines=25> */
.L_x_733:
        /* <DEDUP_REMOVED lines=118> */
[----:B------:R1:W-:Y:S01]  /*81b0*/  STL [R1+0x4], R147 ;  /* 0x0000049301007387 */ /* 0x0003e20000100800 */
        /* <DEDUP_REMOVED lines=21> */
.L_x_734:
        /* <DEDUP_REMOVED lines=95> */
[C---:B------:R-:W-:Y:S04]  /*8900*/  HMMA.16816.F32 R8, R28.reuse, R138, R8 ;  /* 0x0000008a1c08723c */ /* 0x040fe80000001808 */
[----:B------:R-:W-:Y:S04]  /*8910*/  IMAD R0, R0, 0x30, RZ ;  /* 0x0000003000007824 */ /* 0x000fe800078e02ff */
[C---:B--2---:R-:W-:Y:S07]  /*8920*/  HMMA.16816.F32 R12, R28.reuse, R32, R12 ;  /* 0x000000201c0c723c */ /* 0x044fee000000180c */
[----:B------:R-:W-:Y:S01]  /*8930*/  IMAD.MOV.U32 R32, RZ, RZ, R242 ;  /* 0x000000ffff207224 */ /* 0x000fe200078e00f2 */
[C---:B------:R-:W-:Y:S04]  /*8940*/  HMMA.16816.F32 R16, R28.reuse, R34, R16 ;  /* 0x000000221c10723c */ /* 0x040fe80000001810 */
[----:B------:R-:W-:Y:S03]  /*8950*/  IMAD.MOV.U32 R33, RZ, RZ, R241 ;  /* 0x000000ffff217224 */ /* 0x000fe600078e00f1 */
[----:B----4-:R-:W-:Y:S01]  /*8960*/  @P0 IADD3 R34, P2, R147, UR15, RZ ;  /* 0x0000000f93220c10 */ /* 0x010fe2000ff5e0ff */
[C---:B------:R-:W-:Y:S01]  /*8970*/  HMMA.16816.F32 R20, R28.reuse, R132, R20 ;  /* 0x000000841c14723c */ /* 0x040fe20000001814 */
[----:B------:R-:W-:Y:S03]  /*8980*/  @UP0 UIADD3 UR15, UP2, UR15, -0x100, URZ ;  /* 0xffffff000f0f0890 */ /* 0x000fe6000ff5e03f */
[----:B-----5:R-:W-:Y:S01]  /*8990*/  @P0 IADD3.X R35, R145, UR14, RZ, P2, !PT ;  /* 0x0000000e91230c10 */ /* 0x020fe200097fe4ff */
[----:B------:R-:W-:Y:S01]  /*89a0*/  IMAD.MOV.U32 R145, RZ, RZ, c[0x0][0x22c] ;  /* 0x00008b00ff917624 */ /* 0x000fe200078e00ff */
[----:B------:R-:W-:Y:S01]  /*89b0*/  @UP0 UIADD3.X UR14, UR14, -0x1, URZ, UP2, !UPT ;  /* 0xffffffff0e0e0890 */ /* 0x000fe200097fe43f */
[CC--:B------:R-:W-:Y:S01]  /*89c0*/  LEA R132, P1, R140.reuse, R32.reuse, 0x2 ;  /* 0x000000208c847211 */ /* 0x0c0fe200078210ff */
[----:B------:R-:W-:Y:S01]  /*89d0*/  HMMA.16816.F32 R24, R28, R134, R24 ;  /* 0x000000861c18723c */ /* 0x000fe20000001818 */
[----:B------:R-:W2:Y:S03]  /*89e0*/  @P0 LDG.E R141, [R34.64+0x20] ;  /* 0x00002006228d0981 */ /* 0x000ea6000c1e1900 */
[-C--:B------:R-:W-:Y:S01]  /*89f0*/  LEA.HI.X.SX32 R133, R140, R33.reuse, 0x2, P1 ;  /* 0x000000218c857211 */ /* 0x080fe200008f16ff */
[----:B------:R-:W3:Y:S01]  /*8a00*/  @P0 LDG.E R142, [R34.64+0xa0] ;  /* 0x0000a006228e0981 */ /* 0x000ee2000c1e1900 */
[----:B------:R-:W-:Y:S03]  /*8a10*/  IMAD R145, R145, c[0x0][0x1c0], RZ ;  /* 0x0000700091917a24 */ /* 0x000fe600078e02ff */
[----:B------:R-:W4:Y:S03]  /*8a20*/  @P0 LDG.E R143, [R34.64+0x80] ;  /* 0x00008006228f0981 */ /* 0x000f26000c1e1900 */
[----:B------:R-:W-:Y:S01]  /*8a30*/  IMAD.SHL.U32 R145, R145, 0x8, RZ ;  /* 0x0000000891917824 */ /* 0x000fe200078e00ff */
[----:B------:R-:W5:Y:S04]  /*8a40*/  @P0 LDG.E R144, [R34.64] ;  /* 0x0000000622900981 */ /* 0x000f68000c1e1900 */
[----:B------:R-:W-:Y:S04]  /*8a50*/  RED.E.ADD.F32.FTZ.RN.STRONG.GPU [R32.64], R4 ;  /* 0x000000042000798e */ /* 0x000fe8000c10e786 */
        /* <DEDUP_REMOVED lines=84> */
[CC--:B-1----:R-:W-:Y:S04]  /*8fa0*/  LEA R14, P5, R134.reuse, R32.reuse, 0x2 ;  /* 0x00000020860e7211 */ /* 0x0c2fe800078a10ff */
        /* <DEDUP_REMOVED lines=60> */
[----:B------:R-:W5:Y:S07]  /*9370*/  LDSM.16.MT88.4 R20, [R3+0x2800] ;  /* 0x002800000314783b */ /* 0x000f6e0000004200 */
        /* <DEDUP_REMOVED lines=21> */
[-C--:B-----5:R-:W-:Y:S08]  /*94d0*/  HMMA.16816.F32 R116, R4, R20.reuse, R116 ;  /* 0x000000140474723c */ /* 0x0a0ff00000001874 */
        /* <DEDUP_REMOVED lines=184> */
.L_x_736:
        /* <DEDUP_REMOVED lines=19> */
.L_x_737:
        /* <DEDUP_REMOVED lines=55> */
.L_x_739:
[----:B------:R-:W-:Y:S05]  /*a500*/  BSYNC B0 ;  /* 0x0000000000007941 */ /* 0x000fea0003800000 */
.L_x_738:
        /* <DEDUP_REMOVED lines=20> */
.L_x_741:
[----:B------:R-:W-:Y:S05]  /*a650*/  BSYNC B0 ;  /* 0x0000000000007941 */ /* 0x000fea0003800000 */
.L_x_740:
        /* <DEDUP_REMOVED lines=31> */
.L_x_743:
[----:B------:R-:W-:Y:S05]  /*a850*/  BSYNC B0 ;  /* 0x0000000000007941 */ /* 0x000fea0003800000 */
.L_x_742:
        /* <DEDUP_REMOVED lines=16> */
.L_x_717:
[----:B------:R-:W-:Y:S05]  /*a960*/  BSYNC B1 ;  /* 0x0000000000017941 */ /* 0x000fea0003800000 */
.L_x_703:
        /* <DEDUP_REMOVED lines=11> */
.L_x_744:
[----:B------:R-:W-:Y:S05]  /*aa20*/  EXIT ;  /* 0x000000000000794d */ /* 0x000fea0003800000 */
.L_x_746:
        /* <DEDUP_REMOVED lines=13> */
.L_x_1295:


//--------------------- .text._ZN5flash25flash_bwd_dot_do_o_kernelILb0E23Flash_bwd_kernel_traitsILi96ELi64ELi128ELi8ELi2ELi4ELi4ELb1ELb0EN7cutlass6half_tE19Flash_kernel_traitsILi96ELi64ELi128ELi8ES3_EEEEvNS_16Flash_bwd_paramsE --------------------------
	.section	.text._ZN5flash25flash_bwd_dot_do_o_kernelILb0E23Flash_bwd_kernel_traitsILi96ELi64ELi128ELi8ELi2ELi4ELi4ELb1ELb0EN7cutlass6half_tE19Flash_kernel_traitsILi96ELi64ELi128ELi8ES3_EEEEvNS_16Flash_bwd_paramsE,"ax",@progbits
	.sectioninfo	@"SHI_REGISTERS=43"
	.align	128
        .global         _ZN5flash25flash_bwd_dot_do_o_kernelILb0E23Flash_bwd_kernel_traitsILi96ELi64ELi128ELi8ELi2ELi4ELi4ELb1ELb0EN7cutlass6half_tE19Flash_kernel_traitsILi96ELi64ELi128ELi8ES3_EEEEvNS_16Flash_bwd_paramsE
        .type           _ZN5flash25flash_bwd_dot_do_o_kernelILb0E23Flash_bwd_kernel_traitsILi96ELi64ELi128ELi8ELi2ELi4ELi4ELb1ELb0EN7cutlass6half_tE19Flash_kernel_traitsILi96ELi64ELi128ELi8ES3_EEEEvNS_16Flash_bwd_paramsE,@function
        .size           _ZN5flash25flash_bwd_dot_do_o_kernelILb0E23Flash_bwd_kernel_traitsILi96ELi64ELi128ELi8ELi2ELi4ELi4ELb1ELb0EN7cutlass6half_tE19Flash_kernel_traitsILi96ELi64ELi128ELi8ES3_EEEEvNS_16Flash_bwd_paramsE,(.L_x_1296 - _ZN5flash25flash_bwd_dot_do_o_kernelILb0E23Flash_bwd_kernel_traitsILi96ELi64ELi128ELi8ELi2ELi4ELi4ELb1ELb0EN7cutlass6half_tE19Flash_kernel_traitsILi96ELi64ELi128ELi8ES3_EEEEvNS_16Flash_bwd_paramsE)
        .other          _ZN5flash25flash_bwd_dot_do_o_kernelILb0E23Flash_bwd_kernel_traitsILi96ELi64ELi128ELi8ELi2ELi4ELi4ELb1ELb0EN7cutlass6half_tE19Flash_kernel_traitsILi96ELi64ELi128ELi8ES3_EEEEvNS_16Flash_bwd_paramsE,@"STO_CUDA_ENTRY STV_DEFAULT"
_ZN5flash25flash_bwd_dot_do_o_kernelILb0E23Flash_bwd_kernel_traitsILi96ELi64ELi128ELi8ELi2ELi4ELi4ELb1ELb0EN7cutlass6half_tE19Flash_kernel_traitsILi96ELi64ELi128ELi8ES3_EEEEvNS_16Flash_bwd_paramsE:
.text._ZN5flash25flash_bwd_dot_do_o_kernelILb0E23Flash_bwd_kernel_traitsILi96ELi64ELi128ELi8ELi2ELi4ELi4ELb1ELb0EN7cutlass6half_tE19Flash_kernel_traitsILi96ELi64ELi128ELi8ES3_EEEEvNS_16Flash_bwd_paramsE:
[----:B------:R-:W-:Y:S02]  /*0000*/  MOV R1, c[0x0][0x28] ;  /* 0x00000a0000017a02 */ /* 0x000fe40000000f00 */
[----:B------:R-:W0:Y:S01]  /*0010*/  S2R R12, SR_CTAID.Y ;  /* 0x00000000000c7919 */ /* 0x000e220000002600 */
[----:B------:R-:W-:Y:S01]  /*0020*/  ISETP.NE.U32.AND P0, PT, RZ, c[0x0][0x240], PT ;  /* 0x00009000ff007a0c */ /* 0x000fe20003f05070 */
[----:B------:R-:W-:Y:S01]  /*0030*/  HFMA2.MMA R3, -RZ, RZ, 0, 2.384185791015625e-07 ;  /* 0x00000004ff037435 */ /* 0x000fe200000001ff */
[----:B------:R-:W-:Y:S01]  /*0040*/  MOV R7, 0xffffffff ;  /* 0xffffffff00077802 */ /* 0x000fe20000000f00 */
[----:B------:R-:W-:Y:S01]  /*0050*/  ULDC.64 UR4, c[0x0][0x118] ;  /* 0x0000460000047ab9 */ /* 0x000fe20000000a00 */
[----:B------:R-:W-:-:S07]  /*0060*/  ISETP.NE.AND.EX P0, PT, RZ, c[0x0][0x244], PT, P0 ;  /* 0x00009100ff007a0c */ /* 0x000fce0003f05300 */
[----:B0-----:R-:W-:-:S06]  /*0070*/  IMAD.WIDE R2, R12, R3, c[0x0][0x240] ;  /* 0x000090000c027625 */ /* 0x001fcc00078e0203 */
[----:B------:R-:W2:Y:S04]  /*0080*/  @P0 LDG.E R7, [R2.64] ;  /* 0x0000000402070981 */ /* 0x000ea8000c1e1900 */
[----:B------:R-:W2:Y:S04]  /*0090*/  @P0 LDG.E R0, [R2.64+0x4] ;  /* 0x0000040402000981 */ /* 0x000ea8000c1e1900 */
[----:B------:R-:W0:Y:S02]  /*00a0*/  S2R R33, SR_CTAID.X ;  /* 0x0000000000217919 */ /* 0x000e240000002500 */
[----:B0-----:R-:W-:Y:S01]  /*00b0*/  IMAD.SHL.U32 R33, R33, 0x40, RZ ;  /* 0x0000004021217824 */ /* 0x001fe200078e00ff */
[----:B--2---:R-:W-:-:S02]  /*00c0*/  @P0 IADD3 R6, R0, -R7, RZ ;  /* 0x8000000700060210 */ /* 0x004fc40007ffe0ff */
[----:B------:R-:W-:-:S04]  /*00d0*/  @!P0 MOV R6, c[0x0][0x214] ;  /* 0x0000850000068a02 */ /* 0x000fc80000000f00 */
[----:B------:R-:W-:-:S13]  /*00e0*/  ISETP.GT.AND P0, PT, R6, R33, PT ;  /* 0x000000210600720c */ /* 0x000fda0003f04270 */
[----:B------:R-:W-:Y:S05]  /*00f0*/  @!P0 EXIT ;  /* 0x000000000000894d */ /* 0x000fea0003800000 */
[C---:B------:R-:W-:Y:S01]  /*0100*/  ISETP.NE.AND P1, PT, R7.reuse, -0x1, PT ;  /* 0xffffffff0700780c */ /* 0x040fe20003f25270 */
[----:B------:R-:W0:Y:S01]  /*0110*/  S2R R29, SR_CTAID.Z ;  /* 0x00000000001d7919 */ /* 0x000e220000002700 */
[----:B------:R-:W-:Y:S02]  /*0120*/  ULDC.U8 UR6, c[0x0][0x328] ;  /* 0x0000ca0000067ab9 */ /* 0x000fe40000000000 */
[----:B------:R-:W-:Y:S01]  /*0130*/  ISETP.NE.AND P0, PT, RZ, UR6, PT ;  /* 0x00000006ff007c0c */ /* 0x000fe2000bf05270 */
[----:B------:R-:W1:Y:S08]  /*0140*/  S2R R28, SR_TID.X ;  /* 0x00000000001c7919 */ /* 0x000e700000002100 */
[----:B------:R-:W-:Y:S01]  /*0150*/  @P1 IMAD.WIDE.U32 R2, R7, c[0x0][0x370], RZ ;  /* 0x0000dc0007021a25 */ /* 0x000fe200078e00ff */
[----:B------:R-:W-:-:S02]  /*0160*/  @!P1 SHF.R.S32.HI R4, RZ, 0x1f, R12 ;  /* 0x0000001fff049819 */ /* 0x000fc4000001140c */
[----:B------:R-:W-:Y:S01]  /*0170*/  @!P1 SHF.R.S32.HI R11, RZ, 0x1f, R12 ;  /* 0x0000001fff0b9819 */ /* 0x000fe2000001140c */
[C---:B------:R-:W-:Y:S01]  /*0180*/  @P1 IMAD R13, R7.reuse, c[0x0][0x374], R3 ;  /* 0x0000dd00070d1a24 */ /* 0x040fe200078e0203 */
[----:B------:R-:W-:Y:S01]  /*0190*/  @P1 MOV R0, R2 ;  /* 0x0000000200001202 */ /* 0x000fe20000000f00 */
[----:B------:R-:W-:-:S04]  /*01a0*/  @P1 IMAD.WIDE.U32 R2, R7, c[0x0][0x1e8], RZ ;  /* 0x00007a0007021a25 */ /* 0x000fc800078e00ff */
[----:B------:R-:W-:Y:S01]  /*01b0*/  @!P1 IMAD R5, R4, c[0x0][0x368], RZ ;  /* 0x0000da0004059a24 */ /* 0x000fe200078e02ff */
[----:B------:R-:W-:Y:S01]  /*01c0*/  @P1 MOV R32, R2 ;  /* 0x0000000200201202 */ /* 0x000fe20000000f00 */
[----:B------:R-:W-:Y:S02]  /*01d0*/  @!P1 IMAD R11, R11, c[0x0][0x1e0], RZ ;  /* 0x000078000b0b9a24 */ /* 0x000fe400078e02ff */
[----:B------:R-:W-:Y:S02]  /*01e0*/  @P1 IMAD R27, R7, c[0x0][0x1ec], R3 ;  /* 0x00007b00071b1a24 */ /* 0x000fe400078e0203 */
[C---:B------:R-:W-:Y:S02]  /*01f0*/  @!P1 IMAD R9, R12.reuse, c[0x0][0x36c], R5 ;  /* 0x0000db000c099a24 */ /* 0x040fe400078e0205 */
[----:B------:R-:W-:-:S04]  /*0200*/  @!P1 IMAD.WIDE.U32 R2, R12, c[0x0][0x368], RZ ;  /* 0x0000da000c029a25 */ /* 0x000fc800078e00ff */
[----:B------:R-:W-:Y:S01]  /*0210*/  @!P1 IMAD.WIDE.U32 R4, R12, c[0x0][0x1e0], RZ ;  /* 0x000078000c049a25 */ /* 0x000fe200078e00ff */
[----:B------:R-:W-:-:S03]  /*0220*/  @!P1 IADD3 R13, R3, R9, RZ ;  /* 0x00000009030d9210 */ /* 0x000fc60007ffe0ff */
[----:B------:R-:W-:Y:S01]  /*0230*/  @!P1 IMAD R11, R12, c[0x0][0x1e4], R11 ;  /* 0x000079000c0b9a24 */ /* 0x000fe200078e020b */
[----:B------:R-:W-:Y:S01]  /*0240*/  @!P1 MOV R32, R4 ;  /* 0x0000000400209202 */ /* 0x000fe20000000f00 */
[----:B------:R-:W-:-:S03]  /*0250*/  @!P1 IMAD.MOV.U32 R0, RZ, RZ, R2 ;  /* 0x000000ffff009224 */ /* 0x000fc600078e0002 */
[----:B------:R-:W-:Y:S01]  /*0260*/  @!P1 IADD3 R27, R5, R11, RZ ;  /* 0x0000000b051b9210 */ /* 0x000fe20007ffe0ff */
[----:B------:R-:W-:Y:S05]  /*0270*/  @!P0 BRA `(.L_x_747) ;  /* 0x0000007000008947 */ /* 0x000fea0003800000 */
[----:B01----:R-:W-:Y:S01]  /*0280*/  @!P1 IMAD R7, R12, c[0x0][0x224], RZ ;  /* 0x000089000c079a24 */ /* 0x003fe200078e02ff */
[----:B------:R-:W-:Y:S01]  /*0290*/  MOV R4, c[0x0][0x210] ;  /* 0x0000840000047a02 */ /* 0x000fe20000000f00 */
[----:B------:R-:W-:-:S03]  /*02a0*/  IMAD.MOV.U32 R3, RZ, RZ, 0x80 ;  /* 0x00000080ff037424 */ /* 0x000fc600078e00ff */
[----:B------:R-:W-:Y:S01]  /*02b0*/  LEA R2, R12, R7, 0x7 ;  /* 0x000000070c027211 */ /* 0x000fe200078e38ff */
[----:B------:R-:W-:-:S04]  /*02c0*/  IMAD R12, R3, R4, c[0x0][0x234] ;  /* 0x00008d00030c7624 */ /* 0x000fc800078e0204 */
[----:B------:R-:W-:Y:S01]  /*02d0*/  IMAD R12, R12, R29, R2 ;  /* 0x0000001d0c0c7224 */ /* 0x000fe200078e0202 */
[----:B------:R-:W-:Y:S05]  /*02e0*/  BRA `(.L_x_748) ;  /* 0x0000002000007947 */ /* 0x000fea0003800000 */
.L_x_747:
[----:B01----:R-:W-:-:S04]  /*02f0*/  IMAD R12, R12, c[0x0][0x1c0], R29 ;  /* 0x000070000c0c7a24 */ /* 0x003fc800078e021d */
[----:B------:R-:W-:Y:S02]  /*0300*/  IMAD R12, R12, c[0x0][0x224], RZ ;  /* 0x000089000c0c7a24 */ /* 0x000fe400078e02ff */
.L_x_748:
[----:B------:R-:W-:Y:S01]  /*0310*/  SHF.R.S32.HI R3, RZ, 0x1f, R28 ;  /* 0x0000001fff037819 */ /* 0x000fe2000001141c */
[----:B------:R-:W-:Y:S01]  /*0320*/  BSSY B0, `(.L_x_749) ;  /* 0x000002c000007945 */ /* 0x000fe20003800000 */
[----:B------:R-:W-:Y:S01]  /*0330*/  IADD3 R5, -R33, R6, RZ ;  /* 0x0000000621057210 */ /* 0x000fe20007ffe1ff */
[----:B------:R-:W-:Y:S01]  /*0340*/  CS2R R10, SRZ ;  /* 0x00000000000a7805 */ /* 0x000fe2000001ff00 */
[-C--:B------:R-:W-:Y:S01]  /*0350*/  LEA.HI R3, R3, R28.reuse, RZ, 0x2 ;  /* 0x0000001c03037211 */ /* 0x080fe200078f10ff */
[----:B------:R-:W-:Y:S01]  /*0360*/  CS2R R18, SRZ ;  /* 0x0000000000127805 */ /* 0x000fe2000001ff00 */
[----:B------:R-:W-:Y:S01]  /*0370*/  SHF.R.S32.HI R37, RZ, 0x1f, R33 ;  /* 0x0000001fff257819 */ /* 0x000fe20000011421 */
[----:B------:R-:W-:Y:S01]  /*0380*/  CS2R R16, SRZ ;  /* 0x0000000000107805 */ /* 0x000fe2000001ff00 */
[----:B------:R-:W-:Y:S01]  /*0390*/  SHF.R.S32.HI R26, RZ, 0x2, R3 ;  /* 0x00000002ff1a7819 */ /* 0x000fe20000011403 */
[----:B------:R-:W-:Y:S01]  /*03a0*/  CS2R R22, SRZ ;  /* 0x0000000000167805 */ /* 0x000fe2000001ff00 */
[----:B------:R-:W-:Y:S01]  /*03b0*/  LOP3.LUT R3, R3, 0x1ffffffc, RZ, 0xc0, !PT ;  /* 0x1ffffffc03037812 */ /* 0x000fe200078ec0ff */
[----:B------:R-:W-:Y:S01]  /*03c0*/  CS2R R20, SRZ ;  /* 0x0000000000147805 */ /* 0x000fe2000001ff00 */
[----:B------:R-:W-:Y:S01]  /*03d0*/  ISETP.GE.AND P0, PT, R26, R5, PT ;  /* 0x000000051a00720c */ /* 0x000fe20003f06270 */
[----:B------:R-:W-:Y:S01]  /*03e0*/  IMAD.MOV.U32 R14, RZ, RZ, RZ ;  /* 0x000000ffff0e7224 */ /* 0x000fe200078e00ff */
[----:B------:R-:W-:Y:S01]  /*03f0*/  IADD3 R3, -R3, R28, RZ ;  /* 0x0000001c03037210 */ /* 0x000fe20007ffe1ff */
[----:B------:R-:W-:Y:S01]  /*0400*/  CS2R R6, SRZ ;  /* 0x0000000000067805 */ /* 0x000fe2000001ff00 */
[----:B------:R-:W-:Y:S01]  /*0410*/  SHF.R.S32.HI R25, RZ, 0x1f, R29 ;  /* 0x0000001fff197819 */ /* 0x000fe2000001141d */
[----:B------:R-:W-:Y:S01]  /*0420*/  CS2R R4, SRZ ;  /* 0x0000000000047805 */ /* 0x000fe2000001ff00 */
[----:B------:R-:W-:-:S02]  /*0430*/  SHF.L.U32 R2, R3, 0x3, RZ ;  /* 0x0000000303027819 */ /* 0x000fc400000006ff */
[----:B------:R-:W-:Y:S02]  /*0440*/  SHF.R.S32.HI R24, RZ, 0x1f, R26 ;  /* 0x0000001fff187819 */ /* 0x000fe4000001141a */
[----:B------:R-:W-:Y:S02]  /*0450*/  IADD3 R35, R2, 0x20, RZ ;  /* 0x0000002002237810 */ /* 0x000fe40007ffe0ff */
[----:B------:R-:W-:Y:S01]  /*0460*/  SHF.R.S32.HI R3, RZ, 0x1f, R2 ;  /* 0x0000001fff037819 */ /* 0x000fe20000011402 */
[----:B------:R-:W-:Y:S05]  /*0470*/  @P0 BRA `(.L_x_750) ;  /* 0x0000016000000947 */ /* 0x000fea0003800000 */
[----:B------:R-:W-:Y:S01]  /*0480*/  IMAD R30, R37, c[0x0][0x370], RZ ;  /* 0x0000dc00251e7a24 */ /* 0x000fe200078e02ff */
[----:B------:R-:W-:Y:S01]  /*0490*/  ISETP.GE.AND P2, PT, R35, c[0x0][0x220], PT ;  /* 0x0000880023007a0c */ /* 0x000fe20003f46270 */
[----:B------:R-:W-:-:S04]  /*04a0*/  IMAD.WIDE.U32 R8, R33, c[0x0][0x370], R2 ;  /* 0x0000dc0021087a25 */ /* 0x000fc800078e0002 */
[----:B------:R-:W-:Y:S01]  /*04b0*/  IMAD R30, R33, c[0x0][0x374], R30 ;  /* 0x0000dd00211e7a24 */ /* 0x000fe200078e021e */
[----:B------:R-:W-:Y:S01]  /*04c0*/  IADD3 R8, P1, R0, R8, RZ ;  /* 0x0000000800087210 */ /* 0x000fe20007f3e0ff */
[----:B------:R-:W-:Y:S02]  /*04d0*/  IMAD R0, R25, c[0x0][0x378], RZ ;  /* 0x0000de0019007a24 */ /* 0x000fe400078e02ff */
[----:B------:R-:W-:Y:S01]  /*04e0*/  IMAD R15, R24, c[0x0][0x370], RZ ;  /* 0x0000dc00180f7a24 */ /* 0x000fe200078e02ff */
[----:B------:R-:W-:Y:S01]  /*04f0*/  IADD3.X R9, R13, R9, R30, P1, !PT ;  /* 0x000000090d097210 */ /* 0x000fe20000ffe41e */
[C---:B------:R-:W-:Y:S01]  /*0500*/  IMAD R13, R29.reuse, c[0x0][0x37c], R0 ;  /* 0x0000df001d0d7a24 */ /* 0x040fe200078e0200 */
[----:B------:R-:W-:Y:S01]  /*0510*/  IADD3 R0, R2, 0x40, RZ ;  /* 0x0000004002007810 */ /* 0x000fe20007ffe0ff */
[----:B------:R-:W-:Y:S01]  /*0520*/  IMAD R15, R26, c[0x0][0x374], R15 ;  /* 0x0000dd001a0f7a24 */ /* 0x000fe200078e020f */
[----:B------:R-:W-:Y:S01]  /*0530*/  ISETP.GE.AND P1, PT, R2, c[0x0][0x220], PT ;  /* 0x0000880002007a0c */ /* 0x000fe20003f26270 */
[----:B------:R-:W-:Y:S01]  /*0540*/  IMAD.WIDE.U32 R8, R29, c[0x0][0x378], R8 ;  /* 0x0000de001d087a25 */ /* 0x000fe200078e0008 */
[----:B------:R-:W-:-:S04]  /*0550*/  ISETP.GE.AND P3, PT, R0, c[0x0][0x220], PT ;  /* 0x0000880000007a0c */ /* 0x000fc80003f66270 */
[----:B------:R-:W-:-:S05]  /*0560*/  IADD3 R9, R9, R13, RZ ;  /* 0x0000000d09097210 */ /* 0x000fca0007ffe0ff */
[----:B------:R-:W-:-:S05]  /*0570*/  IMAD.WIDE.U32 R8, R26, c[0x0][0x370], R8 ;  /* 0x0000dc001a087a25 */ /* 0x000fca00078e0008 */
[----:B------:R-:W-:Y:S02]  /*0580*/  IADD3 R9, R9, R15, RZ ;  /* 0x0000000f09097210 */ /* 0x000fe40007ffe0ff */
[----:B------:R-:W-:-:S04]  /*0590*/  LEA R30, P4, R8, c[0x0][0x330], 0x1 ;  /* 0x0000cc00081e7a11 */ /* 0x000fc800078808ff */
[----:B------:R-:W-:-:S05]  /*05a0*/  LEA.HI.X R31, R8, c[0x0][0x334], R9, 0x1, P4 ;  /* 0x0000cd00081f7a11 */ /* 0x000fca00020f0c09 */
[----:B------:R0:W5:Y:S04]  /*05b0*/  @!P1 LDG.E.128 R20, [R30.64] ;  /* 0x000000041e149981 */ /* 0x000168000c1e1d00 */
[----:B------:R0:W5:Y:S04]  /*05c0*/  @!P2 LDG.E.128 R16, [R30.64+0x40] ;  /* 0x000040041e10a981 */ /* 0x000168000c1e1d00 */
[----:B------:R0:W5:Y:S02]  /*05d0*/  @!P3 LDG.E.128 R4, [R30.64+0x80] ;  /* 0x000080041e04b981 */ /* 0x000164000c1e1d00 */
.L_x_750:
[----:B------:R-:W-:Y:S05]  /*05e0*/  BSYNC B0 ;  /* 0x0000000000007941 */ /* 0x000fea0003800000 */
.L_x_749:
[----:B------:R-:W-:Y:S01]  /*05f0*/  BSSY B0, `(.L_x_751) ;  /* 0x0000027000007945 */ /* 0x000fe20003800000 */
[----:B------:R-:W-:Y:S01]  /*0600*/  HFMA2.MMA R15, -RZ, RZ, 0, 0 ;  /* 0x00000000ff0f7435 */ /* 0x000fe200000001ff */
[----:B-----5:R-:W-:Y:S01]  /*0610*/  MOV R0, R18 ;  /* 0x0000001200007202 */ /* 0x020fe20000000f00 */
[----:B0-----:R-:W-:Y:S01]  /*0620*/  IMAD.MOV.U32 R31, RZ, RZ, R19 ;  /* 0x000000ffff1f7224 */ /* 0x001fe200078e0013 */
[----:B------:R-:W-:Y:S01]  /*0630*/  MOV R30, R16 ;  /* 0x00000010001e7202 */ /* 0x000fe20000000f00 */
[----:B------:R-:W-:Y:S01]  /*0640*/  IMAD.MOV.U32 R38, RZ, RZ, R21 ;  /* 0x000000ffff267224 */ /* 0x000fe200078e0015 */
[----:B------:R-:W-:Y:S01]  /*0650*/  MOV R34, R17 ;  /* 0x0000001100227202 */ /* 0x000fe20000000f00 */
[----:B------:R-:W-:Y:S01]  /*0660*/  CS2R R8, SRZ ;  /* 0x0000000000087805 */ /* 0x000fe2000001ff00 */
[----:B------:R-:W-:Y:S01]  /*0670*/  MOV R36, R23 ;  /* 0x0000001700247202 */ /* 0x000fe20000000f00 */
[----:B------:R-:W-:Y:S01]  /*0680*/  CS2R R18, SRZ ;  /* 0x0000000000127805 */ /* 0x000fe2000001ff00 */
[----:B------:R-:W-:Y:S01]  /*0690*/  IADD3 R39, R33, R12, RZ ;  /* 0x0000000c21277210 */ /* 0x000fe20007ffe0ff */
[----:B------:R-:W-:Y:S01]  /*06a0*/  CS2R R16, SRZ ;  /* 0x0000000000107805 */ /* 0x000fe2000001ff00 */
[----:B------:R-:W-:Y:S01]  /*06b0*/  MOV R23, R20 ;  /* 0x0000001400177202 */ /* 0x000fe20000000f00 */
[----:B------:R-:W-:Y:S01]  /*06c0*/  CS2R R12, SRZ ;  /* 0x00000000000c7805 */ /* 0x000fe2000001ff00 */
[----:B------:R-:W-:Y:S05]  /*06d0*/  @P0 BRA `(.L_x_752) ;  /* 0x0000018000000947 */ /* 0x000fea0003800000 */
[----:B------:R-:W-:Y:S01]  /*06e0*/  MOV R20, R2 ;  /* 0x0000000200147202 */ /* 0x000fe20000000f00 */
[----:B------:R-:W-:Y:S01]  /*06f0*/  IMAD R40, R37, c[0x0][0x1e8], RZ ;  /* 0x00007a0025287a24 */ /* 0x000fe200078e02ff */
[----:B------:R-:W-:-:S02]  /*0700*/  MOV R21, R3 ;  /* 0x0000000300157202 */ /* 0x000fc40000000f00 */
[----:B------:R-:W-:Y:S01]  /*0710*/  ISETP.GE.AND P1, PT, R2, c[0x0][0x220], PT ;  /* 0x0000880002007a0c */ /* 0x000fe20003f26270 */
[----:B------:R-:W-:Y:S01]  /*0720*/  IMAD R40, R33, c[0x0][0x1ec], R40 ;  /* 0x00007b0021287a24 */ /* 0x000fe200078e0228 */
[----:B------:R-:W-:Y:S01]  /*0730*/  ISETP.GE.AND P2, PT, R35, c[0x0][0x220], PT ;  /* 0x0000880023007a0c */ /* 0x000fe20003f46270 */
[----:B------:R-:W-:-:S05]  /*0740*/  IMAD.WIDE.U32 R20, R33, c[0x0][0x1e8], R20 ;  /* 0x00007a0021147a25 */ /* 0x000fca00078e0014 */
[----:B------:R-:W-:Y:S01]  /*0750*/  IADD3 R20, P0, R32, R20, RZ ;  /* 0x0000001420147210 */ /* 0x000fe20007f1e0ff */
[----:B------:R-:W-:Y:S02]  /*0760*/  IMAD R32, R25, c[0x0][0x1f0], RZ ;  /* 0x00007c0019207a24 */ /* 0x000fe400078e02ff */
[----:B------:R-:W-:Y:S01]  /*0770*/  IMAD R25, R24, c[0x0][0x1e8], RZ ;  /* 0x00007a0018197a24 */ /* 0x000fe200078e02ff */
[----:B------:R-:W-:Y:S01]  /*0780*/  IADD3.X R21, R27, R21, R40, P0, !PT ;  /* 0x000000151b157210 */ /* 0x000fe200007fe428 */
[----:B------:R-:W-:Y:S01]  /*0790*/  IMAD R3, R29, c[0x0][0x1f4], R32 ;  /* 0x00007d001d037a24 */ /* 0x000fe200078e0220 */
[----:B------:R-:W-:-:S03]  /*07a0*/  IADD3 R24, R2, 0x40, RZ ;  /* 0x0000004002187810 */ /* 0x000fc60007ffe0ff */
[----:B------:R-:W-:Y:S01]  /*07b0*/  IMAD.WIDE.U32 R20, R29, c[0x0][0x1f0], R20 ;  /* 0x00007c001d147a25 */ /* 0x000fe200078e0014 */
[----:B------:R-:W-:-:S03]  /*07c0*/  ISETP.GE.AND P3, PT, R24, c[0x0][0x220], PT ;  /* 0x0000880018007a0c */ /* 0x000fc60003f66270 */
[----:B------:R-:W-:Y:S02]  /*07d0*/  IMAD.IADD R21, R21, 0x1, R3 ;  /* 0x0000000115157824 */ /* 0x000fe400078e0203 */
[C---:B------:R-:W-:Y:S02]  /*07e0*/  IMAD R3, R26.reuse, c[0x0][0x1ec], R25 ;  /* 0x00007b001a037a24 */ /* 0x040fe400078e0219 */
[----:B------:R-:W-:-:S05]  /*07f0*/  IMAD.WIDE.U32 R26, R26, c[0x0][0x1e8], R20 ;  /* 0x00007a001a1a7a25 */ /* 0x000fca00078e0014 */
[----:B------:R-:W-:Y:S02]  /*0800*/  IADD3 R3, R27, R3, RZ ;  /* 0x000000031b037210 */ /* 0x000fe40007ffe0ff */
[----:B------:R-:W-:-:S04]  /*0810*/  LEA R2, P0, R26, c[0x0][0x1d0], 0x1 ;  /* 0x000074001a027a11 */ /* 0x000fc800078008ff */
[----:B------:R-:W-:-:S05]  /*0820*/  LEA.HI.X R3, R26, c[0x0][0x1d4], R3, 0x1, P0 ;  /* 0x000075001a037a11 */ /* 0x000fca00000f0c03 */
[----:B------:R0:W5:Y:S04]  /*0830*/  @!P1 LDG.E.128 R16, [R2.64] ;  /* 0x0000000402109981 */ /* 0x000168000c1e1d00 */
[----:B------:R0:W5:Y:S04]  /*0840*/  @!P2 LDG.E.128 R8, [R2.64+0x40] ;  /* 0x000040040208a981 */ /* 0x000168000c1e1d00 */
[----:B------:R0:W5:Y:S02]  /*0850*/  @!P3 LDG.E.128 R12, [R2.64+0x80] ;  /* 0x00008004020cb981 */ /* 0x000164000c1e1d00 */
.L_x_752:
[----:B------:R-:W-:Y:S05]  /*0860*/  BSYNC B0 ;  /* 0x0000000000007941 */ /* 0x000fea0003800000 */
.L_x_751:
[--C-:B0-----:R-:W-:Y:S01]  /*0870*/  HADD2.F32 R2, -RZ, R23.reuse.H1_H1 ;  /* 0x30000017ff027230 */ /* 0x101fe20000004100 */
[----:B-----5:R-:W-:Y:S01]  /*0880*/  MOV R20, R17 ;  /* 0x0000001100147202 */ /* 0x020fe20000000f00 */
[----:B------:R-:W-:Y:S01]  /*0890*/  HADD2.F32 R3, -RZ, R16.H1_H1 ;  /* 0x30000010ff037230 */ /* 0x000fe20000004100 */
[----:B------:R-:W-:Y:S01]  /*08a0*/  LOP3.LUT P0, RZ, R28, 0x3, RZ, 0xc0, !PT ;  /* 0x000000031cff7812 */ /* 0x000fe2000780c0ff */
[----:B------:R-:W-:-:S02]  /*08b0*/  HADD2.F32 R23, -RZ, R23.H0_H0 ;  /* 0x20000017ff177230 */ /* 0x000fc40000004100 */
[----:B------:R-:W-:Y:S01]  /*08c0*/  HADD2.F32 R16, -RZ, R16.H0_H0 ;  /* 0x20000010ff107230 */ /* 0x000fe20000004100 */
[----:B------:R-:W-:Y:S01]  /*08d0*/  FMUL.FTZ R17, R2, R3 ;  /* 0x0000000302117220 */ /* 0x000fe20000410000 */
[----:B------:R-:W-:Y:S02]  /*08e0*/  HADD2.F32 R2, -RZ, R38.H0_H0 ;  /* 0x20000026ff027230 */ /* 0x000fe40000004100 */
[----:B------:R-:W-:Y:S01]  /*08f0*/  HADD2.F32 R3, -RZ, R20.H0_H0 ;  /* 0x20000014ff037230 */ /* 0x000fe20000004100 */
[----:B------:R-:W-:Y:S01]  /*0900*/  FFMA.FTZ R16, R23, R16, R17 ;  /* 0x0000001017107223 */ /* 0x000fe20000010011 */
[----:B------:R-:W-:Y:S02]  /*0910*/  HADD2.F32 R38, -RZ, R38.H1_H1 ;  /* 0x30000026ff267230 */ /* 0x000fe40000004100 */
[----:B------:R-:W-:Y:S01]  /*0920*/  HADD2.F32 R17, -RZ, R20.H1_H1 ;  /* 0x30000014ff117230 */ /* 0x000fe20000004100 */
[----:B------:R-:W-:Y:S01]  /*0930*/  FFMA.FTZ R16, R2, R3, R16 ;  /* 0x0000000302107223 */ /* 0x000fe20000010010 */
[----:B------:R-:W-:-:S02]  /*0940*/  HADD2.F32 R2, -RZ, R22.H0_H0 ;  /* 0x20000016ff027230 */ /* 0x000fc40000004100 */
[----:B------:R-:W-:Y:S01]  /*0950*/  HADD2.F32 R3, -RZ, R18.H0_H0 ;  /* 0x20000012ff037230 */ /* 0x000fe20000004100 */
[----:B------:R-:W-:Y:S01]  /*0960*/  FFMA.FTZ R16, R38, R17, R16 ;  /* 0x0000001126107223 */ /* 0x000fe20000010010 */
[----:B------:R-:W-:Y:S02]  /*0970*/  HADD2.F32 R22, -RZ, R22.H1_H1 ;  /* 0x30000016ff167230 */ /* 0x000fe40000004100 */
[----:B------:R-:W-:Y:S01]  /*0980*/  HADD2.F32 R17, -RZ, R18.H1_H1 ;  /* 0x30000012ff117230 */ /* 0x000fe20000004100 */
[----:B------:R-:W-:Y:S01]  /*0990*/  FFMA.FTZ R16, R2, R3, R16 ;  /* 0x0000000302107223 */ /* 0x000fe20000010010 */
[--C-:B------:R-:W-:Y:S02]  /*09a0*/  HADD2.F32 R2, -RZ, R36.reuse.H0_H0 ;  /* 0x20000024ff027230 */ /* 0x100fe40000004100 */
[----:B------:R-:W-:Y:S01]  /*09b0*/  HADD2.F32 R3, -RZ, R19.H0_H0 ;  /* 0x20000013ff037230 */ /* 0x000fe20000004100 */
[----:B------:R-:W-:Y:S01]  /*09c0*/  FFMA.FTZ R16, R22, R17, R16 ;  /* 0x0000001116107223 */ /* 0x000fe20000010010 */
[----:B------:R-:W-:-:S02]  /*09d0*/  HADD2.F32 R36, -RZ, R36.H1_H1 ;  /* 0x30000024ff247230 */ /* 0x000fc40000004100 */
[----:B------:R-:W-:Y:S01]  /*09e0*/  HADD2.F32 R17, -RZ, R19.H1_H1 ;  /* 0x30000013ff117230 */ /* 0x000fe20000004100 */
[----:B------:R-:W-:Y:S01]  /*09f0*/  FFMA.FTZ R16, R2, R3, R16 ;  /* 0x0000000302107223 */ /* 0x000fe20000010010 */
[----:B------:R-:W-:Y:S02]  /*0a00*/  HADD2.F32 R2, -RZ, R30.H0_H0 ;  /* 0x2000001eff027230 */ /* 0x000fe40000004100 */
[----:B------:R-:W-:Y:S01]  /*0a10*/  HADD2.F32 R3, -RZ, R8.H0_H0 ;  /* 0x20000008ff037230 */ /* 0x000fe20000004100 */
[----:B------:R-:W-:Y:S01]  /*0a20*/  FFMA.FTZ R16, R36, R17, R16 ;  /* 0x0000001124107223 */ /* 0x000fe20000010010 */
[----:B------:R-:W-:Y:S01]  /*0a30*/  MOV R17, R9 ;  /* 0x0000000900117202 */ /* 0x000fe20000000f00 */
[----:B------:R-:W-:Y:S02]  /*0a40*/  HADD2.F32 R30, -RZ, R30.H1_H1 ;  /* 0x3000001eff1e7230 */ /* 0x000fe40000004100 */
[----:B------:R-:W-:Y:S01]  /*0a50*/  HADD2.F32 R9, -RZ, R8.H1_H1 ;  /* 0x30000008ff097230 */ /* 0x000fe20000004100 */
[----:B------:R-:W-:Y:S01]  /*0a60*/  FFMA.FTZ R16, R2, R3, R16 ;  /* 0x0000000302107223 */ /* 0x000fe20000010010 */
[----:B------:R-:W-:-:S02]  /*0a70*/  HADD2.F32 R2, -RZ, R34.H0_H0 ;  /* 0x20000022ff027230 */ /* 0x000fc40000004100 */
[--C-:B------:R-:W-:Y:S01]  /*0a80*/  HADD2.F32 R3, -RZ, R17.reuse.H0_H0 ;  /* 0x20000011ff037230 */ /* 0x100fe20000004100 */
[----:B------:R-:W-:Y:S01]  /*0a90*/  FFMA.FTZ R16, R30, R9, R16 ;  /* 0x000000091e107223 */ /* 0x000fe20000010010 */
[----:B------:R-:W-:Y:S02]  /*0aa0*/  HADD2.F32 R34, -RZ, R34.H1_H1 ;  /* 0x30000022ff227230 */ /* 0x000fe40000004100 */
[----:B------:R-:W-:Y:S01]  /*0ab0*/  HADD2.F32 R9, -RZ, R17.H1_H1 ;  /* 0x30000011ff097230 */ /* 0x000fe20000004100 */
[----:B------:R-:W-:Y:S01]  /*0ac0*/  FFMA.FTZ R16, R2, R3, R16 ;  /* 0x0000000302107223 */ /* 0x000fe20000010010 */
[----:B------:R-:W-:Y:S02]  /*0ad0*/  HADD2.F32 R2, -RZ, R0.H0_H0 ;  /* 0x20000000ff027230 */ /* 0x000fe40000004100 */
        /* <DEDUP_REMOVED lines=35> */
[----:B------:R-:W-:-:S03]  /*0d10*/  SHF.R.S32.HI R5, RZ, 0x1f, R39 ;  /* 0x0000001fff057819 */ /* 0x000fc60000011427 */
[----:B------:R-:W-:-:S05]  /*0d20*/  FFMA.FTZ R0, R7, R2, R0 ;  /* 0x0000000207007223 */ /* 0x000fca0000010000 */
[----:B------:R-:W0:Y:S02]  /*0d30*/  SHFL.BFLY PT, R3, R0, 0x2, 0x1f ;  /* 0x0c401f0000037f89 */ /* 0x000e2400000e0000 */
[----:B0-----:R-:W-:-:S05]  /*0d40*/  FADD.FTZ R3, R0, R3 ;  /* 0x0000000300037221 */ /* 0x001fca0000010000 */
[----:B------:R0:W1:Y:S01]  /*0d50*/  SHFL.BFLY PT, R4, R3, 0x1, 0x1f ;  /* 0x0c201f0003047f89 */ /* 0x00006200000e0000 */
[----:B------:R-:W-:Y:S05]  /*0d60*/  @P0 EXIT ;  /* 0x000000000000094d */ /* 0x000fea0003800000 */
[----:B------:R-:W-:Y:S01]  /*0d70*/  LEA.HI R28, P0, R28, R39, RZ, 0x1e ;  /* 0x000000271c1c7211 */ /* 0x000fe2000781f0ff */
[----:B-1----:R-:W-:-:S03]  /*0d80*/  FADD.FTZ R4, R3, R4 ;  /* 0x0000000403047221 */ /* 0x002fc60000010000 */
[----:B------:R-:W-:Y:S02]  /*0d90*/  IADD3.X R5, RZ, R5, RZ, P0, !PT ;  /* 0x00000005ff057210 */ /* 0x000fe400007fe4ff */
[----:B------:R-:W-:-:S04]  /*0da0*/  LEA R2, P0, R28, c[0x0][0x3c8], 0x2 ;  /* 0x0000f2001c027a11 */ /* 0x000fc800078010ff */
[----:B0-----:R-:W-:Y:S01]  /*0db0*/  LEA.HI.X R3, R28, c[0x0][0x3cc], R5, 0x2, P0 ;  /* 0x0000f3001c037a11 */ /* 0x001fe200000f1405 */
[----:B------:R-:W-:-:S05]  /*0dc0*/  FMUL.FTZ R5, R4, c[0x0][0x2d4] ;  /* 0x0000b50004057a20 */ /* 0x000fca0000410000 */
[----:B------:R-:W-:Y:S01]  /*0dd0*/  STG.E [R2.64], R5 ;  /* 0x0000000502007986 */ /* 0x000fe2000c101904 */
[----:B------:R-:W-:Y:S05]  /*0de0*/  EXIT ;  /* 0x000000000000794d */ /* 0x000fea0003800000 */
.L_x_753:
        /* <DEDUP_REMOVED lines=9> */
.L_x_1296:


//--------------------- .text._ZN5flash25flash_bwd_dot_do_o_kernelILb1E23Flash_bwd_kernel_traitsILi96ELi64ELi128ELi8ELi2ELi4ELi4ELb1ELb0EN7cutlass6half_tE19Flash_kernel_traitsILi96ELi64ELi128ELi8ES3_EEEEvNS_16Flash_bwd_paramsE --------------------------
	.section	.text._ZN5flash25flash_bwd_dot_do_o_kernelILb1E23Flash_bwd_kernel_traitsILi96ELi64ELi128ELi8ELi2ELi4ELi4ELb1ELb0EN7cutlass6half_tE19Flash_kernel_traitsILi96ELi64ELi128ELi8ES3_EEEEvNS_16Flash_bwd_paramsE,"ax",@progbits
	.sectioninfo	@"SHI_REGISTERS=45"
	.align	128
        .global         _ZN5flash25flash_bwd_dot_do_o_kernelILb1E23Flash_bwd_kernel_traitsILi96ELi64ELi128ELi8ELi2ELi4ELi4ELb1ELb0EN7cutlass6half_tE19Flash_kernel_traitsILi96ELi64ELi128ELi8ES3_EEEEvNS_16Flash_bwd_paramsE
        .type           _ZN5flash25flash_bwd_dot_do_o_kernelILb1E23Flash_bwd_kernel_traitsILi96ELi64ELi128ELi8ELi2ELi4ELi4ELb1ELb0EN7cutlass6half_tE19Flash_kernel_traitsILi96ELi64ELi128ELi8ES3_EEEEvNS_16Flash_bwd_paramsE,@function
        .size           _ZN5flash25flash_bwd_dot_do_o_kernelILb1E23Flash_bwd_kernel_traitsILi96ELi64ELi128ELi8ELi2ELi4ELi4ELb1ELb0EN7cutlass6half_tE19Flash_kernel_traitsILi96ELi64ELi128ELi8ES3_EEEEvNS_16Flash_bwd_paramsE,(.L_x_1297 - _ZN5flash25flash_bwd_dot_do_o_kernelILb1E23Flash_bwd_kernel_traitsILi96ELi64ELi128ELi8ELi2ELi4ELi4ELb1ELb0EN7cutlass6half_tE19Flash_kernel_traitsILi96ELi64ELi128ELi8ES3_EEEEvNS_16Flash_bwd_paramsE)
        .other          _ZN5flash25flash_bwd_dot_do_o_kernelILb1E23Flash_bwd_kernel_traitsILi96ELi64ELi128ELi8ELi2ELi4ELi4ELb1ELb0EN7cutlass6half_tE19Flash_kernel_traitsILi96ELi64ELi128ELi8ES3_EEEEvNS_16Flash_bwd_paramsE,@"STO_CUDA_ENTRY STV_DEFAULT"
_ZN5flash25flash_bwd_dot_do_o_kernelILb1E23Flash_bwd_kernel_traitsILi96ELi64ELi128ELi8ELi2ELi4ELi4ELb1ELb0EN7cutlass6half_tE19Flash_kernel_traitsILi96ELi64ELi128ELi8ES3_EEEEvNS_16Flash_bwd_paramsE:
.text._ZN5flash25flash_bwd_dot_do_o_kernelILb1E23Flash_bwd_kernel_traitsILi96ELi64ELi128ELi8ELi2ELi4ELi4ELb1ELb0EN7cutlass6half_tE19Flash_kernel_traitsILi96ELi64ELi128ELi8ES3_EEEEvNS_16Flash_bwd_paramsE:
        /* <DEDUP_REMOVED lines=11> */
[----:B0-----:R-:W-:Y:S01]  /*00b0*/  SHF.L.U32 R35, R35, 0x6, RZ ;  /* 0x0000000623237819 */ /* 0x001fe200000006ff */
[----:B--2---:R-:W-:Y:S01]  /*00c0*/  @P0 IMAD.IADD R4, R4, 0x1, -R5 ;  /* 0x0000000104040824 */ /* 0x004fe200078e0a05 */
[----:B------:R-:W-:-:S04]  /*00d0*/  @!P0 MOV R4, c[0x0][0x214] ;  /* 0x0000850000048a02 */ /* 0x000fc80000000f00 */
[----:B------:R-:W-:-:S13]  /*00e0*/  ISETP.GT.AND P1, PT, R4, R35, PT ;  /* 0x000000230400720c */ /* 0x000fda0003f24270 */
[----:B------:R-:W-:Y:S05]  /*00f0*/  @!P1 EXIT ;  /* 0x000000000000994d */ /* 0x000fea0003800000 */
[----:B------:R-:W-:Y:S01]  /*0100*/  ISETP.NE.AND P1, PT, R5, -0x1, PT ;  /* 0xffffffff0500780c */ /* 0x000fe20003f25270 */
[----:B------:R-:W-:Y:S01]  /*0110*/  IMAD.WIDE R2, R6, 0x80, RZ ;  /* 0x0000008006027825 */ /* 0x000fe200078e02ff */
[----:B------:R-:W0:Y:S01]  /*0120*/  S2R R32, SR_CTAID.Z ;  /* 0x0000000000207919 */ /* 0x000e220000002700 */
[----:B------:R-:W-:Y:S01]  /*0130*/  SHF.R.S32.HI R40, RZ, 0x1f, R35 ;  /* 0x0000001fff287819 */ /* 0x000fe20000011423 */
[----:B------:R-:W-:Y:S01]  /*0140*/  ULDC.U8 UR6, c[0x0][0x328] ;  /* 0x0000ca0000067ab9 */ /* 0x000fe20000000000 */
[----:B------:R-:W-:Y:S01]  /*0150*/  IMAD.MOV.U32 R7, RZ, RZ, c[0x0][0x1c0] ;  /* 0x00007000ff077624 */ /* 0x000fe200078e00ff */
[----:B------:R-:W-:Y:S01]  /*0160*/  SEL R10, R2, RZ, P0 ;  /* 0x000000ff020a7207 */ /* 0x000fe20000000000 */
[----:B------:R-:W1:Y:S01]  /*0170*/  S2R R29, SR_TID.X ;  /* 0x00000000001d7919 */ /* 0x000e620000002100 */
[----:B------:R-:W-:Y:S01]  /*0180*/  SEL R11, R3, RZ, P0 ;  /* 0x000000ff030b7207 */ /* 0x000fe20000000000 */
[----:B------:R-:W-:Y:S01]  /*0190*/  IMAD.WIDE R2, R6, c[0x0][0x224], RZ ;  /* 0x0000890006027a25 */ /* 0x000fe200078e02ff */
[----:B------:R-:W-:-:S03]  /*01a0*/  SHF.R.S32.HI R15, RZ, 0x1f, R7 ;  /* 0x0000001fff0f7819 */ /* 0x000fc60000011407 */
[----:B------:R-:W-:Y:S01]  /*01b0*/  @P1 IMAD.WIDE.U32 R8, R5, c[0x0][0x370], RZ ;  /* 0x0000dc0005081a25 */ /* 0x000fe200078e00ff */
[----:B------:R-:W-:-:S03]  /*01c0*/  @!P1 SHF.R.S32.HI R14, RZ, 0x1f, R6 ;  /* 0x0000001fff0e9819 */ /* 0x000fc60000011406 */
[----:B------:R-:W-:Y:S01]  /*01d0*/  IMAD R3, R3, c[0x0][0x1c0], RZ ;  /* 0x0000700003037a24 */ /* 0x000fe200078e02ff */
[----:B------:R-:W-:Y:S01]  /*01e0*/  @P1 MOV R0, R8 ;  /* 0x0000000800001202 */ /* 0x000fe20000000f00 */
[----:B------:R-:W-:Y:S01]  /*01f0*/  @P1 IMAD.WIDE.U32 R12, R5, c[0x0][0x1e8], RZ ;  /* 0x00007a00050c1a25 */ /* 0x000fe200078e00ff */
[----:B------:R-:W-:-:S03]  /*0200*/  @!P1 SHF.R.S32.HI R8, RZ, 0x1f, R6 ;  /* 0x0000001fff089819 */ /* 0x000fc60000011406 */
[----:B------:R-:W-:Y:S01]  /*0210*/  IMAD R19, R2, R15, R3 ;  /* 0x0000000f02137224 */ /* 0x000fe200078e0203 */
[----:B------:R-:W-:Y:S01]  /*0220*/  @P1 MOV R34, R12 ;  /* 0x0000000c00221202 */ /* 0x000fe20000000f00 */
[----:B------:R-:W-:Y:S01]  /*0230*/  @!P1 IMAD R3, R14, c[0x0][0x1e0], RZ ;  /* 0x000078000e039a24 */ /* 0x000fe200078e02ff */
[----:B------:R-:W-:Y:S01]  /*0240*/  MOV R14, c[0x0][0x22c] ;  /* 0x00008b00000e7a02 */ /* 0x000fe20000000f00 */
[----:B------:R-:W-:Y:S01]  /*0250*/  @!P1 IMAD R17, R8, c[0x0][0x368], RZ ;  /* 0x0000da0008119a24 */ /* 0x000fe200078e02ff */
[----:B0-----:R-:W-:Y:S01]  /*0260*/  SHF.R.S32.HI R28, RZ, 0x1f, R32 ;  /* 0x0000001fff1c7819 */ /* 0x001fe20000011420 */
[----:B------:R-:W-:Y:S02]  /*0270*/  @!P1 IMAD R15, R6, c[0x0][0x1e4], R3 ;  /* 0x00007900060f9a24 */ /* 0x000fe400078e0203 */
[----:B------:R-:W-:Y:S02]  /*0280*/  @P1 IMAD R25, R5, c[0x0][0x374], R9 ;  /* 0x0000dd0005191a24 */ /* 0x000fe400078e0209 */
[----:B------:R-:W-:-:S04]  /*0290*/  IMAD.WIDE.U32 R2, R2, c[0x0][0x1c0], RZ ;  /* 0x0000700002027a25 */ /* 0x000fc800078e00ff */
[C---:B------:R-:W-:Y:S01]  /*02a0*/  @!P1 IMAD.WIDE.U32 R8, R6.reuse, c[0x0][0x368], RZ ;  /* 0x0000da0006089a25 */ /* 0x040fe200078e00ff */
[----:B------:R-:W-:Y:S02]  /*02b0*/  IADD3 R12, R3, R19, RZ ;  /* 0x00000013030c7210 */ /* 0x000fe40007ffe0ff */
[----:B------:R-:W-:Y:S01]  /*02c0*/  SHF.R.S32.HI R3, RZ, 0x1f, R14 ;  /* 0x0000001fff037819 */ /* 0x000fe2000001140e */
[----:B------:R-:W-:Y:S01]  /*02d0*/  @!P1 IMAD R17, R6, c[0x0][0x36c], R17 ;  /* 0x0000db0006119a24 */ /* 0x000fe200078e0211 */
[----:B------:R-:W-:Y:S01]  /*02e0*/  @!P1 MOV R0, R8 ;  /* 0x0000000800009202 */ /* 0x000fe20000000f00 */
[----:B------:R-:W-:Y:S02]  /*02f0*/  IMAD R12, R12, c[0x0][0x22c], RZ ;  /* 0x00008b000c0c7a24 */ /* 0x000fe400078e02ff */
[----:B------:R-:W-:Y:S01]  /*0300*/  @P1 IMAD R33, R5, c[0x0][0x1ec], R13 ;  /* 0x00007b0005211a24 */ /* 0x000fe200078e020d */
[----:B------:R-:W-:Y:S01]  /*0310*/  @!P1 IADD3 R25, R9, R17, RZ ;  /* 0x0000001109199210 */ /* 0x000fe20007ffe0ff */
[----:B------:R-:W-:Y:S01]  /*0320*/  @!P1 IMAD.WIDE.U32 R8, R6, c[0x0][0x1e0], RZ ;  /* 0x0000780006089a25 */ /* 0x000fe200078e00ff */
[----:B------:R-:W-:-:S03]  /*0330*/  IADD3 R17, P0, R35, R10, RZ ;  /* 0x0000000a23117210 */ /* 0x000fc60007f1e0ff */
[----:B------:R-:W-:Y:S01]  /*0340*/  @P1 IMAD.MOV.U32 R13, RZ, RZ, R5 ;  /* 0x000000ffff0d1224 */ /* 0x000fe200078e0005 */
[----:B------:R-:W-:Y:S01]  /*0350*/  @!P1 MOV R34, R8 ;  /* 0x0000000800229202 */ /* 0x000fe20000000f00 */
[----:B------:R-:W-:Y:S01]  /*0360*/  @!P1 IMAD.MOV.U32 R13, RZ, RZ, -0x1 ;  /* 0xffffffffff0d9424 */ /* 0x000fe200078e00ff */
[----:B------:R-:W-:Y:S01]  /*0370*/  @!P1 IADD3 R33, R9, R15, RZ ;  /* 0x0000000f09219210 */ /* 0x000fe20007ffe0ff */
[----:B------:R-:W-:Y:S01]  /*0380*/  IMAD.WIDE R8, R7, c[0x0][0x22c], RZ ;  /* 0x00008b0007087a25 */ /* 0x000fe200078e02ff */
[----:B------:R-:W-:-:S03]  /*0390*/  MOV R15, RZ ;  /* 0x000000ff000f7202 */ /* 0x000fc60000000f00 */
[----:B------:R-:W-:Y:S01]  /*03a0*/  IMAD R19, R3, R2, R12 ;  /* 0x0000000203137224 */ /* 0x000fe200078e020c */
[----:B------:R-:W-:Y:S01]  /*03b0*/  IADD3.X R3, R40, R11, RZ, P0, !PT ;  /* 0x0000000b28037210 */ /* 0x000fe200007fe4ff */
[----:B------:R-:W-:Y:S01]  /*03c0*/  IMAD R14, R9, R13, RZ ;  /* 0x0000000d090e7224 */ /* 0x000fe200078e02ff */
[----:B------:R-:W-:Y:S01]  /*03d0*/  ISETP.NE.AND P0, PT, RZ, UR6, PT ;  /* 0x00000006ff007c0c */ /* 0x000fe2000bf05270 */
[----:B------:R-:W-:-:S04]  /*03e0*/  IMAD.WIDE.U32 R10, R2, c[0x0][0x22c], RZ ;  /* 0x00008b00020a7a25 */ /* 0x000fc800078e00ff */
[C---:B------:R-:W-:Y:S02]  /*03f0*/  IMAD R21, R8.reuse, R15, R14 ;  /* 0x0000000f08157224 */ /* 0x040fe400078e020e */
[----:B------:R-:W-:Y:S02]  /*0400*/  IMAD R14, R3, R8, RZ ;  /* 0x00000008030e7224 */ /* 0x000fe400078e02ff */
[----:B------:R-:W-:-:S04]  /*0410*/  IMAD.WIDE.U32 R12, R8, R13, RZ ;  /* 0x0000000d080c7225 */ /* 0x000fc800078e00ff */
[----:B------:R-:W-:Y:S01]  /*0420*/  IMAD R15, R32, c[0x0][0x22c], RZ ;  /* 0x00008b00200f7a24 */ /* 0x000fe200078e02ff */
[----:B------:R-:W-:Y:S01]  /*0430*/  SEL R12, R10, R12, !P1 ;  /* 0x0000000c0a0c7207 */ /* 0x000fe20004800000 */
[----:B------:R-:W-:-:S03]  /*0440*/  IMAD.WIDE.U32 R2, R17, R8, RZ ;  /* 0x0000000811027225 */ /* 0x000fc600078e00ff */
[----:B------:R-:W-:Y:S01]  /*0450*/  SHF.R.S32.HI R10, RZ, 0x1f, R15 ;  /* 0x0000001fff0a7819 */ /* 0x000fe2000001140f */
[----:B------:R-:W-:Y:S02]  /*0460*/  IMAD R9, R9, R17, R14 ;  /* 0x0000001109097224 */ /* 0x000fe400078e020e */
[----:B------:R-:W-:Y:S01]  /*0470*/  IMAD.IADD R11, R11, 0x1, R19 ;  /* 0x000000010b0b7824 */ /* 0x000fe200078e0213 */
[----:B------:R-:W-:Y:S02]  /*0480*/  @P1 IADD3 R11, R13, R21, RZ ;  /* 0x000000150d0b1210 */ /* 0x000fe40007ffe0ff */
[----:B------:R-:W-:Y:S01]  /*0490*/  IADD3 R13, R3, R9, RZ ;  /* 0x00000009030d7210 */ /* 0x000fe20007ffe0ff */
[----:B------:R-:W-:Y:S05]  /*04a0*/  @!P0 BRA `(.L_x_754) ;  /* 0x0000007000008947 */ /* 0x000fea0003800000 */
[----:B-1----:R-:W-:Y:S01]  /*04b0*/  HFMA2.MMA R8, -RZ, RZ, 0, 7.62939453125e-06 ;  /* 0x00000080ff087435 */ /* 0x002fe200000001ff */
[----:B------:R-:W-:Y:S02]  /*04c0*/  @!P1 IMAD R5, R6, c[0x0][0x224], RZ ;  /* 0x0000890006059a24 */ /* 0x000fe400078e02ff */
[----:B------:R-:W-:-:S03]  /*04d0*/  IMAD.MOV.U32 R9, RZ, RZ, c[0x0][0x210] ;  /* 0x00008400ff097624 */ /* 0x000fc600078e00ff */
[----:B------:R-:W-:-:S04]  /*04e0*/  LEA R6, R6, R5, 0x7 ;  /* 0x0000000506067211 */ /* 0x000fc800078e38ff */
[----:B------:R-:W-:-:S04]  /*04f0*/  IMAD R5, R8, R9, c[0x0][0x234] ;  /* 0x00008d0008057624 */ /* 0x000fc800078e0209 */
[----:B------:R-:W-:Y:S01]  /*0500*/  IMAD R42, R5, R32, R6 ;  /* 0x00000020052a7224 */ /* 0x000fe200078e0206 */
[----:B------:R-:W-:Y:S05]  /*0510*/  BRA `(.L_x_755) ;  /* 0x0000002000007947 */ /* 0x000fea0003800000 */
.L_x_754:
[----:B-1----:R-:W-:-:S04]  /*0520*/  IMAD R6, R6, c[0x0][0x1c0], R32 ;  /* 0x0000700006067a24 */ /* 0x002fc800078e0220 */
[----:B------:R-:W-:Y:S02]  /*0530*/  IMAD R42, R6, c[0x0][0x224], RZ ;  /* 0x00008900062a7a24 */ /* 0x000fe400078e02ff */
.L_x_755:
[----:B------:R-:W-:Y:S01]  /*0540*/  SHF.R.S32.HI R6, RZ, 0x1f, R29 ;  /* 0x0000001fff067819 */ /* 0x000fe2000001141d */
[----:B------:R-:W-:Y:S01]  /*0550*/  IMAD.IADD R9, R4, 0x1, -R35 ;  /* 0x0000000104097824 */ /* 0x000fe200078e0a23 */
[----:B------:R-:W-:Y:S01]  /*0560*/  IADD3 R12, P0, P1, R2, R12, R15 ;  /* 0x0000000c020c7210 */ /* 0x000fe2000791e00f */
[----:B------:R-:W-:Y:S01]  /*0570*/  IMAD R7, R7, c[0x0][0x22c], RZ ;  /* 0x00008b0007077a24 */ /* 0x000fe200078e02ff */
[CC--:B------:R-:W-:Y:S01]  /*0580*/  LEA.HI R3, R6.reuse, R29.reuse, RZ, 0x3 ;  /* 0x0000001d06037211 */ /* 0x0c0fe200078f18ff */
[----:B------:R-:W-:Y:S01]  /*0590*/  BSSY B0, `(.L_x_756) ;  /* 0x0000031000007945 */ /* 0x000fe20003800000 */
[-C--:B------:R-:W-:Y:S01]  /*05a0*/  LEA.HI R2, R6, R29.reuse, RZ, 0x2 ;  /* 0x0000001d06027211 */ /* 0x080fe200078f10ff */
[----:B------:R-:W-:Y:S01]  /*05b0*/  CS2R R20, SRZ ;  /* 0x0000000000147805 */ /* 0x000fe2000001ff00 */
[----:B------:R-:W-:Y:S01]  /*05c0*/  LOP3.LUT R8, R3, 0x3ffffff8, RZ, 0xc0, !PT ;  /* 0x3ffffff803087812 */ /* 0x000fe200078ec0ff */
[----:B------:R-:W-:Y:S01]  /*05d0*/  CS2R R14, SRZ ;  /* 0x00000000000e7805 */ /* 0x000fe2000001ff00 */
[----:B------:R-:W-:Y:S01]  /*05e0*/  SHF.R.S32.HI R6, RZ, 0x2, R2 ;  /* 0x00000002ff067819 */ /* 0x000fe20000011402 */
[----:B------:R-:W-:Y:S01]  /*05f0*/  CS2R R16, SRZ ;  /* 0x0000000000107805 */ /* 0x000fe2000001ff00 */
[----:B------:R-:W-:Y:S01]  /*0600*/  IADD3 R8, -R8, R29, RZ ;  /* 0x0000001d08087210 */ /* 0x000fe20007ffe1ff */
[----:B------:R-:W-:Y:S01]  /*0610*/  CS2R R18, SRZ ;  /* 0x0000000000127805 */ /* 0x000fe2000001ff00 */
[----:B------:R-:W-:-:S02]  /*0620*/  IADD3.X R4, R13, R11, R10, P0, P1 ;  /* 0x0000000b0d047210 */ /* 0x000fc400007e240a */
[----:B------:R-:W-:Y:S01]  /*0630*/  SHF.R.S32.HI R3, RZ, 0x3, R3 ;  /* 0x00000003ff037819 */ /* 0x000fe20000011403 */
[----:B------:R-:W-:Y:S01]  /*0640*/  CS2R R10, SRZ ;  /* 0x00000000000a7805 */ /* 0x000fe2000001ff00 */
[----:B------:R-:W-:Y:S02]  /*0650*/  SHF.L.U32 R8, R8, 0x2, RZ ;  /* 0x0000000208087819 */ /* 0x000fe400000006ff */
[----:B------:R-:W-:Y:S02]  /*0660*/  ISETP.GE.AND P0, PT, R6, R9, PT ;  /* 0x000000090600720c */ /* 0x000fe40003f06270 */
[----:B------:R-:W-:Y:S01]  /*0670*/  LOP3.LUT R2, R2, 0x1ffffffc, RZ, 0xc0, !PT ;  /* 0x1ffffffc02027812 */ /* 0x000fe200078ec0ff */
[----:B------:R-:W-:Y:S01]  /*0680*/  IMAD R3, R3, R7, R8 ;  /* 0x0000000703037224 */ /* 0x000fe200078e0208 */
[----:B------:R-:W-:Y:S01]  /*0690*/  MOV R24, RZ ;  /* 0x000000ff00187202 */ /* 0x000fe20000000f00 */
[----:B------:R-:W-:Y:S01]  /*06a0*/  CS2R R8, SRZ ;  /* 0x0000000000087805 */ /* 0x000fe2000001ff00 */
[----:B------:R-:W-:-:S02]  /*06b0*/  IADD3 R2, -R2, R29, RZ ;  /* 0x0000001d02027210 */ /* 0x000fc40007ffe1ff */
[C---:B------:R-:W-:Y:S02]  /*06c0*/  IADD3 R5, P1, R3.reuse, R12, RZ ;  /* 0x0000000c03057210 */ /* 0x040fe40007f3e0ff */
[----:B------:R-:W-:Y:S01]  /*06d0*/  SHF.L.U32 R30, R2, 0x3, RZ ;  /* 0x00000003021e7819 */ /* 0x000fe200000006ff */
[----:B------:R-:W-:Y:S01]  /*06e0*/  CS2R R12, SRZ ;  /* 0x00000000000c7805 */ /* 0x000fe2000001ff00 */
[----:B------:R-:W-:Y:S02]  /*06f0*/  LEA.HI.X.SX32 R4, R3, R4, 0x1, P1 ;  /* 0x0000000403047211 */ /* 0x000fe400008f0eff */
        /* <DEDUP_REMOVED lines=9> */
[----:B------:R-:W-:Y:S01]  /*0790*/  IMAD R27, R28, c[0x0][0x378], RZ ;  /* 0x0000de001c1b7a24 */ /* 0x000fe200078e02ff */
[----:B------:R-:W-:Y:S02]  /*07a0*/  IADD3 R0, R30, 0x40, RZ ;  /* 0x000000401e007810 */ /* 0x000fe40007ffe0ff */
[----:B------:R-:W-:Y:S01]  /*07b0*/  IADD3.X R23, R25, R23, R26, P1, !PT ;  /* 0x0000001719177210 */ /* 0x000fe20000ffe41a */
[----:B------:R-:W-:Y:S01]  /*07c0*/  IMAD R25, R32, c[0x0][0x37c], R27 ;  /* 0x0000df0020197a24 */ /* 0x000fe200078e021b */
[----:B------:R-:W-:Y:S02]  /*07d0*/  ISETP.GE.AND P3, PT, R0, c[0x0][0x220], PT ;  /* 0x0000880000007a0c */ /* 0x000fe40003f66270 */
[----:B------:R-:W-:Y:S01]  /*07e0*/  ISETP.GE.AND P1, PT, R30, c[0x0][0x220], PT ;  /* 0x000088001e007a0c */ /* 0x000fe20003f26270 */
[----:B------:R-:W-:-:S04]  /*07f0*/  IMAD.WIDE.U32 R26, R32, c[0x0][0x378], R22 ;  /* 0x0000de00201a7a25 */ /* 0x000fc800078e0016 */
[----:B------:R-:W-:Y:S01]  /*0800*/  IMAD R23, R3, c[0x0][0x370], RZ ;  /* 0x0000dc0003177a24 */ /* 0x000fe200078e02ff */
[----:B------:R-:W-:-:S03]  /*0810*/  IADD3 R27, R27, R25, RZ ;  /* 0x000000191b1b7210 */ /* 0x000fc60007ffe0ff */
[C---:B------:R-:W-:Y:S02]  /*0820*/  IMAD R23, R6.reuse, c[0x0][0x374], R23 ;  /* 0x0000dd0006177a24 */ /* 0x040fe400078e0217 */
[----:B------:R-:W-:-:S04]  /*0830*/  IMAD.WIDE.U32 R26, R6, c[0x0][0x370], R26 ;  /* 0x0000dc00061a7a25 */ /* 0x000fc800078e001a */
[----:B------:R-:W-:Y:S01]  /*0840*/  IMAD.IADD R23, R27, 0x1, R23 ;  /* 0x000000011b177824 */ /* 0x000fe200078e0217 */
[----:B------:R-:W-:-:S04]  /*0850*/  LEA R22, P4, R26, c[0x0][0x330], 0x1 ;  /* 0x0000cc001a167a11 */ /* 0x000fc800078808ff */
[----:B------:R-:W-:-:S05]  /*0860*/  LEA.HI.X R23, R26, c[0x0][0x334], R23, 0x1, P4 ;  /* 0x0000cd001a177a11 */ /* 0x000fca00020f0c17 */
[----:B------:R0:W5:Y:S04]  /*0870*/  @!P1 LDG.E.128 R8, [R22.64] ;  /* 0x0000000416089981 */ /* 0x000168000c1e1d00 */
[----:B------:R0:W5:Y:S04]  /*0880*/  @!P2 LDG.E.128 R12, [R22.64+0x40] ;  /* 0x00004004160ca981 */ /* 0x000168000c1e1d00 */
[----:B------:R0:W5:Y:S02]  /*0890*/  @!P3 LDG.E.128 R16, [R22.64+0x80] ;  /* 0x000080041610b981 */ /* 0x000164000c1e1d00 */
.L_x_757:
[----:B------:R-:W-:Y:S05]  /*08a0*/  BSYNC B0 ;  /* 0x0000000000007941 */ /* 0x000fea0003800000 */
.L_x_756:
[----:B------:R-:W-:Y:S01]  /*08b0*/  BSSY B0, `(.L_x_758) ;  /* 0x0000026000007945 */ /* 0x000fe20003800000 */
[----:B------:R-:W-:Y:S01]  /*08c0*/  HFMA2.MMA R25, -RZ, RZ, 0, 0 ;  /* 0x00000000ff197435 */ /* 0x000fe200000001ff */
[----:B-----5:R-:W-:Y:S01]  /*08d0*/  MOV R0, R8 ;  /* 0x0000000800007202 */ /* 0x020fe20000000f00 */
[----:B------:R-:W-:Y:S01]  /*08e0*/  IMAD.MOV.U32 R38, RZ, RZ, R12 ;  /* 0x000000ffff267224 */ /* 0x000fe200078e000c */
[----:B------:R-:W-:Y:S01]  /*08f0*/  MOV R36, R9 ;  /* 0x0000000900247202 */ /* 0x000fe20000000f00 */
[----:B0-----:R-:W-:Y:S01]  /*0900*/  CS2R R22, SRZ ;  /* 0x0000000000167805 */ /* 0x001fe2000001ff00 */
[----:B------:R-:W-:Y:S01]  /*0910*/  MOV R37, R10 ;  /* 0x0000000a00257202 */ /* 0x000fe20000000f00 */
[----:B------:R-:W-:Y:S01]  /*0920*/  CS2R R8, SRZ ;  /* 0x0000000000087805 */ /* 0x000fe2000001ff00 */
[----:B------:R-:W-:Y:S01]  /*0930*/  MOV R39, R11 ;  /* 0x0000000b00277202 */ /* 0x000fe20000000f00 */
[----:B------:R-:W-:Y:S01]  /*0940*/  CS2R R26, SRZ ;  /* 0x00000000001a7805 */ /* 0x000fe2000001ff00 */
[----:B------:R-:W-:Y:S01]  /*0950*/  MOV R41, R13 ;  /* 0x0000000d00297202 */ /* 0x000fe20000000f00 */
[----:B------:R-:W-:Y:S01]  /*0960*/  CS2R R10, SRZ ;  /* 0x00000000000a7805 */ /* 0x000fe2000001ff00 */
[----:B------:R-:W-:Y:S01]  /*0970*/  IADD3 R42, R35, R42, RZ ;  /* 0x0000002a232a7210 */ /* 0x000fe20007ffe0ff */
[----:B------:R-:W-:Y:S05]  /*0980*/  @P0 BRA `(.L_x_759) ;  /* 0x0000018000000947 */ /* 0x000fea0003800000 */
[----:B------:R-:W-:Y:S01]  /*0990*/  MOV R12, R30 ;  /* 0x0000001e000c7202 */ /* 0x000fe20000000f00 */
[----:B------:R-:W-:Y:S01]  /*09a0*/  IMAD.MOV.U32 R13, RZ, RZ, R31 ;  /* 0x000000ffff0d7224 */ /* 0x000fe200078e001f */
[----:B------:R-:W-:Y:S01]  /*09b0*/  ISETP.GE.AND P1, PT, R30, c[0x0][0x220], PT ;  /* 0x000088001e007a0c */ /* 0x000fe20003f26270 */
        /* <DEDUP_REMOVED lines=8> */
[----:B------:R-:W-:Y:S01]  /*0a40*/  IMAD R13, R28, c[0x0][0x1f0], RZ ;  /* 0x00007c001c0d7a24 */ /* 0x000fe200078e02ff */
[----:B------:R-:W-:Y:S01]  /*0a50*/  ISETP.GE.AND P3, PT, R12, c[0x0][0x220], PT ;  /* 0x000088000c007a0c */ /* 0x000fe20003f66270 */
[----:B------:R-:W-:Y:S02]  /*0a60*/  IMAD R3, R6, c[0x0][0x1ec], R3 ;  /* 0x00007b0006037a24 */ /* 0x000fe400078e0203 */
[----:B------:R-:W-:-:S02]  /*0a70*/  IMAD R13, R32, c[0x0][0x1f4], R13 ;  /* 0x00007d00200d7a24 */ /* 0x000fc400078e020d */
[----:B------:R-:W-:-:S05]  /*0a80*/  IMAD.WIDE.U32 R34, R32, c[0x0][0x1f0], R34 ;  /* 0x00007c0020227a25 */ /* 0x000fca00078e0022 */
        /* <DEDUP_REMOVED lines=8> */
.L_x_759:
[----:B------:R-:W-:Y:S05]  /*0b10*/  BSYNC B0 ;  /* 0x0000000000007941 */ /* 0x000fea0003800000 */
.L_x_758:
[----:B0-----:R-:W-:Y:S01]  /*0b20*/  HADD2.F32 R2, -RZ, R0.H1_H1 ;  /* 0x30000000ff027230 */ /* 0x001fe20000004100 */
[----:B------:R-:W-:Y:S01]  /*0b30*/  LOP3.LUT P0, RZ, R29, 0x3, RZ, 0xc0, !PT ;  /* 0x000000031dff7812 */ /* 0x000fe2000780c0ff */
[----:B-----5:R-:W-:Y:S01]  /*0b40*/  HADD2.F32 R13, -RZ, R20.H1_H1 ;  /* 0x30000014ff0d7230 */ /* 0x020fe20000004100 */
[----:B------:R-:W-:Y:S01]  /*0b50*/  SHF.L.U32 R7, R7, 0x3, RZ ;  /* 0x0000000307077819 */ /* 0x000fe200000006ff */
[----:B------:R-:W-:-:S02]  /*0b60*/  HADD2.F32 R0, -RZ, R0.H0_H0 ;  /* 0x20000000ff007230 */ /* 0x000fc40000004100 */
[----:B------:R-:W-:Y:S01]  /*0b70*/  HADD2.F32 R3, -RZ, R20.H0_H0 ;  /* 0x20000014ff037230 */ /* 0x000fe20000004100 */
[----:B------:R-:W-:Y:S01]  /*0b80*/  FMUL.FTZ R6, R2, R13 ;  /* 0x0000000d02067220 */ /* 0x000fe20000410000 */
[--C-:B------:R-:W-:Y:S02]  /*0b90*/  HADD2.F32 R2, -RZ, R36.reuse.H0_H0 ;  /* 0x20000024ff027230 */ /* 0x100fe40000004100 */
[--C-:B------:R-:W-:Y:S01]  /*0ba0*/  HADD2.F32 R13, -RZ, R21.reuse.H0_H0 ;  /* 0x20000015ff0d7230 */ /* 0x100fe20000004100 */
[----:B------:R-:W-:Y:S01]  /*0bb0*/  FFMA.FTZ R0, R0, R3, R6 ;  /* 0x0000000300007223 */ /* 0x000fe20000010006 */
[----:B------:R-:W-:Y:S01]  /*0bc0*/  HADD2.F32 R36, -RZ, R36.H1_H1 ;  /* 0x30000024ff247230 */ /* 0x000fe20000004100 */
[----:B------:R-:W-:Y:S01]  /*0bd0*/  MOV R6, R9 ;  /* 0x0000000900067202 */ /* 0x000fe20000000f00 */
[----:B------:R-:W-:Y:S01]  /*0be0*/  HADD2.F32 R3, -RZ, R21.H1_H1 ;  /* 0x30000015ff037230 */ /* 0x000fe20000004100 */
[----:B------:R-:W-:Y:S01]  /*0bf0*/  FFMA.FTZ R2, R2, R13, R0 ;  /* 0x0000000d02027223 */ /* 0x000fe20000010000 */
[--C-:B------:R-:W-:Y:S01]  /*0c00*/  HADD2.F32 R0, -RZ, R37.reuse.H0_H0 ;  /* 0x20000025ff007230 */ /* 0x100fe20000004100 */
[----:B------:R-:W-:Y:S01]  /*0c10*/  @!P0 LEA.HI R29, P2, R29, R42, RZ, 0x1e ;  /* 0x0000002a1d1d8211 */ /* 0x000fe2000785f0ff */
[--C-:B------:R-:W-:Y:S01]  /*0c20*/  HADD2.F32 R13, -RZ, R22.reuse.H0_H0 ;  /* 0x20000016ff0d7230 */ /* 0x100fe20000004100 */
[----:B------:R-:W-:Y:S01]  /*0c30*/  FFMA.FTZ R3, R36, R3, R2 ;  /* 0x0000000324037223 */ /* 0x000fe20000010002 */
[----:B------:R-:W-:Y:S01]  /*0c40*/  HADD2.F32 R37, -RZ, R37.H1_H1 ;  /* 0x30000025ff257230 */ /* 0x000fe20000004100 */
[----:B------:R-:W-:Y:S01]  /*0c50*/  @!P0 LEA.HI.X.SX32 R42, R42, RZ, 0x1, P2 ;  /* 0x000000ff2a2a8211 */ /* 0x000fe200010f0eff */
        /* <DEDUP_REMOVED lines=14> */
[--C-:B------:R-:W-:Y:S01]  /*0d40*/  HADD2.F32 R0, -RZ, R41.reuse.H0_H0 ;  /* 0x20000029ff007230 */ /* 0x100fe20000004100 */
[----:B------:R-:W-:Y:S01]  /*0d50*/  LEA R8, P1, R5, c[0x0][0x350], 0x2 ;  /* 0x0000d40005087a11 */ /* 0x000fe200078210ff */
[--C-:B------:R-:W-:Y:S01]  /*0d60*/  HADD2.F32 R3, -RZ, R6.reuse.H0_H0 ;  /* 0x20000006ff037230 */ /* 0x100fe20000004100 */
        /* <DEDUP_REMOVED lines=40> */
[----:B------:R-:W-:-:S02]  /*0ff0*/  LEA.HI.X R9, R5, c[0x0][0x354], R4, 0x2, P1 ;  /* 0x0000d50005097a11 */ /* 0x000fc400008f1404 */
[----:B------:R-:W-:Y:S01]  /*1000*/  @!P0 LEA R4, P1, R29, c[0x0][0x3c8], 0x2 ;  /* 0x0000f2001d048a11 */ /* 0x000fe200078210ff */
[----:B------:R-:W-:-:S03]  /*1010*/  FFMA.FTZ R0, R19, R2, R0 ;  /* 0x0000000213007223 */ /* 0x000fc60000010000 */
[----:B------:R-:W-:Y:S02]  /*1020*/  @!P0 LEA.HI.X R5, R29, c[0x0][0x3cc], R42, 0x2, P1 ;  /* 0x0000f3001d058a11 */ /* 0x000fe400008f142a */
[----:B------:R-:W0:Y:S02]  /*1030*/  SHFL.BFLY PT, R3, R0, 0x2, 0x1f ;  /* 0x0c401f0000037f89 */ /* 0x000e2400000e0000 */
[----:B0-----:R-:W-:-:S05]  /*1040*/  FADD.FTZ R3, R0, R3 ;  /* 0x0000000300037221 */ /* 0x001fca0000010000 */
[----:B------:R-:W0:Y:S02]  /*1050*/  SHFL.BFLY PT, R2, R3, 0x1, 0x1f ;  /* 0x0c201f0003027f89 */ /* 0x000e2400000e0000 */
[----:B0-----:R-:W-:-:S04]  /*1060*/  FADD.FTZ R2, R3, R2 ;  /* 0x0000000203027221 */ /* 0x001fc80000010000 */
[----:B------:R-:W-:Y:S02]  /*1070*/  FMUL.FTZ R11, R2, c[0x0][0x2d4] ;  /* 0x0000b500020b7a20 */ /* 0x000fe40000410000 */
[----:B------:R-:W-:-:S03]  /*1080*/  IMAD.WIDE R2, R7, 0x10, R8 ;  /* 0x0000001007027825 */ /* 0x000fc600078e0208 */
[----:B------:R-:W-:Y:S04]  /*1090*/  @!P0 STG.E [R4.64], R11 ;  /* 0x0000000b04008986 */ /* 0x000fe8000c101904 */
[----:B------:R-:W-:Y:S04]  /*10a0*/  STG.E.128 [R8.64], RZ ;  /* 0x000000ff08007986 */ /* 0x000fe8000c101d04 */
[----:B------:R-:W-:Y:S04]  /*10b0*/  STG.E.128 [R2.64], RZ ;  /* 0x000000ff02007986 */ /* 0x000fe8000c101d04 */
[----:B------:R-:W-:Y:S04]  /*10c0*/  STG.E.128 [R8.64+0x80], RZ ;  /* 0x000080ff08007986 */ /* 0x000fe8000c101d04 */
[----:B------:R-:W-:Y:S04]  /*10d0*/  STG.E.128 [R2.64+0x80], RZ ;  /* 0x000080ff02007986 */ /* 0x000fe8000c101d04 */
[----:B------:R-:W-:Y:S04]  /*10e0*/  STG.E.128 [R8.64+0x100], RZ ;  /* 0x000100ff08007986 */ /* 0x000fe8000c101d04 */
[----:B------:R-:W-:Y:S01]  /*10f0*/  STG.E.128 [R2.64+0x100], RZ ;  /* 0x000100ff02007986 */ /* 0x000fe2000c101d04 */
[----:B------:R-:W-:Y:S05]  /*1100*/  EXIT ;  /* 0x000000000000794d */ /* 0x000fea0003800000 */
.L_x_760:
        /* <DEDUP_REMOVED lines=15> */
.L_x_1297:


//--------------------- .text._ZN5flash27flash_bwd_convert_dq_kernelI23Flash_bwd_kernel_traitsILi96ELi64ELi128ELi8ELi2ELi4ELi4ELb0ELb0EN7cutlass6half_tE19Flash_kernel_traitsILi96ELi64ELi128ELi8ES3_EEEEvNS_16Flash_bwd_paramsEi --------------------------
	.section	.text._ZN5flash27flash_bwd_convert_dq_kernelI23Flash_bwd_kernel_traitsILi96ELi64ELi128ELi8ELi2ELi4ELi4ELb0ELb0EN7cutlass6half_tE19Flash_kernel_traitsILi96ELi64ELi128ELi8ES3_EEEEvNS_16Flash_bwd_paramsEi,"ax",@progbits
	.sectioninfo	@"SHI_REGISTERS=64"
	.align	128
        .global         _ZN5flash27flash_bwd_convert_dq_kernelI23Flash_bwd_kernel_traitsILi96ELi64ELi128ELi8ELi2ELi4ELi4ELb0ELb0EN7cutlass6half_tE19Flash_kernel_traitsILi96ELi64ELi128ELi8ES3_EEEEvNS_16Flash_bwd_paramsEi
        .type           _ZN5flash27flash_bwd_convert_dq_kernelI23Flash_bwd_kernel_traitsILi96ELi64ELi128ELi8ELi2ELi4ELi4ELb0ELb0EN7cutlass6half_tE19Flash_kernel_traitsILi96ELi64ELi128ELi8ES3_EEEEvNS_16Flash_bwd_paramsEi,@function
        .size           _ZN5flash27flash_bwd_convert_dq_kernelI23Flash_bwd_kernel_traitsILi96ELi64ELi128ELi8ELi2ELi4ELi4ELb0ELb0EN7cutlass6half_tE19Flash_kernel_traitsILi96ELi64ELi128ELi8ES3_EEEEvNS_16Flash_bwd_paramsEi,(.L_x_1298 - _ZN5flash27flash_bwd_convert_dq_kernelI23Flash_bwd_kernel_traitsILi96ELi64ELi128ELi8ELi2ELi4ELi4ELb0ELb0EN7cutlass6half_tE19Flash_kernel_traitsILi96ELi64ELi128ELi8ES3_EEEEvNS_16Flash_bwd_paramsEi)
        .other          _ZN5flash27flash_bwd_convert_dq_kernelI23Flash_bwd_kernel_traitsILi96ELi64ELi128ELi8ELi2ELi4ELi4ELb0ELb0EN7cutlass6half_tE19Flash_kernel_traitsILi96ELi64ELi128ELi8ES3_EEEEvNS_16Flash_bwd_paramsEi,@"STO_CUDA_ENTRY STV_DEFAULT"
_ZN5flash27flash_bwd_convert_dq_kernelI23Flash_bwd_kernel_traitsILi96ELi64ELi128ELi8ELi2ELi4ELi4ELb0ELb0EN7cutlass6half_tE19Flash_kernel_traitsILi96ELi64ELi128ELi8ES3_EEEEvNS_16Flash_bwd_paramsEi:
.text._ZN5flash27flash_bwd_convert_dq_kernelI23Flash_bwd_kernel_traitsILi96ELi64ELi128ELi8ELi2ELi4ELi4ELb0ELb0EN7cutlass6half_tE19Flash_kernel_traitsILi96ELi64ELi128ELi8ES3_EEEEvNS_16Flash_bwd_paramsEi:
        /* <DEDUP_REMOVED lines=164> */
.L_x_762:
        /* <DEDUP_REMOVED lines=83> */
.L_x_761:
        /* <DEDUP_REMOVED lines=126> */
.L_x_763:
        /* <DEDUP_REMOVED lines=11> */
.L_x_1298:


//--------------------- .text._ZN5flash44flash_bwd_dq_dk_dv_loop_seqk_parallel_kernelI23Flash_bwd_kernel_traitsILi96ELi64ELi128ELi8ELi2ELi4ELi4ELb0ELb0EN7cutlass6half_tE19Flash_kernel_traitsILi96ELi64ELi128ELi8ES3_EELb1ELb0ELb0ELb0ELb0ELb1ELb0EEEvNS_16Flash_bwd_paramsE --------------------------
	.section	.text._ZN5flash44flash_bwd_dq_dk_dv_loop_seqk_parallel_kernelI23Flash_bwd_kernel_traitsILi96ELi64ELi128ELi8ELi2ELi4ELi4ELb0ELb0EN7cutlass6half_tE19Flash_kernel_traitsILi96ELi64ELi128ELi8ES3_EELb1ELb0ELb0ELb0ELb0ELb1ELb0EEEvNS_16Flash_bwd_paramsE,"ax",@progbits
	.sectioninfo	@"SHI_REGISTERS=255"
	.align	128
        .global         _ZN5flash44flash_bwd_dq_dk_dv_loop_seqk_parallel_kernelI23Flash_bwd_kernel_traitsILi96ELi64ELi128ELi8ELi2ELi4ELi4ELb0ELb0EN7cutlass6half_tE19Flash_kernel_traitsILi96ELi64ELi128ELi8ES3_EELb1ELb0ELb0ELb0ELb0ELb1ELb0EEEvNS_16Flash_bwd_paramsE
        .type           _ZN5flash44flash_bwd_dq_dk_dv_loop_seqk_parallel_kernelI23Flash_bwd_kernel_traitsILi96ELi64ELi128ELi8ELi2ELi4ELi4ELb0ELb0EN7cutlass6half_tE19Flash_kernel_traitsILi96ELi64ELi128ELi8ES3_EELb1ELb0ELb0ELb0ELb0ELb1ELb0EEEvNS_16Flash_bwd_paramsE,@function
        .size           _ZN5flash44flash_bwd_dq_dk_dv_loop_seqk_parallel_kernelI23Flash_bwd_kernel_traitsILi96ELi64ELi128ELi8ELi2ELi4ELi4ELb0ELb0EN7cutlass6half_tE19Flash_kernel_traitsILi96ELi64ELi128ELi8ES3_EELb1ELb0ELb0ELb0ELb0ELb1ELb0EEEvNS_16Flash_bwd_paramsE,(.L_x_1299 - _ZN5flash44flash_bwd_dq_dk_dv_loop_seqk_parallel_kernelI23Flash_bwd_kernel_traitsILi96ELi64ELi128ELi8ELi2ELi4ELi4ELb0ELb0EN7cutlass6half_tE19Flash_kernel_traitsILi96ELi64ELi128ELi8ES3_EELb1ELb0ELb0ELb0ELb0ELb1ELb0EEEvNS_16Flash_bwd_paramsE)
        .other          _ZN5flash44flash_bwd_dq_dk_dv_loop_seqk_parallel_kernelI23Flash_bwd_kernel_traitsILi96ELi64ELi128ELi8ELi2ELi4ELi4ELb0ELb0EN7cutlass6half_tE19Flash_kernel_traitsILi96ELi64ELi128ELi8ES3_EELb1ELb0ELb0ELb0ELb0ELb1ELb0EEEvNS_16Flash_bwd_paramsE,@"STO_CUDA_ENTRY STV_DEFAULT"
_ZN5flash44flash_bwd_dq_dk_dv_loop_seqk_parallel_kernelI23Flash_bwd_kernel_traitsILi96ELi64ELi128ELi8ELi2ELi4ELi4ELb0ELb0EN7cutlass6half_tE19Flash_kernel_traitsILi96ELi64ELi128ELi8ES3_EELb1ELb0ELb0ELb0ELb0ELb1ELb0EEEvNS_16Flash_bwd_paramsE:
.text._ZN5flash44flash_bwd_dq_dk_dv_loop_seqk_parallel_kernelI23Flash_bwd_kernel_traitsILi96ELi64ELi128ELi8ELi2ELi4ELi4ELb0ELb0EN7cutlass6half_tE19Flash_kernel_traitsILi96ELi64ELi128ELi8ES3_EELb1ELb0ELb0ELb0ELb0ELb1ELb0EEEvNS_16Flash_bwd_paramsE:
[----:B------:R-:W-:Y:S02]  /*0000*/  MOV R1, c[0x0][0x28] ;  /* 0x00000a0000017a02 */ /* 0x000fe40000000f00 */
[----:B------:R-:W1:Y:S01]  /*0010*/  S2R R233, SR_CTAID.X ;  /* 0x0000000000e97919 */ /* 0x000e620000002500 */
[----:B------:R-:W-:Y:S01]  /*0020*/  ULDC UR5, c[0x0][0x218] ;  /* 0x0000860000057ab9 */ /* 0x000fe20000000800 */
[----:B------:R-:W-:Y:S01]  /*0030*/  IADD3 R1, R1, -0x8, RZ ;  /* 0xfffffff801017810 */ /* 0x000fe20007ffe0ff */
[----:B------:R-:W-:-:S04]  /*0040*/  UIADD3 UR5, UR5, 0x7f, URZ ;  /* 0x0000007f05057890 */ /* 0x000fc8000fffe03f */
[----:B------:R-:W-:-:S04]  /*0050*/  USHF.R.S32.HI UR4, URZ, 0x1f, UR5 ;  /* 0x0000001f3f047899 */ /* 0x000fc80008011405 */
[----:B------:R-:W-:-:S04]  /*0060*/  ULEA.HI UR4, UR4, UR5, URZ, 0x7 ;  /* 0x0000000504047291 */ /* 0x000fc8000f8f383f */
[----:B------:R-:W-:-:S06]  /*0070*/  USHF.R.S32.HI UR4, URZ, 0x7, UR4 ;  /* 0x000000073f047899 */ /* 0x000fcc0008011404 */
[----:B-1----:R-:W-:-:S13]  /*0080*/  ISETP.GE.AND P0, PT, R233, UR4, PT ;  /* 0x00000004e9007c0c */ /* 0x002fda000bf06270 */
[----:B------:R-:W-:Y:S05]  /*0090*/  @P0 EXIT ;  /* 0x000000000000094d */ /* 0x000fea0003800000 */
[----:B------:R-:W1:Y:S01]  /*00a0*/  S2R R8, SR_TID.X ;  /* 0x0000000000087919 */ /* 0x000e620000002100 */
[----:B------:R-:W-:Y:S01]  /*00b0*/  IMAD.MOV.U32 R182, RZ, RZ, 0x20 ;  /* 0x00000020ffb67424 */ /* 0x000fe200078e00ff */
[----:B------:R-:W-:Y:S01]  /*00c0*/  ULDC.64 UR6, c[0x0][0x118] ;  /* 0x0000460000067ab9 */ /* 0x000fe20000000a00 */
[----:B------:R-:W-:Y:S02]  /*00d0*/  IMAD.MOV.U32 R197, RZ, RZ, -0x10 ;  /* 0xfffffff0ffc57424 */ /* 0x000fe400078e00ff */
[----:B------:R-:W-:Y:S01]  /*00e0*/  IMAD.MOV.U32 R179, RZ, RZ, 0x40 ;  /* 0x00000040ffb37424 */ /* 0x000fe200078e00ff */
[----:B-1----:R-:W-:-:S04]  /*00f0*/  SHF.R.S32.HI R2, RZ, 0x1f, R8 ;  /* 0x0000001fff027819 */ /* 0x002fc80000011408 */
[CC--:B------:R-:W-:Y:S02]  /*0100*/  LEA.HI R0, R2.reuse, R8.reuse, RZ, 0x4 ;  /* 0x0000000802007211 */ /* 0x0c0fe400078f20ff */
[CC--:B------:R-:W-:Y:S02]  /*0110*/  LEA.HI R19, R2.reuse, R8.reuse, RZ, 0x3 ;  /* 0x0000000802137211 */ /* 0x0c0fe400078f18ff */
[CC--:B------:R-:W-:Y:S02]  /*0120*/  LEA.HI R9, R2.reuse, R8.reuse, RZ, 0x5 ;  /* 0x0000000802097211 */ /* 0x0c0fe400078f28ff */
[----:B------:R-:W-:Y:S02]  /*0130*/  SHF.R.S32.HI R3, RZ, 0x4, R0 ;  /* 0x00000004ff037819 */ /* 0x000fe40000011400 */
[----:B------:R-:W-:Y:S02]  /*0140*/  LEA.HI R7, R2, R8, RZ, 0x2 ;  /* 0x0000000802077211 */ /* 0x000fe400078f10ff */
[----:B------:R-:W-:-:S02]  /*0150*/  LOP3.LUT R5, R19, 0xfffffff8, RZ, 0xc0, !PT ;  /* 0xfffffff813057812 */ /* 0x000fc400078ec0ff */
[CC--:B------:R-:W-:Y:S02]  /*0160*/  LEA.HI R4, R2.reuse, R8.reuse, RZ, 0x6 ;  /* 0x0000000802047211 */ /* 0x0c0fe400078f30ff */
[----:B------:R-:W-:Y:S01]  /*0170*/  LEA.HI R16, R2, R8, RZ, 0x7 ;  /* 0x0000000802107211 */ /* 0x000fe200078f38ff */
[----:B------:R-:W-:Y:S01]  /*0180*/  IMAD.IADD R10, R8, 0x1, -R5 ;  /* 0x00000001080a7824 */ /* 0x000fe200078e0a05 */
[----:B------:R-:W-:Y:S02]  /*0190*/  LOP3.LUT R6, R9, 0xffffffe0, RZ, 0xc0, !PT ;  /* 0xffffffe009067812 */ /* 0x000fe400078ec0ff */
[----:B------:R-:W-:Y:S02]  /*01a0*/  LOP3.LUT R2, R0, 0xfffffff0, RZ, 0xc0, !PT ;  /* 0xfffffff000027812 */ /* 0x000fe400078ec0ff */
[----:B------:R-:W-:Y:S01]  /*01b0*/  SHF.R.S32.HI R12, RZ, 0x3, R19 ;  /* 0x00000003ff0c7819 */ /* 0x000fe20000011413 */
[----:B------:R-:W-:Y:S01]  /*01c0*/  IMAD.IADD R5, R8, 0x1, -R6 ;  /* 0x0000000108057824 */ /* 0x000fe200078e0a06 */
[----:B------:R-:W-:Y:S01]  /*01d0*/  LEA.HI R0, R0, R3, RZ, 0x1 ;  /* 0x0000000300007211 */ /* 0x000fe200078f08ff */
[----:B------:R-:W-:Y:S01]  /*01e0*/  IMAD.IADD R6, R8, 0x1, -R2 ;  /* 0x0000000108067824 */ /* 0x000fe200078e0a02 */
[----:B------:R-:W-:Y:S01]  /*01f0*/  LOP3.LUT R11, R7, 0xfffffffc, RZ, 0xc0, !PT ;  /* 0xfffffffc070b7812 */ /* 0x000fe200078ec0ff */
[----:B------:R-:W-:Y:S01]  /*0200*/  IMAD.SHL.U32 R2, R12, 0x40, RZ ;  /* 0x000000400c027824 */ /* 0x000fe200078e00ff */
[----:B------:R-:W-:-:S02]  /*0210*/  LOP3.LUT R0, R0, 0xfffffffe, RZ, 0xc0, !PT ;  /* 0xfffffffe00007812 */ /* 0x000fc400078ec0ff */
[----:B------:R-:W-:Y:S01]  /*0220*/  SHF.R.S32.HI R244, RZ, 0x6, R4 ;  /* 0x00000006fff47819 */ /* 0x000fe20000011404 */
[----:B------:R-:W-:Y:S01]  /*0230*/  IMAD.IADD R15, R8, 0x1, -R11 ;  /* 0x00000001080f7824 */ /* 0x000fe200078e0a0b */
[----:B------:R-:W-:Y:S01]  /*0240*/  LEA.HI R11, R10, R10, RZ, 0x1 ;  /* 0x0000000a0a0b7211 */ /* 0x000fe200078f08ff */
[----:B------:R-:W-:Y:S01]  /*0250*/  IMAD.IADD R14, R3, 0x1, -R0 ;  /* 0x00000001030e7824 */ /* 0x000fe200078e0a00 */
[----:B------:R-:W-:Y:S01]  /*0260*/  LOP3.LUT R0, R2, 0xc0, RZ, 0xc0, !PT ;  /* 0x000000c002007812 */ /* 0x000fe200078ec0ff */
[----:B------:R-:W-:Y:S01]  /*0270*/  IMAD.SHL.U32 R250, R15, 0x8, RZ ;  /* 0x000000080ffa7824 */ /* 0x000fe200078e00ff */
[----:B------:R-:W-:Y:S02]  /*0280*/  SHF.R.S32.HI R3, RZ, 0x1f, R5 ;  /* 0x0000001fff037819 */ /* 0x000fe40000011405 */
[----:B------:R-:W-:Y:S02]  /*0290*/  LOP3.LUT R2, R11, 0x7fffffe, RZ, 0xc0, !PT ;  /* 0x07fffffe0b027812 */ /* 0x000fe400078ec0ff */
[----:B------:R-:W-:-:S02]  /*02a0*/  SHF.R.U32.HI R8, RZ, 0x3, R0 ;  /* 0x00000003ff087819 */ /* 0x000fc40000011600 */
[----:B------:R-:W-:Y:S01]  /*02b0*/  LOP3.LUT R4, R0, 0x18, R250, 0xf8, !PT ;  /* 0x0000001800047812 */ /* 0x000fe200078ef8fa */
[----:B------:R-:W-:Y:S01]  /*02c0*/  IMAD R0, R244, 0x4, R14 ;  /* 0x00000004f4007824 */ /* 0x000fe200078e020e */
[----:B------:R-:W-:Y:S01]  /*02d0*/  LEA.HI R218, R3, R5, RZ, 0x2 ;  /* 0x0000000503da7211 */ /* 0x000fe200078f10ff */
[----:B------:R-:W-:Y:S01]  /*02e0*/  IMAD.IADD R3, R10, 0x1, -R2 ;  /* 0x000000010a037824 */ /* 0x000fe200078e0a02 */
[----:B------:R-:W-:Y:S02]  /*02f0*/  SHF.R.S32.HI R234, RZ, 0x2, R7 ;  /* 0x00000002ffea7819 */ /* 0x000fe40000011407 */
[----:B------:R-:W-:Y:S01]  /*0300*/  LOP3.LUT R13, R4, R8, RZ, 0x3c, !PT ;  /* 0x00000008040d7212 */ /* 0x000fe200078e3cff */
[----:B------:R-:W-:Y:S01]  /*0310*/  IMAD R172, R0, 0x8, R3 ;  /* 0x0000000800ac7824 */ /* 0x000fe200078e0203 */
[----:B------:R-:W-:Y:S02]  /*0320*/  SHF.R.S32.HI R2, RZ, 0x1f, R7 ;  /* 0x0000001fff027819 */ /* 0x000fe40000011407 */
[----:B------:R-:W-:-:S02]  /*0330*/  SHF.R.S32.HI R4, RZ, 0x1f, R6 ;  /* 0x0000001fff047819 */ /* 0x000fc40000011406 */
[----:B------:R-:W-:Y:S02]  /*0340*/  LEA.HI R3, R7, R234, RZ, 0x1 ;  /* 0x000000ea07037211 */ /* 0x000fe400078f08ff */
[----:B------:R-:W-:Y:S02]  /*0350*/  LEA.HI R0, R6, R6, RZ, 0x1 ;  /* 0x0000000606007211 */ /* 0x000fe400078f08ff */
[----:B------:R-:W-:Y:S02]  /*0360*/  LEA.HI R2, R2, R234, RZ, 0x3 ;  /* 0x000000ea02027211 */ /* 0x000fe400078f18ff */
[----:B------:R-:W-:Y:S02]  /*0370*/  LEA.HI R12, R4, R6, RZ, 0x3 ;  /* 0x00000006040c7211 */ /* 0x000fe400078f18ff */
[----:B------:R-:W-:Y:S02]  /*0380*/  LOP3.LUT R3, R3, 0x7fffffe, RZ, 0xc0, !PT ;  /* 0x07fffffe03037812 */ /* 0x000fe400078ec0ff */
[----:B------:R-:W-:-:S02]  /*0390*/  SHF.R.S32.HI R7, RZ, 0x1, R0 ;  /* 0x00000001ff077819 */ /* 0x000fc40000011400 */
[----:B------:R-:W-:Y:S02]  /*03a0*/  SHF.R.S32.HI R8, RZ, 0x1f, R0 ;  /* 0x0000001fff087819 */ /* 0x000fe40000011400 */
[----:B------:R-:W-:Y:S02]  /*03b0*/  LOP3.LUT R4, R0, 0x7fffffe, RZ, 0xc0, !PT ;  /* 0x07fffffe00047812 */ /* 0x000fe400078ec0ff */
[----:B------:R-:W-:Y:S01]  /*03c0*/  LOP3.LUT R5, R2, 0xfffffff8, RZ, 0xc0, !PT ;  /* 0xfffffff802057812 */ /* 0x000fe200078ec0ff */
[----:B------:R-:W-:Y:S01]  /*03d0*/  IMAD.IADD R2, R234, 0x1, -R3 ;  /* 0x00000001ea027824 */ /* 0x000fe200078e0a03 */
[----:B------:R-:W-:Y:S01]  /*03e0*/  LOP3.LUT R0, R12, 0xfffffff8, RZ, 0xc0, !PT ;  /* 0xfffffff80c007812 */ /* 0x000fe200078ec0ff */
[----:B------:R-:W-:Y:S01]  /*03f0*/  IMAD.IADD R20, R6, 0x1, -R4 ;  /* 0x0000000106147824 */ /* 0x000fe200078e0a04 */
[----:B------:R-:W-:Y:S01]  /*0400*/  SHF.R.S32.HI R22, RZ, 0x5, R9 ;  /* 0x00000005ff167819 */ /* 0x000fe20000011409 */
[----:B------:R-:W-:Y:S01]  /*0410*/  IMAD.IADD R5, R234, 0x1, -R5 ;  /* 0x00000001ea057824 */ /* 0x000fe200078e0a05 */
[----:B------:R-:W-:Y:S01]  /*0420*/  SHF.R.S32.HI R4, RZ, 0x1f, R9 ;  /* 0x0000001fff047819 */ /* 0x000fe20000011409 */
[----:B------:R-:W-:Y:S01]  /*0430*/  IMAD.IADD R18, R6, 0x1, -R0 ;  /* 0x0000000106127824 */ /* 0x000fe200078e0a00 */
[----:B------:R-:W-:Y:S01]  /*0440*/  LEA.HI R3, R8, R7, RZ, 0x2 ;  /* 0x0000000708037211 */ /* 0x000fe200078f10ff */
[----:B------:R-:W-:Y:S01]  /*0450*/  IMAD R0, R22, 0x8, R2 ;  /* 0x0000000816007824 */ /* 0x000fe200078e0202 */
[----:B------:R-:W-:Y:S01]  /*0460*/  LOP3.LUT R2, R5, 0x1, RZ, 0xc0, !PT ;  /* 0x0000000105027812 */ /* 0x000fe200078ec0ff */
[----:B------:R-:W-:Y:S01]  /*0470*/  IMAD.SHL.U32 R8, R15, 0x2, RZ ;  /* 0x000000020f087824 */ /* 0x000fe200078e00ff */
[----:B------:R-:W-:Y:S01]  /*0480*/  LOP3.LUT R3, R3, 0xfffffffc, RZ, 0xc0, !PT ;  /* 0xfffffffc03037812 */ /* 0x000fe200078ec0ff */
[----:B------:R-:W-:Y:S01]  /*0490*/  IMAD.U32 R21, R0, 0x20, R13 ;  /* 0x0000002000157824 */ /* 0x000fe200078e000d */
[-C--:B------:R-:W-:Y:S01]  /*04a0*/  LEA.HI R0, R4, R22.reuse, RZ, 0x2 ;  /* 0x0000001604007211 */ /* 0x080fe200078f10ff */
[----:B------:R-:W-:Y:S01]  /*04b0*/  IMAD.SHL.U32 R4, R10, 0x40, RZ ;  /* 0x000000400a047824 */ /* 0x000fe200078e00ff */
[----:B------:R-:W-:Y:S01]  /*04c0*/  ISETP.NE.U32.AND P5, PT, R2, 0x1, PT ;  /* 0x000000010200780c */ /* 0x000fe20003fa5070 */
[----:B------:R-:W-:Y:S01]  /*04d0*/  IMAD.IADD R17, R7, 0x1, -R3 ;  /* 0x0000000107117824 */ /* 0x000fe200078e0a03 */
[----:B------:R-:W-:Y:S01]  /*04e0*/  LEA.HI R2, R9, R22, RZ, 0x1 ;  /* 0x0000001609027211 */ /* 0x000fe200078f08ff */
[----:B------:R1:W-:Y:S01]  /*04f0*/  STL [R1], R21 ;  /* 0x0000001501007387 */ /* 0x0003e20000100800 */
[----:B------:R-:W-:Y:S01]  /*0500*/  LOP3.LUT R0, R0, 0xfffffffc, RZ, 0xc0, !PT ;  /* 0xfffffffc00007812 */ /* 0x000fe200078ec0ff */
[----:B------:R-:W-:Y:S01]  /*0510*/  IMAD.SHL.U32 R208, R21, 0x2, RZ ;  /* 0x0000000215d07824 */ /* 0x000fe200078e00ff */
[----:B------:R-:W-:-:S02]  /*0520*/  LOP3.LUT R6, R2, 0xfffffffe, RZ, 0xc0, !PT ;  /* 0xfffffffe02067812 */ /* 0x000fc400078ec0ff */
[----:B------:R-:W-:Y:S01]  /*0530*/  SHF.R.S32.HI R3, RZ, 0x1, R11 ;  /* 0x00000001ff037819 */ /* 0x000fe2000001140b */
[----:B------:R-:W-:Y:S01]  /*0540*/  IMAD.IADD R2, R22, 0x1, -R0 ;  /* 0x0000000116027824 */ /* 0x000fe200078e0a00 */
[----:B------:R-:W-:Y:S01]  /*0550*/  LOP3.LUT R0, R4, 0x1c0, RZ, 0xc0, !PT ;  /* 0x000001c004007812 */ /* 0x000fe200078ec0ff */
[----:B------:R-:W-:Y:S01]  /*0560*/  IMAD.IADD R246, R22, 0x1, -R6 ;  /* 0x0000000116f67824 */ /* 0x000fe200078e0a06 */
[----:B------:R-:W-:Y:S01]  /*0570*/  LEA.HI R10, R5, R5, RZ, 0x1 ;  /* 0x00000005050a7211 */ /* 0x000fe200078f08ff */
[----:B------:R-:W-:Y:S01]  /*0580*/  IMAD.SHL.U32 R4, R2, 0x10, RZ ;  /* 0x0000001002047824 */ /* 0x000fe200078e00ff */
[C---:B------:R-:W-:Y:S01]  /*0590*/  LOP3.LUT P6, RZ, R3.reuse, 0x2, RZ, 0xc0, !PT ;  /* 0x0000000203ff7812 */ /* 0x040fe200078cc0ff */
[----:B------:R-:W-:Y:S01]  /*05a0*/  IMAD.SHL.U32 R6, R3, 0x40, RZ ;  /* 0x0000004003067824 */ /* 0x000fe200078e00ff */
[----:B------:R-:W-:Y:S01]  /*05b0*/  LOP3.LUT R3, R10, 0x3fffffe, RZ, 0xc0, !PT ;  /* 0x03fffffe0a037812 */ /* 0x000fe200078ec0ff */
[----:B------:R-:W-:Y:S01]  /*05c0*/  IMAD R9, R2, 0x200, R8 ;  /* 0x0000020002097824 */ /* 0x000fe200078e0208 */
[----:B------:R-:W-:Y:S01]  /*05d0*/  LOP3.LUT R7, R0, 0x30, R4, 0xf8, !PT ;  /* 0x0000003000077812 */ /* 0x000fe200078ef804 */
[----:B------:R-:W-:Y:S01]  /*05e0*/  IMAD.SHL.U32 R4, R5, 0x40, RZ ;  /* 0x0000004005047824 */ /* 0x000fe200078e00ff */
[----:B------:R-:W-:-:S02]  /*05f0*/  SHF.R.U32.HI R11, RZ, 0x3, R0 ;  /* 0x00000003ff0b7819 */ /* 0x000fc40000011600 */
[----:B------:R-:W-:Y:S01]  /*0600*/  SHF.R.S32.HI R0, RZ, 0x3, R12 ;  /* 0x00000003ff007819 */ /* 0x000fe2000001140c */
[C---:B------:R-:W-:Y:S01]  /*0610*/  IMAD.IADD R12, R5.reuse, 0x1, -R3 ;  /* 0x00000001050c7824 */ /* 0x040fe200078e0a03 */
[----:B------:R-:W-:Y:S01]  /*0620*/  SHF.R.S32.HI R13, RZ, 0x7, R16 ;  /* 0x00000007ff0d7819 */ /* 0x000fe20000011410 */
[----:B------:R-:W-:Y:S01]  /*0630*/  IMAD.SHL.U32 R16, R244, 0x20, RZ ;  /* 0x00000020f4107824 */ /* 0x000fe200078e00ff */
[----:B------:R-:W-:Y:S01]  /*0640*/  LOP3.LUT R3, R6, 0xc0, RZ, 0xc0, !PT ;  /* 0x000000c006037812 */ /* 0x000fe200078ec0ff */
[----:B------:R-:W-:Y:S01]  /*0650*/  IMAD R20, R0, 0x8, R20 ;  /* 0x0000000800147824 */ /* 0x000fe200078e0214 */
[----:B------:R-:W-:Y:S01]  /*0660*/  LOP3.LUT P4, RZ, R5, 0x2, RZ, 0xc0, !PT ;  /* 0x0000000205ff7812 */ /* 0x000fe2000788c0ff */
[----:B------:R-:W-:Y:S01]  /*0670*/  IMAD R15, R2, 0x2, R0 ;  /* 0x00000002020f7824 */ /* 0x000fe200078e0200 */
[----:B------:R-:W-:Y:S01]  /*0680*/  LOP3.LUT R0, R4, 0x1c0, RZ, 0xc0, !PT ;  /* 0x000001c004007812 */ /* 0x000fe200078ec0ff */
[----:B------:R-:W-:Y:S01]  /*0690*/  IMAD R12, R12, 0x20, R9 ;  /* 0x000000200c0c7824 */ /* 0x000fe200078e0209 */
[----:B------:R-:W-:-:S02]  /*06a0*/  LOP3.LUT R5, R3, 0x8, R19, 0xf8, !PT ;  /* 0x0000000803057812 */ /* 0x000fc400078ef813 */
[----:B------:R-:W-:Y:S02]  /*06b0*/  SHF.R.U32.HI R4, RZ, 0x3, R3 ;  /* 0x00000003ff047819 */ /* 0x000fe40000011603 */
[----:B------:R-:W-:Y:S02]  /*06c0*/  LOP3.LUT R3, R0, 0x20, R16, 0xf8, !PT ;  /* 0x0000002000037812 */ /* 0x000fe400078ef810 */
[----:B------:R-:W-:Y:S01]  /*06d0*/  SHF.R.U32.HI R2, RZ, 0x3, R0 ;  /* 0x00000003ff027819 */ /* 0x000fe20000011600 */
[----:B------:R-:W-:Y:S01]  /*06e0*/  IMAD R0, R13, 0x1000, R8 ;  /* 0x000010000d007824 */ /* 0x000fe200078e0208 */
[----:B------:R-:W-:Y:S01]  /*06f0*/  LOP3.LUT R4, R5, R4, RZ, 0x3c, !PT ;  /* 0x0000000405047212 */ /* 0x000fe200078e3cff */
[----:B------:R-:W-:Y:S01]  /*0700*/  IMAD.SHL.U32 R5, R14, 0x10, RZ ;  /* 0x000000100e057824 */ /* 0x000fe200078e00ff */
[----:B------:R-:W-:Y:S01]  /*0710*/  LOP3.LUT R3, R3, R2, RZ, 0x3c, !PT ;  /* 0x0000000203037212 */ /* 0x000fe200078e3cff */
[----:B------:R-:W-:Y:S01]  /*0720*/  IMAD R2, R246, 0x400, R0 ;  /* 0x00000400f6027824 */ /* 0x000fe200078e0200 */
[----:B------:R-:W-:Y:S01]  /*0730*/  LOP3.LUT R6, R7, 0x8, R19, 0xf8, !PT ;  /* 0x0000000807067812 */ /* 0x000fe200078ef813 */
[----:B------:R-:W-:Y:S01]  /*0740*/  IMAD.SHL.U32 R0, R13, 0x8, RZ ;  /* 0x000000080d007824 */ /* 0x000fe200078e00ff */
[----:B------:R-:W-:Y:S01]  /*0750*/  R2P PR, R18, 0x6 ;  /* 0x0000000612007804 */ /* 0x000fe20000000000 */
[----:B------:R-:W-:Y:S01]  /*0760*/  IMAD.U32 R172, R172, 0x20, R4 ;  /* 0x00000020acac7824 */ /* 0x000fe200078e0004 */
[----:B------:R-:W-:Y:S01]  /*0770*/  LOP3.LUT R6, R6, R11, RZ, 0x3c, !PT ;  /* 0x0000000b06067212 */ /* 0x000fe200078e3cff */
[----:B------:R-:W-:Y:S01]  /*0780*/  IMAD.IADD R199, R3, 0x1, R2 ;  /* 0x0000000103c77824 */ /* 0x000fe200078e0202 */
[----:B------:R-:W-:Y:S01]  /*0790*/  LOP3.LUT R8, R0, 0x8, RZ, 0xc0, !PT ;  /* 0x0000000800087812 */ /* 0x000fe200078ec0ff */
[----:B------:R-:W-:Y:S01]  /*07a0*/  IMAD.SHL.U32 R2, R14, 0x8, RZ ;  /* 0x000000080e027824 */ /* 0x000fe200078e00ff */
[----:B------:R-:W-:Y:S01]  /*07b0*/  SHF.R.S32.HI R0, RZ, 0x1, R10 ;  /* 0x00000001ff007819 */ /* 0x000fe2000001140a */
[----:B------:R-:W-:Y:S01]  /*07c0*/  IMAD.SHL.U32 R4, R18, 0x40, RZ ;  /* 0x0000004012047824 */ /* 0x000fe200078e00ff */
[----:B------:R-:W-:Y:S01]  /*07d0*/  LOP3.LUT R9, R8, 0x10, R5, 0xf8, !PT ;  /* 0x0000001008097812 */ /* 0x000fe200078ef805 */
[----:B------:R-:W-:Y:S01]  /*07e0*/  IMAD R3, R14, 0x200, R6 ;  /* 0x000002000e037824 */ /* 0x000fe200078e0206 */
[C---:B------:R-:W-:Y:S01]  /*07f0*/  LOP3.LUT P3, RZ, R0.reuse, 0x2, RZ, 0xc0, !PT ;  /* 0x0000000200ff7812 */ /* 0x040fe2000786c0ff */
[----:B------:R-:W-:Y:S01]  /*0800*/  IMAD.SHL.U32 R0, R0, 0x40, RZ ;  /* 0x0000004000007824 */ /* 0x000fe200078e00ff */
[----:B------:R-:W-:Y:S01]  /*0810*/  LOP3.LUT R183, R2, 0x8, RZ, 0xc0, !PT ;  /* 0x0000000802b77812 */ /* 0x000fe200078ec0ff */
[----:B------:R-:W-:Y:S01]  /*0820*/  IMAD.SHL.U32 R2, R17, 0x40, RZ ;  /* 0x0000004011027824 */ /* 0x000fe200078e00ff */
[----:B------:R-:W-:Y:S01]  /*0830*/  LOP3.LUT R4, R4, 0x1c0, RZ, 0xc0, !PT ;  /* 0x000001c004047812 */ /* 0x000fe200078ec0ff */
[----:B------:R-:W-:Y:S01]  /*0840*/  IMAD.SHL.U32 R199, R199, 0x2, RZ ;  /* 0x00000002c7c77824 */ /* 0x000fe200078e00ff */
[----:B------:R-:W-:Y:S01]  /*0850*/  LOP3.LUT R6, R0, 0xc0, RZ, 0xc0, !PT ;  /* 0x000000c000067812 */ /* 0x000fe200078ec0ff */
[----:B------:R-:W-:Y:S01]  /*0860*/  IMAD.SHL.U32 R0, R20, 0x20, RZ ;  /* 0x0000002014007824 */ /* 0x000fe200078e00ff */
[----:B------:R-:W-:Y:S01]  /*0870*/  SHF.R.U32.HI R177, RZ, 0x3, R4 ;  /* 0x00000003ffb17819 */ /* 0x000fe20000011604 */
[----:B------:R-:W-:Y:S01]  /*0880*/  IMAD.SHL.U32 R172, R172, 0x2, RZ ;  /* 0x00000002acac7824 */ /* 0x000fe200078e00ff */
[----:B------:R-:W-:-:S02]  /*0890*/  LOP3.LUT R2, R2, 0xc0, RZ, 0xc0, !PT ;  /* 0x000000c002027812 */ /* 0x000fc400078ec0ff */
[----:B------:R-:W-:Y:S02]  /*08a0*/  SHF.R.U32.HI R7, RZ, 0x3, R6 ;  /* 0x00000003ff077819 */ /* 0x000fe40000011606 */
[----:B------:R-:W-:Y:S01]  /*08b0*/  LOP3.LUT R177, R177, R4, R183, 0x1e, !PT ;  /* 0x00000004b1b17212 */ /* 0x000fe200078e1eb7 */
[----:B------:R-:W-:Y:S01]  /*08c0*/  IMAD R4, R246, 0x200, R0 ;  /* 0x00000200f6047824 */ /* 0x000fe200078e0200 */
[----:B------:R-:W-:Y:S02]  /*08d0*/  SHF.R.U32.HI R5, RZ, 0x3, R2 ;  /* 0x00000003ff057819 */ /* 0x000fe40000011602 */
[----:B------:R-:W-:Y:S01]  /*08e0*/  LOP3.LUT R7, R7, R6, R8, 0x1e, !PT ;  /* 0x0000000607077212 */ /* 0x000fe200078e1e08 */
[----:B------:R-:W-:Y:S01]  /*08f0*/  IMAD.U32 R177, R15, 0x200, R177 ;  /* 0x000002000fb17824 */ /* 0x000fe200078e00b1 */
[----:B------:R-:W-:Y:S02]  /*0900*/  LOP3.LUT R183, R5, R2, R183, 0x1e, !PT ;  /* 0x0000000205b77212 */ /* 0x000fe400078e1eb7 */
[----:B------:R-:W-:Y:S01]  /*0910*/  LOP3.LUT P0, RZ, R17, 0x2, RZ, 0xc0, !PT ;  /* 0x0000000211ff7812 */ /* 0x000fe2000780c0ff */
[----:B------:R-:W-:Y:S01]  /*0920*/  IMAD.IADD R7, R7, 0x1, R12 ;  /* 0x0000000107077824 */ /* 0x000fe200078e020c */
[----:B------:R-:W-:Y:S01]  /*0930*/  SEL R178, R182, 0xffffffe0, !P1 ;  /* 0xffffffe0b6b27807 */ /* 0x000fe20004800000 */
[----:B------:R-:W-:Y:S01]  /*0940*/  IMAD.IADD R183, R4, 0x1, R183 ;  /* 0x0000000104b77824 */ /* 0x000fe200078e02b7 */
[----:B------:R-:W-:-:S02]  /*0950*/  LEA R177, R177, 0x15000, 0x1 ;  /* 0x00015000b1b17811 */ /* 0x000fc400078e08ff */
[----:B------:R-:W-:Y:S01]  /*0960*/  LOP3.LUT R2, R5, R9, R2, 0x1e, !PT ;  /* 0x0000000905027212 */ /* 0x000fe200078e1e02 */
[----:B------:R-:W-:Y:S01]  /*0970*/  IMAD.SHL.U32 R175, R183, 0x2, RZ ;  /* 0x00000002b7af7824 */ /* 0x000fe200078e00ff */
[----:B------:R-:W-:Y:S01]  /*0980*/  SEL R173, R182, 0xffffffe0, !P6 ;  /* 0xffffffe0b6ad7807 */ /* 0x000fe20007000000 */
[----:B------:R-:W-:Y:S01]  /*0990*/  IMAD.IADD R178, R177, 0x1, R178 ;  /* 0x00000001b1b27824 */ /* 0x000fe200078e02b2 */
[----:B------:R-:W-:Y:S01]  /*09a0*/  SEL R197, R197, 0x10, !P5 ;  /* 0x00000010c5c57807 */ /* 0x000fe20006800000 */
[----:B------:R-:W-:Y:S01]  /*09b0*/  IMAD.IADD R181, R0, 0x1, R2 ;  /* 0x0000000100b57824 */ /* 0x000fe200078e0202 */
[----:B------:R-:W-:Y:S01]  /*09c0*/  SEL R179, R179, 0xffffffc0, !P2 ;  /* 0xffffffc0b3b37807 */ /* 0x000fe20005000000 */
[----:B------:R-:W-:Y:S01]  /*09d0*/  IMAD.SHL.U32 R2, R3, 0x2, RZ ;  /* 0x0000000203027824 */ /* 0x000fe200078e00ff */
[C---:B------:R-:W-:Y:S01]  /*09e0*/  IADD3 R200, R199.reuse, 0x20, RZ ;  /* 0x00000020c7c87810 */ /* 0x040fe20007ffe0ff */
[----:B------:R-:W-:Y:S01]  /*09f0*/  IMAD.IADD R198, R199, 0x1, R197 ;  /* 0x00000001c7c67824 */ /* 0x000fe200078e02c5 */
[----:B------:R-:W-:Y:S01]  /*0a00*/  SHF.R.S32.HI R218, RZ, 0x2, R218 ;  /* 0x00000002ffda7819 */ /* 0x000fe200000114da */
[----:B------:R-:W-:Y:S01]  /*0a10*/  IMAD.IADD R180, R177, 0x1, R179 ;  /* 0x00000001b1b47824 */ /* 0x000fe200078e02b3 */
[----:B------:R-:W-:Y:S01]  /*0a20*/  SEL R182, R182, 0xffffffe0, !P0 ;  /* 0xffffffe0b6b67807 */ /* 0x000fe20004000000 */
[----:B------:R-:W-:Y:S01]  /*0a30*/  IMAD.IADD R173, R172, 0x1, R173 ;  /* 0x00000001acad7824 */ /* 0x000fe200078e02ad */
[----:B------:R-:W-:Y:S01]  /*0a40*/  @P4 IADD3 R200, R199, -0x20, RZ ;  /* 0xffffffe0c7c84810 */ /* 0x000fe20007ffe0ff */
[----:B------:R-:W-:Y:S01]  /*0a50*/  IMAD R218, R246, 0x10, R218 ;  /* 0x00000010f6da7824 */ /* 0x000fe200078e02da */
[----:B------:R-:W-:Y:S01]  /*0a60*/  LEA R238, R7, 0x9000, 0x1 ;  /* 0x0000900007ee7811 */ /* 0x000fe200078e08ff */
[----:B------:R-:W-:-:S02]  /*0a70*/  IMAD.IADD R179, R178, 0x1, R179 ;  /* 0x00000001b2b37824 */ /* 0x000fc400078e02b3 */
[----:B------:R-:W-:Y:S01]  /*0a80*/  IMAD.IADD R197, R197, 0x1, R200 ;  /* 0x00000001c5c57824 */ /* 0x000fe200078e02c8 */
[C---:B------:R-:W-:Y:S01]  /*0a90*/  IADD3 R239, R238.reuse, 0x20, RZ ;  /* 0x00000020eeef7810 */ /* 0x040fe20007ffe0ff */
[----:B------:R-:W-:Y:S01]  /*0aa0*/  IMAD.IADD R176, R175, 0x1, R182 ;  /* 0x00000001afb07824 */ /* 0x000fe200078e02b6 */
[----:B-1----:R-:W-:Y:S02]  /*0ab0*/  @P3 IADD3 R239, R238, -0x20, RZ ;  /* 0xffffffe0eeef3810 */ /* 0x002fe40007ffe0ff */
.L_x_792:
[----:B-12-4-:R-:W1:Y:S01]  /*0ac0*/  S2R R34, SR_CTAID.Y ;  /* 0x0000000000227919 */ /* 0x016e620000002600 */
[----:B------:R-:W2:Y:S01]  /*0ad0*/  LDC.U8 R0, c[0x0][0x312] ;  /* 0x0000c480ff007b82 */ /* 0x000ea20000000000 */
[----:B------:R-:W-:Y:S02]  /*0ae0*/  ISETP.NE.U32.AND P3, PT, RZ, c[0x0][0x240], PT ;  /* 0x00009000ff007a0c */ /* 0x000fe40003f65070 */
[----:B------:R-:W-:Y:S02]  /*0af0*/  ISETP.NE.U32.AND P2, PT, RZ, c[0x0][0x250], PT ;  /* 0x00009400ff007a0c */ /* 0x000fe40003f45070 */
[----:B------:R-:W-:Y:S02]  /*0b00*/  ISETP.NE.AND.EX P3, PT, RZ, c[0x0][0x244], PT, P3 ;  /* 0x00009100ff007a0c */ /* 0x000fe40003f65330 */
[----:B------:R-:W-:-:S02]  /*0b10*/  ISETP.NE.AND.EX P2, PT, RZ, c[0x0][0x254], PT, P2 ;  /* 0x00009500ff007a0c */ /* 0x000fc40003f45320 */
[----:B------:R-:W-:Y:S01]  /*0b20*/  ISETP.EQ.U32.AND P5, PT, RZ, c[0x0][0x248], PT ;  /* 0x00009200ff007a0c */ /* 0x000fe20003fa2070 */
[----:B-1----:R-:W-:Y:S01]  /*0b30*/  IMAD.SHL.U32 R9, R34, 0x4, RZ ;  /* 0x0000000422097824 */ /* 0x002fe200078e00ff */
[----:B------:R-:W-:Y:S02]  /*0b40*/  SHF.R.S32.HI R10, RZ, 0x1f, R34 ;  /* 0x0000001fff0a7819 */ /* 0x000fe40000011422 */
[----:B--2---:R-:W-:Y:S01]  /*0b50*/  ISETP.NE.AND P4, PT, R0, RZ, PT ;  /* 0x000000ff0000720c */ /* 0x004fe20003f85270 */
[----:B------:R-:W-:Y:S01]  /*0b60*/  IMAD.MOV.U32 R0, RZ, RZ, -0x1 ;  /* 0xffffffffff007424 */ /* 0x000fe200078e00ff */
[----:B------:R-:W-:Y:S02]  /*0b70*/  SHF.L.U64.HI R8, R34, 0x2, R10 ;  /* 0x0000000222087819 */ /* 0x000fe4000001020a */
[----:B------:R-:W-:Y:S02]  /*0b80*/  IADD3 R4, P0, R9, c[0x0][0x240], RZ ;  /* 0x0000900009047a10 */ /* 0x000fe40007f1e0ff */
[----:B------:R-:W-:-:S02]  /*0b90*/  ISETP.EQ.OR.EX P5, PT, RZ, c[0x0][0x24c], !P4, P5 ;  /* 0x00009300ff007a0c */ /* 0x000fc400067a2750 */
[----:B------:R-:W-:Y:S02]  /*0ba0*/  IADD3.X R5, R8, c[0x0][0x244], RZ, P0, !PT ;  /* 0x0000910008057a10 */ /* 0x000fe400007fe4ff */
[----:B------:R-:W-:-:S03]  /*0bb0*/  @P2 IADD3 R6, P0, R9, c[0x0][0x250], RZ ;  /* 0x0000940009062a10 */ /* 0x000fc60007f1e0ff */
[----:B------:R1:W2:Y:S04]  /*0bc0*/  @P3 LDG.E R0, [R4.64] ;  /* 0x0000000604003981 */ /* 0x0002a8000c1e1900 */
[----:B------:R1:W2:Y:S01]  /*0bd0*/  @P3 LDG.E R3, [R4.64+0x4] ;  /* 0x0000040604033981 */ /* 0x0002a2000c1e1900 */
[----:B------:R-:W-:Y:S01]  /*0be0*/  IMAD.MOV.U32 R235, RZ, RZ, RZ ;  /* 0x000000ffffeb7224 */ /* 0x000fe200078e00ff */
[----:B------:R-:W-:Y:S01]  /*0bf0*/  @P2 IADD3.X R7, R8, c[0x0][0x254], RZ, P0, !PT ;  /* 0x0000950008072a10 */ /* 0x000fe200007fe4ff */
[----:B------:R-:W-:-:S04]  /*0c00*/  IMAD.MOV.U32 R249, RZ, RZ, -0x1 ;  /* 0xfffffffffff97424 */ /* 0x000fc800078e00ff */
[----:B---3-5:R3:W5:Y:S01]  /*0c10*/  @P2 LDG.E R235, [R6.64] ;  /* 0x0000000606eb2981 */ /* 0x028762000c1e1900 */
[----:B-1----:R-:W-:-:S04]  /*0c20*/  IADD3 R4, P1, R9, c[0x0][0x248], RZ ;  /* 0x0000920009047a10 */ /* 0x002fc80007f3e0ff */
[----:B------:R-:W-:-:S05]  /*0c30*/  IADD3.X R5, R8, c[0x0][0x24c], RZ, P1, !PT ;  /* 0x0000930008057a10 */ /* 0x000fca0000ffe4ff */
[----:B------:R3:W5:Y:S01]  /*0c40*/  @!P5 LDG.E R249, [R4.64] ;  /* 0x0000000604f9d981 */ /* 0x000762000c1e1900 */
[----:B------:R-:W-:-:S04]  /*0c50*/  ISETP.NE.U32.AND P0, PT, RZ, c[0x0][0x248], PT ;  /* 0x00009200ff007a0c */ /* 0x000fc80003f05070 */
[----:B------:R-:W-:Y:S01]  /*0c60*/  ISETP.NE.AND.EX P0, PT, RZ, c[0x0][0x24c], PT, P0 ;  /* 0x00009300ff007a0c */ /* 0x000fe20003f05300 */
[----:B--2---:R-:W-:Y:S02]  /*0c70*/  @P3 IMAD.IADD R23, R3, 0x1, -R0 ;  /* 0x0000000103173824 */ /* 0x004fe400078e0a00 */
[----:B------:R-:W-:Y:S02]  /*0c80*/  IMAD.MOV.U32 R3, RZ, RZ, c[0x0][0x218] ;  /* 0x00008600ff037624 */ /* 0x000fe400078e00ff */
[----:B------:R-:W-:-:S08]  /*0c90*/  @!P3 IMAD.MOV.U32 R23, RZ, RZ, c[0x0][0x214] ;  /* 0x00008500ff17b624 */ /* 0x000fd000078e00ff */
[----:B------:R-:W-:Y:S05]  /*0ca0*/  @!P0 BRA `(.L_x_764) ;  /* 0x0000003000008947 */ /* 0x000fea0003800000 */
[----:B---3--:R-:W2:Y:S02]  /*0cb0*/  @P4 LDG.E R3, [R4.64+0x4] ;  /* 0x0000040604034981 */ /* 0x008ea4000c1e1900 */
[----:B--2--5:R-:W-:-:S06]  /*0cc0*/  @P4 IADD3 R3, R3, -R249, RZ ;  /* 0x800000f903034210 */ /* 0x024fcc0007ffe0ff */
[----:B------:R1:W5:Y:S02]  /*0cd0*/  @!P4 LDG.E R3, [R4.64] ;  /* 0x000000060403c981 */ /* 0x000364000c1e1900 */
.L_x_764:
[----:B---3--:R-:W-:-:S04]  /*0ce0*/  ISETP.NE.U32.AND P1, PT, RZ, c[0x0][0x258], PT ;  /* 0x00009600ff007a0c */ /* 0x008fc80003f25070 */
[----:B------:R-:W-:-:S13]  /*0cf0*/  ISETP.NE.AND.EX P1, PT, RZ, c[0x0][0x25c], PT, P1 ;  /* 0x00009700ff007a0c */ /* 0x000fda0003f25310 */
[----:B-1----:R-:W-:-:S04]  /*0d00*/  @P1 IADD3 R4, P0, R9, c[0x0][0x258], RZ ;  /* 0x0000960009041a10 */ /* 0x002fc80007f1e0ff */
[----:B------:R-:W-:-:S06]  /*0d10*/  @P1 IADD3.X R5, R8, c[0x0][0x25c], RZ, P0, !PT ;  /* 0x0000970008051a10 */ /* 0x000fcc00007fe4ff */
[----:B------:R-:W2:Y:S01]  /*0d20*/  @P1 LDG.E R5, [R4.64] ;  /* 0x0000000604051981 */ /* 0x000ea2000c1e1900 */
[----:B------:R-:W-:Y:S01]  /*0d30*/  @!P1 ISETP.NE.U32.AND P0, PT, RZ, c[0x0][0x268], PT ;  /* 0x00009a00ff009a0c */ /* 0x000fe20003f05070 */
[----:B------:R-:W-:-:S03]  /*0d40*/  IMAD.SHL.U32 R19, R233, 0x80, RZ ;  /* 0x00000080e9137824 */ /* 0x000fc600078e00ff */
[----:B------:R-:W-:-:S04]  /*0d50*/  @!P1 ISETP.NE.AND.EX P0, PT, RZ, c[0x0][0x26c], PT, P0 ;  /* 0x00009b00ff009a0c */ /* 0x000fc80003f05300 */
[----:B------:R-:W-:Y:S01]  /*0d60*/  @!P1 SEL R4, RZ, c[0x0][0x21c], !P0 ;  /* 0x00008700ff049a07 */ /* 0x000fe20004000000 */
[----:B--2--5:R-:W-:-:S03]  /*0d70*/  @P1 IMAD.IADD R195, R5, 0x1, -R235 ;  /* 0x0000000105c31824 */ /* 0x024fc600078e0aeb */
[----:B------:R-:W-:-:S04]  /*0d80*/  @!P1 IADD3 R195, R4, R3, -R235 ;  /* 0x0000000304c39210 */ /* 0x000fc80007ffe8eb */
[----:B------:R-:W-:-:S13]  /*0d90*/  ISETP.GT.AND P0, PT, R195, R19, PT ;  /* 0x00000013c300720c */ /* 0x000fda0003f04270 */
[----:B------:R-:W-:Y:S05]  /*0da0*/  @!P0 BRA `(.L_x_765) ;  /* 0x0000774000008947 */ /* 0x000fea0003800000 */
[----:B------:R-:W-:Y:S01]  /*0db0*/  ISETP.NE.AND P1, PT, R249, -0x1, PT ;  /* 0xfffffffff900780c */ /* 0x000fe20003f25270 */
[----:B------:R-:W-:Y:S01]  /*0dc0*/  IMAD R5, R10, c[0x0][0x178], RZ ;  /* 0x00005e000a057a24 */ /* 0x000fe200078e02ff */
[----:B------:R-:W-:Y:S01]  /*0dd0*/  IADD3 R3, R23, 0x3f, RZ ;  /* 0x0000003f17037810 */ /* 0x000fe20007ffe0ff */
[----:B------:R-:W-:Y:S01]  /*0de0*/  IMAD.WIDE.U32 R12, R34, c[0x0][0x178], RZ ;  /* 0x00005e00220c7a25 */ /* 0x000fe200078e00ff */
[C---:B------:R-:W-:Y:S02]  /*0df0*/  ISETP.NE.AND P0, PT, R0.reuse, -0x1, PT ;  /* 0xffffffff0000780c */ /* 0x040fe40003f05270 */
[----:B------:R-:W-:Y:S01]  /*0e00*/  SHF.R.S32.HI R4, RZ, 0x1f, R3 ;  /* 0x0000001fff047819 */ /* 0x000fe20000011403 */
[----:B------:R-:W-:-:S03]  /*0e10*/  IMAD.WIDE.U32 R6, R0, c[0x0][0x190], RZ ;  /* 0x0000640000067a25 */ /* 0x000fc600078e00ff */
[----:B------:R-:W-:Y:S01]  /*0e20*/  LEA.HI R196, R4, R3, RZ, 0x6 ;  /* 0x0000000304c47211 */ /* 0x000fe200078f30ff */
[----:B------:R-:W-:Y:S01]  /*0e30*/  IMAD R4, R34, c[0x0][0x17c], R5 ;  /* 0x00005f0022047a24 */ /* 0x000fe200078e0205 */
[----:B------:R-:W-:Y:S01]  /*0e40*/  SEL R31, R12, R6, !P0 ;  /* 0x000000060c1f7207 */ /* 0x000fe20004000000 */
[----:B------:R-:W-:Y:S01]  /*0e50*/  @P1 IMAD.IADD R3, R235, 0x1, R249 ;  /* 0x00000001eb031824 */ /* 0x000fe200078e02f9 */
[----:B------:R-:W-:Y:S01]  /*0e60*/  LOP3.LUT R9, R196, 0xffffffc0, RZ, 0xc0, !PT ;  /* 0xffffffc0c4097812 */ /* 0x000fe200078ec0ff */
[----:B------:R-:W-:Y:S02]  /*0e70*/  IMAD R8, R0, c[0x0][0x194], RZ ;  /* 0x0000650000087a24 */ /* 0x000fe400078e02ff */
[----:B------:R-:W-:Y:S01]  /*0e80*/  IMAD.IADD R27, R13, 0x1, R4 ;  /* 0x000000010d1b7824 */ /* 0x000fe200078e0204 */
[----:B------:R-:W-:Y:S01]  /*0e90*/  IADD3 R11, R9, -0x40, RZ ;  /* 0xffffffc0090b7810 */ /* 0x000fe20007ffe0ff */
[----:B------:R-:W-:Y:S01]  /*0ea0*/  @P1 IMAD.WIDE.U32 R4, R3, c[0x0][0x198], RZ ;  /* 0x0000660003041a25 */ /* 0x000fe200078e00ff */
[----:B------:R-:W-:-:S02]  /*0eb0*/  @P0 IADD3 R27, R7, R8, RZ ;  /* 0x00000008071b0210 */ /* 0x000fc40007ffe0ff */
[----:B------:R-:W-:Y:S01]  /*0ec0*/  SHF.R.S32.HI R17, RZ, 0x1f, R11 ;  /* 0x0000001fff117819 */ /* 0x000fe2000001140b */
[----:B------:R-:W-:Y:S02]  /*0ed0*/  @P1 IMAD R30, R3, c[0x0][0x19c], R5 ;  /* 0x00006700031e1a24 */ /* 0x000fe400078e0205 */
[----:B------:R-:W-:Y:S01]  /*0ee0*/  @P1 IMAD.MOV.U32 R29, RZ, RZ, R4 ;  /* 0x000000ffff1d1224 */ /* 0x000fe200078e0004 */
[----:B------:R-:W-:Y:S05]  /*0ef0*/  @P1 BRA `(.L_x_766) ;  /* 0x000000a000001947 */ /* 0x000fea0003800000 */
[----:B------:R-:W-:Y:S01]  /*0f00*/  SHF.R.S32.HI R3, RZ, 0x1f, R235 ;  /* 0x0000001fff037819 */ /* 0x000fe200000114eb */
[----:B------:R-:W-:-:S04]  /*0f10*/  IMAD.WIDE.U32 R4, R235, c[0x0][0x198], RZ ;  /* 0x00006600eb047a25 */ /* 0x000fc800078e00ff */
[----:B------:R-:W-:Y:S02]  /*0f20*/  IMAD R3, R3, c[0x0][0x198], RZ ;  /* 0x0000660003037a24 */ /* 0x000fe400078e02ff */
[----:B------:R-:W-:Y:S02]  /*0f30*/  IMAD R6, R10, c[0x0][0x180], RZ ;  /* 0x000060000a067a24 */ /* 0x000fe400078e02ff */
[----:B------:R-:W-:-:S05]  /*0f40*/  IMAD R3, R235, c[0x0][0x19c], R3 ;  /* 0x00006700eb037a24 */ /* 0x000fca00078e0203 */
[----:B------:R-:W-:Y:S01]  /*0f50*/  IADD3 R5, R5, R3, RZ ;  /* 0x0000000305057210 */ /* 0x000fe20007ffe0ff */
[----:B------:R-:W-:-:S04]  /*0f60*/  IMAD R3, R34, c[0x0][0x184], R6 ;  /* 0x0000610022037a24 */ /* 0x000fc800078e0206 */
[----:B------:R-:W-:-:S05]  /*0f70*/  IMAD.WIDE.U32 R4, R34, c[0x0][0x180], R4 ;  /* 0x0000600022047a25 */ /* 0x000fca00078e0004 */
[----:B------:R-:W-:Y:S02]  /*0f80*/  IADD3 R30, R5, R3, RZ ;  /* 0x00000003051e7210 */ /* 0x000fe40007ffe0ff */
[----:B------:R-:W-:Y:S02]  /*0f90*/  MOV R29, R4 ;  /* 0x00000004001d7202 */ /* 0x000fe40000000f00 */
.L_x_766:
[----:B------:R-:W-:-:S05]  /*0fa0*/  @P1 IADD3 R3, R235, R249, RZ ;  /* 0x000000f9eb031210 */ /* 0x000fca0007ffe0ff */
[----:B------:R-:W-:-:S04]  /*0fb0*/  @P1 IMAD.WIDE.U32 R4, R3, c[0x0][0x1a0], RZ ;  /* 0x0000680003041a25 */ /* 0x000fc800078e00ff */
[----:B------:R-:W-:Y:S01]  /*0fc0*/  @P1 IMAD R28, R3, c[0x0][0x1a4], R5 ;  /* 0x00006900031c1a24 */ /* 0x000fe200078e0205 */
[----:B------:R-:W-:Y:S01]  /*0fd0*/  @P1 MOV R26, R4 ;  /* 0x00000004001a1202 */ /* 0x000fe20000000f00 */
        /* <DEDUP_REMOVED lines=11> */
.L_x_767:
[----:B------:R-:W-:Y:S01]  /*1090*/  IABS R12, c[0x0][0x1c8] ;  /* 0x00007200000c7a13 */ /* 0x000fe20000000000 */
[----:B------:R-:W1:Y:S01]  /*10a0*/  S2R R35, SR_CTAID.Z ;  /* 0x0000000000237919 */ /* 0x000e620000002700 */
[----:B------:R-:W2:Y:S01]  /*10b0*/  LDC.U8 R18, c[0x0][0x328] ;  /* 0x0000ca00ff127b82 */ /* 0x000ea20000000000 */
[----:B------:R-:W-:Y:S01]  /*10c0*/  IMAD.MOV.U32 R14, RZ, RZ, c[0x0][0x224] ;  /* 0x00008900ff0e7624 */ /* 0x000fe200078e00ff */
[----:B------:R-:W3:Y:S01]  /*10d0*/  I2F.RP R4, R12 ;  /* 0x0000000c00047306 */ /* 0x000ee20000209400 */
[C---:B------:R-:W-:Y:S01]  /*10e0*/  @P0 IMAD.WIDE.U32 R6, R0.reuse, c[0x0][0x370], RZ ;  /* 0x0000dc0000060a25 */ /* 0x040fe200078e00ff */
[----:B------:R-:W4:Y:S02]  /*10f0*/  S2R R16, SR_CTAID.X ;  /* 0x0000000000107919 */ /* 0x000f240000002500 */
[----:B------:R-:W-:Y:S01]  /*1100*/  SHF.R.S32.HI R14, RZ, 0x1f, R14 ;  /* 0x0000001fff0e7819 */ /* 0x000fe2000001140e */
[----:B------:R-:W-:Y:S01]  /*1110*/  @P0 IMAD R15, R0, c[0x0][0x374], R7 ;  /* 0x0000dd00000f0a24 */ /* 0x000fe200078e0207 */
[----:B------:R-:W-:Y:S01]  /*1120*/  @P0 MOV R13, R6 ;  /* 0x00000006000d0202 */ /* 0x000fe20000000f00 */
[----:B------:R-:W-:Y:S01]  /*1130*/  @!P0 IMAD.WIDE.U32 R6, R34, c[0x0][0x368], RZ ;  /* 0x0000da0022068a25 */ /* 0x000fe200078e00ff */
[----:B------:R-:W5:Y:S03]  /*1140*/  LDC.U8 R22, c[0x0][0x3d0] ;  /* 0x0000f400ff167b82 */ /* 0x000f660000000000 */
[----:B------:R-:W-:-:S02]  /*1150*/  IMAD.MOV.U32 R32, RZ, RZ, c[0x0][0x22c] ;  /* 0x00008b00ff207624 */ /* 0x000fc400078e00ff */
[----:B------:R-:W-:Y:S01]  /*1160*/  IMAD.WIDE.U32 R20, R34, c[0x0][0x224], RZ ;  /* 0x0000890022147a25 */ /* 0x000fe200078e00ff */
[----:B---3--:R-:W3:Y:S03]  /*1170*/  MUFU.RCP R4, R4 ;  /* 0x0000000400047308 */ /* 0x008ee60000001000 */
[----:B------:R-:W-:Y:S01]  /*1180*/  IMAD.WIDE R24, R32, c[0x0][0x1c0], RZ ;  /* 0x0000700020187a25 */ /* 0x000fe200078e02ff */
[----:B-1----:R-:W-:-:S03]  /*1190*/  IABS R8, R35 ;  /* 0x0000002300087213 */ /* 0x002fc60000000000 */
[----:B------:R-:W-:Y:S01]  /*11a0*/  @!P0 IMAD.MOV.U32 R13, RZ, RZ, R6 ;  /* 0x000000ffff0d8224 */ /* 0x000fe200078e0006 */
[----:B------:R-:W-:Y:S01]  /*11b0*/  LOP3.LUT R9, R35, c[0x0][0x1c8], RZ, 0x3c, !PT ;  /* 0x0000720023097a12 */ /* 0x000fe200078e3cff */
[----:B------:R-:W-:Y:S01]  /*11c0*/  IMAD.SHL.U32 R6, R34, 0x80, RZ ;  /* 0x0000008022067824 */ /* 0x000fe200078e00ff */
[----:B--2---:R-:W-:Y:S02]  /*11d0*/  ISETP.NE.AND P1, PT, R18, RZ, PT ;  /* 0x000000ff1200720c */ /* 0x004fe40003f25270 */
[----:B------:R-:W-:Y:S02]  /*11e0*/  ISETP.GE.AND P2, PT, R9, RZ, PT ;  /* 0x000000ff0900720c */ /* 0x000fe40003f46270 */
[----:B------:R-:W-:Y:S02]  /*11f0*/  SHF.L.U64.HI R9, R34, 0x7, R10 ;  /* 0x0000000722097819 */ /* 0x000fe4000001020a */
[----:B------:R-:W-:Y:S02]  /*1200*/  SHF.R.S32.HI R33, RZ, 0x1f, R35 ;  /* 0x0000001fff217819 */ /* 0x000fe40000011423 */
[----:B---3--:R-:W-:-:S02]  /*1210*/  IADD3 R4, R4, 0xffffffe, RZ ;  /* 0x0ffffffe04047810 */ /* 0x008fc40007ffe0ff */
[----:B------:R-:W-:Y:S02]  /*1220*/  SEL R9, R9, RZ, P3 ;  /* 0x000000ff09097207 */ /* 0x000fe40001800000 */
[----:B------:R-:W1:Y:S01]  /*1230*/  F2I.FTZ.U32.TRUNC.NTZ R5, R4 ;  /* 0x0000000400057305 */ /* 0x000e62000021f000 */
[----:B-----5:R-:W-:Y:S02]  /*1240*/  ISETP.NE.AND P6, PT, R22, RZ, PT ;  /* 0x000000ff1600720c */ /* 0x020fe40003fc5270 */
[----:B-1----:R-:W-:Y:S01]  /*1250*/  IADD3 R3, RZ, -R5, RZ ;  /* 0x80000005ff037210 */ /* 0x002fe20007ffe0ff */
[----:B------:R-:W-:-:S04]  /*1260*/  IMAD.MOV.U32 R4, RZ, RZ, RZ ;  /* 0x000000ffff047224 */ /* 0x000fc800078e00ff */
[----:B------:R-:W-:-:S04]  /*1270*/  IMAD R3, R3, R12, RZ ;  /* 0x0000000c03037224 */ /* 0x000fc800078e02ff */
[----:B------:R-:W-:-:S04]  /*1280*/  IMAD.HI.U32 R3, R5, R3, R4 ;  /* 0x0000000305037227 */ /* 0x000fc800078e0004 */
[----:B------:R-:W-:Y:S02]  /*1290*/  @!P0 IMAD R5, R10, c[0x0][0x368], RZ ;  /* 0x0000da000a058a24 */ /* 0x000fe400078e02ff */
[----:B------:R-:W-:-:S04]  /*12a0*/  IMAD.HI.U32 R3, R3, R8, RZ ;  /* 0x0000000803037227 */ /* 0x000fc800078e00ff */
[----:B------:R-:W-:Y:S01]  /*12b0*/  @!P0 IMAD R5, R34, c[0x0][0x36c], R5 ;  /* 0x0000db0022058a24 */ /* 0x000fe200078e0205 */
[----:B------:R-:W-:-:S04]  /*12c0*/  IADD3 R4, -R3, RZ, RZ ;  /* 0x000000ff03047210 */ /* 0x000fc80007ffe1ff */
[----:B------:R-:W-:Y:S01]  /*12d0*/  @!P0 IADD3 R15, R7, R5, RZ ;  /* 0x00000005070f8210 */ /* 0x000fe20007ffe0ff */
[----:B------:R-:W-:Y:S02]  /*12e0*/  IMAD R4, R12, R4, R8 ;  /* 0x000000040c047224 */ /* 0x000fe400078e0208 */
[----:B------:R-:W-:-:S03]  /*12f0*/  IMAD R8, R14, R34, RZ ;  /* 0x000000220e087224 */ /* 0x000fc600078e02ff */
[----:B------:R-:W-:Y:S01]  /*1300*/  ISETP.GT.U32.AND P4, PT, R12, R4, PT ;  /* 0x000000040c00720c */ /* 0x000fe20003f84070 */
[----:B------:R-:W-:Y:S02]  /*1310*/  IMAD R5, R10, c[0x0][0x224], R8 ;  /* 0x000089000a057a24 */ /* 0x000fe400078e0208 */
[C---:B------:R-:W-:Y:S02]  /*1320*/  IMAD R8, R25.reuse, R20, RZ ;  /* 0x0000001419087224 */ /* 0x040fe400078e02ff */
[----:B------:R-:W-:Y:S01]  /*1330*/  IMAD R10, R25, R0, RZ ;  /* 0x00000000190a7224 */ /* 0x000fe200078e02ff */
[----:B------:R-:W-:Y:S01]  /*1340*/  IADD3 R5, R21, R5, RZ ;  /* 0x0000000515057210 */ /* 0x000fe20007ffe0ff */
[----:B------:R-:W-:-:S04]  /*1350*/  IMAD.WIDE.U32 R20, R24, R20, RZ ;  /* 0x0000001418147225 */ /* 0x000fc800078e00ff */
[----:B------:R-:W-:Y:S01]  /*1360*/  IMAD R8, R24, R5, R8 ;  /* 0x0000000518087224 */ /* 0x000fe200078e0208 */
[----:B------:R-:W-:Y:S01]  /*1370*/  SEL R5, R6, RZ, P3 ;  /* 0x000000ff06057207 */ /* 0x000fe20001800000 */
[----:B------:R-:W-:Y:S01]  /*1380*/  IMAD.WIDE.U32 R6, R24, R0, RZ ;  /* 0x0000000018067225 */ /* 0x000fe200078e00ff */
[-C--:B------:R-:W-:Y:S02]  /*1390*/  @!P4 IADD3 R4, R4, -R12.reuse, RZ ;  /* 0x8000000c0404c210 */ /* 0x080fe40007ffe0ff */
[----:B------:R-:W-:Y:S02]  /*13a0*/  IADD3 R5, P3, R11, R5, RZ ;  /* 0x000000050b057210 */ /* 0x000fe40007f7e0ff */
[----:B------:R-:W-:Y:S02]  /*13b0*/  ISETP.GE.U32.AND P5, PT, R4, R12, PT ;  /* 0x0000000c0400720c */ /* 0x000fe40003fa6070 */
[----:B------:R-:W-:Y:S01]  /*13c0*/  SEL R18, R20, R6, !P0 ;  /* 0x0000000614127207 */ /* 0x000fe20004000000 */
[----:B------:R-:W-:Y:S01]  /*13d0*/  IMAD.X R9, R17, 0x1, R9, P3 ;  /* 0x0000000111097824 */ /* 0x000fe200018e0609 */
[----:B------:R-:W-:Y:S01]  /*13e0*/  ISETP.NE.AND P3, PT, RZ, c[0x0][0x1c8], PT ;  /* 0x00007200ff007a0c */ /* 0x000fe20003f65270 */
[----:B------:R-:W-:Y:S01]  /*13f0*/  @P1 IMAD R6, R34, c[0x0][0x214], RZ ;  /* 0x0000850022061a24 */ /* 0x000fe200078e02ff */
[----:B------:R-:W-:Y:S01]  /*1400*/  IADD3 R12, R21, R8, RZ ;  /* 0x00000008150c7210 */ /* 0x000fe20007ffe0ff */
[----:B------:R-:W-:Y:S01]  /*1410*/  @P0 IMAD.IADD R12, R7, 0x1, R10 ;  /* 0x00000001070c0824 */ /* 0x000fe200078e020a */
[----:B------:R-:W-:Y:S01]  /*1420*/  @!P4 IADD3 R3, R3, 0x1, RZ ;  /* 0x000000010303c810 */ /* 0x000fe20007ffe0ff */
[----:B------:R-:W-:Y:S01]  /*1430*/  IMAD R14, R25, R5, RZ ;  /* 0x00000005190e7224 */ /* 0x000fe200078e02ff */
[----:B------:R-:W-:Y:S01]  /*1440*/  @P1 SEL R7, R6, R0, !P0 ;  /* 0x0000000006071207 */ /* 0x000fe20004000000 */
[----:B----4-:R-:W-:-:S02]  /*1450*/  IMAD.WIDE.U32 R20, R16, c[0x0][0x3d8], RZ ;  /* 0x0000f60010147a25 */ /* 0x010fc400078e00ff */
[----:B------:R-:W-:Y:S02]  /*1460*/  @P5 IADD3 R3, R3, 0x1, RZ ;  /* 0x0000000103035810 */ /* 0x000fe40007ffe0ff */
[----:B------:R-:W-:Y:S01]  /*1470*/  IMAD R9, R24, R9, R14 ;  /* 0x0000000918097224 */ /* 0x000fe200078e020e */
[----:B------:R-:W-:Y:S01]  /*1480*/  SEL R22, R20, RZ, P6 ;  /* 0x000000ff14167207 */ /* 0x000fe20003000000 */
[----:B------:R-:W-:Y:S01]  /*1490*/  IMAD R6, R16, c[0x0][0x3dc], R21 ;  /* 0x0000f70010067a24 */ /* 0x000fe200078e0215 */
[----:B------:R-:W-:Y:S01]  /*14a0*/  @!P2 IADD3 R3, -R3, RZ, RZ ;  /* 0x000000ff0303a210 */ /* 0x000fe20007ffe1ff */
[C---:B------:R-:W-:Y:S01]  /*14b0*/  @P1 IMAD R14, R35.reuse, c[0x0][0x234], R7 ;  /* 0x00008d00230e1a24 */ /* 0x040fe200078e0207 */
[----:B------:R-:W-:Y:S01]  /*14c0*/  @!P3 LOP3.LUT R3, RZ, c[0x0][0x1c8], RZ, 0x33, !PT ;  /* 0x00007200ff03ba12 */ /* 0x000fe200078e33ff */
[----:B------:R-:W-:Y:S01]  /*14d0*/  IMAD.WIDE.U32 R4, R24, R5, RZ ;  /* 0x0000000518047225 */ /* 0x000fe200078e00ff */
[----:B------:R-:W-:Y:S02]  /*14e0*/  SEL R16, R6, RZ, P6 ;  /* 0x000000ff06107207 */ /* 0x000fe40003000000 */
[----:B------:R-:W-:Y:S01]  /*14f0*/  SHF.R.S32.HI R20, RZ, 0x1f, R19 ;  /* 0x0000001fff147819 */ /* 0x000fe20000011413 */
[----:B------:R-:W-:Y:S01]  /*1500*/  IMAD R7, R35, c[0x0][0x22c], RZ ;  /* 0x00008b0023077a24 */ /* 0x000fe200078e02ff */
[----:B------:R-:W-:Y:S01]  /*1510*/  IADD3 R6, R5, R9, RZ ;  /* 0x0000000905067210 */ /* 0x000fe20007ffe0ff */
[----:B------:R-:W-:Y:S01]  /*1520*/  @!P1 IMAD R8, R34, c[0x0][0x1c0], R35 ;  /* 0x0000700022089a24 */ /* 0x000fe200078e0223 */
[----:B------:R-:W-:-:S02]  /*1530*/  SHF.R.S32.HI R21, RZ, 0x1f, R3 ;  /* 0x0000001fff157819 */ /* 0x000fc40000011403 */
[----:B------:R-:W-:Y:S01]  /*1540*/  SHF.R.S32.HI R10, RZ, 0x1f, R7 ;  /* 0x0000001fff0a7819 */ /* 0x000fe20000011407 */
[----:B------:R-:W-:Y:S01]  /*1550*/  @!P1 IMAD R14, R8, c[0x0][0x214], RZ ;  /* 0x00008500080e9a24 */ /* 0x000fe200078e02ff */
[----:B------:R-:W-:Y:S05]  /*1560*/  @!P1 BRA `(.L_x_768) ;  /* 0x0000007000009947 */ /* 0x000fea0003800000 */
[C---:B------:R-:W-:Y:S01]  /*1570*/  @!P0 IMAD R0, R34.reuse, c[0x0][0x224], RZ ;  /* 0x0000890022008a24 */ /* 0x040fe200078e02ff */
[----:B------:R-:W-:Y:S02]  /*1580*/  MOV R9, 0x80 ;  /* 0x0000008000097802 */ /* 0x000fe40000000f00 */
[----:B------:R-:W-:Y:S02]  /*1590*/  MOV R8, c[0x0][0x210] ;  /* 0x0000840000087a02 */ /* 0x000fe40000000f00 */
[----:B------:R-:W-:-:S03]  /*15a0*/  LEA R0, R34, R0, 0x7 ;  /* 0x0000000022007211 */ /* 0x000fc600078e38ff */
[----:B------:R-:W-:-:S04]  /*15b0*/  IMAD R8, R9, R8, c[0x0][0x234] ;  /* 0x00008d0009087624 */ /* 0x000fc800078e0208 */
[----:B------:R-:W-:Y:S01]  /*15c0*/  IMAD R8, R8, R35, R0 ;  /* 0x0000002308087224 */ /* 0x000fe200078e0200 */
[----:B------:R-:W-:Y:S05]  /*15d0*/  BRA `(.L_x_769) ;  /* 0x0000002000007947 */ /* 0x000fea0003800000 */
.L_x_768:
[----:B------:R-:W-:-:S04]  /*15e0*/  IMAD R8, R34, c[0x0][0x1c0], R35 ;  /* 0x0000700022087a24 */ /* 0x000fc800078e0223 */
[----:B------:R-:W-:Y:S02]  /*15f0*/  IMAD R8, R8, c[0x0][0x224], RZ ;  /* 0x0000890008087a24 */ /* 0x000fe400078e02ff */
.L_x_769:
[----:B------:R-:W1:Y:S01]  /*1600*/  S2R R24, SR_TID.X ;  /* 0x0000000000187919 */ /* 0x000e620000002100 */
[----:B------:R-:W-:Y:S01]  /*1610*/  IMAD R25, R32, c[0x0][0x1c0], RZ ;  /* 0x0000700020197a24 */ /* 0x000fe200078e02ff */
[----:B------:R-:W-:Y:S01]  /*1620*/  SHF.R.S32.HI R251, RZ, 0x1f, R250 ;  /* 0x0000001ffffb7819 */ /* 0x000fe200000114fa */
[----:B------:R-:W-:Y:S01]  /*1630*/  BSSY B1, `(.L_x_765) ;  /* 0x00006eb000017945 */ /* 0x000fe20003800000 */
[----:B------:R-:W2:Y:S01]  /*1640*/  S2R R36, SR_TID.X ;  /* 0x0000000000247919 */ /* 0x000ea20000002100 */
[----:B------:R-:W-:Y:S01]  /*1650*/  IMAD.SHL.U32 R0, R25, 0x40, RZ ;  /* 0x0000004019007824 */ /* 0x000fe200078e00ff */
[----:B------:R-:W-:Y:S02]  /*1660*/  SHF.R.S32.HI R32, RZ, 0x1f, R234 ;  /* 0x0000001fff207819 */ /* 0x000fe400000114ea */
[----:B------:R-:W3:Y:S01]  /*1670*/  S2R R37, SR_TID.X ;  /* 0x0000000000257919 */ /* 0x000ee20000002100 */
[----:B------:R-:W-:Y:S02]  /*1680*/  ISETP.GE.AND P3, PT, R23, 0x1, PT ;  /* 0x000000011700780c */ /* 0x000fe40003f66270 */
[----:B------:R-:W-:-:S02]  /*1690*/  IADD3 R7, P2, P1, R4, R0, R7 ;  /* 0x0000000004077210 */ /* 0x000fc4000795e007 */
[----:B------:R-:W-:Y:S02]  /*16a0*/  SHF.R.S32.HI R0, RZ, 0x1f, R0 ;  /* 0x0000001fff007819 */ /* 0x000fe40000011400 */
[----:B------:R-:W-:Y:S02]  /*16b0*/  IADD3 R4, P0, R250, R13, RZ ;  /* 0x0000000dfa047210 */ /* 0x000fe40007f1e0ff */
[----:B------:R-:W-:Y:S01]  /*16c0*/  IADD3.X R10, R6, R0, R10, P2, P1 ;  /* 0x00000000060a7210 */ /* 0x000fe200017e240a */
[----:B------:R-:W-:Y:S01]  /*16d0*/  IMAD R0, R17, c[0x0][0x370], RZ ;  /* 0x0000dc0011007a24 */ /* 0x000fe200078e02ff */
[----:B------:R-:W-:Y:S01]  /*16e0*/  IADD3 R6, P2, R234, R11, RZ ;  /* 0x0000000bea067210 */ /* 0x000fe20007f5e0ff */
[----:B------:R-:W-:Y:S01]  /*16f0*/  IMAD.X R5, R251, 0x1, R15, P0 ;  /* 0x00000001fb057824 */ /* 0x000fe200000e060f */
[----:B------:R-:W-:Y:S01]  /*1700*/  IADD3 R13, P1, P0, R22, R7, R18 ;  /* 0x00000007160d7210 */ /* 0x000fe2000783e012 */
[C---:B------:R-:W-:Y:S01]  /*1710*/  IMAD R7, R11.reuse, c[0x0][0x374], R0 ;  /* 0x0000dd000b077a24 */ /* 0x040fe200078e0200 */
[C---:B------:R-:W-:Y:S01]  /*1720*/  IADD3 R14, R11.reuse, R14, RZ ;  /* 0x0000000e0b0e7210 */ /* 0x040fe20007ffe0ff */
[----:B------:R-:W-:Y:S01]  /*1730*/  IMAD.WIDE.U32 R4, R11, c[0x0][0x370], R4 ;  /* 0x0000dc000b047a25 */ /* 0x000fe200078e0004 */
[----:B-1----:R-:W-:-:S02]  /*1740*/  SHF.R.S32.HI R9, RZ, 0x1f, R24 ;  /* 0x0000001fff097819 */ /* 0x002fc40000011418 */
[----:B------:R-:W-:Y:S01]  /*1750*/  IADD3.X R10, R16, R10, R12, P1, P0 ;  /* 0x0000000a100a7210 */ /* 0x000fe20000fe040c */
[----:B------:R-:W-:Y:S01]  /*1760*/  IMAD.IADD R5, R5, 0x1, R7 ;  /* 0x0000000105057824 */ /* 0x000fe200078e0207 */
[-C--:B------:R-:W-:Y:S01]  /*1770*/  LEA.HI R15, R9, R24.reuse, RZ, 0x5 ;  /* 0x00000018090f7211 */ /* 0x080fe200078f28ff */
[----:B------:R-:W-:Y:S01]  /*1780*/  IMAD.X R9, R32, 0x1, R17, P2 ;  /* 0x0000000120097824 */ /* 0x000fe200010e0611 */
[----:B--2---:R-:W-:Y:S01]  /*1790*/  SHF.R.S32.HI R36, RZ, 0x1f, R36 ;  /* 0x0000001fff247819 */ /* 0x004fe20000011424 */
[----:B------:R-:W-:Y:S01]  /*17a0*/  IMAD R16, R33, c[0x0][0x378], RZ ;  /* 0x0000de0021107a24 */ /* 0x000fe200078e02ff */
[----:B------:R-:W-:Y:S01]  /*17b0*/  LOP3.LUT R0, R15, 0xffffffe0, RZ, 0xc0, !PT ;  /* 0xffffffe00f007812 */ /* 0x000fe200078ec0ff */
[----:B------:R-:W-:Y:S01]  /*17c0*/  IMAD R9, R9, c[0x0][0x190], RZ ;  /* 0x0000640009097a24 */ /* 0x000fe200078e02ff */
[----:B---3--:R-:W-:Y:S01]  /*17d0*/  LEA.HI R36, R36, R37, RZ, 0x5 ;  /* 0x0000002524247211 */ /* 0x008fe200078f28ff */
[----:B------:R-:W-:Y:S01]  /*17e0*/  IMAD.IADD R15, R11, 0x1, R8 ;  /* 0x000000010b0f7824 */ /* 0x000fe200078e0208 */
[----:B------:R-:W-:Y:S01]  /*17f0*/  IADD3 R22, -R0, R24, RZ ;  /* 0x0000001800167210 */ /* 0x000fe20007ffe1ff */
[C---:B------:R-:W-:Y:S01]  /*1800*/  IMAD R12, R6.reuse, c[0x0][0x194], R9 ;  /* 0x00006500060c7a24 */ /* 0x040fe200078e0209 */
[----:B------:R-:W-:Y:S01]  /*1810*/  SHF.R.S32.HI R36, RZ, 0x5, R36 ;  /* 0x00000005ff247819 */ /* 0x000fe20000011424 */
[----:B------:R-:W-:Y:S01]  /*1820*/  IMAD.WIDE.U32 R6, R6, c[0x0][0x190], R250 ;  /* 0x0000640006067a25 */ /* 0x000fe200078e00fa */
[----:B------:R-:W-:-:S03]  /*1830*/  LEA.HI.SX32 R196, R196, 0xffffffff, 0x1a ;  /* 0xffffffffc4c47811 */ /* 0x000fc600078fd2ff */
[----:B------:R-:W-:Y:S01]  /*1840*/  IMAD R0, R36, R25, R22 ;  /* 0x0000001924007224 */ /* 0x000fe200078e0216 */
[----:B------:R-:W-:Y:S01]  /*1850*/  IADD3 R6, P1, R31, R6, RZ ;  /* 0x000000061f067210 */ /* 0x000fe20007f3e0ff */
[C---:B------:R-:W-:Y:S02]  /*1860*/  IMAD R9, R35.reuse, c[0x0][0x37c], R16 ;  /* 0x0000df0023097a24 */ /* 0x040fe400078e0210 */
[----:B------:R-:W-:Y:S01]  /*1870*/  IMAD.WIDE.U32 R4, R35, c[0x0][0x378], R4 ;  /* 0x0000de0023047a25 */ /* 0x000fe200078e0004 */
[C---:B------:R-:W-:Y:S02]  /*1880*/  IADD3 R8, P0, R0.reuse, R13, RZ ;  /* 0x0000000d00087210 */ /* 0x040fe40007f1e0ff */
[----:B------:R-:W-:Y:S01]  /*1890*/  IADD3.X R7, R27, R7, R12, P1, !PT ;  /* 0x000000071b077210 */ /* 0x000fe20000ffe40c */
[----:B------:R-:W-:Y:S01]  /*18a0*/  IMAD R11, R33, c[0x0][0x1a8], RZ ;  /* 0x00006a00210b7a24 */ /* 0x000fe200078e02ff */
[----:B------:R-:W-:Y:S01]  /*18b0*/  LEA.HI.X.SX32 R10, R0, R10, 0x1, P0 ;  /* 0x0000000a000a7211 */ /* 0x000fe200000f0eff */
[----:B------:R-:W-:Y:S01]  /*18c0*/  IMAD.IADD R5, R5, 0x1, R9 ;  /* 0x0000000105057824 */ /* 0x000fe200078e0209 */
[----:B------:R-:W-:Y:S01]  /*18d0*/  LEA R206, P0, R8, c[0x0][0x350], 0x2 ;  /* 0x0000d40008ce7a11 */ /* 0x000fe200078010ff */
[----:B------:R-:W-:-:S02]  /*18e0*/  IMAD R0, R32, c[0x0][0x370], RZ ;  /* 0x0000dc0020007a24 */ /* 0x000fc400078e02ff */
[C---:B------:R-:W-:Y:S01]  /*18f0*/  IMAD R9, R35.reuse, c[0x0][0x1ac], R11 ;  /* 0x00006b0023097a24 */ /* 0x040fe200078e020b */
[----:B------:R-:W-:Y:S01]  /*1900*/  LEA.HI.X R201, R8, c[0x0][0x354], R10, 0x2, P0 ;  /* 0x0000d50008c97a11 */ /* 0x000fe200000f140a */
[----:B------:R-:W-:-:S04]  /*1910*/  IMAD.WIDE.U32 R6, R35, c[0x0][0x1a8], R6 ;  /* 0x00006a0023067a25 */ /* 0x000fc800078e0006 */
[----:B------:R-:W-:Y:S01]  /*1920*/  IMAD R0, R234, c[0x0][0x374], R0 ;  /* 0x0000dd00ea007a24 */ /* 0x000fe200078e0200 */
[----:B------:R-:W-:Y:S01]  /*1930*/  LEA R204, P2, R6, c[0x0][0x160], 0x1 ;  /* 0x0000580006cc7a11 */ /* 0x000fe200078408ff */
[----:B------:R-:W-:-:S04]  /*1940*/  IMAD.WIDE.U32 R4, R234, c[0x0][0x370], R4 ;  /* 0x0000dc00ea047a25 */ /* 0x000fc800078e0004 */
[----:B------:R-:W-:Y:S01]  /*1950*/  IMAD.IADD R9, R7, 0x1, R9 ;  /* 0x0000000107097824 */ /* 0x000fe200078e0209 */
[----:B------:R-:W-:Y:S01]  /*1960*/  IADD3 R0, R5, R0, RZ ;  /* 0x0000000005007210 */ /* 0x000fe20007ffe0ff */
[----:B------:R-:W-:Y:S01]  /*1970*/  IMAD.MOV.U32 R24, RZ, RZ, 0x4 ;  /* 0x00000004ff187424 */ /* 0x000fe200078e00ff */
[----:B------:R-:W-:Y:S02]  /*1980*/  LEA R202, P1, R4, c[0x0][0x330], 0x1 ;  /* 0x0000cc0004ca7a11 */ /* 0x000fe400078208ff */
[----:B------:R-:W-:Y:S01]  /*1990*/  LEA.HI.X R205, R6, c[0x0][0x164], R9, 0x1, P2 ;  /* 0x0000590006cd7a11 */ /* 0x000fe200010f0c09 */
[----:B------:R-:W-:Y:S01]  /*19a0*/  IMAD.WIDE R210, R14, R24, c[0x0][0x200] ;  /* 0x000080000ed27625 */ /* 0x000fe200078e0218 */
[----:B------:R-:W-:-:S03]  /*19b0*/  LEA.HI.X R203, R4, c[0x0][0x334], R0, 0x1, P1 ;  /* 0x0000cd0004cb7a11 */ /* 0x000fc600008f0c00 */
[----:B------:R-:W-:Y:S01]  /*19c0*/  IMAD.WIDE R24, R15, R24, c[0x0][0x3c8] ;  /* 0x0000f2000f187625 */ /* 0x000fe200078e0218 */
[----:B------:R-:W-:Y:S05]  /*19d0*/  @!P3 BRA `(.L_x_770) ;  /* 0x000063c00000b947 */ /* 0x000fea0003800000 */
[----:B------:R-:W2:Y:S01]  /*19e0*/  LDL R36, [R1] ;  /* 0x0000000001247983 */ /* 0x000ea20000100800 */
[----:B------:R-:W-:Y:S01]  /*19f0*/  IMAD R0, R233, -0x80, R195 ;  /* 0xffffff80e9007824 */ /* 0x000fe200078e02c3 */
[----:B------:R-:W-:Y:S01]  /*1a00*/  IADD3 R10, R234, 0x40, RZ ;  /* 0x00000040ea0a7810 */ /* 0x000fe20007ffe0ff */
[----:B------:R-:W-:-:S03]  /*1a10*/  IMAD.WIDE.U32 R6, R19, c[0x0][0x198], R250 ;  /* 0x0000660013067a25 */ /* 0x000fc600078e00fa */
[----:B------:R-:W-:Y:S01]  /*1a20*/  ISETP.GE.AND P1, PT, R10, R0, PT ;  /* 0x000000000a00720c */ /* 0x000fe20003f26270 */
[----:B------:R-:W-:Y:S01]  /*1a30*/  IMAD R8, R20, c[0x0][0x198], RZ ;  /* 0x0000660014087a24 */ /* 0x000fe200078e02ff */
[----:B------:R-:W-:Y:S01]  /*1a40*/  IADD3 R6, P2, R29, R6, RZ ;  /* 0x000000061d067210 */ /* 0x000fe20007f5e0ff */
[----:B------:R-:W-:-:S04]  /*1a50*/  IMAD.WIDE.U32 R4, R19, c[0x0][0x1a0], R250 ;  /* 0x0000680013047a25 */ /* 0x000fc800078e00fa */
[----:B------:R-:W-:Y:S01]  /*1a60*/  IMAD R9, R20, c[0x0][0x1a0], RZ ;  /* 0x0000680014097a24 */ /* 0x000fe200078e02ff */
[----:B------:R-:W-:Y:S01]  /*1a70*/  IADD3 R4, P0, R26, R4, RZ ;  /* 0x000000041a047210 */ /* 0x000fe20007f1e0ff */
[C---:B------:R-:W-:Y:S02]  /*1a80*/  IMAD R8, R19.reuse, c[0x0][0x19c], R8 ;  /* 0x0000670013087a24 */ /* 0x040fe400078e0208 */
[----:B------:R-:W-:Y:S02]  /*1a90*/  IMAD R9, R19, c[0x0][0x1a4], R9 ;  /* 0x0000690013097a24 */ /* 0x000fe400078e0209 */
[----:B------:R-:W-:Y:S01]  /*1aa0*/  @!P1 IADD3 R16, P3, R234, 0x40, RZ ;  /* 0x00000040ea109810 */ /* 0x000fe20007f7e0ff */
[----:B------:R-:W-:Y:S01]  /*1ab0*/  IMAD R18, R196, -0x40, R23 ;  /* 0xffffffc0c4127824 */ /* 0x000fe200078e0217 */
[----:B------:R-:W-:Y:S01]  /*1ac0*/  IADD3.X R7, R30, R7, R8, P2, !PT ;  /* 0x000000071e077210 */ /* 0x000fe200017fe408 */
[C---:B------:R-:W-:Y:S01]  /*1ad0*/  IMAD R8, R21.reuse, c[0x0][0x1b0], RZ ;  /* 0x00006c0015087a24 */ /* 0x040fe200078e02ff */
[----:B------:R-:W-:Y:S01]  /*1ae0*/  ISETP.GE.AND P2, PT, R234, R0, PT ;  /* 0x00000000ea00720c */ /* 0x000fe20003f46270 */
[----:B------:R-:W-:Y:S01]  /*1af0*/  IMAD R0, R21, c[0x0][0x1b8], RZ ;  /* 0x00006e0015007a24 */ /* 0x000fe200078e02ff */
[----:B------:R-:W-:Y:S01]  /*1b00*/  IADD3.X R5, R28, R5, R9, P0, !PT ;  /* 0x000000051c057210 */ /* 0x000fe200007fe409 */
[----:B------:R-:W-:-:S02]  /*1b10*/  IMAD R9, R3, c[0x0][0x1b4], R8 ;  /* 0x00006d0003097a24 */ /* 0x000fc400078e0208 */
[----:B------:R-:W-:-:S04]  /*1b20*/  IMAD.WIDE.U32 R6, R3, c[0x0][0x1b0], R6 ;  /* 0x00006c0003067a25 */ /* 0x000fc800078e0006 */
[C---:B------:R-:W-:Y:S01]  /*1b30*/  IMAD R8, R3.reuse, c[0x0][0x1bc], R0 ;  /* 0x00006f0003087a24 */ /* 0x040fe200078e0200 */
[----:B------:R-:W-:Y:S01]  /*1b40*/  @!P1 IADD3 R0, P0, R234, 0x40, RZ ;  /* 0x00000040ea009810 */ /* 0x000fe20007f1e0ff */
[----:B------:R-:W-:-:S04]  /*1b50*/  IMAD.WIDE.U32 R4, R3, c[0x0][0x1b8], R4 ;  /* 0x00006e0003047a25 */ /* 0x000fc800078e0004 */
[----:B------:R-:W-:Y:S02]  /*1b60*/  IMAD.IADD R7, R7, 0x1, R9 ;  /* 0x0000000107077824 */ /* 0x000fe400078e0209 */
[----:B------:R-:W-:Y:S01]  /*1b70*/  @!P1 IMAD.X R10, RZ, RZ, R32, P3 ;  /* 0x000000ffff0a9224 */ /* 0x000fe200018e0620 */
[----:B------:R-:W-:Y:S01]  /*1b80*/  ISETP.GE.AND P3, PT, R234, R18, PT ;  /* 0x00000012ea00720c */ /* 0x000fe20003f66270 */
[----:B------:R-:W-:Y:S01]  /*1b90*/  IMAD.IADD R5, R5, 0x1, R8 ;  /* 0x0000000105057824 */ /* 0x000fe200078e0208 */
[----:B------:R-:W-:Y:S01]  /*1ba0*/  @!P1 MOV R9, R7 ;  /* 0x0000000700099202 */ /* 0x000fe20000000f00 */
[----:B------:R-:W-:Y:S01]  /*1bb0*/  @!P1 IMAD.X R3, RZ, RZ, R32, P0 ;  /* 0x000000ffff039224 */ /* 0x000fe200000e0620 */
[----:B------:R-:W-:Y:S01]  /*1bc0*/  @P6 BAR.SYNC.DEFER_BLOCKING 0x0 ;  /* 0x0000000000006b1d */ /* 0x000fe20000010000 */
[----:B------:R-:W-:Y:S02]  /*1bd0*/  @!P1 IMAD R10, R10, c[0x0][0x198], RZ ;  /* 0x000066000a0a9a24 */ /* 0x000fe400078e02ff */
[----:B------:R-:W-:-:S02]  /*1be0*/  @!P2 IMAD R11, R32, c[0x0][0x198], RZ ;  /* 0x00006600200baa24 */ /* 0x000fc400078e02ff */
[----:B------:R-:W-:Y:S02]  /*1bf0*/  @!P1 IMAD.MOV.U32 R8, RZ, RZ, R6 ;  /* 0x000000ffff089224 */ /* 0x000fe400078e0006 */
[----:B------:R-:W-:Y:S02]  /*1c00*/  @!P1 IMAD.MOV.U32 R14, RZ, RZ, R4 ;  /* 0x000000ffff0e9224 */ /* 0x000fe400078e0004 */
[----:B------:R-:W-:Y:S02]  /*1c10*/  @!P1 IMAD.MOV.U32 R15, RZ, RZ, R5 ;  /* 0x000000ffff0f9224 */ /* 0x000fe400078e0005 */
[----:B------:R-:W-:Y:S02]  /*1c20*/  @!P1 IMAD R3, R3, c[0x0][0x1a0], RZ ;  /* 0x0000680003039a24 */ /* 0x000fe400078e02ff */
[----:B------:R-:W-:Y:S02]  /*1c30*/  @!P1 IMAD R20, R16, c[0x0][0x19c], R10 ;  /* 0x0000670010149a24 */ /* 0x000fe400078e020a */
[----:B------:R-:W-:-:S02]  /*1c40*/  @!P2 IMAD R11, R234, c[0x0][0x19c], R11 ;  /* 0x00006700ea0baa24 */ /* 0x000fc400078e020b */
[----:B------:R-:W-:-:S04]  /*1c50*/  @!P2 IMAD.WIDE.U32 R6, R234, c[0x0][0x198], R6 ;  /* 0x00006600ea06aa25 */ /* 0x000fc800078e0006 */
[----:B------:R-:W-:Y:S01]  /*1c60*/  @!P1 IMAD.WIDE.U32 R16, R16, c[0x0][0x198], R8 ;  /* 0x0000660010109a25 */ /* 0x000fe200078e0008 */
[----:B------:R-:W-:Y:S01]  /*1c70*/  @!P2 LEA R10, P0, R6, c[0x0][0x168], 0x1 ;  /* 0x00005a00060aaa11 */ /* 0x000fe200078008ff */
[----:B------:R1:W-:Y:S02]  /*1c80*/  @P3 STS [R208+0x6000], RZ ;  /* 0x006000ffd0003388 */ /* 0x0003e40000000800 */
[----:B------:R-:W-:Y:S01]  /*1c90*/  @!P1 IMAD R9, R0, c[0x0][0x1a4], R3 ;  /* 0x0000690000099a24 */ /* 0x000fe200078e0203 */
[----:B------:R-:W-:Y:S01]  /*1ca0*/  LEA.HI R3, R196, R196, RZ, 0x1 ;  /* 0x000000c4c4037211 */ /* 0x000fe200078f08ff */
[----:B------:R-:W-:Y:S01]  /*1cb0*/  @!P1 IMAD.WIDE.U32 R14, R0, c[0x0][0x1a0], R14 ;  /* 0x00006800000e9a25 */ /* 0x000fe200078e000e */
[----:B------:R1:W-:Y:S02]  /*1cc0*/  @P3 STS [R208+0x6004], RZ ;  /* 0x006004ffd0003388 */ /* 0x0003e40000000800 */
[----:B------:R-:W-:Y:S01]  /*1cd0*/  LOP3.LUT R3, R3, 0xfffffffe, RZ, 0xc0, !PT ;  /* 0xfffffffe03037812 */ /* 0x000fe200078ec0ff */
[----:B------:R-:W-:Y:S01]  /*1ce0*/  @!P2 IMAD R0, R32, c[0x0][0x1a0], RZ ;  /* 0x000068002000aa24 */ /* 0x000fe200078e02ff */
[----:B------:R1:W-:Y:S01]  /*1cf0*/  @P3 STS.64 [R208+0x6008], RZ ;  /* 0x006008ffd0003388 */ /* 0x0003e20000000a00 */
[----:B------:R-:W-:Y:S01]  /*1d00*/  @!P2 IMAD.IADD R11, R7, 0x1, R11 ;  /* 0x00000001070ba824 */ /* 0x000fe200078e020b */
[----:B------:R-:W-:Y:S01]  /*1d10*/  IADD3 R7, R196, -R3, RZ ;  /* 0x80000003c4077210 */ /* 0x000fe20007ffe0ff */
[C---:B------:R-:W-:Y:S01]  /*1d20*/  @!P2 IMAD R0, R234.reuse, c[0x0][0x1a4], R0 ;  /* 0x00006900ea00aa24 */ /* 0x040fe200078e0200 */
[----:B------:R1:W-:Y:S01]  /*1d30*/  @P3 STS.128 [R208+0x7000], RZ ;  /* 0x007000ffd0003388 */ /* 0x0003e20000000c00 */
[----:B------:R-:W-:Y:S01]  /*1d40*/  @!P2 IMAD.WIDE.U32 R12, R234, c[0x0][0x1a0], R4 ;  /* 0x00006800ea0caa25 */ /* 0x000fe200078e0004 */
[----:B------:R-:W-:-:S02]  /*1d50*/  @!P2 LEA.HI.X R11, R6, c[0x0][0x16c], R11, 0x1, P0 ;  /* 0x00005b00060baa11 */ /* 0x000fc400000f0c0b */
[----:B------:R-:W-:Y:S01]  /*1d60*/  @!P1 LEA R8, P0, R16, c[0x0][0x168], 0x1 ;  /* 0x00005a0010089a11 */ /* 0x000fe200078008ff */
[----:B------:R-:W-:Y:S01]  /*1d70*/  @!P1 IMAD.IADD R5, R17, 0x1, R20 ;  /* 0x0000000111059824 */ /* 0x000fe200078e0214 */
[----:B------:R-:W-:Y:S01]  /*1d80*/  @!P2 LEA R6, P5, R12, c[0x0][0x170], 0x1 ;  /* 0x00005c000c06aa11 */ /* 0x000fe200078a08ff */
[----:B------:R-:W-:Y:S01]  /*1d90*/  @!P2 IMAD.IADD R0, R13, 0x1, R0 ;  /* 0x000000010d00a824 */ /* 0x000fe200078e0200 */
[----:B------:R1:W-:Y:S01]  /*1da0*/  @P3 STS.128 [R208+0x8000], RZ ;  /* 0x008000ffd0003388 */ /* 0x0003e20000000c00 */
[----:B------:R-:W-:Y:S01]  /*1db0*/  @!P1 IMAD.IADD R3, R15, 0x1, R9 ;  /* 0x000000010f039824 */ /* 0x000fe200078e0209 */
[----:B------:R-:W-:Y:S01]  /*1dc0*/  @!P1 LEA.HI.X R9, R16, c[0x0][0x16c], R5, 0x1, P0 ;  /* 0x00005b0010099a11 */ /* 0x000fe200000f0c05 */
[----:B------:R-:W-:Y:S01]  /*1dd0*/  IMAD.MOV.U32 R220, RZ, RZ, c[0x0][0x308] ;  /* 0x0000c200ffdc7624 */ /* 0x000fe200078e00ff */
[----:B------:R-:W-:Y:S01]  /*1de0*/  ISETP.NE.AND P0, PT, R7, 0x1, PT ;  /* 0x000000010700780c */ /* 0x000fe20003f05270 */
[----:B------:R-:W-:Y:S01]  /*1df0*/  @!PT LDS RZ, [RZ] ;  /* 0x00000000fffff984 */ /* 0x000fe20000000800 */
[----:B------:R-:W-:Y:S01]  /*1e00*/  @!PT LDS RZ, [RZ] ;  /* 0x00000000fffff984 */ /* 0x000fe20000000800 */
[----:B------:R-:W-:Y:S01]  /*1e10*/  @!PT LDS RZ, [RZ] ;  /* 0x00000000fffff984 */ /* 0x000fe20000000800 */
[----:B------:R1:W-:Y:S01]  /*1e20*/  @!P3 LDGSTS.E.BYPASS.LTC128B.128 [R208+0x6000], [R202.64] ;  /* 0x06000000cad0bfae */ /* 0x0003e2000b901d46 */
[----:B------:R-:W-:Y:S01]  /*1e30*/  @!P2 LEA.HI.X R7, R12, c[0x0][0x174], R0, 0x1, P5 ;  /* 0x00005d000c07aa11 */ /* 0x000fe200028f0c00 */
[----:B------:R-:W-:Y:S01]  /*1e40*/  IMAD.MOV.U32 R221, RZ, RZ, c[0x0][0x30c] ;  /* 0x0000c300ffdd7624 */ /* 0x000fe200078e00ff */
[C---:B------:R-:W-:Y:S01]  /*1e50*/  @!P1 LEA R4, P4, R14.reuse, c[0x0][0x170], 0x1 ;  /* 0x00005c000e049a11 */ /* 0x040fe200078808ff */
[----:B------:R1:W-:Y:S03]  /*1e60*/  @!P3 LDGSTS.E.BYPASS.LTC128B.128 [R208+0x7000], [R202.64+0x40] ;  /* 0x07000040cad0bfae */ /* 0x0003e6000b901d46 */
[----:B------:R-:W-:Y:S01]  /*1e70*/  @!P1 LEA.HI.X R5, R14, c[0x0][0x174], R3, 0x1, P4 ;  /* 0x00005d000e059a11 */ /* 0x000fe200020f0c03 */
[----:B------:R1:W-:Y:S01]  /*1e80*/  @!P3 LDGSTS.E.BYPASS.LTC128B.128 [R208+0x8000], [R202.64+0x80] ;  /* 0x08000080cad0bfae */ /* 0x0003e2000b901d46 */
[----:B--2---:R-:W-:-:S04]  /*1e90*/  IADD3 R0, R36, 0x1800, RZ ;  /* 0x0000180024007810 */ /* 0x004fc80007ffe0ff */
[----:B------:R-:W-:-:S04]  /*1ea0*/  SEL R0, R0, R36, !P0 ;  /* 0x0000002400007207 */ /* 0x000fc80004000000 */
[----:B------:R-:W-:-:S05]  /*1eb0*/  SHF.L.U32 R207, R0, 0x1, RZ ;  /* 0x0000000100cf7819 */ /* 0x000fca00000006ff */
[----:B------:R1:W-:Y:S04]  /*1ec0*/  @P3 STS [R207], RZ ;  /* 0x000000ffcf003388 */ /* 0x0003e80000000800 */
[----:B------:R1:W-:Y:S04]  /*1ed0*/  @P3 STS [R207+0x4], RZ ;  /* 0x000004ffcf003388 */ /* 0x0003e80000000800 */
        /* <DEDUP_REMOVED lines=10> */
[----:B------:R-:W-:Y:S01]  /*1f80*/  @!PT LDS RZ, [RZ] ;  /* 0x00000000fffff984 */ /* 0x000fe20000000800 */
[----:B------:R-:W-:Y:S01]  /*1f90*/  @!PT LDS RZ, [RZ] ;  /* 0x00000000fffff984 */ /* 0x000fe20000000800 */
[----:B------:R-:W-:Y:S01]  /*1fa0*/  @!PT LDS RZ, [RZ] ;  /* 0x00000000fffff984 */ /* 0x000fe20000000800 */
[----:B------:R1:W-:Y:S04]  /*1fb0*/  @!P3 LDGSTS.E.BYPASS.LTC128B.128 [R207], [R204.64] ;  /* 0x00000000cccfbfae */ /* 0x0003e8000b901d46 */
[----:B------:R1:W-:Y:S04]  /*1fc0*/  @!P3 LDGSTS.E.BYPASS.LTC128B.128 [R207+0x1000], [R204.64+0x40] ;  /* 0x01000040cccfbfae */ /* 0x0003e8000b901d46 */
[----:B------:R1:W-:Y:S04]  /*1fd0*/  @!P3 LDGSTS.E.BYPASS.LTC128B.128 [R207+0x2000], [R204.64+0x80] ;  /* 0x02000080cccfbfae */ /* 0x0003e8000b901d46 */
[----:B------:R1:W-:Y:S04]  /*1fe0*/  @P2 STS [R208+0x9000], RZ ;  /* 0x009000ffd0002388 */ /* 0x0003e80000000800 */
[----:B------:R1:W-:Y:S04]  /*1ff0*/  @P2 STS [R208+0x9004], RZ ;  /* 0x009004ffd0002388 */ /* 0x0003e80000000800 */
[----:B------:R1:W-:Y:S04]  /*2000*/  @P2 STS.64 [R208+0x9008], RZ ;  /* 0x009008ffd0002388 */ /* 0x0003e80000000a00 */
[----:B------:R1:W-:Y:S04]  /*2010*/  @P2 STS.128 [R208+0xb000], RZ ;  /* 0x00b000ffd0002388 */ /* 0x0003e80000000c00 */
[----:B------:R1:W-:Y:S04]  /*2020*/  @P2 STS.128 [R208+0xd000], RZ ;  /* 0x00d000ffd0002388 */ /* 0x0003e80000000c00 */
[----:B------:R-:W-:Y:S01]  /*2030*/  @!PT LDS RZ, [RZ] ;  /* 0x00000000fffff984 */ /* 0x000fe20000000800 */
[----:B------:R-:W-:Y:S01]  /*2040*/  @!PT LDS RZ, [RZ] ;  /* 0x00000000fffff984 */ /* 0x000fe20000000800 */
[----:B------:R-:W-:Y:S01]  /*2050*/  @!PT LDS RZ, [RZ] ;  /* 0x00000000fffff984 */ /* 0x000fe20000000800 */
[----:B------:R1:W-:Y:S04]  /*2060*/  @!P2 LDGSTS.E.BYPASS.LTC128B.128 [R208+0x9000], [R10.64] ;  /* 0x090000000ad0afae */ /* 0x0003e8000b901d46 */
[----:B------:R1:W-:Y:S04]  /*2070*/  @!P2 LDGSTS.E.BYPASS.LTC128B.128 [R208+0xb000], [R10.64+0x40] ;  /* 0x0b0000400ad0afae */ /* 0x0003e8000b901d46 */
[----:B------:R1:W-:Y:S04]  /*2080*/  @!P2 LDGSTS.E.BYPASS.LTC128B.128 [R208+0xd000], [R10.64+0x80] ;  /* 0x0d0000800ad0afae */ /* 0x0003e8000b901d46 */
[----:B------:R1:W-:Y:S04]  /*2090*/  @P1 STS.128 [R208+0xa000], RZ ;  /* 0x00a000ffd0001388 */ /* 0x0003e80000000c00 */
        /* <DEDUP_REMOVED lines=28> */
[----:B------:R-:W0:Y:S04]  /*2260*/  LDGDEPBAR ;  /* 0x00000000000079af */ /* 0x000e280000000000 */
[----:B---3--:R4:W3:Y:S01]  /*2270*/  LDG.E.64 R6, [R220.64+0x8] ;  /* 0x00000806dc067981 */ /* 0x0088e2000c1e1b00 */
[C---:B------:R-:W-:Y:S01]  /*2280*/  IADD3 R0, R218.reuse, 0x28, RZ ;  /* 0x00000028da007810 */ /* 0x040fe20007ffe0ff */
[----:B------:R-:W-:Y:S01]  /*2290*/  IMAD.MOV.U32 R213, RZ, RZ, 0x7f800000 ;  /* 0x7f800000ffd57424 */ /* 0x000fe200078e00ff */
[----:B------:R-:W-:Y:S01]  /*22a0*/  IADD3 R3, R218, 0x20, RZ ;  /* 0x00000020da037810 */ /* 0x000fe20007ffe0ff */
[----:B------:R-:W-:Y:S01]  /*22b0*/  IMAD.MOV.U32 R209, RZ, RZ, 0x7f800000 ;  /* 0x7f800000ffd17424 */ /* 0x000fe200078e00ff */
[-C--:B------:R-:W-:Y:S01]  /*22c0*/  ISETP.GE.AND P1, PT, R0, R18.reuse, PT ;  /* 0x000000120000720c */ /* 0x080fe20003f26270 */
[----:B------:R-:W-:Y:S01]  /*22d0*/  IMAD.MOV.U32 R212, RZ, RZ, 0x7f800000 ;  /* 0x7f800000ffd47424 */ /* 0x000fe200078e00ff */
[----:B------:R-:W-:-:S02]  /*22e0*/  ISETP.GE.AND P4, PT, R218, R18, PT ;  /* 0x00000012da00720c */ /* 0x000fc40003f86270 */
[----:B------:R-:W-:Y:S02]  /*22f0*/  ISETP.GE.AND P2, PT, R3, R18, PT ;  /* 0x000000120300720c */ /* 0x000fe40003f46270 */
[----:B------:R-:W-:-:S07]  /*2300*/  MOV R214, 0x7f800000 ;  /* 0x7f80000000d67802 */ /* 0x000fce0000000f00 */
[----:B--2---:R-:W-:Y:S01]  /*2310*/  @!P1 IMAD.WIDE R8, R0, 0x4, R210 ;  /* 0x0000000400089825 */ /* 0x004fe200078e02d2 */
[----:B----4-:R-:W-:-:S04]  /*2320*/  IADD3 R4, R218, 0x8, RZ ;  /* 0x00000008da047810 */ /* 0x010fc80007ffe0ff */
[----:B------:R-:W-:Y:S01]  /*2330*/  ISETP.GE.AND P3, PT, R4, R18, PT ;  /* 0x000000120400720c */ /* 0x000fe20003f66270 */
[----:B------:R-:W2:Y:S01]  /*2340*/  LDG.E.64 R220, [R220.64] ;  /* 0x00000006dcdc7981 */ /* 0x000ea2000c1e1b00 */
[----:B------:R-:W-:Y:S02]  /*2350*/  IMAD R0, R34, c[0x0][0x1c0], R35 ;  /* 0x0000700022007a24 */ /* 0x000fe400078e0223 */
[----:B------:R-:W-:Y:S01]  /*2360*/  IMAD.WIDE R4, R218, 0x4, R210 ;  /* 0x00000004da047825 */ /* 0x000fe200078e02d2 */
[----:B------:R1:W5:Y:S03]  /*2370*/  @!P1 LDG.E R212, [R8.64] ;  /* 0x0000000608d49981 */ /* 0x000366000c1e1900 */
[----:B------:R-:W-:Y:S01]  /*2380*/  IMAD.SHL.U32 R0, R0, 0x20, RZ ;  /* 0x0000002000007824 */ /* 0x000fe200078e00ff */
[----:B------:R4:W5:Y:S01]  /*2390*/  @!P4 LDG.E R213, [R4.64] ;  /* 0x0000000604d5c981 */ /* 0x000962000c1e1900 */
[----:B------:R-:W-:-:S03]  /*23a0*/  IADD3 R3, R19, 0x80, RZ ;  /* 0x0000008013037810 */ /* 0x000fc60007ffe0ff */
[----:B------:R4:W5:Y:S04]  /*23b0*/  @!P3 LDG.E R214, [R4.64+0x20] ;  /* 0x0000200604d6b981 */ /* 0x000968000c1e1900 */
[----:B------:R4:W5:Y:S01]  /*23c0*/  @!P2 LDG.E R209, [R4.64+0x80] ;  /* 0x0000800604d1a981 */ /* 0x000962000c1e1900 */
[----:B------:R-:W-:Y:S02]  /*23d0*/  ISETP.GE.AND P5, PT, R3, R195, PT ;  /* 0x000000c30300720c */ /* 0x000fe40003fa6270 */
[----:B------:R-:W-:-:S04]  /*23e0*/  IADD3 R3, R183, 0x1800, RZ ;  /* 0x00001800b7037810 */ /* 0x000fc80007ffe0ff */
[----:B------:R-:W-:Y:S02]  /*23f0*/  SEL R3, R3, R183, !P0 ;  /* 0x000000b703037207 */ /* 0x000fe40004000000 */
[----:B----4-:R-:W-:-:S03]  /*2400*/  SHF.R.S32.HI R4, RZ, 0x1f, R22 ;  /* 0x0000001fff047819 */ /* 0x010fc60000011416 */
[----:B------:R-:W-:Y:S01]  /*2410*/  IMAD.SHL.U32 R174, R3, 0x2, RZ ;  /* 0x0000000203ae7824 */ /* 0x000fe200078e00ff */
[----:B------:R-:W-:Y:S01]  /*2420*/  SHF.L.U32 R241, R244, 0x5, RZ ;  /* 0x00000005f4f17819 */ /* 0x000fe200000006ff */
[----:B------:R-:W-:Y:S01]  /*2430*/  IMAD.MOV.U32 R215, RZ, RZ, R25 ;  /* 0x000000ffffd77224 */ /* 0x000fe200078e0019 */
[----:B------:R-:W-:Y:S01]  /*2440*/  MOV R216, R24 ;  /* 0x0000001800d87202 */ /* 0x000fe20000000f00 */
        /* <DEDUP_REMOVED lines=48> */
[----:B---3--:R-:W-:-:S02]  /*2750*/  IADD3 R22, P2, P1, R0, R6, R22 ;  /* 0x0000000600167210 */ /* 0x008fc4000795e016 */
[----:B------:R-:W-:-:S04]  /*2760*/  SHF.R.S32.HI R0, RZ, 0x1f, R0 ;  /* 0x0000001fff007819 */ /* 0x000fc80000011400 */
[----:B------:R-:W-:Y:S02]  /*2770*/  IADD3.X R4, R0, R7, R4, P2, P1 ;  /* 0x0000000700047210 */ /* 0x000fe400017e2404 */
[----:B------:R-:W-:-:S04]  /*2780*/  IADD3 R0, R181, 0x1800, RZ ;  /* 0x00001800b5007810 */ /* 0x000fc80007ffe0ff */
[----:B------:R-:W-:-:S05]  /*2790*/  SEL R0, R0, R181, !P0 ;  /* 0x000000b500007207 */ /* 0x000fca0004000000 */
[----:B------:R-:W-:Y:S02]  /*27a0*/  IMAD.SHL.U32 R3, R0, 0x2, RZ ;  /* 0x0000000200037824 */ /* 0x000fe400078e00ff */
[----:B------:R-:W3:Y:S01]  /*27b0*/  @P5 S2R R0, SR_TID.X ;  /* 0x0000000000005919 */ /* 0x000ee20000002100 */
[----:B--2---:R-:W-:Y:S01]  /*27c0*/  LOP3.LUT R232, R4, R220, RZ, 0x3c, !PT ;  /* 0x000000dc04e87212 */ /* 0x004fe200078e3cff */
[----:B------:R-:W-:Y:S02]  /*27d0*/  IMAD.MOV.U32 R4, RZ, RZ, c[0x0][0x22c] ;  /* 0x00008b00ff047624 */ /* 0x000fe400078e00ff */
[----:B---3--:R-:W-:-:S05]  /*27e0*/  @P5 IMAD.SHL.U32 R0, R0, 0x2, RZ ;  /* 0x0000000200005824 */ /* 0x008fca00078e00ff */
[----:B------:R-:W-:Y:S01]  /*27f0*/  @P5 LOP3.LUT R241, R241, 0x6, R0, 0xf8, !PT ;  /* 0x00000006f1f15812 */ /* 0x000fe200078ef800 */
[----:B------:R-:W-:-:S04]  /*2800*/  IMAD R0, R4, c[0x0][0x1c0], RZ ;  /* 0x0000700004007a24 */ /* 0x000fc800078e02ff */
[C---:B------:R-:W-:Y:S01]  /*2810*/  IMAD.SHL.U32 R245, R0.reuse, 0x10, RZ ;  /* 0x0000001000f57824 */ /* 0x040fe200078e00ff */
[----:B------:R-:W-:-:S04]  /*2820*/  SHF.L.U32 R217, R0, 0x3, RZ ;  /* 0x0000000300d97819 */ /* 0x000fc800000006ff */
[C---:B------:R-:W-:Y:S02]  /*2830*/  IADD3 R247, R245.reuse, 0x40, RZ ;  /* 0x00000040f5f77810 */ /* 0x040fe40007ffe0ff */
[----:B------:R-:W-:-:S03]  /*2840*/  IADD3 R248, R245, 0x20, RZ ;  /* 0x00000020f5f87810 */ /* 0x000fc60007ffe0ff */
[----:B------:R-:W-:Y:S01]  /*2850*/  IMAD.IADD R242, R217, 0x1, R247 ;  /* 0x00000001d9f27824 */ /* 0x000fe200078e02f7 */
[----:B------:R-:W-:Y:S01]  /*2860*/  IADD3 R4, R221, 0x32370b8f, RZ ;  /* 0x32370b8fdd047810 */ /* 0x000fe20007ffe0ff */
[----:B------:R-:W-:Y:S01]  /*2870*/  IMAD.IADD R243, R217, 0x1, R248 ;  /* 0x00000001d9f37824 */ /* 0x000fe200078e02f8 */
[C---:B------:R-:W-:Y:S02]  /*2880*/  IADD3 R4, R221.reuse, -0x56f99767, RZ ;  /* 0xa9066899dd047810 */ /* 0x040fe40007ffe0ff */
[----:B------:R-:W-:Y:S02]  /*2890*/  IADD3 R4, R221, 0x646e171e, RZ ;  /* 0x646e171edd047810 */ /* 0x000fe40007ffe0ff */
[----:B------:R-:W-:Y:S02]  /*28a0*/  IADD3 R4, R217, R242, RZ ;  /* 0x000000f2d9047210 */ /* 0x000fe40007ffe0ff */
[C---:B------:R-:W-:Y:S02]  /*28b0*/  IADD3 R5, R221.reuse, 0x76cf5d0a, RZ ;  /* 0x76cf5d0add057810 */ /* 0x040fe40007ffe0ff */
[----:B------:R-:W-:Y:S01]  /*28c0*/  IADD3 R5, R221, -0x126145ec, RZ ;  /* 0xed9eba14dd057810 */ /* 0x000fe20007ffe0ff */
[----:B------:R-:W-:Y:S01]  /*28d0*/  IMAD.IADD R5, R217, 0x1, R243 ;  /* 0x00000001d9057824 */ /* 0x000fe200078e02f3 */
[----:B------:R-:W-:-:S02]  /*28e0*/  IADD3 R231, R220, -0x61c88647, RZ ;  /* 0x9e3779b9dce77810 */ /* 0x000fc40007ffe0ff */
[C---:B------:R-:W-:Y:S02]  /*28f0*/  IADD3 R240, R220.reuse, 0x3c6ef372, RZ ;  /* 0x3c6ef372dcf07810 */ /* 0x040fe40007ffe0ff */
[C---:B------:R-:W-:Y:S02]  /*2900*/  IADD3 R230, R220.reuse, -0x255992d5, RZ ;  /* 0xdaa66d2bdce67810 */ /* 0x040fe40007ffe0ff */
[C---:B------:R-:W-:Y:S02]  /*2910*/  IADD3 R229, R220.reuse, 0x78dde6e4, RZ ;  /* 0x78dde6e4dce57810 */ /* 0x040fe40007ffe0ff */
[C---:B------:R-:W-:Y:S02]  /*2920*/  IADD3 R228, R220.reuse, 0x1715609d, RZ ;  /* 0x1715609ddce47810 */ /* 0x040fe40007ffe0ff */
[----:B------:R-:W-:Y:S01]  /*2930*/  IADD3 R226, R220, -0x4ab325aa, RZ ;  /* 0xb54cda56dce27810 */ /* 0x000fe20007ffe0ff */
[C---:B------:R-:W-:Y:S02]  /*2940*/  IMAD.IADD R220, R217.reuse, 0x1, R4 ;  /* 0x00000001d9dc7824 */ /* 0x040fe400078e0204 */
[----:B------:R-:W-:Y:S01]  /*2950*/  IMAD.IADD R223, R217, 0x1, R5 ;  /* 0x00000001d9df7824 */ /* 0x000fe200078e0205 */
[----:B------:R-:W-:Y:S01]  /*2960*/  IADD3 R227, R221, -0x4498517b, RZ ;  /* 0xbb67ae85dde37810 */ /* 0x000fe20007ffe0ff */
[----:B------:R-:W-:Y:S01]  /*2970*/  IMAD.WIDE.U32 R236, R22, -0x2daee0ad, RZ ;  /* 0xd2511f5316ec7825 */ /* 0x000fe200078e00ff */
[----:B------:R-:W-:-:S03]  /*2980*/  IADD3 R219, R217, R220, RZ ;  /* 0x000000dcd9db7210 */ /* 0x000fc60007ffe0ff */
[C---:B------:R-:W-:Y:S01]  /*2990*/  IMAD.IADD R222, R217.reuse, 0x1, R223 ;  /* 0x00000001d9de7824 */ /* 0x040fe200078e02df */
[----:B------:R-:W-:Y:S01]  /*29a0*/  LOP3.LUT R227, R236, R227, RZ, 0x3c, !PT ;  /* 0x000000e3ece37212 */ /* 0x000fe200078e3cff */
[----:B------:R-:W-:Y:S02]  /*29b0*/  IMAD R252, R0, 0x38, RZ ;  /* 0x0000003800fc7824 */ /* 0x000fe400078e02ff */
[C---:B------:R-:W-:Y:S02]  /*29c0*/  IMAD.IADD R225, R217.reuse, 0x1, R222 ;  /* 0x00000001d9e17824 */ /* 0x040fe400078e02de */
[----:B-1----:R-:W-:Y:S02]  /*29d0*/  IMAD.IADD R224, R217, 0x1, R219 ;  /* 0x00000001d9e07824 */ /* 0x002fe400078e02db */
.L_x_773:
[----:B------:R-:W0:Y:S01]  /*29e0*/  LDGDEPBAR ;  /* 0x00000000000079af */ /* 0x000e220000000000 */
[----:B------:R-:W-:Y:S01]  /*29f0*/  IMAD.IADD R0, R182, 0x1, R174 ;  /* 0x00000001b6007824 */ /* 0x000fe200078e02ae */
[----:B-----5:R-:W-:Y:S01]  /*2a00*/  FSETP.NEU.FTZ.AND P0, PT, R213, -INF , PT ;  /* 0xff800000d500780b */ /* 0x020fe20003f1d000 */
[----:B------:R-:W-:Y:S01]  /*2a10*/  ULDC.U8 UR4, c[0x0][0x2d8] ;  /* 0x0000b60000047ab9 */ /* 0x000fe20000000000 */
[----:B------:R-:W-:Y:S02]  /*2a20*/  FSETP.NEU.FTZ.AND P1, PT, R214, -INF , PT ;  /* 0xff800000d600780b */ /* 0x000fe40003f3d000 */
[----:B------:R-:W-:Y:S02]  /*2a30*/  FSETP.NEU.FTZ.AND P2, PT, R212, -INF , PT ;  /* 0xff800000d400780b */ /* 0x000fe40003f5d000 */
[C---:B------:R-:W-:Y:S02]  /*2a40*/  IADD3 R187, R221.reuse, 0x76cf5d0a, RZ ;  /* 0x76cf5d0addbb7810 */ /* 0x040fe40007ffe0ff */
[C---:B------:R-:W-:Y:S01]  /*2a50*/  IADD3 R186, R221.reuse, 0x32370b8f, RZ ;  /* 0x32370b8fddba7810 */ /* 0x040fe20007ffe0ff */
        /* <DEDUP_REMOVED lines=15> */
[----:B------:R-:W1:Y:S01]  /*2b50*/  LDSM.16.M88.4 R156, [R172+0xb000] ;  /* 0x00b00000ac9c783b */ /* 0x000e620000000200 */
[-C--:B---3--:R-:W-:Y:S07]  /*2b60*/  HMMA.16816.F32 R20, R32, R132.reuse, RZ ;  /* 0x000000842014723c */ /* 0x088fee00000018ff */
[----:B------:R-:W-:Y:S01]  /*2b70*/  LDSM.16.M88.4 R160, [R172+0xb400] ;  /* 0x00b40000aca0783b */ /* 0x000fe20000000200 */
        /* <DEDUP_REMOVED lines=10> */
[----:B------:R-:W-:Y:S07]  /*2c20*/  LDSM.16.M88.4 R140, [R173+0xb400] ;  /* 0x00b40000ad8c783b */ /* 0x000fee0000000200 */
[-C--:B--2---:R-:W-:Y:S08]  /*2c30*/  HMMA.16816.F32 R20, R136, R148.reuse, R20 ;  /* 0x000000948814723c */ /* 0x084ff00000001814 */
[C---:B------:R-:W-:Y:S08]  /*2c40*/  HMMA.16816.F32 R24, R144.reuse, R148, R24 ;  /* 0x000000949018723c */ /* 0x040ff00000001818 */
[-C--:B------:R-:W-:Y:S01]  /*2c50*/  HMMA.16816.F32 R28, R144, R150.reuse, R28 ;  /* 0x00000096901c723c */ /* 0x080fe2000000181c */
[----:B------:R-:W-:Y:S07]  /*2c60*/  LDSM.16.M88.4 R144, [R174+0x2000] ;  /* 0x00200000ae90783b */ /* 0x000fee0000000200 */
[----:B------:R-:W-:Y:S01]  /*2c70*/  HMMA.16816.F32 R32, R136, R150, R32 ;  /* 0x000000968820723c */ /* 0x000fe20000001820 */
[----:B------:R-:W1:Y:S07]  /*2c80*/  LDSM.16.M88.4 R136, [R0+0x1800] ;  /* 0x001800000088783b */ /* 0x000e6e0000000200 */
[-C--:B------:R-:W-:Y:S01]  /*2c90*/  HMMA.16816.F32 R4, R152, R156.reuse, R4 ;  /* 0x0000009c9804723c */ /* 0x080fe20000001804 */
[----:B------:R-:W2:Y:S07]  /*2ca0*/  LDSM.16.M88.4 R148, [R172+0xd000] ;  /* 0x00d00000ac94783b */ /* 0x000eae0000000200 */
[C---:B---3--:R-:W-:Y:S08]  /*2cb0*/  HMMA.16816.F32 R8, R132.reuse, R156, R8 ;  /* 0x0000009c8408723c */ /* 0x048ff00000001808 */
[-C--:B------:R-:W-:Y:S08]  /*2cc0*/  HMMA.16816.F32 R12, R132, R158.reuse, R12 ;  /* 0x0000009e840c723c */ /* 0x080ff0000000180c */
[C---:B------:R-:W-:Y:S01]  /*2cd0*/  HMMA.16816.F32 R16, R152.reuse, R158, R16 ;  /* 0x0000009e9810723c */ /* 0x040fe20000001810 */
[----:B------:R-:W-:Y:S07]  /*2ce0*/  LDSM.16.M88.4 R156, [R0+0x2000] ;  /* 0x00200000009c783b */ /* 0x000fee0000000200 */
[-C--:B------:R-:W-:Y:S08]  /*2cf0*/  HMMA.16816.F32 R20, R152, R160.reuse, R20 ;  /* 0x000000a09814723c */ /* 0x080ff00000001814 */
[C---:B------:R-:W-:Y:S08]  /*2d00*/  HMMA.16816.F32 R24, R132.reuse, R160, R24 ;  /* 0x000000a08418723c */ /* 0x040ff00000001818 */
[-C--:B------:R-:W-:Y:S01]  /*2d10*/  HMMA.16816.F32 R28, R132, R162.reuse, R28 ;  /* 0x000000a2841c723c */ /* 0x080fe2000000181c */
[----:B------:R-:W3:Y:S07]  /*2d20*/  LDSM.16.M88.4 R132, [R174+0x2800] ;  /* 0x00280000ae84783b */ /* 0x000eee0000000200 */
[----:B------:R-:W-:Y:S01]  /*2d30*/  HMMA.16816.F32 R32, R152, R162, R32 ;  /* 0x000000a29820723c */ /* 0x000fe20000001820 */
[----:B------:R-:W4:Y:S07]  /*2d40*/  LDSM.16.M88.4 R152, [R172+0xd400] ;  /* 0x00d40000ac98783b */ /* 0x000f2e0000000200 */
[-C--:B------:R-:W-:Y:S01]  /*2d50*/  HMMA.16816.F32 R4, R164, R168.reuse, R4 ;  /* 0x000000a8a404723c */ /* 0x080fe20000001804 */
[----:B------:R-:W2:Y:S07]  /*2d60*/  LDSM.16.M88.4 R160, [R173+0xd000] ;  /* 0x00d00000ada0783b */ /* 0x000eae0000000200 */
[C---:B-1----:R-:W-:Y:S07]  /*2d70*/  HMMA.16816.F32 R8, R136.reuse, R168, R8 ;  /* 0x000000a88808723c */ /* 0x042fee0000001808 */
[C---:B------:R-:W-:Y:S01]  /*2d80*/  IADD3 R169, R221.reuse, -0x56f99767, RZ ;  /* 0xa9066899dda97810 */ /* 0x040fe20007ffe0ff */
[-C--:B------:R-:W-:Y:S04]  /*2d90*/  HMMA.16816.F32 R12, R136, R170.reuse, R12 ;  /* 0x000000aa880c723c */ /* 0x080fe8000000180c */
[C---:B------:R-:W-:Y:S04]  /*2da0*/  IADD3 R168, R221.reuse, -0x126145ec, RZ ;  /* 0xed9eba14dda87810 */ /* 0x040fe80007ffe0ff */
[C---:B------:R-:W-:Y:S08]  /*2db0*/  HMMA.16816.F32 R16, R164.reuse, R170, R16 ;  /* 0x000000aaa410723c */ /* 0x040ff00000001810 */
[-C--:B------:R-:W-:Y:S08]  /*2dc0*/  HMMA.16816.F32 R20, R164, R140.reuse, R20 ;  /* 0x0000008ca414723c */ /* 0x080ff00000001814 */
[C---:B------:R-:W-:Y:S08]  /*2dd0*/  HMMA.16816.F32 R24, R136.reuse, R140, R24 ;  /* 0x0000008c8818723c */ /* 0x040ff00000001818 */
[-C--:B------:R-:W-:Y:S07]  /*2de0*/  HMMA.16816.F32 R28, R136, R142.reuse, R28 ;  /* 0x0000008e881c723c */ /* 0x080fee000000181c */
[----:B------:R-:W-:Y:S01]  /*2df0*/  IADD3 R139, R221, 0x646e171e, RZ ;  /* 0x646e171edd8b7810 */ /* 0x000fe20007ffe0ff */
[----:B------:R-:W-:Y:S04]  /*2e00*/  HMMA.16816.F32 R32, R164, R142, R32 ;  /* 0x0000008ea420723c */ /* 0x000fe80000001820 */
[----:B------:R-:W-:Y:S02]  /*2e10*/  FMUL.FTZ R138, R213, 1.4426950216293334961 ;  /* 0x3fb8aa3bd58a7820 */ /* 0x000fe40000410000 */
[----:B------:R-:W-:Y:S02]  /*2e20*/  FMUL.FTZ R137, R214, 1.4426950216293334961 ;  /* 0x3fb8aa3bd6897820 */ /* 0x000fe40000410000 */
[-C--:B--2---:R-:W-:Y:S05]  /*2e30*/  HMMA.16816.F32 R4, R144, R148.reuse, R4 ;  /* 0x000000949004723c */ /* 0x084fea0000001804 */
[----:B------:R-:W-:Y:S02]  /*2e40*/  FSEL R138, R138, RZ, P0 ;  /* 0x000000ff8a8a7208 */ /* 0x000fe40000000000 */
[----:B------:R-:W-:Y:S01]  /*2e50*/  FSEL R137, R137, RZ, P1 ;  /* 0x000000ff89897208 */ /* 0x000fe20000800000 */
[C---:B---3--:R-:W-:Y:S04]  /*2e60*/  HMMA.16816.F32 R8, R132.reuse, R148, R8 ;  /* 0x000000948408723c */ /* 0x048fe80000001808 */
[----:B------:R-:W-:Y:S04]  /*2e70*/  FSETP.NEU.FTZ.AND P1, PT, R209, -INF , PT ;  /* 0xff800000d100780b */ /* 0x000fe80003f3d000 */
[-C--:B------:R-:W-:Y:S08]  /*2e80*/  HMMA.16816.F32 R12, R132, R150.reuse, R12 ;  /* 0x00000096840c723c */ /* 0x080ff0000000180c */
[C---:B------:R-:W-:Y:S08]  /*2e90*/  HMMA.16816.F32 R16, R144.reuse, R150, R16 ;  /* 0x000000969010723c */ /* 0x040ff00000001810 */
[-C--:B----4-:R-:W-:Y:S08]  /*2ea0*/  HMMA.16816.F32 R20, R144, R152.reuse, R20 ;  /* 0x000000989014723c */ /* 0x090ff00000001814 */
[C---:B------:R-:W-:Y:S08]  /*2eb0*/  HMMA.16816.F32 R24, R132.reuse, R152, R24 ;  /* 0x000000988418723c */ /* 0x040ff00000001818 */
[-C--:B------:R-:W-:Y:S01]  /*2ec0*/  HMMA.16816.F32 R28, R132, R154.reuse, R28 ;  /* 0x0000009a841c723c */ /* 0x080fe2000000181c */
[----:B------:R1:W2:Y:S07]  /*2ed0*/  LDSM.16.M88.4 R132, [R0+0x2800] ;  /* 0x002800000084783b */ /* 0x0002ae0000000200 */
[----:B------:R-:W-:Y:S08]  /*2ee0*/  HMMA.16816.F32 R32, R144, R154, R32 ;  /* 0x0000009a9020723c */ /* 0x000ff00000001820 */
[-C--:B------:R-:W-:Y:S05]  /*2ef0*/  HMMA.16816.F32 R4, R156, R160.reuse, R4 ;  /* 0x000000a09c04723c */ /* 0x080fea0000001804 */
[----:B-1----:R-:W-:Y:S05]  /*2f00*/  @P5 IMAD R0, R233, 0x80, R241 ;  /* 0x00000080e9005824 */ /* 0x002fea00078e02f1 */
[CC--:B------:R-:W-:Y:S02]  /*2f10*/  @P5 ISETP.GE.AND P6, PT, R0.reuse, R195.reuse, PT ;  /* 0x000000c30000520c */ /* 0x0c0fe40003fc6270 */
[----:B------:R-:W-:Y:S04]  /*2f20*/  @P5 IADD3 R136, R0, 0x1, RZ ;  /* 0x0000000100885810 */ /* 0x000fe80007ffe0ff */
[-C--:B------:R-:W-:Y:S01]  /*2f30*/  @P5 ISETP.GE.AND P0, PT, R136, R195.reuse, PT ;  /* 0x000000c38800520c */ /* 0x080fe20003f06270 */
[----:B------:R-:W-:Y:S07]  /*2f40*/  FMUL.FTZ R136, R209, 1.4426950216293334961 ;  /* 0x3fb8aa3bd1887820 */ /* 0x000fee0000410000 */
[----:B------:R-:W-:Y:S01]  /*2f50*/  @P5 FSEL R6, R6, -INF , !P6 ;  /* 0xff80000006065808 */ /* 0x000fe20007000000 */
[C---:B--2---:R-:W-:Y:S04]  /*2f60*/  HMMA.16816.F32 R8, R132.reuse, R160, R8 ;  /* 0x000000a08408723c */ /* 0x044fe80000001808 */
[----:B------:R-:W-:Y:S01]  /*2f70*/  FSEL R136, R136, RZ, P1 ;  /* 0x000000ff88887208 */ /* 0x000fe20000800000 */
[--C-:B------:R-:W-:Y:S01]  /*2f80*/  FFMA.FTZ R6, R6, c[0x0][0x23c], -R137.reuse ;  /* 0x00008f0006067a23 */ /* 0x100fe20000010889 */
[----:B------:R-:W-:Y:S02]  /*2f90*/  @P5 FSEL R5, R5, -INF , !P0 ;  /* 0xff80000005055808 */ /* 0x000fe40004000000 */
[----:B------:R-:W-:Y:S01]  /*2fa0*/  @P5 FSEL R4, R4, -INF , !P6 ;  /* 0xff80000004045808 */ /* 0x000fe20007000000 */
[-C--:B------:R-:W-:Y:S01]  /*2fb0*/  HMMA.16816.F32 R12, R132, R162.reuse, R12 ;  /* 0x000000a2840c723c */ /* 0x080fe2000000180c */
[----:B------:R1:W-:Y:S02]  /*2fc0*/  MUFU.EX2 R171, R6 ;  /* 0x0000000600ab7308 */ /* 0x0003e40000000800 */
[----:B------:R-:W-:Y:S01]  /*2fd0*/  @P5 FSEL R7, R7, -INF , !P0 ;  /* 0xff80000007075808 */ /* 0x000fe20004000000 */
[--C-:B------:R-:W-:Y:S02]  /*2fe0*/  FFMA.FTZ R5, R5, c[0x0][0x23c], -R138.reuse ;  /* 0x00008f0005057a23 */ /* 0x100fe4000001088a */
[----:B------:R-:W-:Y:S02]  /*2ff0*/  FFMA.FTZ R4, R4, c[0x0][0x23c], -R138 ;  /* 0x00008f0004047a23 */ /* 0x000fe4000001088a */
[----:B------:R-:W-:Y:S01]  /*3000*/  FFMA.FTZ R7, R7, c[0x0][0x23c], -R137 ;  /* 0x00008f0007077a23 */ /* 0x000fe20000010889 */
[C---:B------:R-:W-:Y:S02]  /*3010*/  HMMA.16816.F32 R16, R156.reuse, R162, R16 ;  /* 0x000000a29c10723c */ /* 0x040fe40000001810 */
[----:B------:R2:W3:Y:S04]  /*3020*/  MUFU.EX2 R184, R5 ;  /* 0x0000000500b87308 */ /* 0x0004e80000000800 */
[----:B------:R-:W-:Y:S02]  /*3030*/  @P5 FSEL R8, R8, -INF , !P6 ;  /* 0xff80000008085808 */ /* 0x000fe40007000000 */
[----:B------:R-:W-:Y:S04]  /*3040*/  @P5 FSEL R9, R9, -INF , !P0 ;  /* 0xff80000009095808 */ /* 0x000fe80004000000 */
[----:B------:R-:W-:Y:S01]  /*3050*/  @P5 FSEL R10, R10, -INF , !P6 ;  /* 0xff8000000a0a5808 */ /* 0x000fe20007000000 */
[--C-:B------:R-:W-:Y:S01]  /*3060*/  FFMA.FTZ R8, R8, c[0x0][0x23c], -R136.reuse ;  /* 0x00008f0008087a23 */ /* 0x100fe20000010888 */
[----:B------:R-:W-:Y:S01]  /*3070*/  @P5 FSEL R11, R11, -INF , !P0 ;  /* 0xff8000000b0b5808 */ /* 0x000fe20004000000 */
[----:B------:R4:W3:Y:S01]  /*3080*/  MUFU.EX2 R185, R4 ;  /* 0x0000000400b97308 */ /* 0x0008e20000000800 */
[----:B-1----:R-:W-:Y:S02]  /*3090*/  FMUL.FTZ R6, R212, 1.4426950216293334961 ;  /* 0x3fb8aa3bd4067820 */ /* 0x002fe40000410000 */
[----:B------:R-:W-:Y:S07]  /*30a0*/  FFMA.FTZ R9, R9, c[0x0][0x23c], -R136 ;  /* 0x00008f0009097a23 */ /* 0x000fee0000010888 */
[----:B------:R1:W-:Y:S01]  /*30b0*/  MUFU.EX2 R193, R8 ;  /* 0x0000000800c17308 */ /* 0x0003e20000000800 */
[C---:B--2---:R-:W-:Y:S04]  /*30c0*/  @P5 IADD3 R5, R0.reuse, 0x9, RZ ;  /* 0x0000000900055810 */ /* 0x044fe80007ffe0ff */
[-C--:B------:R-:W-:Y:S02]  /*30d0*/  @P5 ISETP.GE.AND P3, PT, R5, R195.reuse, PT ;  /* 0x000000c30500520c */ /* 0x080fe40003f66270 */
[C---:B------:R-:W-:Y:S02]  /*30e0*/  @P5 IADD3 R5, R0.reuse, 0x10, RZ ;  /* 0x0000001000055810 */ /* 0x040fe40007ffe0ff */
[----:B------:R-:W-:Y:S01]  /*30f0*/  @P5 FSEL R13, R13, -INF , !P3 ;  /* 0xff8000000d0d5808 */ /* 0x000fe20005800000 */
[----:B------:R2:W2:Y:S01]  /*3100*/  MUFU.EX2 R190, R7 ;  /* 0x0000000700be7308 */ /* 0x0004a20000000800 */
[----:B------:R-:W-:Y:S01]  /*3110*/  @P5 ISETP.GE.AND P1, PT, R5, R195, PT ;  /* 0x000000c30500520c */ /* 0x000fe20003f26270 */
[----:B------:R-:W-:Y:S01]  /*3120*/  IMAD R5, R233, 0x4, R244 ;  /* 0x00000004e9057824 */ /* 0x000fe200078e02f4 */
[----:B------:R-:W-:Y:S01]  /*3130*/  @P5 FSEL R15, R15, -INF , !P3 ;  /* 0xff8000000f0f5808 */ /* 0x000fe20005800000 */
[----:B------:R-:W-:Y:S01]  /*3140*/  FFMA.FTZ R13, R13, c[0x0][0x23c], -R136 ;  /* 0x00008f000d0d7a23 */ /* 0x000fe20000010888 */
[----:B----4-:R-:W-:Y:S02]  /*3150*/  @P5 IADD3 R4, R0, 0x8, RZ ;  /* 0x0000000800045810 */ /* 0x010fe40007ffe0ff */
[----:B------:R-:W-:Y:S02]  /*3160*/  LOP3.LUT R5, R237, R221, R5, 0x96, !PT ;  /* 0x000000dded057212 */ /* 0x000fe400078e9605 */
[-C--:B------:R-:W-:Y:S01]  /*3170*/  @P5 ISETP.GE.AND P4, PT, R4, R195.reuse, PT ;  /* 0x000000c30400520c */ /* 0x080fe20003f86270 */
[----:B------:R4:W3:Y:S01]  /*3180*/  MUFU.EX2 R191, R9 ;  /* 0x0000000900bf7308 */ /* 0x0008e20000000800 */
[----:B------:R-:W-:Y:S01]  /*3190*/  @P5 FSEL R17, R17, -INF , !P3 ;  /* 0xff80000011115808 */ /* 0x000fe20005800000 */
[----:B------:R-:W-:Y:S01]  /*31a0*/  IMAD R4, R196, 0x4, R246 ;  /* 0x00000004c4047824 */ /* 0x000fe200078e02f6 */
[----:B------:R-:W-:Y:S02]  /*31b0*/  @P5 FSEL R12, R12, -INF , !P4 ;  /* 0xff8000000c0c5808 */ /* 0x000fe40006000000 */
[----:B-1----:R-:W-:Y:S01]  /*31c0*/  FSEL R8, R6, RZ, P2 ;  /* 0x000000ff06087208 */ /* 0x002fe20001000000 */
[----:B------:R-:W-:Y:S01]  /*31d0*/  FFMA.FTZ R17, R17, c[0x0][0x23c], -R138 ;  /* 0x00008f0011117a23 */ /* 0x000fe2000001088a */
[----:B------:R-:W-:Y:S01]  /*31e0*/  IADD3 R6, R4, 0x2, RZ ;  /* 0x0000000204067810 */ /* 0x000fe20007ffe0ff */
[----:B------:R-:W-:Y:S01]  /*31f0*/  FFMA.FTZ R12, R12, c[0x0][0x23c], -R136 ;  /* 0x00008f000c0c7a23 */ /* 0x000fe20000010888 */
[----:B------:R-:W-:Y:S01]  /*3200*/  @P5 FSEL R14, R14, -INF , !P4 ;  /* 0xff8000000e0e5808 */ /* 0x000fe20006000000 */
[--C-:B------:R-:W-:Y:S01]  /*3210*/  FFMA.FTZ R10, R10, c[0x0][0x23c], -R8.reuse ;  /* 0x00008f000a0a7a23 */ /* 0x100fe20000010808 */
[----:B------:R-:W-:Y:S01]  /*3220*/  @P5 FSEL R18, R18, -INF , !P4 ;  /* 0xff80000012125808 */ /* 0x000fe20006000000 */
[--C-:B------:R-:W-:Y:S01]  /*3230*/  FFMA.FTZ R11, R11, c[0x0][0x23c], -R8.reuse ;  /* 0x00008f000b0b7a23 */ /* 0x100fe20000010808 */
[----:B------:R-:W-:Y:S01]  /*3240*/  @P5 FSEL R16, R16, -INF , !P4 ;  /* 0xff80000010105808 */ /* 0x000fe20006000000 */
[----:B------:R1:W1:Y:S01]  /*3250*/  MUFU.EX2 R194, R10 ;  /* 0x0000000a00c27308 */ /* 0x0002620000000800 */
[----:B--2---:R-:W-:Y:S01]  /*3260*/  @P5 IADD3 R7, R0, 0x11, RZ ;  /* 0x0000001100075810 */ /* 0x004fe20007ffe0ff */
[----:B------:R-:W-:Y:S01]  /*3270*/  IMAD.WIDE.U32 R142, R4, -0x326172a9, RZ ;  /* 0xcd9e8d57048e7825 */ /* 0x000fe200078e00ff */
[----:B------:R-:W-:Y:S02]  /*3280*/  @P5 FSEL R19, R19, -INF , !P3 ;  /* 0xff80000013135808 */ /* 0x000fe40005800000 */
[----:B------:R-:W-:Y:S01]  /*3290*/  @P5 ISETP.GE.AND P6, PT, R7, R195, PT ;  /* 0x000000c30700520c */ /* 0x000fe20003fc6270 */
[----:B------:R-:W-:Y:S01]  /*32a0*/  IMAD.WIDE.U32 R4, R5, -0x326172a9, RZ ;  /* 0xcd9e8d5705047825 */ /* 0x000fe200078e00ff */
[----:B------:R-:W-:Y:S03]  /*32b0*/  LOP3.LUT R140, R143, R232, RZ, 0x3c, !PT ;  /* 0x000000e88f8c7212 */ /* 0x000fe600078e3cff */
[----:B------:R2:W2:Y:S01]  /*32c0*/  MUFU.EX2 R192, R11 ;  /* 0x0000000b00c07308 */ /* 0x0004a20000000800 */
[----:B----4-:R-:W-:Y:S01]  /*32d0*/  LOP3.LUT R9, R4, R240, RZ, 0x3c, !PT ;  /* 0x000000f004097212 */ /* 0x010fe200078e3cff */
[----:B------:R-:W-:Y:S04]  /*32e0*/  IMAD.WIDE.U32 R6, R6, -0x326172a9, RZ ;  /* 0xcd9e8d5706067825 */ /* 0x000fe800078e00ff */
[----:B------:R-:W-:Y:S01]  /*32f0*/  IMAD.WIDE.U32 R140, R140, -0x2daee0ad, RZ ;  /* 0xd2511f538c8c7825 */ /* 0x000fe200078e00ff */
[----:B------:R-:W-:Y:S02]  /*3300*/  LOP3.LUT R4, R7, R232, RZ, 0x3c, !PT ;  /* 0x000000e807047212 */ /* 0x000fe400078e3cff */
[--C-:B------:R-:W-:Y:S01]  /*3310*/  LOP3.LUT R148, R5, R6, R231.reuse, 0x96, !PT ;  /* 0x0000000605947212 */ /* 0x100fe200078e96e7 */
[--C-:B------:R-:W-:Y:S01]  /*3320*/  FFMA.FTZ R15, R15, c[0x0][0x23c], -R8.reuse ;  /* 0x00008f000f0f7a23 */ /* 0x100fe20000010808 */
[----:B------:R-:W-:Y:S01]  /*3330*/  LOP3.LUT R143, R227, R141, RZ, 0x3c, !PT ;  /* 0x0000008de38f7212 */ /* 0x000fe200078e3cff */
[----:B------:R-:W-:Y:S01]  /*3340*/  FFMA.FTZ R14, R14, c[0x0][0x23c], -R8 ;  /* 0x00008f000e0e7a23 */ /* 0x000fe20000010808 */
[----:B------:R-:W4:Y:S01]  /*3350*/  MUFU.EX2 R189, R12 ;  /* 0x0000000c00bd7308 */ /* 0x000f220000000800 */
[----:B-1----:R-:W-:Y:S01]  /*3360*/  LOP3.LUT R10, R5, R142, R231, 0x96, !PT ;  /* 0x0000008e050a7212 */ /* 0x002fe200078e96e7 */
[----:B------:R-:W-:Y:S04]  /*3370*/  IMAD.WIDE.U32 R4, R4, -0x2daee0ad, RZ ;  /* 0xd2511f5304047825 */ /* 0x000fe800078e00ff */
[----:B------:R-:W-:Y:S01]  /*3380*/  IMAD.WIDE.U32 R6, R10, -0x2daee0ad, RZ ;  /* 0xd2511f530a067825 */ /* 0x000fe200078e00ff */
[----:B------:R-:W-:Y:S03]  /*3390*/  LOP3.LUT R10, R227, R5, RZ, 0x3c, !PT ;  /* 0x00000005e30a7212 */ /* 0x000fe600078e3cff */
[----:B------:R-:W-:Y:S01]  /*33a0*/  IMAD.WIDE.U32 R148, R148, -0x2daee0ad, RZ ;  /* 0xd2511f5394947825 */ /* 0x000fe200078e00ff */
[--C-:B------:R-:W-:Y:S01]  /*33b0*/  LOP3.LUT R140, R7, R140, R187.reuse, 0x96, !PT ;  /* 0x0000008c078c7212 */ /* 0x100fe200078e96bb */
[----:B------:R-:W-:Y:S02]  /*33c0*/  MUFU.EX2 R188, R14 ;  /* 0x0000000e00bc7308 */ /* 0x000fe40000000800 */
[----:B------:R-:W-:Y:S01]  /*33d0*/  IMAD.WIDE.U32 R142, R143, -0x326172a9, RZ ;  /* 0xcd9e8d578f8e7825 */ /* 0x000fe200078e00ff */
[----:B------:R-:W-:Y:S03]  /*33e0*/  LOP3.LUT R144, R149, R4, R187, 0x96, !PT ;  /* 0x0000000495907212 */ /* 0x000fe600078e96bb */
[----:B--2---:R-:W-:Y:S01]  /*33f0*/  IMAD.WIDE.U32 R10, R10, -0x326172a9, RZ ;  /* 0xcd9e8d570a0a7825 */ /* 0x004fe200078e00ff */
[C---:B------:R-:W-:Y:S03]  /*3400*/  LOP3.LUT R152, R9.reuse, R143, RZ, 0x3c, !PT ;  /* 0x0000008f09987212 */ /* 0x040fe600078e3cff */
[----:B------:R1:W2:Y:S01]  /*3410*/  MUFU.EX2 R187, R13 ;  /* 0x0000000d00bb7308 */ /* 0x0002a20000000800 */
[----:B------:R-:W-:Y:S01]  /*3420*/  IMAD.WIDE.U32 R140, R140, -0x326172a9, RZ ;  /* 0xcd9e8d578c8c7825 */ /* 0x000fe200078e00ff */
[----:B------:R-:W-:Y:S02]  /*3430*/  LOP3.LUT R143, R9, R11, RZ, 0x3c, !PT ;  /* 0x0000000b098f7212 */ /* 0x000fe400078e3cff */
[----:B------:R-:W-:Y:S01]  /*3440*/  @P5 IADD3 R9, R0, 0x18, RZ ;  /* 0x0000001800095810 */ /* 0x000fe20007ffe0ff */
[----:B------:R-:W-:Y:S01]  /*3450*/  IMAD.WIDE.U32 R152, R152, -0x2daee0ad, RZ ;  /* 0xd2511f5398987825 */ /* 0x000fe200078e00ff */
[----:B------:R-:W-:Y:S02]  /*3460*/  LOP3.LUT R11, R141, R142, R230, 0x96, !PT ;  /* 0x0000008e8d0b7212 */ /* 0x000fe400078e96e6 */
[-C--:B------:R-:W-:Y:S01]  /*3470*/  @P5 ISETP.GE.AND P2, PT, R9, R195.reuse, PT ;  /* 0x000000c30900520c */ /* 0x080fe20003f46270 */
[----:B------:R-:W-:Y:S01]  /*3480*/  IMAD.WIDE.U32 R142, R143, -0x2daee0ad, RZ ;  /* 0xd2511f538f8e7825 */ /* 0x000fe200078e00ff */
[--C-:B------:R-:W-:Y:S02]  /*3490*/  LOP3.LUT R146, R153, R6, R186.reuse, 0x96, !PT ;  /* 0x0000000699927212 */ /* 0x100fe400078e96ba */
[----:B------:R-:W2:Y:S01]  /*34a0*/  LDSM.16.M88.4 R4, [R173+0xd400] ;  /* 0x00d40000ad04783b */ /* 0x000ea20000000200 */
[----:B------:R-:W-:Y:S01]  /*34b0*/  IMAD.WIDE.U32 R144, R144, -0x326172a9, RZ ;  /* 0xcd9e8d5790907825 */ /* 0x000fe200078e00ff */
[----:B------:R-:W-:Y:S02]  /*34c0*/  LOP3.LUT R148, R143, R148, R186, 0x96, !PT ;  /* 0x000000948f947212 */ /* 0x000fe400078e96ba */
[----:B------:R3:W2:Y:S01]  /*34d0*/  MUFU.EX2 R186, R15 ;  /* 0x0000000f00ba7308 */ /* 0x0006a20000000800 */
[----:B------:R-:W-:Y:S01]  /*34e0*/  IMAD.WIDE.U32 R146, R146, -0x326172a9, RZ ;  /* 0xcd9e8d5792927825 */ /* 0x000fe200078e00ff */
[----:B------:R-:W-:Y:S03]  /*34f0*/  @P5 IADD3 R0, R0, 0x19, RZ ;  /* 0x0000001900005810 */ /* 0x000fe60007ffe0ff */
[----:B------:R-:W-:Y:S01]  /*3500*/  IMAD.WIDE.U32 R148, R148, -0x326172a9, RZ ;  /* 0xcd9e8d5794947825 */ /* 0x000fe200078e00ff */
[--C-:B------:R-:W-:Y:S02]  /*3510*/  LOP3.LUT R150, R147, R140, R229.reuse, 0x96, !PT ;  /* 0x0000008c93967212 */ /* 0x100fe400078e96e5 */
[----:B-1----:R-:W-:Y:S01]  /*3520*/  LOP3.LUT R13, R145, R10, R230, 0x96, !PT ;  /* 0x0000000a910d7212 */ /* 0x002fe200078e96e6 */
[----:B------:R-:W-:Y:S01]  /*3530*/  IMAD.WIDE.U32 R10, R11, -0x2daee0ad, RZ ;  /* 0xd2511f530b0a7825 */ /* 0x000fe200078e00ff */
[----:B------:R-:W-:Y:S02]  /*3540*/  LOP3.LUT R143, R149, R144, R229, 0x96, !PT ;  /* 0x00000090958f7212 */ /* 0x000fe400078e96e5 */
[----:B------:R-:W-:Y:S01]  /*3550*/  @P5 ISETP.GE.AND P3, PT, R0, R195, PT ;  /* 0x000000c30000520c */ /* 0x000fe20003f66270 */
[----:B------:R-:W-:Y:S01]  /*3560*/  IMAD.WIDE.U32 R150, R150, -0x2daee0ad, RZ ;  /* 0xd2511f5396967825 */ /* 0x000fe200078e00ff */
[--C-:B------:R-:W-:Y:S03]  /*3570*/  LOP3.LUT R12, R11, R152, R168.reuse, 0x96, !PT ;  /* 0x000000980b0c7212 */ /* 0x100fe600078e96a8 */
[----:B------:R-:W-:Y:S01]  /*3580*/  FFMA.FTZ R18, R18, c[0x0][0x23c], -R137 ;  /* 0x00008f0012127a23 */ /* 0x000fe20000010889 */
[----:B------:R-:W-:Y:S01]  /*3590*/  LOP3.LUT R140, R151, R10, R169, 0x96, !PT ;  /* 0x0000000a978c7212 */ /* 0x000fe200078e96a9 */
[----:B------:R-:W-:Y:S04]  /*35a0*/  IMAD.WIDE.U32 R10, R13, -0x2daee0ad, RZ ;  /* 0xd2511f530d0a7825 */ /* 0x000fe800078e00ff */
[----:B------:R-:W-:Y:S01]  /*35b0*/  IMAD.WIDE.U32 R140, R140, -0x326172a9, RZ ;  /* 0xcd9e8d578c8c7825 */ /* 0x000fe200078e00ff */
[----:B---3--:R-:W-:Y:S02]  /*35c0*/  LOP3.LUT R15, R11, R142, R168, 0x96, !PT ;  /* 0x0000008e0b0f7212 */ /* 0x008fe400078e96a8 */
[----:B------:R1:W-:Y:S01]  /*35d0*/  MUFU.EX2 R168, R17 ;  /* 0x0000001100a87308 */ /* 0x0003e20000000800 */
[----:B------:R-:W-:Y:S04]  /*35e0*/  IMAD.WIDE.U32 R12, R12, -0x326172a9, RZ ;  /* 0xcd9e8d570c0c7825 */ /* 0x000fe800078e00ff */
[----:B------:R-:W-:Y:S01]  /*35f0*/  IMAD.WIDE.U32 R142, R143, -0x2daee0ad, RZ ;  /* 0xd2511f538f8e7825 */ /* 0x000fe200078e00ff */
[----:B------:R-:W-:Y:S02]  /*3600*/  LOP3.LUT R9, R141, R12, R226, 0x96, !PT ;  /* 0x0000000c8d097212 */ /* 0x000fe400078e96e2 */
[----:B------:R-:W-:Y:S01]  /*3610*/  LOP3.LUT R14, R13, R146, R228, 0x96, !PT ;  /* 0x000000920d0e7212 */ /* 0x000fe200078e96e4 */
[----:B------:R-:W-:Y:S01]  /*3620*/  FFMA.FTZ R16, R16, c[0x0][0x23c], -R138 ;  /* 0x00008f0010107a23 */ /* 0x000fe2000001088a */
[-C--:B--2---:R-:W-:Y:S03]  /*3630*/  HMMA.16816.F32 R20, R156, R4.reuse, R20 ;  /* 0x000000049c14723c */ /* 0x084fe60000001814 */
[----:B------:R-:W-:Y:S01]  /*3640*/  LOP3.LUT R11, R9, 0xffff, RZ, 0xc0, !PT ;  /* 0x0000ffff090b7812 */ /* 0x000fe200078ec0ff */
[----:B------:R-:W-:Y:S01]  /*3650*/  FFMA.FTZ R19, R19, c[0x0][0x23c], -R137 ;  /* 0x00008f0013137a23 */ /* 0x000fe20000010889 */
[----:B------:R-:W-:Y:S01]  /*3660*/  LOP3.LUT R12, R143, R10, R169, 0x96, !PT ;  /* 0x0000000a8f0c7212 */ /* 0x000fe200078e96a9 */
[----:B------:R-:W2:Y:S01]  /*3670*/  MUFU.EX2 R170, R16 ;  /* 0x0000001000aa7308 */ /* 0x000ea20000000800 */
[----:B------:R-:W-:Y:S01]  /*3680*/  SHF.R.U32.HI R10, RZ, 0x8, R11 ;  /* 0x00000008ff0a7819 */ /* 0x000fe2000001160b */
[C---:B------:R-:W-:Y:S04]  /*3690*/  HMMA.16816.F32 R24, R132.reuse, R4, R24 ;  /* 0x000000048418723c */ /* 0x040fe80000001818 */
[----:B------:R-:W-:Y:S01]  /*36a0*/  LOP3.LUT R10, R10, 0xffff, RZ, 0xc0, !PT ;  /* 0x0000ffff0a0a7812 */ /* 0x000fe200078ec0ff */
[----:B------:R-:W-:Y:S01]  /*36b0*/  IMAD.WIDE.U32 R12, R12, -0x326172a9, RZ ;  /* 0xcd9e8d570c0c7825 */ /* 0x000fe200078e00ff */
[----:B------:R-:W-:Y:S02]  /*36c0*/  LOP3.LUT R11, R9, 0xff, RZ, 0xc0, !PT ;  /* 0x000000ff090b7812 */ /* 0x000fe400078ec0ff */
[-C--:B------:R-:W-:Y:S01]  /*36d0*/  HMMA.16816.F32 R28, R132, R6.reuse, R28 ;  /* 0x00000006841c723c */ /* 0x080fe2000000181c */
[----:B------:R3:W-:Y:S02]  /*36e0*/  MUFU.EX2 R169, R18 ;  /* 0x0000001200a97308 */ /* 0x0007e40000000800 */
[----:B------:R-:W-:Y:S02]  /*36f0*/  ISETP.LE.U32.AND P4, PT, R10, UR4, PT ;  /* 0x000000040a007c0c */ /* 0x000fe4000bf83070 */
[----:B------:R-:W-:Y:S01]  /*3700*/  ISETP.LE.U32.AND P0, PT, R11, UR4, PT ;  /* 0x000000040b007c0c */ /* 0x000fe2000bf03070 */
[----:B------:R-:W-:Y:S01]  /*3710*/  IMAD.WIDE.U32 R10, R15, -0x326172a9, RZ ;  /* 0xcd9e8d570f0a7825 */ /* 0x000fe200078e00ff */
[--C-:B-1----:R-:W-:Y:S01]  /*3720*/  SHF.R.U32.HI R17, RZ, 0x10, R9.reuse ;  /* 0x00000010ff117819 */ /* 0x102fe20000011609 */
[----:B------:R-:W-:Y:S03]  /*3730*/  HMMA.16816.F32 R32, R156, R6, R32 ;  /* 0x000000069c20723c */ /* 0x000fe60000001820 */
[----:B------:R1:W1:Y:S01]  /*3740*/  MUFU.EX2 R167, R19 ;  /* 0x0000001300a77308 */ /* 0x0002620000000800 */
[----:B------:R-:W-:Y:S01]  /*3750*/  SHF.R.U32.HI R9, RZ, 0x18, R9 ;  /* 0x00000018ff097819 */ /* 0x000fe20000011609 */
[----:B------:R-:W-:Y:S01]  /*3760*/  IMAD.WIDE.U32 R14, R14, -0x2daee0ad, RZ ;  /* 0xd2511f530e0e7825 */ /* 0x000fe200078e00ff */
[----:B------:R-:W-:Y:S02]  /*3770*/  LOP3.LUT R0, R13, R10, R226, 0x96, !PT ;  /* 0x0000000a0d007212 */ /* 0x000fe400078e96e2 */
[----:B------:R-:W-:Y:S01]  /*3780*/  LOP3.LUT R148, R11, R148, R228, 0x96, !PT ;  /* 0x000000940b947212 */ /* 0x000fe200078e96e4 */
[----:B------:R-:W-:Y:S01]  /*3790*/  @!P4 FADD.FTZ R184, -R184, -RZ ;  /* 0x800000ffb8b8c221 */ /* 0x000fe20000010100 */
[----:B------:R-:W-:Y:S02]  /*37a0*/  ISETP.LE.U32.AND P4, PT, R9, UR4, PT ;  /* 0x0000000409007c0c */ /* 0x000fe4000bf83070 */
[----:B------:R-:W-:Y:S01]  /*37b0*/  LOP3.LUT R11, R17, 0xff, RZ, 0xc0, !PT ;  /* 0x000000ff110b7812 */ /* 0x000fe200078ec0ff */
[----:B------:R-:W-:Y:S01]  /*37c0*/  @!P0 FADD.FTZ R185, -R185, -RZ ;  /* 0x800000ffb9b98221 */ /* 0x000fe20000010100 */
[----:B------:R-:W-:Y:S02]  /*37d0*/  LOP3.LUT R17, R0, 0xffff, RZ, 0xc0, !PT ;  /* 0x0000ffff00117812 */ /* 0x000fe400078ec0ff */
[----:B------:R-:W-:Y:S01]  /*37e0*/  ISETP.LE.U32.AND P0, PT, R11, UR4, PT ;  /* 0x000000040b007c0c */ /* 0x000fe2000bf03070 */
[----:B------:R-:W-:Y:S01]  /*37f0*/  IMAD.WIDE.U32 R10, R148, -0x2daee0ad, RZ ;  /* 0xd2511f53940a7825 */ /* 0x000fe200078e00ff */
[----:B------:R-:W-:Y:S02]  /*3800*/  SHF.R.U32.HI R17, RZ, 0x8, R17 ;  /* 0x00000008ff117819 */ /* 0x000fe40000011611 */
[----:B---3--:R-:W-:Y:S02]  /*3810*/  LOP3.LUT R18, R0, 0xff, RZ, 0xc0, !PT ;  /* 0x000000ff00127812 */ /* 0x008fe400078ec0ff */
[----:B------:R-:W-:Y:S01]  /*3820*/  LOP3.LUT R17, R17, 0xffff, RZ, 0xc0, !PT ;  /* 0x0000ffff11117812 */ /* 0x000fe200078ec0ff */
[----:B------:R-:W-:Y:S01]  /*3830*/  @!P4 FADD.FTZ R190, -R190, -RZ ;  /* 0x800000ffbebec221 */ /* 0x000fe20000010100 */
[----:B------:R-:W-:Y:S02]  /*3840*/  @P5 FSEL R20, R20, -INF , !P1 ;  /* 0xff80000014145808 */ /* 0x000fe40004800000 */
[----:B------:R-:W-:Y:S02]  /*3850*/  ISETP.LE.U32.AND P4, PT, R17, UR4, PT ;  /* 0x0000000411007c0c */ /* 0x000fe4000bf83070 */
[----:B------:R-:W-:Y:S01]  /*3860*/  @P5 FSEL R21, R21, -INF , !P6 ;  /* 0xff80000015155808 */ /* 0x000fe20007000000 */
[----:B------:R-:W-:Y:S01]  /*3870*/  @!P0 FADD.FTZ R171, -R171, -RZ ;  /* 0x800000ffabab8221 */ /* 0x000fe20000010100 */
[----:B------:R-:W-:Y:S01]  /*3880*/  ISETP.LE.U32.AND P0, PT, R18, UR4, PT ;  /* 0x0000000412007c0c */ /* 0x000fe2000bf03070 */
[----:B------:R-:W-:Y:S01]  /*3890*/  FFMA.FTZ R20, R20, c[0x0][0x23c], -R138 ;  /* 0x00008f0014147a23 */ /* 0x000fe2000001088a */
[----:B------:R-:W-:Y:S01]  /*38a0*/  SHF.R.U32.HI R4, RZ, 0x10, R0 ;  /* 0x00000010ff047819 */ /* 0x000fe20000011600 */
[----:B------:R-:W-:Y:S01]  /*38b0*/  FFMA.FTZ R21, R21, c[0x0][0x23c], -R138 ;  /* 0x00008f0015157a23 */ /* 0x000fe2000001088a */
[----:B------:R-:W-:Y:S01]  /*38c0*/  SHF.R.U32.HI R0, RZ, 0x18, R0 ;  /* 0x00000018ff007819 */ /* 0x000fe20000011600 */
[----:B------:R3:W2:Y:S01]  /*38d0*/  MUFU.EX2 R165, R20 ;  /* 0x0000001400a57308 */ /* 0x0006a20000000800 */
[----:B------:R-:W-:Y:S02]  /*38e0*/  LOP3.LUT R4, R4, 0xff, RZ, 0xc0, !PT ;  /* 0x000000ff04047812 */ /* 0x000fe400078ec0ff */
[--C-:B------:R-:W-:Y:S01]  /*38f0*/  LOP3.LUT R16, R15, R150, R139.reuse, 0x96, !PT ;  /* 0x000000960f107212 */ /* 0x100fe200078e968b */
[----:B------:R-:W-:Y:S01]  /*3900*/  @!P4 FADD.FTZ R191, -R191, -RZ ;  /* 0x800000ffbfbfc221 */ /* 0x000fe20000010100 */
[----:B------:R-:W-:Y:S02]  /*3910*/  ISETP.LE.U32.AND P4, PT, R4, UR4, PT ;  /* 0x0000000404007c0c */ /* 0x000fe4000bf83070 */
[----:B------:R-:W-:Y:S01]  /*3920*/  LOP3.LUT R4, R12, 0xff, RZ, 0xc0, !PT ;  /* 0x000000ff0c047812 */ /* 0x000fe200078ec0ff */
[----:B------:R-:W-:Y:S01]  /*3930*/  @!P0 FADD.FTZ R193, -R193, -RZ ;  /* 0x800000ffc1c18221 */ /* 0x000fe20000010100 */
[----:B------:R-:W-:Y:S01]  /*3940*/  ISETP.LE.U32.AND P0, PT, R0, UR4, PT ;  /* 0x0000000400007c0c */ /* 0x000fe2000bf03070 */
[----:B------:R2:W-:Y:S01]  /*3950*/  MUFU.EX2 R161, R21 ;  /* 0x0000001500a17308 */ /* 0x0005e20000000800 */
[----:B------:R-:W-:Y:S02]  /*3960*/  LOP3.LUT R0, R12, 0xffff, RZ, 0xc0, !PT ;  /* 0x0000ffff0c007812 */ /* 0x000fe400078ec0ff */
[----:B------:R-:W-:Y:S02]  /*3970*/  LOP3.LUT R9, R11, R142, R139, 0x96, !PT ;  /* 0x0000008e0b097212 */ /* 0x000fe400078e968b */
[----:B------:R-:W-:Y:S02]  /*3980*/  SHF.R.U32.HI R0, RZ, 0x8, R0 ;  /* 0x00000008ff007819 */ /* 0x000fe40000011600 */
[----:B------:R-:W-:Y:S01]  /*3990*/  LOP3.LUT R17, R14, 0xff, RZ, 0xc0, !PT ;  /* 0x000000ff0e117812 */ /* 0x000fe200078ec0ff */
[----:B------:R-:W-:Y:S01]  /*39a0*/  @!P4 FADD.FTZ R194, -R194, -RZ ;  /* 0x800000ffc2c2c221 */ /* 0x000fe20000010100 */
[----:B------:R-:W-:Y:S02]  /*39b0*/  ISETP.LE.U32.AND P4, PT, R4, UR4, PT ;  /* 0x0000000404007c0c */ /* 0x000fe4000bf83070 */
[----:B------:R-:W-:Y:S01]  /*39c0*/  LOP3.LUT R0, R0, 0xffff, RZ, 0xc0, !PT ;  /* 0x0000ffff00007812 */ /* 0x000fe200078ec0ff */
[----:B------:R-:W-:Y:S01]  /*39d0*/  @!P0 FADD.FTZ R192, -R192, -RZ ;  /* 0x800000ffc0c08221 */ /* 0x000fe20000010100 */
[----:B-1----:R-:W-:Y:S02]  /*39e0*/  LOP3.LUT R19, R14, 0xffff, RZ, 0xc0, !PT ;  /* 0x0000ffff0e137812 */ /* 0x002fe400078ec0ff */
[----:B------:R-:W-:Y:S02]  /*39f0*/  ISETP.LE.U32.AND P0, PT, R0, UR4, PT ;  /* 0x0000000400007c0c */ /* 0x000fe4000bf03070 */
[----:B------:R-:W-:Y:S02]  /*3a00*/  LOP3.LUT R0, R140, 0xffff, RZ, 0xc0, !PT ;  /* 0x0000ffff8c007812 */ /* 0x000fe400078ec0ff */
[C---:B------:R-:W-:Y:S02]  /*3a10*/  LOP3.LUT R18, R10.reuse, 0xffff, RZ, 0xc0, !PT ;  /* 0x0000ffff0a127812 */ /* 0x040fe400078ec0ff */
[----:B---3--:R-:W-:Y:S01]  /*3a20*/  SHF.R.U32.HI R20, RZ, 0x18, R14 ;  /* 0x00000018ff147819 */ /* 0x008fe2000001160e */
[----:B----4-:R-:W-:Y:S01]  /*3a30*/  @!P4 FADD.FTZ R189, -R189, -RZ ;  /* 0x800000ffbdbdc221 */ /* 0x010fe20000010100 */
[----:B------:R-:W-:Y:S02]  /*3a40*/  SHF.R.U32.HI R15, RZ, 0x18, R10 ;  /* 0x00000018ff0f7819 */ /* 0x000fe4000001160a */
[----:B--2---:R-:W-:Y:S02]  /*3a50*/  SHF.R.U32.HI R21, RZ, 0x10, R14 ;  /* 0x00000010ff157819 */ /* 0x004fe4000001160e */
[----:B------:R-:W-:Y:S01]  /*3a60*/  LOP3.LUT R14, R10, 0xff, RZ, 0xc0, !PT ;  /* 0x000000ff0a0e7812 */ /* 0x000fe200078ec0ff */
[----:B------:R-:W-:Y:S01]  /*3a70*/  @!P0 FADD.FTZ R187, -R187, -RZ ;  /* 0x800000ffbbbb8221 */ /* 0x000fe20000010100 */
[----:B------:R-:W-:Y:S02]  /*3a80*/  SHF.R.U32.HI R11, RZ, 0x10, R10 ;  /* 0x00000010ff0b7819 */ /* 0x000fe4000001160a */
[--C-:B------:R-:W-:Y:S02]  /*3a90*/  SHF.R.U32.HI R10, RZ, 0x10, R12.reuse ;  /* 0x00000010ff0a7819 */ /* 0x100fe4000001160c */
[----:B------:R-:W-:Y:S02]  /*3aa0*/  SHF.R.U32.HI R12, RZ, 0x18, R12 ;  /* 0x00000018ff0c7819 */ /* 0x000fe4000001160c */
[----:B------:R-:W-:Y:S02]  /*3ab0*/  LOP3.LUT R5, R140, 0xff, RZ, 0xc0, !PT ;  /* 0x000000ff8c057812 */ /* 0x000fe400078ec0ff */
[----:B------:R-:W-:Y:S02]  /*3ac0*/  SHF.R.U32.HI R0, RZ, 0x8, R0 ;  /* 0x00000008ff007819 */ /* 0x000fe40000011600 */
[----:B------:R-:W-:Y:S02]  /*3ad0*/  ISETP.LE.U32.AND P4, PT, R12, UR4, PT ;  /* 0x000000040c007c0c */ /* 0x000fe4000bf83070 */
[----:B------:R-:W-:Y:S02]  /*3ae0*/  @P5 FSEL R23, R23, -INF , !P6 ;  /* 0xff80000017175808 */ /* 0x000fe40007000000 */
[----:B------:R-:W-:Y:S02]  /*3af0*/  @P5 FSEL R25, R25, -INF , !P6 ;  /* 0xff80000019195808 */ /* 0x000fe40007000000 */
[----:B------:R-:W-:Y:S01]  /*3b00*/  @P5 FSEL R27, R27, -INF , !P6 ;  /* 0xff8000001b1b5808 */ /* 0x000fe20007000000 */
[--C-:B------:R-:W-:Y:S01]  /*3b10*/  FFMA.FTZ R23, R23, c[0x0][0x23c], -R137.reuse ;  /* 0x00008f0017177a23 */ /* 0x100fe20000010889 */
[----:B------:R-:W-:Y:S01]  /*3b20*/  ISETP.LE.U32.AND P6, PT, R5, UR4, PT ;  /* 0x0000000405007c0c */ /* 0x000fe2000bfc3070 */
[----:B------:R-:W-:Y:S01]  /*3b30*/  FFMA.FTZ R25, R25, c[0x0][0x23c], -R136 ;  /* 0x00008f0019197a23 */ /* 0x000fe20000010888 */
[----:B------:R-:W-:Y:S01]  /*3b40*/  LOP3.LUT R0, R0, 0xffff, RZ, 0xc0, !PT ;  /* 0x0000ffff00007812 */ /* 0x000fe200078ec0ff */
[----:B------:R-:W-:Y:S01]  /*3b50*/  MUFU.EX2 R163, R23 ;  /* 0x0000001700a37308 */ /* 0x000fe20000000800 */
[----:B------:R-:W-:Y:S01]  /*3b60*/  LOP3.LUT R4, R10, 0xff, RZ, 0xc0, !PT ;  /* 0x000000ff0a047812 */ /* 0x000fe200078ec0ff */
[----:B------:R-:W-:Y:S01]  /*3b70*/  @!P4 FADD.FTZ R186, -R186, -RZ ;  /* 0x800000ffbabac221 */ /* 0x000fe20000010100 */
[----:B------:R-:W-:Y:S01]  /*3b80*/  ISETP.LE.U32.AND P0, PT, R0, UR4, PT ;  /* 0x0000000400007c0c */ /* 0x000fe2000bf03070 */
[----:B------:R-:W-:Y:S01]  /*3b90*/  FFMA.FTZ R27, R27, c[0x0][0x23c], -R8 ;  /* 0x00008f001b1b7a23 */ /* 0x000fe20000010808 */
[----:B------:R-:W-:Y:S02]  /*3ba0*/  @P5 FSEL R22, R22, -INF , !P1 ;  /* 0xff80000016165808 */ /* 0x000fe40004800000 */
[----:B------:R-:W-:Y:S02]  /*3bb0*/  @P5 FSEL R24, R24, -INF , !P1 ;  /* 0xff80000018185808 */ /* 0x000fe40004800000 */
[----:B------:R-:W-:Y:S01]  /*3bc0*/  @P5 FSEL R26, R26, -INF , !P1 ;  /* 0xff8000001a1a5808 */ /* 0x000fe20004800000 */
[----:B------:R-:W-:Y:S01]  /*3bd0*/  @!P6 FADD.FTZ R170, -R170, -RZ ;  /* 0x800000ffaaaae221 */ /* 0x000fe20000010100 */
[----:B------:R-:W-:Y:S01]  /*3be0*/  ISETP.LE.U32.AND P1, PT, R4, UR4, PT ;  /* 0x0000000404007c0c */ /* 0x000fe2000bf23070 */
[----:B------:R-:W-:Y:S01]  /*3bf0*/  MUFU.EX2 R160, R25 ;  /* 0x0000001900a07308 */ /* 0x000fe20000000800 */
[--C-:B------:R-:W-:Y:S01]  /*3c00*/  SHF.R.U32.HI R4, RZ, 0x10, R140.reuse ;  /* 0x00000010ff047819 */ /* 0x100fe2000001168c */
[--C-:B------:R-:W-:Y:S01]  /*3c10*/  FFMA.FTZ R22, R22, c[0x0][0x23c], -R137.reuse ;  /* 0x00008f0016167a23 */ /* 0x100fe20000010889 */
[----:B------:R-:W-:Y:S01]  /*3c20*/  SHF.R.U32.HI R140, RZ, 0x18, R140 ;  /* 0x00000018ff8c7819 */ /* 0x000fe2000001168c */
[----:B------:R-:W-:Y:S01]  /*3c30*/  @!P0 FADD.FTZ R168, -R168, -RZ ;  /* 0x800000ffa8a88221 */ /* 0x000fe20000010100 */
[----:B------:R-:W-:Y:S01]  /*3c40*/  LOP3.LUT R0, R4, 0xff, RZ, 0xc0, !PT ;  /* 0x000000ff04007812 */ /* 0x000fe200078ec0ff */
[----:B------:R-:W-:Y:S01]  /*3c50*/  FFMA.FTZ R24, R24, c[0x0][0x23c], -R136 ;  /* 0x00008f0018187a23 */ /* 0x000fe20000010888 */
[----:B------:R-:W-:Y:S01]  /*3c60*/  ISETP.LE.U32.AND P4, PT, R140, UR4, PT ;  /* 0x000000048c007c0c */ /* 0x000fe2000bf83070 */
[----:B------:R-:W-:Y:S01]  /*3c70*/  FFMA.FTZ R26, R26, c[0x0][0x23c], -R8 ;  /* 0x00008f001a1a7a23 */ /* 0x000fe20000010808 */
[----:B------:R-:W-:Y:S01]  /*3c80*/  ISETP.LE.U32.AND P6, PT, R0, UR4, PT ;  /* 0x0000000400007c0c */ /* 0x000fe2000bfc3070 */
[----:B------:R-:W-:Y:S01]  /*3c90*/  MUFU.EX2 R156, R27 ;  /* 0x0000001b009c7308 */ /* 0x000fe20000000800 */
[----:B------:R-:W-:Y:S01]  /*3ca0*/  LOP3.LUT R0, R16, 0xff, RZ, 0xc0, !PT ;  /* 0x000000ff10007812 */ /* 0x000fe200078ec0ff */
[----:B------:R-:W-:Y:S01]  /*3cb0*/  @!P1 FADD.FTZ R188, -R188, -RZ ;  /* 0x800000ffbcbc9221 */ /* 0x000fe20000010100 */
[----:B------:R-:W-:Y:S02]  /*3cc0*/  LOP3.LUT R4, R16, 0xffff, RZ, 0xc0, !PT ;  /* 0x0000ffff10047812 */ /* 0x000fe400078ec0ff */
[----:B------:R-:W-:Y:S02]  /*3cd0*/  ISETP.LE.U32.AND P0, PT, R0, UR4, PT ;  /* 0x0000000400007c0c */ /* 0x000fe4000bf03070 */
[----:B------:R-:W-:Y:S02]  /*3ce0*/  SHF.R.U32.HI R0, RZ, 0x10, R16 ;  /* 0x00000010ff007819 */ /* 0x000fe40000011610 */
[----:B------:R-:W-:Y:S01]  /*3cf0*/  SHF.R.U32.HI R4, RZ, 0x8, R4 ;  /* 0x00000008ff047819 */ /* 0x000fe20000011604 */
[----:B------:R-:W-:Y:S01]  /*3d00*/  @!P4 FADD.FTZ R167, -R167, -RZ ;  /* 0x800000ffa7a7c221 */ /* 0x000fe20000010100 */
[----:B------:R-:W-:Y:S01]  /*3d10*/  LOP3.LUT R0, R0, 0xff, RZ, 0xc0, !PT ;  /* 0x000000ff00007812 */ /* 0x000fe200078ec0ff */
[----:B------:R-:W-:Y:S01]  /*3d20*/  @!P6 FADD.FTZ R169, -R169, -RZ ;  /* 0x800000ffa9a9e221 */ /* 0x000fe20000010100 */
[----:B------:R-:W-:Y:S01]  /*3d30*/  SHF.R.U32.HI R16, RZ, 0x18, R16 ;  /* 0x00000018ff107819 */ /* 0x000fe20000011610 */
[----:B------:R-:W1:Y:S01]  /*3d40*/  MUFU.EX2 R162, R22 ;  /* 0x0000001600a27308 */ /* 0x000e620000000800 */
[----:B------:R-:W-:Y:S02]  /*3d50*/  ISETP.LE.U32.AND P4, PT, R0, UR4, PT ;  /* 0x0000000400007c0c */ /* 0x000fe4000bf83070 */
[----:B------:R-:W-:Y:S01]  /*3d60*/  LOP3.LUT R0, R4, 0xffff, RZ, 0xc0, !PT ;  /* 0x0000ffff04007812 */ /* 0x000fe200078ec0ff */
[----:B------:R-:W-:Y:S01]  /*3d70*/  @!P0 FADD.FTZ R165, -R165, -RZ ;  /* 0x800000ffa5a58221 */ /* 0x000fe20000010100 */
[----:B------:R-:W-:Y:S02]  /*3d80*/  @P5 FSEL R28, R28, -INF , !P2 ;  /* 0xff8000001c1c5808 */ /* 0x000fe40005000000 */
[----:B------:R-:W-:Y:S02]  /*3d90*/  @P5 FSEL R30, R30, -INF , !P2 ;  /* 0xff8000001e1e5808 */ /* 0x000fe40005000000 */
[----:B------:R-:W-:Y:S01]  /*3da0*/  @P5 FSEL R32, R32, -INF , !P2 ;  /* 0xff80000020205808 */ /* 0x000fe20005000000 */
[----:B------:R-:W-:Y:S01]  /*3db0*/  MUFU.EX2 R164, R24 ;  /* 0x0000001800a47308 */ /* 0x000fe20000000800 */
[----:B------:R-:W-:Y:S01]  /*3dc0*/  @P5 FSEL R34, R34, -INF , !P2 ;  /* 0xff80000022225808 */ /* 0x000fe20005000000 */
[----:B------:R-:W-:Y:S01]  /*3dd0*/  FFMA.FTZ R28, R28, c[0x0][0x23c], -R136 ;  /* 0x00008f001c1c7a23 */ /* 0x000fe20000010888 */
[----:B------:R-:W-:Y:S01]  /*3de0*/  ISETP.LE.U32.AND P2, PT, R0, UR4, PT ;  /* 0x0000000400007c0c */ /* 0x000fe2000bf43070 */
[----:B------:R-:W-:Y:S01]  /*3df0*/  FFMA.FTZ R32, R32, c[0x0][0x23c], -R138 ;  /* 0x00008f0020207a23 */ /* 0x000fe2000001088a */
[C---:B------:R-:W-:Y:S01]  /*3e00*/  LOP3.LUT R0, R9.reuse, 0xffff, RZ, 0xc0, !PT ;  /* 0x0000ffff09007812 */ /* 0x040fe200078ec0ff */
[----:B------:R-:W-:Y:S01]  /*3e10*/  FFMA.FTZ R34, R34, c[0x0][0x23c], -R137 ;  /* 0x00008f0022227a23 */ /* 0x000fe20000010889 */
[----:B------:R-:W-:Y:S01]  /*3e20*/  ISETP.LE.U32.AND P6, PT, R16, UR4, PT ;  /* 0x0000000410007c0c */ /* 0x000fe2000bfc3070 */
[----:B------:R-:W-:Y:S01]  /*3e30*/  FFMA.FTZ R30, R30, c[0x0][0x23c], -R8 ;  /* 0x00008f001e1e7a23 */ /* 0x000fe20000010808 */
[----:B------:R-:W-:Y:S01]  /*3e40*/  SHF.R.U32.HI R0, RZ, 0x8, R0 ;  /* 0x00000008ff007819 */ /* 0x000fe20000011600 */
[----:B------:R-:W-:Y:S01]  /*3e50*/  MUFU.EX2 R150, R32 ;  /* 0x0000002000967308 */ /* 0x000fe20000000800 */
[----:B------:R-:W-:Y:S02]  /*3e60*/  LOP3.LUT R5, R9, 0xff, RZ, 0xc0, !PT ;  /* 0x000000ff09057812 */ /* 0x000fe400078ec0ff */
[----:B------:R-:W-:Y:S01]  /*3e70*/  LOP3.LUT R0, R0, 0xffff, RZ, 0xc0, !PT ;  /* 0x0000ffff00007812 */ /* 0x000fe200078ec0ff */
[----:B-1----:R-:W-:Y:S01]  /*3e80*/  @!P4 FADD.FTZ R162, -R162, -RZ ;  /* 0x800000ffa2a2c221 */ /* 0x002fe20000010100 */
[--C-:B------:R-:W-:Y:S01]  /*3e90*/  SHF.R.U32.HI R4, RZ, 0x10, R9.reuse ;  /* 0x00000010ff047819 */ /* 0x100fe20000011609 */
[----:B------:R-:W-:Y:S01]  /*3ea0*/  @!P2 FADD.FTZ R161, -R161, -RZ ;  /* 0x800000ffa1a1a221 */ /* 0x000fe20000010100 */
[----:B------:R-:W-:Y:S02]  /*3eb0*/  ISETP.LE.U32.AND P2, PT, R0, UR4, PT ;  /* 0x0000000400007c0c */ /* 0x000fe4000bf43070 */
[----:B------:R-:W-:Y:S01]  /*3ec0*/  SHF.R.U32.HI R9, RZ, 0x18, R9 ;  /* 0x00000018ff097819 */ /* 0x000fe20000011609 */
[----:B------:R-:W-:Y:S01]  /*3ed0*/  @!P6 FADD.FTZ R163, -R163, -RZ ;  /* 0x800000ffa3a3e221 */ /* 0x000fe20000010100 */
[----:B------:R-:W-:Y:S01]  /*3ee0*/  SHF.R.U32.HI R0, RZ, 0x8, R19 ;  /* 0x00000008ff007819 */ /* 0x000fe20000011613 */
[----:B------:R-:W1:Y:S01]  /*3ef0*/  MUFU.EX2 R166, R26 ;  /* 0x0000001a00a67308 */ /* 0x000e620000000800 */
[----:B------:R-:W-:Y:S02]  /*3f00*/  ISETP.LE.U32.AND P6, PT, R9, UR4, PT ;  /* 0x0000000409007c0c */ /* 0x000fe4000bfc3070 */
[----:B------:R-:W-:Y:S02]  /*3f10*/  LOP3.LUT R0, R0, 0xffff, RZ, 0xc0, !PT ;  /* 0x0000ffff00007812 */ /* 0x000fe400078ec0ff */
[----:B------:R-:W-:Y:S02]  /*3f20*/  LOP3.LUT R4, R4, 0xff, RZ, 0xc0, !PT ;  /* 0x000000ff04047812 */ /* 0x000fe400078ec0ff */
[----:B------:R-:W-:Y:S01]  /*3f30*/  @P5 FSEL R33, R33, -INF , !P3 ;  /* 0xff80000021215808 */ /* 0x000fe20005800000 */
[----:B------:R-:W-:Y:S01]  /*3f40*/  @!P2 FADD.FTZ R160, -R160, -RZ ;  /* 0x800000ffa0a0a221 */ /* 0x000fe20000010100 */
[----:B------:R-:W-:Y:S01]  /*3f50*/  ISETP.LE.U32.AND P2, PT, R0, UR4, PT ;  /* 0x0000000400007c0c */ /* 0x000fe2000bf43070 */
[----:B------:R-:W2:Y:S01]  /*3f60*/  MUFU.EX2 R151, R34 ;  /* 0x0000002200977308 */ /* 0x000ea20000000800 */
[----:B------:R-:W-:Y:S01]  /*3f70*/  SHF.R.U32.HI R0, RZ, 0x8, R18 ;  /* 0x00000008ff007819 */ /* 0x000fe20000011612 */
[----:B------:R-:W-:Y:S01]  /*3f80*/  FFMA.FTZ R138, R33, c[0x0][0x23c], -R138 ;  /* 0x00008f00218a7a23 */ /* 0x000fe2000001088a */
[----:B------:R-:W-:Y:S01]  /*3f90*/  ISETP.LE.U32.AND P0, PT, R4, UR4, PT ;  /* 0x0000000404007c0c */ /* 0x000fe2000bf03070 */
[----:B------:R-:W-:Y:S01]  /*3fa0*/  @!P6 FADD.FTZ R156, -R156, -RZ ;  /* 0x800000ff9c9ce221 */ /* 0x000fe20000010100 */
[----:B------:R-:W-:Y:S02]  /*3fb0*/  LOP3.LUT R4, R21, 0xff, RZ, 0xc0, !PT ;  /* 0x000000ff15047812 */ /* 0x000fe400078ec0ff */
[----:B------:R-:W-:Y:S02]  /*3fc0*/  ISETP.LE.U32.AND P1, PT, R17, UR4, PT ;  /* 0x0000000411007c0c */ /* 0x000fe4000bf23070 */
[----:B------:R-:W-:Y:S01]  /*3fd0*/  ISETP.LE.U32.AND P6, PT, R4, UR4, PT ;  /* 0x0000000404007c0c */ /* 0x000fe2000bfc3070 */
[----:B------:R-:W3:Y:S01]  /*3fe0*/  MUFU.EX2 R148, R138 ;  /* 0x0000008a00947308 */ /* 0x000ee20000000800 */
[----:B------:R-:W-:Y:S02]  /*3ff0*/  LOP3.LUT R4, R0, 0xffff, RZ, 0xc0, !PT ;  /* 0x0000ffff00047812 */ /* 0x000fe400078ec0ff */
[----:B------:R-:W-:Y:S02]  /*4000*/  F2FP.RELU.PACK_AB R0, R184, R185 ;  /* 0x000000b9b800723e */ /* 0x000fe400000008ff */
[----:B------:R-:W-:Y:S01]  /*4010*/  F2FP.RELU.PACK_AB R7, R190, R171 ;  /* 0x000000abbe07723e */ /* 0x000fe200000008ff */
[----:B-1----:R-:W-:Y:S01]  /*4020*/  @!P0 FADD.FTZ R166, -R166, -RZ ;  /* 0x800000ffa6a68221 */ /* 0x002fe20000010100 */
[----:B------:R-:W-:Y:S01]  /*4030*/  @P5 FSEL R29, R29, -INF , !P3 ;  /* 0xff8000001d1d5808 */ /* 0x000fe20005800000 */
[----:B------:R1:W-:Y:S01]  /*4040*/  STS [R199+0x19000], R0 ;  /* 0x01900000c7007388 */ /* 0x0003e20000000800 */
[----:B------:R-:W-:Y:S01]  /*4050*/  @P5 FSEL R31, R31, -INF , !P3 ;  /* 0xff8000001f1f5808 */ /* 0x000fe20005800000 */
[----:B------:R-:W-:Y:S01]  /*4060*/  @!P1 FADD.FTZ R150, -R150, -RZ ;  /* 0x800000ff96969221 */ /* 0x000fe20000010100 */
[----:B------:R-:W-:Y:S01]  /*4070*/  @P5 FSEL R35, R35, -INF , !P3 ;  /* 0xff80000023235808 */ /* 0x000fe20005800000 */
[----:B------:R4:W-:Y:S01]  /*4080*/  STS [R199+0x19400], R7 ;  /* 0x01940007c7007388 */ /* 0x0009e20000000800 */
[----:B------:R-:W-:Y:S01]  /*4090*/  F2FP.RELU.PACK_AB R6, R191, R193 ;  /* 0x000000c1bf06723e */ /* 0x000fe200000008ff */
[----:B------:R-:W-:Y:S01]  /*40a0*/  FFMA.FTZ R136, R29, c[0x0][0x23c], -R136 ;  /* 0x00008f001d887a23 */ /* 0x000fe20000010888 */
[----:B------:R-:W-:Y:S01]  /*40b0*/  ISETP.LE.U32.AND P3, PT, R5, UR4, PT ;  /* 0x0000000405007c0c */ /* 0x000fe2000bf63070 */
[----:B------:R-:W-:Y:S01]  /*40c0*/  FFMA.FTZ R137, R35, c[0x0][0x23c], -R137 ;  /* 0x00008f0023897a23 */ /* 0x000fe20000010889 */
[----:B------:R-:W-:Y:S01]  /*40d0*/  LOP3.LUT R5, R11, 0xff, RZ, 0xc0, !PT ;  /* 0x000000ff0b057812 */ /* 0x000fe200078ec0ff */
[----:B------:R-:W-:Y:S01]  /*40e0*/  FFMA.FTZ R8, R31, c[0x0][0x23c], -R8 ;  /* 0x00008f001f087a23 */ /* 0x000fe20000010808 */
[----:B------:R-:W4:Y:S01]  /*40f0*/  MUFU.EX2 R154, R28 ;  /* 0x0000001c009a7308 */ /* 0x000f220000000800 */
[----:B------:R-:W-:Y:S01]  /*4100*/  ISETP.LE.U32.AND P4, PT, R20, UR4, PT ;  /* 0x0000000414007c0c */ /* 0x000fe2000bf83070 */
[----:B--2---:R-:W-:Y:S01]  /*4110*/  @!P6 FADD.FTZ R151, -R151, -RZ ;  /* 0x800000ff9797e221 */ /* 0x004fe20000010100 */
[----:B------:R-:W-:Y:S01]  /*4120*/  ISETP.LE.U32.AND P1, PT, R5, UR4, PT ;  /* 0x0000000405007c0c */ /* 0x000fe2000bf23070 */
[----:B---3--:R-:W-:Y:S01]  /*4130*/  @!P2 FADD.FTZ R148, -R148, -RZ ;  /* 0x800000ff9494a221 */ /* 0x008fe20000010100 */
[----:B------:R-:W-:Y:S02]  /*4140*/  ISETP.LE.U32.AND P2, PT, R4, UR4, PT ;  /* 0x0000000404007c0c */ /* 0x000fe4000bf43070 */
[----:B------:R-:W-:Y:S02]  /*4150*/  F2FP.RELU.PACK_AB R4, R168, R170 ;  /* 0x000000aaa804723e */ /* 0x000fe400000008ff */
[----:B------:R-:W-:Y:S01]  /*4160*/  @!P3 FADD.FTZ R164, -R164, -RZ ;  /* 0x800000ffa4a4b221 */ /* 0x000fe20000010100 */
[----:B------:R-:W-:Y:S01]  /*4170*/  F2FP.RELU.PACK_AB R5, R192, R194 ;  /* 0x000000c2c005723e */ /* 0x000fe200000008ff */
[----:B------:R-:W2:Y:S01]  /*4180*/  MUFU.EX2 R149, R137 ;  /* 0x0000008900957308 */ /* 0x000ea20000000800 */
[----:B------:R-:W-:Y:S01]  /*4190*/  ISETP.LE.U32.AND P0, PT, R15, UR4, PT ;  /* 0x000000040f007c0c */ /* 0x000fe2000bf03070 */
[----:B------:R3:W-:Y:S01]  /*41a0*/  STS [R198+0x19000], R4 ;  /* 0x01900004c6007388 */ /* 0x0007e20000000800 */
[----:B-1----:R-:W-:Y:S02]  /*41b0*/  F2FP.RELU.PACK_AB R0, R167, R169 ;  /* 0x000000a9a700723e */ /* 0x002fe400000008ff */
[----:B------:R-:W-:Y:S02]  /*41c0*/  ISETP.LE.U32.AND P3, PT, R14, UR4, PT ;  /* 0x000000040e007c0c */ /* 0x000fe4000bf63070 */
[----:B----4-:R-:W-:Y:S01]  /*41d0*/  F2FP.RELU.PACK_AB R7, R187, R189 ;  /* 0x000000bdbb07723e */ /* 0x010fe200000008ff */
[----:B------:R1:W-:Y:S01]  /*41e0*/  STS [R198+0x19400], R0 ;  /* 0x01940000c6007388 */ /* 0x0003e20000000800 */
[----:B------:R-:W-:Y:S01]  /*41f0*/  FSETP.GE.FTZ.AND P6, PT, R170, RZ, PT ;  /* 0x000000ffaa00720b */ /* 0x000fe20003fd6000 */
[----:B------:R-:W4:Y:S02]  /*4200*/  MUFU.EX2 R153, R136 ;  /* 0x0000008800997308 */ /* 0x000f240000000800 */
[----:B------:R4:W-:Y:S04]  /*4210*/  STS [R199+0x1a000], R6 ;  /* 0x01a00006c7007388 */ /* 0x0009e80000000800 */
[----:B------:R4:W-:Y:S02]  /*4220*/  STS [R199+0x1a400], R5 ;  /* 0x01a40005c7007388 */ /* 0x0009e40000000800 */
[----:B------:R-:W-:Y:S01]  /*4230*/  @!P3 FADD.FTZ R154, -R154, -RZ ;  /* 0x800000ff9a9ab221 */ /* 0x000fe20000010100 */
[----:B------:R-:W-:Y:S01]  /*4240*/  FSETP.GE.FTZ.AND P3, PT, R165, RZ, PT ;  /* 0x000000ffa500720b */ /* 0x000fe20003f76000 */
[----:B------:R4:W-:Y:S01]  /*4250*/  STS [R198+0x1a000], R7 ;  /* 0x01a00007c6007388 */ /* 0x0009e20000000800 */
[----:B------:R-:W4:Y:S01]  /*4260*/  MUFU.EX2 R155, R30 ;  /* 0x0000001e009b7308 */ /* 0x000f220000000800 */
[----:B--2---:R-:W-:Y:S01]  /*4270*/  @!P4 FADD.FTZ R149, -R149, -RZ ;  /* 0x800000ff9595c221 */ /* 0x004fe20000010100 */
[----:B------:R-:W-:Y:S02]  /*4280*/  FSETP.GE.FTZ.AND P4, PT, R168, RZ, PT ;  /* 0x000000ffa800720b */ /* 0x000fe40003f96000 */
[----:B---3--:R-:W-:Y:S06]  /*4290*/  F2FP.RELU.PACK_AB R4, R163, R162 ;  /* 0x000000a2a304723e */ /* 0x008fec00000008ff */
[----:B------:R-:W2:Y:S01]  /*42a0*/  MUFU.EX2 R152, R8 ;  /* 0x0000000800987308 */ /* 0x000ea20000000800 */
[----:B-1----:R-:W-:Y:S01]  /*42b0*/  F2FP.RELU.PACK_AB R0, R148, R150 ;  /* 0x000000969400723e */ /* 0x002fe200000008ff */
[----:B----4-:R-:W-:Y:S01]  /*42c0*/  @!P2 FADD.FTZ R153, -R153, -RZ ;  /* 0x800000ff9999a221 */ /* 0x010fe20000010100 */
[----:B------:R-:W-:Y:S02]  /*42d0*/  FSETP.GE.FTZ.AND P2, PT, R185, RZ, PT ;  /* 0x000000ffb900720b */ /* 0x000fe40003f56000 */
[----:B------:R-:W-:Y:S02]  /*42e0*/  F2FP.RELU.PACK_AB R6, R186, R188 ;  /* 0x000000bcba06723e */ /* 0x000fe400000008ff */
[----:B------:R-:W-:Y:S03]  /*42f0*/  F2FP.RELU.PACK_AB R5, R161, R165 ;  /* 0x000000a5a105723e */ /* 0x000fe600000008ff */
[----:B------:R1:W-:Y:S01]  /*4300*/  STS [R198+0x1a400], R6 ;  /* 0x01a40006c6007388 */ /* 0x0003e20000000800 */
[----:B------:R-:W-:Y:S03]  /*4310*/  @!P1 FADD.FTZ R155, -R155, -RZ ;  /* 0x800000ff9b9b9221 */ /* 0x000fe60000010100 */
[----:B------:R3:W-:Y:S01]  /*4320*/  STS [R200+0x19000], R5 ;  /* 0x01900005c8007388 */ /* 0x0007e20000000800 */
[----:B------:R-:W-:Y:S02]  /*4330*/  F2FP.RELU.PACK_AB R7, R160, R164 ;  /* 0x000000a4a007723e */ /* 0x000fe400000008ff */
[----:B------:R-:W-:Y:S01]  /*4340*/  FSETP.GE.FTZ.AND P1, PT, R184, RZ, PT ;  /* 0x000000ffb800720b */ /* 0x000fe20003f36000 */
[----:B------:R4:W-:Y:S04]  /*4350*/  STS [R200+0x19400], R4 ;  /* 0x01940004c8007388 */ /* 0x0009e80000000800 */
[----:B------:R4:W-:Y:S01]  /*4360*/  STS [R197+0x19000], R0 ;  /* 0x01900000c5007388 */ /* 0x0009e20000000800 */
[----:B--2---:R-:W-:Y:S01]  /*4370*/  @!P0 FADD.FTZ R152, -R152, -RZ ;  /* 0x800000ff98988221 */ /* 0x004fe20000010100 */
        /* <DEDUP_REMOVED lines=9> */
[----:B------:R-:W-:Y:S08]  /*4410*/  LDSM.16.M88.4 R32, [R175+0x6000] ;  /* 0x00600000af20783b */ /* 0x000ff00000000200 */
[----:B------:R-:W1:Y:S08]  /*4420*/  LDSM.16.M88.4 R16, [R172+0xf000] ;  /* 0x00f00000ac10783b */ /* 0x000e700000000200 */
[----:B------:R-:W2:Y:S08]  /*4430*/  LDSM.16.M88.4 R28, [R175+0x6800] ;  /* 0x00680000af1c783b */ /* 0x000eb00000000200 */
[----:B------:R-:W3:Y:S08]  /*4440*/  LDSM.16.M88.4 R132, [R172+0xf400] ;  /* 0x00f40000ac84783b */ /* 0x000ef00000000200 */
[----:B------:R-:W-:Y:S08]  /*4450*/  LDSM.16.M88.4 R136, [R176+0x6000] ;  /* 0x00600000b088783b */ /* 0x000ff00000000200 */
[----:B------:R-:W4:Y:S01]  /*4460*/  LDSM.16.M88.4 R140, [R173+0xf000] ;  /* 0x00f00000ad8c783b */ /* 0x000f220000000200 */
        /* <DEDUP_REMOVED lines=51> */
[C---:B------:R-:W-:Y:S07]  /*47a0*/  HMMA.16816.F32 R24, R140.reuse, R132, R24 ;  /* 0x000000848c18723c */ /* 0x040fee0000001818 */
[----:B------:R-:W-:Y:S01]  /*47b0*/  IMAD.MOV.U32 R132, RZ, RZ, R216 ;  /* 0x000000ffff847224 */ /* 0x000fe200078e00d8 */
[-C--:B------:R-:W-:Y:S04]  /*47c0*/  HMMA.16816.F32 R28, R140, R134.reuse, R28 ;  /* 0x000000868c1c723c */ /* 0x080fe8000000181c */
[----:B------:R-:W-:Y:S01]  /*47d0*/  IMAD.MOV.U32 R133, RZ, RZ, R215 ;  /* 0x000000ffff857224 */ /* 0x000fe200078e00d7 */
[C---:B------:R-:W-:Y:S03]  /*47e0*/  LEA R146, P0, R218.reuse, R132, 0x2 ;  /* 0x00000084da927211 */ /* 0x040fe600078010ff */
[----:B------:R-:W-:Y:S01]  /*47f0*/  HMMA.16816.F32 R32, R136, R134, R32 ;  /* 0x000000868820723c */ /* 0x000fe20000001820 */
[----:B------:R-:W-:Y:S03]  /*4800*/  LDSM.16.M88.4 R136, [R173+0x13000] ;  /* 0x01300000ad88783b */ /* 0x000fe60000000200 */
[----:B------:R-:W-:Y:S02]  /*4810*/  LEA.HI.X.SX32 R147, R218, R133, 0x2, P0 ;  /* 0x00000085da937211 */ /* 0x000fe400000f16ff */
[----:B------:R-:W-:Y:S03]  /*4820*/  FSETP.GE.FTZ.AND P0, PT, R171, RZ, PT ;  /* 0x000000ffab00720b */ /* 0x000fe60003f16000 */
[----:B------:R-:W2:Y:S04]  /*4830*/  LDG.E R145, [R146.64] ;  /* 0x0000000692917981 */ /* 0x000ea8000c1e1900 */
[----:B------:R-:W3:Y:S04]  /*4840*/  LDG.E R144, [R146.64+0x20] ;  /* 0x0000200692907981 */ /* 0x000ee8000c1e1900 */
[----:B------:R-:W1:Y:S02]  /*4850*/  LDSM.16.M88.4 R132, [R176+0x8000] ;  /* 0x00800000b084783b */ /* 0x000e640000000200 */
        /* <DEDUP_REMOVED lines=21> */
[C---:B------:R-:W-:Y:S01]  /*49b0*/  HMMA.16816.F32 R16, R132.reuse, R138, R16 ;  /* 0x0000008a8410723c */ /* 0x040fe20000001810 */
[----:B------:R-:W1:Y:S11]  /*49c0*/  LDSM.16.M88.4 R136, [R173+0x13400] ;  /* 0x01340000ad88783b */ /* 0x000e760000000200 */
[----:B------:R-:W-:Y:S11]  /*49d0*/  @!UPT UIADD3 URZ, URZ, URZ, URZ ;  /* 0x0000003f3f3ff290 */ /* 0x000ff6000fffe03f */
[----:B------:R-:W-:Y:S01]  /*49e0*/  @!UPT UIADD3 URZ, URZ, URZ, URZ ;  /* 0x0000003f3f3ff290 */ /* 0x000fe2000fffe03f */
[C---:B------:R-:W-:Y:S02]  /*49f0*/  FADD.FTZ R5, -R145.reuse, R16 ;  /* 0x0000001091057221 */ /* 0x040fe40000010100 */
[----:B------:R-:W-:Y:S02]  /*4a00*/  FADD.FTZ R17, -R145, R17 ;  /* 0x0000001191117221 */ /* 0x000fe40000010100 */
[----:B------:R-:W-:Y:S03]  /*4a10*/  FADD.FTZ R18, -R144, R18 ;  /* 0x0000001290127221 */ /* 0x000fe60000010100 */
[----:B------:R-:W-:Y:S02]  /*4a20*/  FSEL R17, R17, R145, P4 ;  /* 0x0000009111117208 */ /* 0x000fe40002000000 */
[----:B------:R-:W-:Y:S03]  /*4a30*/  FSETP.GE.FTZ.AND P4, PT, R163, RZ, PT ;  /* 0x000000ffa300720b */ /* 0x000fe60003f96000 */
[----:B------:R-:W-:Y:S01]  /*4a40*/  FMUL.FTZ R168, R168, R17 ;  /* 0x00000011a8a87220 */ /* 0x000fe20000410000 */
[-C--:B-1----:R-:W-:Y:S08]  /*4a50*/  HMMA.16816.F32 R20, R132, R136.reuse, R20 ;  /* 0x000000888414723c */ /* 0x082ff00000001814 */
[C---:B------:R-:W-:Y:S08]  /*4a60*/  HMMA.16816.F32 R24, R140.reuse, R136, R24 ;  /* 0x000000888c18723c */ /* 0x040ff00000001818 */
[-C--:B------:R-:W-:Y:S08]  /*4a70*/  HMMA.16816.F32 R28, R140, R138.reuse, R28 ;  /* 0x0000008a8c1c723c */ /* 0x080ff0000000181c */
        /* <DEDUP_REMOVED lines=9> */
[----:B------:R-:W-:Y:S01]  /*4b10*/  FSETP.GE.FTZ.AND P3, PT, R151, RZ, PT ;  /* 0x000000ff9700720b */ /* 0x000fe20003f76000 */
[----:B------:R-:W-:Y:S01]  /*4b20*/  FMUL.FTZ R161, R161, R6 ;  /* 0x00000006a1a17220 */ /* 0x000fe20000410000 */
[----:B------:R-:W-:Y:S01]  /*4b30*/  ISETP.GE.AND P6, PT, R196, 0x1, PT ;  /* 0x00000001c400780c */ /* 0x000fe20003fc6270 */
[----:B------:R-:W-:Y:S02]  /*4b40*/  FADD.FTZ R6, -R144, R19 ;  /* 0x0000001390067221 */ /* 0x000fe40000010100 */
[----:B------:R-:W-:Y:S06]  /*4b50*/  FMUL.FTZ R165, R165, R16 ;  /* 0x00000010a5a57220 */ /* 0x000fec0000410000 */
        /* <DEDUP_REMOVED lines=29> */
[C---:B------:R-:W-:Y:S01]  /*4d30*/  FADD.FTZ R25, -R4.reuse, R25 ;  /* 0x0000001904197221 */ /* 0x040fe20000010100 */
        /* <DEDUP_REMOVED lines=8> */
[-C--:B------:R-:W-:Y:S01]  /*4dc0*/  FSEL R12, R12, R4.reuse, P1 ;  /* 0x000000040c0c7208 */ /* 0x080fe20000800000 */
[----:B------:R-:W-:Y:S01]  /*4dd0*/  FMUL.FTZ R23, R191, R5 ;  /* 0x00000005bf177220 */ /* 0x000fe20000410000 */
[----:B------:R-:W-:Y:S01]  /*4de0*/  FSETP.GE.FTZ.AND P1, PT, R160, RZ, PT ;  /* 0x000000ffa000720b */ /* 0x000fe20003f36000 */
[----:B---3--:R-:W-:Y:S01]  /*4df0*/  FADD.FTZ R5, -R0, R14 ;  /* 0x0000000e00057221 */ /* 0x008fe20000010100 */
[----:B------:R-:W-:Y:S01]  /*4e00*/  FSETP.GE.FTZ.AND P2, PT, R164, RZ, PT ;  /* 0x000000ffa400720b */ /* 0x000fe20003f56000 */
[C---:B------:R-:W-:Y:S01]  /*4e10*/  FADD.FTZ R10, -R0.reuse, R10 ;  /* 0x0000000a000a7221 */ /* 0x040fe20000010100 */
[----:B------:R-:W-:Y:S01]  /*4e20*/  FSEL R25, R25, R4, P1 ;  /* 0x0000000419197208 */ /* 0x000fe20000800000 */
[----:B------:R-:W-:Y:S01]  /*4e30*/  FADD.FTZ R11, -R0, R11 ;  /* 0x0000000b000b7221 */ /* 0x000fe20000010100 */
[----:B------:R-:W-:Y:S01]  /*4e40*/  FSETP.GE.FTZ.AND P1, PT, R154, RZ, PT ;  /* 0x000000ff9a00720b */ /* 0x000fe20003f36000 */
[----:B------:R-:W-:Y:S01]  /*4e50*/  FMUL.FTZ R32, R193, R6 ;  /* 0x00000006c1207220 */ /* 0x000fe20000410000 */
[-C--:B------:R-:W-:Y:S01]  /*4e60*/  FSEL R24, R24, R4.reuse, P2 ;  /* 0x0000000418187208 */ /* 0x080fe20001000000 */
[----:B------:R-:W-:Y:S01]  /*4e70*/  FADD.FTZ R7, -R0, R15 ;  /* 0x0000000f00077221 */ /* 0x000fe20000010100 */
[----:B------:R-:W-:Y:S01]  /*4e80*/  FSEL R28, R28, R4, P1 ;  /* 0x000000041c1c7208 */ /* 0x000fe20000800000 */
[----:B------:R-:W-:Y:S01]  /*4e90*/  @P0 FADD.FTZ R4, -R4, R29 ;  /* 0x0000001d04040221 */ /* 0x000fe20000010100 */
[----:B------:R-:W-:Y:S01]  /*4ea0*/  FSETP.GE.FTZ.AND P0, PT, R188, RZ, PT ;  /* 0x000000ffbc00720b */ /* 0x000fe20003f16000 */
[----:B------:R-:W-:Y:S01]  /*4eb0*/  FADD.FTZ R6, -R0, R26 ;  /* 0x0000001a00067221 */ /* 0x000fe20000010100 */
        /* <DEDUP_REMOVED lines=16> */
[----:B------:R-:W-:Y:S01]  /*4fc0*/  FSETP.GE.FTZ.AND P2, PT, R156, RZ, PT ;  /* 0x000000ff9c00720b */ /* 0x000fe20003f56000 */
[----:B------:R-:W-:Y:S01]  /*4fd0*/  FMUL.FTZ R24, R164, R24 ;  /* 0x00000018a4187220 */ /* 0x000fe20000410000 */
[----:B------:R-:W-:Y:S01]  /*4fe0*/  FSETP.GE.FTZ.AND P1, PT, R155, RZ, PT ;  /* 0x000000ff9b00720b */ /* 0x000fe20003f36000 */
[----:B------:R-:W-:Y:S01]  /*4ff0*/  FMUL.FTZ R25, R160, R25 ;  /* 0x00000019a0197220 */ /* 0x000fe20000410000 */
[----:B------:R-:W-:Y:S01]  /*5000*/  FSEL R7, R7, R0, P4 ;  /* 0x0000000007077208 */ /* 0x000fe20002000000 */
        /* <DEDUP_REMOVED lines=16> */
[----:B------:R-:W-:Y:S01]  /*5110*/  LOP3.LUT R0, R196, 0x1, RZ, 0xc0, !PT ;  /* 0x00000001c4007812 */ /* 0x000fe200078ec0ff */
[----:B------:R-:W-:Y:S02]  /*5120*/  IMAD.MOV.U32 R6, RZ, RZ, -0x3000 ;  /* 0xffffd000ff067424 */ /* 0x000fe400078e00ff */
[----:B------:R-:W-:Y:S01]  /*5130*/  IMAD.U32 R4, R4, -0x40, RZ ;  /* 0xffffffc004047824 */ /* 0x000fe200078e00ff */
[----:B------:R-:W-:Y:S04]  /*5140*/  ISETP.NE.U32.AND P1, PT, R0, 0x1, PT ;  /* 0x000000010000780c */ /* 0x000fe80003f25070 */
[----:B------:R-:W-:Y:S02]  /*5150*/  LEA R5, P0, R4, R204, 0x1 ;  /* 0x000000cc04057211 */ /* 0x000fe400078008ff */
[----:B------:R-:W-:Y:S02]  /*5160*/  SEL R0, R6, 0x3000, !P1 ;  /* 0x0000300006007807 */ /* 0x000fe40004800000 */
[----:B------:R-:W-:Y:S01]  /*5170*/  LEA.HI.X.SX32 R4, R4, R205, 0x1, P0 ;  /* 0x000000cd04047211 */ /* 0x000fe200000f0eff */
[----:B------:R-:W-:Y:S01]  /*5180*/  IMAD.MOV.U32 R204, RZ, RZ, R5 ;  /* 0x000000ffffcc7224 */ /* 0x000fe200078e0005 */
[-C--:B------:R-:W-:Y:S02]  /*5190*/  IADD3 R207, R207, R0.reuse, RZ ;  /* 0x00000000cfcf7210 */ /* 0x080fe40007ffe0ff */
[----:B------:R-:W-:Y:S01]  /*51a0*/  IADD3 R174, R174, R0, RZ ;  /* 0x00000000aeae7210 */ /* 0x000fe20007ffe0ff */
[----:B------:R-:W-:Y:S05]  /*51b0*/  IMAD.MOV.U32 R205, RZ, RZ, R4 ;  /* 0x000000ffffcd7224 */ /* 0x000fea00078e0004 */
[----:B------:R-:W-:Y:S01]  /*51c0*/  @!PT LDS RZ, [RZ] ;  /* 0x00000000fffff984 */ /* 0x000fe20000000800 */
[----:B------:R-:W-:Y:S01]  /*51d0*/  @!PT LDS RZ, [RZ] ;  /* 0x00000000fffff984 */ /* 0x000fe20000000800 */
[----:B------:R-:W-:Y:S01]  /*51e0*/  @!PT LDS RZ, [RZ] ;  /* 0x00000000fffff984 */ /* 0x000fe20000000800 */
[----:B------:R1:W-:Y:S04]  /*51f0*/  LDGSTS.E.BYPASS.LTC128B.128 [R207], [R204.64] ;  /* 0x00000000cccf7fae */ /* 0x0003e8000b901d46 */
[----:B------:R1:W-:Y:S04]  /*5200*/  LDGSTS.E.BYPASS.LTC128B.128 [R207+0x1000], [R204.64+0x40] ;  /* 0x01000040cccf7fae */ /* 0x0003e8000b901d46 */
[----:B------:R1:W-:Y:S04]  /*5210*/  LDGSTS.E.BYPASS.LTC128B.128 [R207+0x2000], [R204.64+0x80] ;  /* 0x02000080cccf7fae */ /* 0x0003e8000b901d46 */
[----:B------:R-:W0:Y:S02]  /*5220*/  LDGDEPBAR ;  /* 0x00000000000079af */ /* 0x000e240000000000 */
.L_x_771:
        /* <DEDUP_REMOVED lines=104> */
[----:B------:R-:W-:Y:S04]  /*58b0*/  IMAD.MOV.U32 R4, RZ, RZ, c[0x0][0x370] ;  /* 0x0000dc00ff047624 */ /* 0x000fe800078e00ff */
[----:B------:R-:W-:Y:S05]  /*58c0*/  IMAD.U32 R4, R4, -0x40, RZ ;  /* 0xffffffc004047824 */ /* 0x000fea00078e00ff */
        /* <DEDUP_REMOVED lines=11> */
.L_x_772:
[----:B------:R-:W-:Y:S01]  /*5980*/  LDSM.16.M88.4 R24, [R177] ;  /* 0x00000000b118783b */ /* 0x000fe20000000200 */
[----:B------:R-:W-:Y:S02]  /*5990*/  IMAD.MOV.U32 R163, RZ, RZ, c[0x0][0x22c] ;  /* 0x00008b00ffa37624 */ /* 0x000fe400078e00ff */
[----:B------:R-:W-:Y:S01]  /*59a0*/  IMAD.MOV.U32 R162, RZ, RZ, c[0x0][0x22c] ;  /* 0x00008b00ffa27624 */ /* 0x000fe200078e00ff */
[----:B------:R-:W2:Y:S01]  /*59b0*/  LDSM.16.MT88.4 R8, [R0+0x9000] ;  /* 0x009000000008783b */ /* 0x000ea20000004200 */
[----:B------:R-:W-:Y:S02]  /*59c0*/  IMAD R163, R163, c[0x0][0x1c0], RZ ;  /* 0x00007000a3a37a24 */ /* 0x000fe400078e02ff */
[----:B------:R-:W-:Y:S01]  /*59d0*/  IMAD R162, R162, c[0x0][0x1c0], RZ ;  /* 0x00007000a2a27a24 */ /* 0x000fe200078e02ff */
[----:B------:R-:W3:Y:S01]  /*59e0*/  LDSM.16.MT88.4 R16, [R0+0xb000] ;  /* 0x00b000000010783b */ /* 0x000ee20000004200 */
[----:B------:R-:W-:Y:S02]  /*59f0*/  IMAD R163, R163, 0x18, RZ ;  /* 0x00000018a3a37824 */ /* 0x000fe400078e02ff */
[----:B------:R-:W-:Y:S01]  /*5a00*/  IMAD.SHL.U32 R162, R162, 0x20, RZ ;  /* 0x00000020a2a27824 */ /* 0x000fe200078e00ff */
[----:B------:R-:W4:Y:S01]  /*5a10*/  LDSM.16.MT88.4 R28, [R0+0xd000] ;  /* 0x00d00000001c783b */ /* 0x000f220000004200 */
[----:B------:R-:W-:Y:S02]  /*5a20*/  IMAD.MOV.U32 R161, RZ, RZ, c[0x0][0x22c] ;  /* 0x00008b00ffa17624 */ /* 0x000fe400078e00ff */
[----:B------:R-:W-:Y:S01]  /*5a30*/  IMAD.MOV.U32 R160, RZ, RZ, c[0x0][0x22c] ;  /* 0x00008b00ffa07624 */ /* 0x000fe200078e00ff */
[----:B------:R-:W-:Y:S01]  /*5a40*/  LDSM.16.M88.4 R32, [R178] ;  /* 0x00000000b220783b */ /* 0x000fe20000000200 */
[----:B------:R-:W-:Y:S02]  /*5a50*/  IMAD R161, R161, c[0x0][0x1c0], RZ ;  /* 0x00007000a1a17a24 */ /* 0x000fe400078e02ff */
[----:B------:R-:W-:Y:S01]  /*5a60*/  IMAD R160, R160, c[0x0][0x1c0], RZ ;  /* 0x00007000a0a07a24 */ /* 0x000fe200078e02ff */
[----:B------:R-:W1:Y:S01]  /*5a70*/  LDSM.16.MT88.4 R132, [R0+0x9400] ;  /* 0x009400000084783b */ /* 0x000e620000004200 */
[----:B------:R-:W-:Y:S02]  /*5a80*/  IMAD R161, R161, 0x28, RZ ;  /* 0x00000028a1a17824 */ /* 0x000fe400078e02ff */
[----:B------:R-:W-:Y:S01]  /*5a90*/  IMAD.U32 R160, R160, -0x40, RZ ;  /* 0xffffffc0a0a07824 */ /* 0x000fe200078e00ff */
[----:B------:R-:W1:Y:S04]  /*5aa0*/  LDSM.16.MT88.4 R136, [R0+0xb400] ;  /* 0x00b400000088783b */ /* 0x000e680000004200 */
[----:B------:R-:W1:Y:S01]  /*5ab0*/  LDSM.16.MT88.4 R140, [R0+0xd400] ;  /* 0x00d40000008c783b */ /* 0x000e620000004200 */
[C---:B------:R-:W-:Y:S03]  /*5ac0*/  LEA R206, P0, R160.reuse, R186, 0x2 ;  /* 0x000000baa0ce7211 */ /* 0x040fe600078010ff */
[----:B------:R-:W-:Y:S01]  /*5ad0*/  LDSM.16.M88.4 R144, [R180] ;  /* 0x00000000b490783b */ /* 0x000fe20000000200 */
[----:B------:R-:W-:Y:S01]  /*5ae0*/  LEA.HI.X.SX32 R201, R160, R187, 0x2, P0 ;  /* 0x000000bba0c97211 */ /* 0x000fe200000f16ff */
[----:B------:R-:W-:Y:S02]  /*5af0*/  IMAD.MOV.U32 R160, RZ, RZ, c[0x0][0x22c] ;  /* 0x00008b00ffa07624 */ /* 0x000fe400078e00ff */
[----:B------:R-:W1:Y:S02]  /*5b00*/  LDSM.16.MT88.4 R148, [R0+0x9800] ;  /* 0x009800000094783b */ /* 0x000e640000004200 */
[----:B------:R-:W-:Y:S02]  /*5b10*/  IMAD R160, R160, c[0x0][0x1c0], RZ ;  /* 0x00007000a0a07a24 */ /* 0x000fe400078e02ff */
[----:B------:R-:W1:Y:S02]  /*5b20*/  LDSM.16.MT88.4 R152, [R0+0xb800] ;  /* 0x00b800000098783b */ /* 0x000e640000004200 */
[----:B------:R-:W-:Y:S01]  /*5b30*/  IMAD R160, R160, 0x30, RZ ;  /* 0x00000030a0a07824 */ /* 0x000fe200078e02ff */
[C---:B--2---:R-:W-:Y:S01]  /*5b40*/  HMMA.16816.F32 R4, R24.reuse, R8, RZ ;  /* 0x000000081804723c */ /* 0x044fe200000018ff */
[----:B------:R-:W-:Y:S07]  /*5b50*/  LDSM.16.MT88.4 R156, [R0+0xbc00] ;  /* 0x00bc0000009c783b */ /* 0x000fee0000004200 */
[C---:B------:R-:W-:Y:S08]  /*5b60*/  HMMA.16816.F32 R8, R24.reuse, R10, RZ ;  /* 0x0000000a1808723c */ /* 0x040ff000000018ff */
[C---:B---3--:R-:W-:Y:S08]  /*5b70*/  HMMA.16816.F32 R12, R24.reuse, R16, RZ ;  /* 0x00000010180c723c */ /* 0x048ff000000018ff */
[C---:B------:R-:W-:Y:S08]  /*5b80*/  HMMA.16816.F32 R16, R24.reuse, R18, RZ ;  /* 0x000000121810723c */ /* 0x040ff000000018ff */
[C---:B----4-:R-:W-:Y:S08]  /*5b90*/  HMMA.16816.F32 R20, R24.reuse, R28, RZ ;  /* 0x0000001c1814723c */ /* 0x050ff000000018ff */
[----:B------:R-:W-:Y:S01]  /*5ba0*/  HMMA.16816.F32 R24, R24, R30, RZ ;  /* 0x0000001e1818723c */ /* 0x000fe200000018ff */
[----:B------:R-:W2:Y:S07]  /*5bb0*/  LDSM.16.MT88.4 R28, [R0+0xd800] ;  /* 0x00d80000001c783b */ /* 0x000eae0000004200 */
[C---:B-1----:R-:W-:Y:S08]  /*5bc0*/  HMMA.16816.F32 R4, R32.reuse, R132, R4 ;  /* 0x000000842004723c */ /* 0x042ff00000001804 */
[C---:B------:R-:W-:Y:S01]  /*5bd0*/  HMMA.16816.F32 R8, R32.reuse, R134, R8 ;  /* 0x000000862008723c */ /* 0x040fe20000001808 */
[----:B------:R-:W-:Y:S07]  /*5be0*/  LDSM.16.M88.4 R132, [R179] ;  /* 0x00000000b384783b */ /* 0x000fee0000000200 */
[C---:B------:R-:W-:Y:S08]  /*5bf0*/  HMMA.16816.F32 R12, R32.reuse, R136, R12 ;  /* 0x00000088200c723c */ /* 0x040ff0000000180c */
[C---:B------:R-:W-:Y:S01]  /*5c00*/  HMMA.16816.F32 R16, R32.reuse, R138, R16 ;  /* 0x0000008a2010723c */ /* 0x040fe20000001810 */
[----:B------:R-:W1:Y:S07]  /*5c10*/  LDSM.16.MT88.4 R136, [R0+0x9c00] ;  /* 0x009c00000088783b */ /* 0x000e6e0000004200 */
[C---:B------:R-:W-:Y:S08]  /*5c20*/  HMMA.16816.F32 R20, R32.reuse, R140, R20 ;  /* 0x0000008c2014723c */ /* 0x040ff00000001814 */
[----:B------:R-:W-:Y:S01]  /*5c30*/  HMMA.16816.F32 R24, R32, R142, R24 ;  /* 0x0000008e2018723c */ /* 0x000fe20000001818 */
[----:B------:R-:W3:Y:S04]  /*5c40*/  LDSM.16.MT88.4 R32, [R0+0xdc00] ;  /* 0x00dc00000020783b */ /* 0x000ee80000004200 */
[----:B------:R-:W-:Y:S03]  /*5c50*/  LDSM.16.M88.4 R140, [R177+0x2000] ;  /* 0x00200000b18c783b */ /* 0x000fe60000000200 */
[C---:B------:R-:W-:Y:S08]  /*5c60*/  HMMA.16816.F32 R4, R144.reuse, R148, R4 ;  /* 0x000000949004723c */ /* 0x040ff00000001804 */
[C---:B------:R-:W-:Y:S01]  /*5c70*/  HMMA.16816.F32 R8, R144.reuse, R150, R8 ;  /* 0x000000969008723c */ /* 0x040fe20000001808 */
[----:B------:R-:W4:Y:S07]  /*5c80*/  LDSM.16.MT88.4 R148, [R0+0xa000] ;  /* 0x00a000000094783b */ /* 0x000f2e0000004200 */
[C---:B------:R-:W-:Y:S08]  /*5c90*/  HMMA.16816.F32 R12, R144.reuse, R152, R12 ;  /* 0x00000098900c723c */ /* 0x040ff0000000180c */
[C---:B------:R-:W-:Y:S01]  /*5ca0*/  HMMA.16816.F32 R16, R144.reuse, R154, R16 ;  /* 0x0000009a9010723c */ /* 0x040fe20000001810 */
[----:B------:R-:W3:Y:S07]  /*5cb0*/  LDSM.16.MT88.4 R152, [R0+0xc000] ;  /* 0x00c000000098783b */ /* 0x000eee0000004200 */
[C---:B--2---:R-:W-:Y:S08]  /*5cc0*/  HMMA.16816.F32 R20, R144.reuse, R28, R20 ;  /* 0x0000001c9014723c */ /* 0x044ff00000001814 */
[----:B------:R-:W-:Y:S01]  /*5cd0*/  HMMA.16816.F32 R24, R144, R30, R24 ;  /* 0x0000001e9018723c */ /* 0x000fe20000001818 */
[----:B------:R-:W2:Y:S04]  /*5ce0*/  LDSM.16.MT88.4 R28, [R0+0xe000] ;  /* 0x00e00000001c783b */ /* 0x000ea80000004200 */
[----:B------:R-:W-:Y:S03]  /*5cf0*/  LDSM.16.MT88.4 R144, [R0+0xa400] ;  /* 0x00a400000090783b */ /* 0x000fe60000004200 */
[C---:B-1----:R-:W-:Y:S08]  /*5d00*/  HMMA.16816.F32 R4, R132.reuse, R136, R4 ;  /* 0x000000888404723c */ /* 0x042ff00000001804 */
[C---:B------:R-:W-:Y:S01]  /*5d10*/  HMMA.16816.F32 R8, R132.reuse, R138, R8 ;  /* 0x0000008a8408723c */ /* 0x040fe20000001808 */
[----:B------:R-:W1:Y:S07]  /*5d20*/  LDSM.16.M88.4 R136, [R178+0x2000] ;  /* 0x00200000b288783b */ /* 0x000e6e0000000200 */
[C---:B------:R-:W-:Y:S08]  /*5d30*/  HMMA.16816.F32 R12, R132.reuse, R156, R12 ;  /* 0x0000009c840c723c */ /* 0x040ff0000000180c */
[C---:B------:R-:W-:Y:S01]  /*5d40*/  HMMA.16816.F32 R16, R132.reuse, R158, R16 ;  /* 0x0000009e8410723c */ /* 0x040fe20000001810 */
[----:B------:R-:W1:Y:S07]  /*5d50*/  LDSM.16.MT88.4 R156, [R0+0xc400] ;  /* 0x00c40000009c783b */ /* 0x000e6e0000004200 */
[C---:B---3--:R-:W-:Y:S08]  /*5d60*/  HMMA.16816.F32 R20, R132.reuse, R32, R20 ;  /* 0x000000208414723c */ /* 0x048ff00000001814 */
[----:B------:R-:W-:Y:S01]  /*5d70*/  HMMA.16816.F32 R24, R132, R34, R24 ;  /* 0x000000228418723c */ /* 0x000fe20000001818 */
[----:B------:R-:W3:Y:S04]  /*5d80*/  LDSM.16.MT88.4 R32, [R0+0xe400] ;  /* 0x00e400000020783b */ /* 0x000ee80000004200 */
[----:B------:R-:W-:Y:S03]  /*5d90*/  LDSM.16.M88.4 R132, [R180+0x2000] ;  /* 0x00200000b484783b */ /* 0x000fe60000000200 */
[C---:B----4-:R-:W-:Y:S08]  /*5da0*/  HMMA.16816.F32 R4, R140.reuse, R148, R4 ;  /* 0x000000948c04723c */ /* 0x050ff00000001804 */
        /* <DEDUP_REMOVED lines=14> */
[----:B------:R-:W1:Y:S07]  /*5e90*/  LDSM.16.MT88.4 R156, [R0+0xcc00] ;  /* 0x00cc0000009c783b */ /* 0x000e6e0000004200 */
[C---:B---3--:R-:W-:Y:S08]  /*5ea0*/  HMMA.16816.F32 R20, R136.reuse, R32, R20 ;  /* 0x000000208814723c */ /* 0x048ff00000001814 */
[----:B------:R-:W-:Y:S01]  /*5eb0*/  HMMA.16816.F32 R24, R136, R34, R24 ;  /* 0x000000228818723c */ /* 0x000fe20000001818 */
[----:B------:R3:W1:Y:S04]  /*5ec0*/  LDSM.16.MT88.4 R32, [R0+0xec00] ;  /* 0x00ec00000020783b */ /* 0x0006680000004200 */
[----:B------:R-:W-:Y:S03]  /*5ed0*/  LDSM.16.MT88.4 R136, [R2+0x18800] ;  /* 0x018800000288783b */ /* 0x000fe60000004200 */
[C---:B----4-:R-:W-:Y:S08]  /*5ee0*/  HMMA.16816.F32 R4, R132.reuse, R148, R4 ;  /* 0x000000948404723c */ /* 0x050ff00000001804 */
[C---:B------:R-:W-:Y:S08]  /*5ef0*/  HMMA.16816.F32 R8, R132.reuse, R150, R8 ;  /* 0x000000968408723c */ /* 0x040ff00000001808 */
[C---:B------:R-:W-:Y:S04]  /*5f00*/  HMMA.16816.F32 R12, R132.reuse, R152, R12 ;  /* 0x00000098840c723c */ /* 0x040fe8000000180c */
[C---:B---3--:R-:W-:Y:S04]  /*5f10*/  IMAD.IADD R0, R217.reuse, 0x1, R243 ;  /* 0x00000001d9007824 */ /* 0x048fe800078e02f3 */
[C---:B------:R-:W-:Y:S08]  /*5f20*/  HMMA.16816.F32 R16, R132.reuse, R154, R16 ;  /* 0x0000009a8410723c */ /* 0x040ff00000001810 */
[C---:B--2---:R-:W-:Y:S07]  /*5f30*/  HMMA.16816.F32 R20, R132.reuse, R28, R20 ;  /* 0x0000001c8414723c */ /* 0x044fee0000001814 */
[----:B------:R-:W-:Y:S01]  /*5f40*/  IMAD.MOV.U32 R28, RZ, RZ, R206 ;  /* 0x000000ffff1c7224 */ /* 0x000fe200078e00ce */
[----:B------:R-:W-:Y:S04]  /*5f50*/  HMMA.16816.F32 R24, R132, R30, R24 ;  /* 0x0000001e8418723c */ /* 0x000fe80000001818 */
[----:B------:R-:W-:Y:S03]  /*5f60*/  IMAD.MOV.U32 R29, RZ, RZ, R201 ;  /* 0x000000ffff1d7224 */ /* 0x000fe600078e00c9 */
[CC--:B------:R-:W-:Y:S01]  /*5f70*/  LEA R30, P1, R217.reuse, R28.reuse, 0x2 ;  /* 0x0000001cd91e7211 */ /* 0x0c0fe200078210ff */
[C---:B-1----:R-:W-:Y:S05]  /*5f80*/  HMMA.16816.F32 R4, R140.reuse, R144, R4 ;  /* 0x000000908c04723c */ /* 0x042fea0000001804 */
[-C--:B------:R-:W-:Y:S02]  /*5f90*/  LEA.HI.X.SX32 R31, R217, R29.reuse, 0x2, P1 ;  /* 0x0000001dd91f7211 */ /* 0x080fe400008f16ff */
[----:B------:R-:W-:Y:S01]  /*5fa0*/  @P6 IADD3 R132, R218, -0x40, RZ ;  /* 0xffffffc0da846810 */ /* 0x000fe20007ffe0ff */
[C---:B------:R-:W-:Y:S04]  /*5fb0*/  HMMA.16816.F32 R8, R140.reuse, R146, R8 ;  /* 0x000000928c08723c */ /* 0x040fe80000001808 */
[----:B------:R-:W-:Y:S04]  /*5fc0*/  @P6 IMAD.WIDE R132, R132, 0x4, R210 ;  /* 0x0000000484846825 */ /* 0x000fe800078e02d2 */
[C---:B------:R-:W-:Y:S01]  /*5fd0*/  HMMA.16816.F32 R12, R140.reuse, R156, R12 ;  /* 0x0000009c8c0c723c */ /* 0x040fe2000000180c */
[----:B------:R1:W5:Y:S04]  /*5fe0*/  @P6 LDG.E R213, [R132.64] ;  /* 0x0000000684d56981 */ /* 0x000368000c1e1900 */
[----:B------:R1:W5:Y:S03]  /*5ff0*/  @P6 LDG.E R214, [R132.64+0x20] ;  /* 0x0000200684d66981 */ /* 0x000366000c1e1900 */
[C---:B------:R-:W-:Y:S01]  /*6000*/  HMMA.16816.F32 R16, R140.reuse, R158, R16 ;  /* 0x0000009e8c10723c */ /* 0x040fe20000001810 */
[----:B------:R1:W5:Y:S04]  /*6010*/  @P6 LDG.E R209, [R132.64+0x80] ;  /* 0x0000800684d16981 */ /* 0x000368000c1e1900 */
[----:B------:R1:W5:Y:S03]  /*6020*/  @P6 LDG.E R212, [R132.64+0xa0] ;  /* 0x0000a00684d46981 */ /* 0x000366000c1e1900 */
[C---:B------:R-:W-:Y:S01]  /*6030*/  HMMA.16816.F32 R20, R140.reuse, R32, R20 ;  /* 0x000000208c14723c */ /* 0x040fe20000001814 */
[----:B------:R2:W-:Y:S04]  /*6040*/  RED.E.ADD.F32.FTZ.RN.STRONG.GPU [R28.64], R4 ;  /* 0x000000041c00798e */ /* 0x0005e8000c10e786 */
[----:B------:R3:W-:Y:S02]  /*6050*/  RED.E.ADD.F32.FTZ.RN.STRONG.GPU [R30.64], R5 ;  /* 0x000000051e00798e */ /* 0x0007e4000c10e786 */
[CC--:B------:R-:W-:Y:S01]  /*6060*/  LEA R32, P0, R245.reuse, R28.reuse, 0x2 ;  /* 0x0000001cf5207211 */ /* 0x0c0fe200078010ff */
[----:B------:R-:W-:Y:S01]  /*6070*/  HMMA.16816.F32 R24, R140, R34, R24 ;  /* 0x000000228c18723c */ /* 0x000fe20000001818 */
[----:B------:R-:W-:Y:S03]  /*6080*/  LDSM.16.MT88.4 R140, [R3+0x1c00] ;  /* 0x001c0000038c783b */ /* 0x000fe60000004200 */
[-C--:B------:R-:W-:Y:S03]  /*6090*/  LEA.HI.X.SX32 R33, R245, R29.reuse, 0x2, P0 ;  /* 0x0000001df5217211 */ /* 0x080fe600000f16ff */
[CC--:B------:R-:W-:Y:S02]  /*60a0*/  LEA R34, P0, R162.reuse, R28.reuse, 0x2 ;  /* 0x0000001ca2227211 */ /* 0x0c0fe400078010ff */
[----:B------:R4:W-:Y:S03]  /*60b0*/  RED.E.ADD.F32.FTZ.RN.STRONG.GPU [R32.64], R6 ;  /* 0x000000062000798e */ /* 0x0009e6000c10e786 */
[-C--:B------:R-:W-:Y:S02]  /*60c0*/  LEA.HI.X.SX32 R35, R162, R29.reuse, 0x2, P0 ;  /* 0x0000001da2237211 */ /* 0x080fe400000f16ff */
[CC--:B-1----:R-:W-:Y:S04]  /*60d0*/  LEA R132, P1, R163.reuse, R28.reuse, 0x2 ;  /* 0x0000001ca3847211 */ /* 0x0c2fe800078210ff */
[-C--:B------:R-:W-:Y:S02]  /*60e0*/  LEA.HI.X.SX32 R133, R163, R29.reuse, 0x2, P1 ;  /* 0x0000001da3857211 */ /* 0x080fe400008f16ff */
[CC--:B--2---:R-:W-:Y:S03]  /*60f0*/  LEA R4, P1, R160.reuse, R28.reuse, 0x2 ;  /* 0x0000001ca0047211 */ /* 0x0c4fe600078210ff */
[----:B------:R1:W-:Y:S01]  /*6100*/  RED.E.ADD.F32.FTZ.RN.STRONG.GPU [R132.64], R7 ;  /* 0x000000078400798e */ /* 0x0003e2000c10e786 */
[-C--:B---3--:R-:W-:Y:S03]  /*6110*/  LEA.HI.X.SX32 R5, R160, R29.reuse, 0x2, P1 ;  /* 0x0000001da0057211 */ /* 0x088fe600008f16ff */
[----:B------:R2:W-:Y:S04]  /*6120*/  RED.E.ADD.F32.FTZ.RN.STRONG.GPU [R34.64], R8 ;  /* 0x000000082200798e */ /* 0x0005e8000c10e786 */
[----:B------:R-:W-:Y:S01]  /*6130*/  LDSM.16.MT88.4 R132, [R2+0x17800] ;  /* 0x017800000284783b */ /* 0x000fe20000004200 */
[CC--:B----4-:R-:W-:Y:S02]  /*6140*/  LEA R32, P2, R161.reuse, R28.reuse, 0x2 ;  /* 0x0000001ca1207211 */ /* 0x0d0fe400078410ff */
[CC--:B------:R-:W-:Y:S02]  /*6150*/  LEA R6, P0, R252.reuse, R28.reuse, 0x2 ;  /* 0x0000001cfc067211 */ /* 0x0c0fe400078010ff */
[-C--:B------:R-:W-:Y:S05]  /*6160*/  LEA.HI.X.SX32 R33, R161, R29.reuse, 0x2, P2 ;  /* 0x0000001da1217211 */ /* 0x080fea00010f16ff */
[----:B------:R3:W-:Y:S04]  /*6170*/  RED.E.ADD.F32.FTZ.RN.STRONG.GPU [R32.64], R9 ;  /* 0x000000092000798e */ /* 0x0007e8000c10e786 */
[----:B------:R4:W-:Y:S01]  /*6180*/  RED.E.ADD.F32.FTZ.RN.STRONG.GPU [R4.64], R10 ;  /* 0x0000000a0400798e */ /* 0x0009e2000c10e786 */
[-C--:B-1----:R-:W-:Y:S02]  /*6190*/  LEA.HI.X.SX32 R7, R252, R29.reuse, 0x2, P0 ;  /* 0x0000001dfc077211 */ /* 0x082fe400000f16ff */
[-C--:B--2---:R-:W-:Y:S03]  /*61a0*/  LEA R8, P2, R223, R28.reuse, 0x2 ;  /* 0x0000001cdf087211 */ /* 0x084fe600078410ff */
[----:B------:R1:W-:Y:S04]  /*61b0*/  RED.E.ADD.F32.FTZ.RN.STRONG.GPU [R6.64], R11 ;  /* 0x0000000b0600798e */ /* 0x0003e8000c10e786 */
[----:B------:R2:W-:Y:S04]  /*61c0*/  RED.E.ADD.F32.FTZ.RN.STRONG.GPU [R28.64+0x80], R12 ;  /* 0x0000800c1c00798e */ /* 0x0005e8000c10e786 */
[----:B------:R2:W-:Y:S01]  /*61d0*/  RED.E.ADD.F32.FTZ.RN.STRONG.GPU [R30.64+0x80], R13 ;  /* 0x0000800d1e00798e */ /* 0x0005e2000c10e786 */
[-C--:B---3--:R-:W-:Y:S02]  /*61e0*/  LEA R32, P1, R243, R28.reuse, 0x2 ;  /* 0x0000001cf3207211 */ /* 0x088fe400078210ff */
[-C--:B------:R-:W-:Y:S02]  /*61f0*/  LEA.HI.X.SX32 R9, R223, R29.reuse, 0x2, P2 ;  /* 0x0000001ddf097211 */ /* 0x080fe400010f16ff */
[CC--:B----4-:R-:W-:Y:S02]  /*6200*/  LEA R4, P0, R248.reuse, R28.reuse, 0x2 ;  /* 0x0000001cf8047211 */ /* 0x0d0fe400078010ff */
[-C--:B------:R-:W-:Y:S02]  /*6210*/  LEA.HI.X.SX32 R33, R243, R29.reuse, 0x2, P1 ;  /* 0x0000001df3217211 */ /* 0x080fe400008f16ff */
[-C--:B------:R-:W-:Y:S02]  /*6220*/  LEA.HI.X.SX32 R5, R248, R29.reuse, 0x2, P0 ;  /* 0x0000001df8057211 */ /* 0x080fe400000f16ff */
[-C--:B------:R-:W-:Y:S02]  /*6230*/  LEA R10, P0, R0, R28.reuse, 0x2 ;  /* 0x0000001c000a7211 */ /* 0x080fe400078010ff */
[-C--:B-1----:R-:W-:Y:S01]  /*6240*/  LEA R6, P1, R222, R28.reuse, 0x2 ;  /* 0x0000001cde067211 */ /* 0x082fe200078210ff */
[----:B------:R1:W-:Y:S01]  /*6250*/  RED.E.ADD.F32.FTZ.RN.STRONG.GPU [R4.64], R14 ;  /* 0x0000000e0400798e */ /* 0x0003e2000c10e786 */
[-C--:B------:R-:W-:Y:S01]  /*6260*/  LEA.HI.X.SX32 R11, R0, R29.reuse, 0x2, P0 ;  /* 0x0000001d000b7211 */ /* 0x080fe200000f16ff */
[----:B------:R-:W-:Y:S01]  /*6270*/  IMAD.IADD R0, R217, 0x1, R242 ;  /* 0x00000001d9007824 */ /* 0x000fe200078e02f2 */
[-C--:B------:R-:W-:Y:S01]  /*6280*/  LEA.HI.X.SX32 R7, R222, R29.reuse, 0x2, P1 ;  /* 0x0000001dde077211 */ /* 0x080fe200008f16ff */
[----:B------:R-:W-:Y:S01]  /*6290*/  RED.E.ADD.F32.FTZ.RN.STRONG.GPU [R32.64], R15 ;  /* 0x0000000f2000798e */ /* 0x000fe2000c10e786 */
[CC--:B--2---:R-:W-:Y:S03]  /*62a0*/  LEA R12, P4, R242.reuse, R28.reuse, 0x2 ;  /* 0x0000001cf20c7211 */ /* 0x0c4fe600078810ff */
[----:B------:R2:W-:Y:S01]  /*62b0*/  RED.E.ADD.F32.FTZ.RN.STRONG.GPU [R10.64], R16 ;  /* 0x000000100a00798e */ /* 0x0005e2000c10e786 */
[-C--:B------:R-:W-:Y:S03]  /*62c0*/  LEA.HI.X.SX32 R13, R242, R29.reuse, 0x2, P4 ;  /* 0x0000001df20d7211 */ /* 0x080fe600020f16ff */
[----:B------:R3:W-:Y:S04]  /*62d0*/  RED.E.ADD.F32.FTZ.RN.STRONG.GPU [R8.64], R17 ;  /* 0x000000110800798e */ /* 0x0007e8000c10e786 */
[----:B------:R4:W-:Y:S04]  /*62e0*/  RED.E.ADD.F32.FTZ.RN.STRONG.GPU [R6.64], R18 ;  /* 0x000000120600798e */ /* 0x0009e8000c10e786 */
[----:B------:R-:W-:Y:S01]  /*62f0*/  LDSM.16.MT88.4 R32, [R2+0x15800] ;  /* 0x015800000220783b */ /* 0x000fe20000004200 */
[CC--:B-1----:R-:W-:Y:S04]  /*6300*/  LEA R4, P0, R225.reuse, R28.reuse, 0x2 ;  /* 0x0000001ce1047211 */ /* 0x0c2fe800078010ff */
[-C--:B------:R-:W-:Y:S02]  /*6310*/  LEA.HI.X.SX32 R5, R225, R29.reuse, 0x2, P0 ;  /* 0x0000001de1057211 */ /* 0x080fe400000f16ff */
[CC--:B------:R-:W-:Y:S02]  /*6320*/  LEA R14, P0, R247.reuse, R28.reuse, 0x2 ;  /* 0x0000001cf70e7211 */ /* 0x0c0fe400078010ff */
[-C--:B--2---:R-:W-:Y:S01]  /*6330*/  LEA R10, P3, R0, R28.reuse, 0x2 ;  /* 0x0000001c000a7211 */ /* 0x084fe200078610ff */
[----:B------:R1:W-:Y:S01]  /*6340*/  RED.E.ADD.F32.FTZ.RN.STRONG.GPU [R4.64], R19 ;  /* 0x000000130400798e */ /* 0x0003e2000c10e786 */
[-C--:B------:R-:W-:Y:S02]  /*6350*/  LEA.HI.X.SX32 R15, R247, R29.reuse, 0x2, P0 ;  /* 0x0000001df70f7211 */ /* 0x080fe400000f16ff */
[-C--:B---3--:R-:W-:Y:S01]  /*6360*/  LEA R8, P2, R220, R28.reuse, 0x2 ;  /* 0x0000001cdc087211 */ /* 0x088fe200078410ff */
[----:B------:R-:W-:Y:S01]  /*6370*/  RED.E.ADD.F32.FTZ.RN.STRONG.GPU [R28.64+0x100], R20 ;  /* 0x000100141c00798e */ /* 0x000fe2000c10e786 */
[-C--:B------:R-:W-:Y:S02]  /*6380*/  LEA.HI.X.SX32 R11, R0, R29.reuse, 0x2, P3 ;  /* 0x0000001d000b7211 */ /* 0x080fe400018f16ff */
[CC--:B----4-:R-:W-:Y:S01]  /*6390*/  LEA R6, P1, R219.reuse, R28.reuse, 0x2 ;  /* 0x0000001cdb067211 */ /* 0x0d0fe200078210ff */
[----:B------:R-:W-:Y:S01]  /*63a0*/  RED.E.ADD.F32.FTZ.RN.STRONG.GPU [R30.64+0x100], R21 ;  /* 0x000100151e00798e */ /* 0x000fe2000c10e786 */
[-C--:B------:R-:W-:Y:S02]  /*63b0*/  LEA.HI.X.SX32 R9, R220, R29.reuse, 0x2, P2 ;  /* 0x0000001ddc097211 */ /* 0x080fe400010f16ff */
[-C--:B------:R-:W-:Y:S01]  /*63c0*/  LEA.HI.X.SX32 R7, R219, R29.reuse, 0x2, P1 ;  /* 0x0000001ddb077211 */ /* 0x080fe200008f16ff */
[----:B------:R-:W-:Y:S01]  /*63d0*/  RED.E.ADD.F32.FTZ.RN.STRONG.GPU [R14.64], R22 ;  /* 0x000000160e00798e */ /* 0x000fe2000c10e786 */
[C---:B------:R-:W-:Y:S02]  /*63e0*/  LOP3.LUT R0, R196.reuse, 0x1, RZ, 0xc0, !PT ;  /* 0x00000001c4007812 */ /* 0x040fe400078ec0ff */
[----:B------:R-:W-:Y:S01]  /*63f0*/  ISETP.GT.AND P3, PT, R196, RZ, PT ;  /* 0x000000ffc400720c */ /* 0x000fe20003f64270 */
[----:B------:R-:W-:Y:S01]  /*6400*/  RED.E.ADD.F32.FTZ.RN.STRONG.GPU [R12.64], R23 ;  /* 0x000000170c00798e */ /* 0x000fe2000c10e786 */
[----:B------:R-:W-:Y:S03]  /*6410*/  @P6 IADD3 R216, P1, R216, -0x100, RZ ;  /* 0xffffff00d8d86810 */ /* 0x000fe60007f3e0ff */
[----:B------:R-:W-:Y:S01]  /*6420*/  RED.E.ADD.F32.FTZ.RN.STRONG.GPU [R10.64], R24 ;  /* 0x000000180a00798e */ /* 0x000fe2000c10e786 */
[----:B------:R-:W-:Y:S03]  /*6430*/  @P6 IADD3.X R215, R215, -0x1, RZ, P1, !PT ;  /* 0xffffffffd7d76810 */ /* 0x000fe60000ffe4ff */
[----:B------:R-:W-:Y:S01]  /*6440*/  RED.E.ADD.F32.FTZ.RN.STRONG.GPU [R8.64], R25 ;  /* 0x000000190800798e */ /* 0x000fe2000c10e786 */
[C---:B-1----:R-:W-:Y:S03]  /*6450*/  LEA R4, P0, R224.reuse, R28, 0x2 ;  /* 0x0000001ce0047211 */ /* 0x042fe600078010ff */
[----:B------:R-:W-:Y:S01]  /*6460*/  RED.E.ADD.F32.FTZ.RN.STRONG.GPU [R6.64], R26 ;  /* 0x0000001a0600798e */ /* 0x000fe2000c10e786 */
[----:B------:R-:W-:Y:S03]  /*6470*/  LEA.HI.X.SX32 R5, R224, R29, 0x2, P0 ;  /* 0x0000001de0057211 */ /* 0x000fe600000f16ff */
[----:B------:R-:W-:Y:S01]  /*6480*/  LDSM.16.MT88.4 R8, [R3] ;  /* 0x000000000308783b */ /* 0x000fe20000004200 */
[----:B------:R-:W-:Y:S02]  /*6490*/  ISETP.NE.U32.AND P0, PT, R0, 0x1, PT ;  /* 0x000000010000780c */ /* 0x000fe40003f05070 */
[C---:B------:R-:W-:Y:S01]  /*64a0*/  IADD3 R0, R3.reuse, -0x3000, RZ ;  /* 0xffffd00003007810 */ /* 0x040fe20007ffe0ff */
[----:B------:R-:W-:Y:S04]  /*64b0*/  RED.E.ADD.F32.FTZ.RN.STRONG.GPU [R4.64], R27 ;  /* 0x0000001b0400798e */ /* 0x000fe8000c10e786 */
[----:B------:R-:W1:Y:S04]  /*64c0*/  LDSM.16.MT88.4 R4, [R2+0x15000] ;  /* 0x015000000204783b */ /* 0x000e680000004200 */
[----:B------:R-:W2:Y:S02]  /*64d0*/  LDSM.16.MT88.4 R12, [R2+0x17000] ;  /* 0x01700000020c783b */ /* 0x000ea40000004200 */
[----:B------:R-:W-:Y:S02]  /*64e0*/  @P0 IADD3 R0, R3, 0x3000, RZ ;  /* 0x0000300003000810 */ /* 0x000fe40007ffe0ff */
[----:B------:R-:W3:Y:S04]  /*64f0*/  LDSM.16.MT88.4 R16, [R3+0x1000] ;  /* 0x001000000310783b */ /* 0x000ee80000004200 */
[----:B------:R-:W4:Y:S04]  /*6500*/  LDSM.16.MT88.4 R28, [R3+0x2000] ;  /* 0x00200000031c783b */ /* 0x000f280000004200 */
[----:B------:R-:W3:Y:S04]  /*6510*/  LDSM.16.MT88.4 R20, [R3+0x400] ;  /* 0x000400000314783b */ /* 0x000ee80000004200 */
        /* <DEDUP_REMOVED lines=46> */
[----:B------:R-:W-:Y:S07]  /*6800*/  HMMA.16816.F32 R128, R4, R22, R128 ;  /* 0x000000160480723c */ /* 0x000fee0000001880 */
[----:B------:R-:W-:Y:S01]  /*6810*/  @P6 IADD3 R5, P2, R210, -0x100, RZ ;  /* 0xffffff00d2056810 */ /* 0x000fe20007f5e0ff */
[-C--:B-1----:R-:W-:Y:S05]  /*6820*/  HMMA.16816.F32 R84, R24, R132.reuse, R84 ;  /* 0x000000841854723c */ /* 0x082fea0000001854 */
[----:B------:R-:W-:Y:S01]  /*6830*/  IADD3 R6, R196, -0x1, RZ ;  /* 0xffffffffc4067810 */ /* 0x000fe20007ffe0ff */
[----:B------:R-:W-:Y:S01]  /*6840*/  @P6 IMAD.MOV.U32 R210, RZ, RZ, R5 ;  /* 0x000000ffffd26224 */ /* 0x000fe200078e0005 */
[----:B------:R-:W-:Y:S01]  /*6850*/  @P6 IADD3.X R4, R211, -0x1, RZ, P2, !PT ;  /* 0xffffffffd3046810 */ /* 0x000fe200017fe4ff */
[C---:B------:R-:W-:Y:S04]  /*6860*/  HMMA.16816.F32 R88, R136.reuse, R132, R88 ;  /* 0x000000848858723c */ /* 0x040fe80000001858 */
[----:B------:R-:W-:Y:S02]  /*6870*/  IMAD.MOV.U32 R196, RZ, RZ, R6 ;  /* 0x000000ffffc47224 */ /* 0x000fe400078e0006 */
[----:B------:R-:W-:Y:S02]  /*6880*/  @P6 IMAD.MOV.U32 R211, RZ, RZ, R4 ;  /* 0x000000ffffd36224 */ /* 0x000fe400078e0004 */
        /* <DEDUP_REMOVED lines=11> */
[----:B------:R-:W-:Y:S01]  /*6940*/  BAR.SYNC.DEFER_BLOCKING 0x0 ;  /* 0x0000000000007b1d */ /* 0x000fe20000010000 */
[----:B------:R-:W-:Y:S01]  /*6950*/  FMUL.FTZ R132, R48, c[0x0][0x2dc] ;  /* 0x0000b70030847a20 */ /* 0x000fe20000410000 */
[----:B------:R-:W-:Y:S01]  /*6960*/  ISETP.NE.AND P0, PT, R249, -0x1, PT ;  /* 0xfffffffff900780c */ /* 0x000fe20003f05270 */
[----:B------:R-:W-:-:S02]  /*6970*/  FMUL.FTZ R48, R46, c[0x0][0x2dc] ;  /* 0x0000b7002e307a20 */ /* 0x000fc40000410000 */
[----:B------:R-:W-:Y:S01]  /*6980*/  FMUL.FTZ R18, R47, c[0x0][0x2dc] ;  /* 0x0000b7002f127a20 */ /* 0x000fe20000410000 */
[----:B------:R-:W1:Y:S01]  /*6990*/  S2R R144, SR_CTAID.Y ;  /* 0x0000000000907919 */ /* 0x000e620000002600 */
        /* <DEDUP_REMOVED lines=15> */
[----:B------:R-:W-:Y:S01]  /*6a90*/  STS [R238], R47 ;  /* 0x0000002fee007388 */ /* 0x000fe20000000800 */
[----:B------:R-:W-:Y:S01]  /*6aa0*/  FMUL.FTZ R43, R97, c[0x0][0x2e0] ;  /* 0x0000b800612b7a20 */ /* 0x000fe20000410000 */
[----:B------:R-:W-:Y:S01]  /*6ab0*/  F2FP.PACK_AB R19, R19, R49 ;  /* 0x000000311313723e */ /* 0x000fe200000000ff */
[----:B------:R-:W-:Y:S01]  /*6ac0*/  FMUL.FTZ R98, R98, c[0x0][0x2e0] ;  /* 0x0000b80062627a20 */ /* 0x000fe20000410000 */
[----:B------:R-:W-:Y:S01]  /*6ad0*/  STS [R238+0x200], R46 ;  /* 0x0002002eee007388 */ /* 0x000fe20000000800 */
[----:B------:R-:W-:Y:S01]  /*6ae0*/  FMUL.FTZ R42, R99, c[0x0][0x2e0] ;  /* 0x0000b800632a7a20 */ /* 0x000fe20000410000 */
[----:B------:R-:W-:Y:S01]  /*6af0*/  F2FP.PACK_AB R43, R43, R96 ;  /* 0x000000602b2b723e */ /* 0x000fe200000000ff */
[----:B------:R-:W-:-:S02]  /*6b00*/  FMUL.FTZ R134, R40, c[0x0][0x2dc] ;  /* 0x0000b70028867a20 */ /* 0x000fc40000410000 */
        /* <DEDUP_REMOVED lines=14> */
[----:B------:R-:W-:Y:S01]  /*6bf0*/  STS [R238+0x1000], R45 ;  /* 0x0010002dee007388 */ /* 0x000fe20000000800 */
        /* <DEDUP_REMOVED lines=139> */
[----:B------:R-:W-:-:S02]  /*74b0*/  F2FP.PACK_AB R3, R3, R76 ;  /* 0x0000004c0303723e */ /* 0x000fc400000000ff */
[----:B------:R-:W-:Y:S02]  /*74c0*/  STS [R239+0x9000], R11 ;  /* 0x0090000bef007388 */ /* 0x000fe40000000800 */
[----:B------:R-:W-:Y:S02]  /*74d0*/  F2FP.PACK_AB R0, R0, R78 ;  /* 0x0000004e0000723e */ /* 0x000fe400000000ff */
[----:B------:R-:W-:Y:S04]  /*74e0*/  STS [R239+0x9200], R10 ;  /* 0x0092000aef007388 */ /* 0x000fe80000000800 */
[----:B------:R-:W-:Y:S04]  /*74f0*/  STS [R238+0xa000], R9 ;  /* 0x00a00009ee007388 */ /* 0x000fe80000000800 */
[----:B------:R-:W-:Y:S04]  /*7500*/  STS [R238+0xa200], R8 ;  /* 0x00a20008ee007388 */ /* 0x000fe80000000800 */
[----:B------:R-:W-:Y:S04]  /*7510*/  STS [R239+0xa000], R5 ;  /* 0x00a00005ef007388 */ /* 0x000fe80000000800 */
[----:B------:R-:W-:Y:S04]  /*7520*/  STS [R239+0xa200], R4 ;  /* 0x00a20004ef007388 */ /* 0x000fe80000000800 */
[----:B------:R-:W-:Y:S04]  /*7530*/  STS [R238+0xb000], R7 ;  /* 0x00b00007ee007388 */ /* 0x000fe80000000800 */
[----:B------:R1:W-:Y:S04]  /*7540*/  STS [R238+0xb200], R6 ;  /* 0x00b20006ee007388 */ /* 0x0003e80000000800 */
[----:B------:R-:W-:Y:S04]  /*7550*/  STS [R239+0xb000], R3 ;  /* 0x00b00003ef007388 */ /* 0x000fe80000000800 */
[----:B------:R2:W-:Y:S01]  /*7560*/  STS [R239+0xb200], R0 ;  /* 0x00b20000ef007388 */ /* 0x0005e20000000800 */
[----:B-1----:R-:W-:-:S02]  /*7570*/  SHF.R.S32.HI R6, RZ, 0x1f, R144 ;  /* 0x0000001fff067819 */ /* 0x002fc40000011490 */
[----:B--2---:R-:W-:-:S05]  /*7580*/  @P0 IADD3 R0, R235, R249, RZ ;  /* 0x000000f9eb000210 */ /* 0x004fca0007ffe0ff */
        /* <DEDUP_REMOVED lines=14> */
.L_x_774:
        /* <DEDUP_REMOVED lines=15> */
.L_x_775:
[----:B------:R-:W-:Y:S01]  /*7760*/  BAR.SYNC.DEFER_BLOCKING 0x0 ;  /* 0x0000000000007b1d */ /* 0x000fe20000010000 */
[C---:B------:R-:W-:Y:S01]  /*7770*/  SHF.L.U32 R0, R233.reuse, 0x7, RZ ;  /* 0x00000007e9007819 */ /* 0x040fe200000006ff */
[----:B------:R-:W-:Y:S01]  /*7780*/  IMAD R25, R233, -0x80, R195 ;  /* 0xffffff80e9197824 */ /* 0x000fe200078e02c3 */
[----:B------:R-:W-:Y:S02]  /*7790*/  SHF.R.S32.HI R7, RZ, 0x1f, R250 ;  /* 0x0000001fff077819 */ /* 0x000fe400000114fa */
[----:B------:R-:W-:Y:S01]  /*77a0*/  SHF.R.S32.HI R26, RZ, 0x1f, R0 ;  /* 0x0000001fff1a7819 */ /* 0x000fe20000011400 */
[----:B------:R-:W1:Y:S01]  /*77b0*/  S2R R43, SR_CTAID.Z ;  /* 0x00000000002b7919 */ /* 0x000e620000002700 */
[----:B------:R-:W-:Y:S01]  /*77c0*/  MOV R6, R250 ;  /* 0x000000fa00067202 */ /* 0x000fe20000000f00 */
[----:B------:R-:W-:Y:S01]  /*77d0*/  BSSY B0, `(.L_x_776) ;  /* 0x0000025000007945 */ /* 0x000fe20003800000 */
[----:B------:R-:W-:Y:S01]  /*77e0*/  ISETP.GE.AND P2, PT, R234, R25, PT ;  /* 0x00000019ea00720c */ /* 0x000fe20003f46270 */
[----:B------:R-:W-:Y:S01]  /*77f0*/  IMAD R3, R26, c[0x0][0x3a0], RZ ;  /* 0x0000e8001a037a24 */ /* 0x000fe200078e02ff */
[----:B------:R-:W-:Y:S01]  /*7800*/  SHF.R.S32.HI R41, RZ, 0x1f, R234 ;  /* 0x0000001fff297819 */ /* 0x000fe200000114ea */
[----:B------:R-:W-:-:S04]  /*7810*/  IMAD.WIDE.U32 R4, R0, c[0x0][0x3a0], R6 ;  /* 0x0000e80000047a25 */ /* 0x000fc800078e0006 */
[----:B------:R-:W-:Y:S01]  /*7820*/  IMAD R3, R0, c[0x0][0x3a4], R3 ;  /* 0x0000e90000037a24 */ /* 0x000fe200078e0203 */
[----:B------:R-:W-:-:S04]  /*7830*/  IADD3 R4, P0, R8, R4, RZ ;  /* 0x0000000408047210 */ /* 0x000fc80007f1e0ff */
[----:B------:R-:W-:Y:S01]  /*7840*/  IADD3.X R5, R9, R5, R3, P0, !PT ;  /* 0x0000000509057210 */ /* 0x000fe200007fe403 */
[----:B------:R2:W3:Y:S04]  /*7850*/  LDS.128 R36, [R208+0xa000] ;  /* 0x00a00000d0247984 */ /* 0x0004e80000000c00 */
[----:B------:R2:W4:Y:S01]  /*7860*/  LDS.128 R32, [R208+0xc000] ;  /* 0x00c00000d0207984 */ /* 0x0005220000000c00 */
[----:B-1----:R-:W-:Y:S01]  /*7870*/  SHF.R.S32.HI R42, RZ, 0x1f, R43 ;  /* 0x0000001fff2a7819 */ /* 0x002fe2000001142b */
[----:B------:R-:W-:Y:S02]  /*7880*/  IMAD.WIDE.U32 R8, R43, c[0x0][0x3b8], R4 ;  /* 0x0000ee002b087a25 */ /* 0x000fe400078e0004 */
[----:B------:R2:W1:Y:S02]  /*7890*/  LDS.128 R28, [R208+0xe000] ;  /* 0x00e00000d01c7984 */ /* 0x0004640000000c00 */
[----:B------:R-:W-:-:S02]  /*78a0*/  IMAD R3, R42, c[0x0][0x3b8], RZ ;  /* 0x0000ee002a037a24 */ /* 0x000fc400078e02ff */
[----:B------:R2:W1:Y:S02]  /*78b0*/  LDS.128 R52, [R208+0xf000] ;  /* 0x00f00000d0347984 */ /* 0x0004640000000c00 */
[----:B------:R-:W-:Y:S02]  /*78c0*/  IMAD R3, R43, c[0x0][0x3bc], R3 ;  /* 0x0000ef002b037a24 */ /* 0x000fe400078e0203 */
[----:B------:R2:W1:Y:S04]  /*78d0*/  LDS.128 R64, [R208+0x10000] ;  /* 0x01000000d0407984 */ /* 0x0004680000000c00 */
[----:B------:R2:W1:Y:S01]  /*78e0*/  LDS.128 R48, [R208+0x11000] ;  /* 0x01100000d0307984 */ /* 0x0004620000000c00 */
[----:B------:R-:W-:-:S03]  /*78f0*/  IADD3 R24, R9, R3, RZ ;  /* 0x0000000309187210 */ /* 0x000fc60007ffe0ff */
[----:B------:R2:W1:Y:S04]  /*7900*/  LDS.128 R60, [R208+0x12000] ;  /* 0x01200000d03c7984 */ /* 0x0004680000000c00 */
[----:B------:R2:W1:Y:S04]  /*7910*/  LDS.128 R44, [R208+0x13000] ;  /* 0x01300000d02c7984 */ /* 0x0004680000000c00 */
[----:B------:R2:W1:Y:S01]  /*7920*/  LDS.128 R56, [R208+0x14000] ;  /* 0x01400000d0387984 */ /* 0x0004620000000c00 */
[----:B------:R-:W-:Y:S05]  /*7930*/  @P2 BRA `(.L_x_777) ;  /* 0x000000e000002947 */ /* 0x000fea0003800000 */
[----:B------:R-:W2:Y:S01]  /*7940*/  LDS.128 R16, [R208+0xb000] ;  /* 0x00b00000d0107984 */ /* 0x000ea20000000c00 */
[----:B------:R-:W-:Y:S01]  /*7950*/  MOV R4, R8 ;  /* 0x0000000800047202 */ /* 0x000fe20000000f00 */
[----:B------:R-:W-:Y:S01]  /*7960*/  IMAD R3, R41, c[0x0][0x3a0], RZ ;  /* 0x0000e80029037a24 */ /* 0x000fe200078e02ff */
[----:B------:R-:W-:Y:S01]  /*7970*/  MOV R5, R24 ;  /* 0x0000001800057202 */ /* 0x000fe20000000f00 */
[----:B------:R-:W4:Y:S02]  /*7980*/  LDS.128 R12, [R208+0x9000] ;  /* 0x00900000d00c7984 */ /* 0x000f240000000c00 */
[----:B------:R-:W-:-:S02]  /*7990*/  IMAD R3, R234, c[0x0][0x3a4], R3 ;  /* 0x0000e900ea037a24 */ /* 0x000fc400078e0203 */
[----:B------:R-:W3:Y:S01]  /*79a0*/  LDS.128 R20, [R208+0xd000] ;  /* 0x00d00000d0147984 */ /* 0x000ee20000000c00 */
[----:B------:R-:W-:-:S05]  /*79b0*/  IMAD.WIDE.U32 R10, R234, c[0x0][0x3a0], R4 ;  /* 0x0000e800ea0a7a25 */ /* 0x000fca00078e0004 */
[----:B------:R-:W-:Y:S02]  /*79c0*/  IADD3 R3, R11, R3, RZ ;  /* 0x000000030b037210 */ /* 0x000fe40007ffe0ff */
[----:B------:R-:W-:-:S04]  /*79d0*/  LEA R4, P0, R10, c[0x0][0x340], 0x1 ;  /* 0x0000d0000a047a11 */ /* 0x000fc800078008ff */
[----:B------:R-:W-:-:S05]  /*79e0*/  LEA.HI.X R5, R10, c[0x0][0x344], R3, 0x1, P0 ;  /* 0x0000d1000a057a11 */ /* 0x000fca00000f0c03 */
[----:B--2---:R2:W-:Y:S04]  /*79f0*/  STG.E.128 [R4.64+0x40], R16 ;  /* 0x0000401004007986 */ /* 0x0045e8000c101d06 */
[----:B----4-:R2:W-:Y:S04]  /*7a00*/  STG.E.128 [R4.64], R12 ;  /* 0x0000000c04007986 */ /* 0x0105e8000c101d06 */
[----:B---3--:R2:W-:Y:S02]  /*7a10*/  STG.E.128 [R4.64+0x80], R20 ;  /* 0x0000801404007986 */ /* 0x0085e4000c101d06 */
.L_x_777:
[----:B------:R-:W-:Y:S05]  /*7a20*/  BSYNC B0 ;  /* 0x0000000000007941 */ /* 0x000fea0003800000 */
.L_x_776:
[----:B------:R-:W-:Y:S01]  /*7a30*/  IADD3 R3, R234, 0x40, RZ ;  /* 0x00000040ea037810 */ /* 0x000fe20007ffe0ff */
[----:B------:R-:W-:Y:S03]  /*7a40*/  BSSY B0, `(.L_x_778) ;  /* 0x0000010000007945 */ /* 0x000fe60003800000 */
[----:B------:R-:W-:-:S13]  /*7a50*/  ISETP.GE.AND P1, PT, R3, R25, PT ;  /* 0x000000190300720c */ /* 0x000fda0003f26270 */
[----:B------:R-:W-:Y:S05]  /*7a60*/  @P1 BRA `(.L_x_779) ;  /* 0x000000d000001947 */ /* 0x000fea0003800000 */
[----:B------:R-:W-:Y:S02]  /*7a70*/  IADD3 R3, P0, R234, 0x40, RZ ;  /* 0x00000040ea037810 */ /* 0x000fe40007f1e0ff */
[----:B--2---:R-:W-:-:S03]  /*7a80*/  MOV R5, R24 ;  /* 0x0000001800057202 */ /* 0x004fc60000000f00 */
        /* <DEDUP_REMOVED lines=8> */
[----:B---3--:R2:W-:Y:S04]  /*7b10*/  STG.E.128 [R4.64], R36 ;  /* 0x0000002404007986 */ /* 0x0085e8000c101d06 */
[----:B----4-:R2:W-:Y:S04]  /*7b20*/  STG.E.128 [R4.64+0x40], R32 ;  /* 0x0000402004007986 */ /* 0x0105e8000c101d06 */
[----:B-1----:R2:W-:Y:S02]  /*7b30*/  STG.E.128 [R4.64+0x80], R28 ;  /* 0x0000801c04007986 */ /* 0x0025e4000c101d06 */
.L_x_779:
[----:B------:R-:W-:Y:S05]  /*7b40*/  BSYNC B0 ;  /* 0x0000000000007941 */ /* 0x000fea0003800000 */
.L_x_778:
[----:B------:R-:W-:Y:S01]  /*7b50*/  IMAD.WIDE.U32 R6, R0, c[0x0][0x3a8], R6 ;  /* 0x0000ea0000067a25 */ /* 0x000fe200078e0006 */
[----:B------:R-:W-:Y:S03]  /*7b60*/  BSSY B0, `(.L_x_780) ;  /* 0x0000015000007945 */ /* 0x000fe60003800000 */
[----:B------:R-:W-:Y:S01]  /*7b70*/  IMAD R3, R26, c[0x0][0x3a8], RZ ;  /* 0x0000ea001a037a24 */ /* 0x000fe200078e02ff */
[----:B------:R-:W-:-:S03]  /*7b80*/  IADD3 R6, P0, R27, R6, RZ ;  /* 0x000000061b067210 */ /* 0x000fc60007f1e0ff */
[----:B------:R-:W-:Y:S02]  /*7b90*/  IMAD R3, R0, c[0x0][0x3ac], R3 ;  /* 0x0000eb0000037a24 */ /* 0x000fe400078e0203 */
[----:B------:R-:W-:-:S03]  /*7ba0*/  IMAD R0, R42, c[0x0][0x3c0], RZ ;  /* 0x0000f0002a007a24 */ /* 0x000fc600078e02ff */
[----:B------:R-:W-:Y:S01]  /*7bb0*/  IADD3.X R7, R40, R7, R3, P0, !PT ;  /* 0x0000000728077210 */ /* 0x000fe200007fe403 */
[----:B------:R-:W-:-:S04]  /*7bc0*/  IMAD R3, R43, c[0x0][0x3c4], R0 ;  /* 0x0000f1002b037a24 */ /* 0x000fc800078e0200 */
[----:B------:R-:W-:-:S05]  /*7bd0*/  IMAD.WIDE.U32 R6, R43, c[0x0][0x3c0], R6 ;  /* 0x0000f0002b067a25 */ /* 0x000fca00078e0006 */
[----:B------:R-:W-:Y:S01]  /*7be0*/  IADD3 R3, R7, R3, RZ ;  /* 0x0000000307037210 */ /* 0x000fe20007ffe0ff */
[----:B------:R-:W-:Y:S05]  /*7bf0*/  @P2 BRA `(.L_x_781) ;  /* 0x000000b000002947 */ /* 0x000fea0003800000 */
[----:B--2---:R-:W-:Y:S01]  /*7c00*/  MOV R4, R6 ;  /* 0x0000000600047202 */ /* 0x004fe20000000f00 */
[----:B------:R-:W-:Y:S01]  /*7c10*/  IMAD R0, R41, c[0x0][0x3a8], RZ ;  /* 0x0000ea0029007a24 */ /* 0x000fe200078e02ff */
[----:B------:R-:W-:-:S03]  /*7c20*/  MOV R5, R3 ;  /* 0x0000000300057202 */ /* 0x000fc60000000f00 */
[C---:B------:R-:W-:Y:S02]  /*7c30*/  IMAD R0, R234.reuse, c[0x0][0x3ac], R0 ;  /* 0x0000eb00ea007a24 */ /* 0x040fe400078e0200 */
[----:B------:R-:W-:-:S05]  /*7c40*/  IMAD.WIDE.U32 R8, R234, c[0x0][0x3a8], R4 ;  /* 0x0000ea00ea087a25 */ /* 0x000fca00078e0004 */
[----:B------:R-:W-:Y:S02]  /*7c50*/  IADD3 R0, R9, R0, RZ ;  /* 0x0000000009007210 */ /* 0x000fe40007ffe0ff */
[----:B------:R-:W-:-:S04]  /*7c60*/  LEA R4, P0, R8, c[0x0][0x348], 0x1 ;  /* 0x0000d20008047a11 */ /* 0x000fc800078008ff */
[----:B------:R-:W-:-:S05]  /*7c70*/  LEA.HI.X R5, R8, c[0x0][0x34c], R0, 0x1, P0 ;  /* 0x0000d30008057a11 */ /* 0x000fca00000f0c00 */
[----:B-1----:R1:W-:Y:S04]  /*7c80*/  STG.E.128 [R4.64], R52 ;  /* 0x0000003404007986 */ /* 0x0023e8000c101d06 */
[----:B------:R1:W-:Y:S04]  /*7c90*/  STG.E.128 [R4.64+0x40], R48 ;  /* 0x0000403004007986 */ /* 0x0003e8000c101d06 */
[----:B------:R1:W-:Y:S02]  /*7ca0*/  STG.E.128 [R4.64+0x80], R44 ;  /* 0x0000802c04007986 */ /* 0x0003e4000c101d06 */
.L_x_781:
[----:B------:R-:W-:Y:S05]  /*7cb0*/  BSYNC B0 ;  /* 0x0000000000007941 */ /* 0x000fea0003800000 */
.L_x_780:
[----:B------:R-:W-:Y:S05]  /*7cc0*/  @P1 BRA `(.L_x_782) ;  /* 0x0000081000001947 */ /* 0x000fea0003800000 */
[----:B------:R-:W-:Y:S02]  /*7cd0*/  IADD3 R0, P0, R234, 0x40, RZ ;  /* 0x00000040ea007810 */ /* 0x000fe40007f1e0ff */
[----:B------:R-:W-:-:S02]  /*7ce0*/  MOV R7, R3 ;  /* 0x0000000300077202 */ /* 0x000fc40000000f00 */
[----:B-12---:R-:W-:-:S03]  /*7cf0*/  IADD3.X R4, RZ, R41, RZ, P0, !PT ;  /* 0x00000029ff047210 */ /* 0x006fc600007fe4ff */
        /* <DEDUP_REMOVED lines=10> */
.L_x_770:
[----:B------:R-:W1:Y:S01]  /*7da0*/  S2R R9, SR_CTAID.Y ;  /* 0x0000000000097919 */ /* 0x000e620000002600 */
[----:B------:R-:W-:-:S13]  /*7db0*/  ISETP.NE.AND P0, PT, R249, -0x1, PT ;  /* 0xfffffffff900780c */ /* 0x000fda0003f05270 */
[----:B------:R-:W-:-:S05]  /*7dc0*/  @P0 IADD3 R0, R235, R249, RZ ;  /* 0x000000f9eb000210 */ /* 0x000fca0007ffe0ff */
[----:B------:R-:W-:-:S04]  /*7dd0*/  @P0 IMAD.WIDE.U32 R4, R0, c[0x0][0x3a0], RZ ;  /* 0x0000e80000040a25 */ /* 0x000fc800078e00ff */
[----:B------:R-:W-:Y:S01]  /*7de0*/  @P0 IMAD R7, R0, c[0x0][0x3a4], R5 ;  /* 0x0000e90000070a24 */ /* 0x000fe200078e0205 */
[----:B-1----:R-:W-:Y:S02]  /*7df0*/  SHF.R.S32.HI R8, RZ, 0x1f, R9 ;  /* 0x0000001fff087819 */ /* 0x002fe40000011409 */
        /* <DEDUP_REMOVED lines=12> */
.L_x_783:
        /* <DEDUP_REMOVED lines=15> */
.L_x_784:
[----:B------:R-:W1:Y:S01]  /*7fb0*/  S2R R17, SR_CTAID.Z ;  /* 0x0000000000117919 */ /* 0x000e620000002700 */
[C---:B------:R-:W-:Y:S01]  /*7fc0*/  SHF.L.U32 R0, R233.reuse, 0x7, RZ ;  /* 0x00000007e9007819 */ /* 0x040fe200000006ff */
[----:B------:R-:W-:Y:S01]  /*7fd0*/  IMAD R11, R233, -0x80, R195 ;  /* 0xffffff80e90b7824 */ /* 0x000fe200078e02c3 */
[----:B------:R-:W-:Y:S01]  /*7fe0*/  BSSY B0, `(.L_x_785) ;  /* 0x000001a000007945 */ /* 0x000fe20003800000 */
[----:B------:R-:W-:Y:S02]  /*7ff0*/  SHF.R.S32.HI R15, RZ, 0x1f, R234 ;  /* 0x0000001fff0f7819 */ /* 0x000fe400000114ea */
[----:B------:R-:W-:Y:S01]  /*8000*/  SHF.R.S32.HI R12, RZ, 0x1f, R0 ;  /* 0x0000001fff0c7819 */ /* 0x000fe20000011400 */
[----:B------:R-:W-:Y:S01]  /*8010*/  IMAD.WIDE.U32 R4, R0, c[0x0][0x3a0], R250 ;  /* 0x0000e80000047a25 */ /* 0x000fe200078e00fa */
[----:B------:R-:W-:-:S03]  /*8020*/  ISETP.GE.AND P2, PT, R234, R11, PT ;  /* 0x0000000bea00720c */ /* 0x000fc60003f46270 */
[----:B------:R-:W-:Y:S01]  /*8030*/  IMAD R3, R12, c[0x0][0x3a0], RZ ;  /* 0x0000e8000c037a24 */ /* 0x000fe200078e02ff */
[----:B------:R-:W-:-:S03]  /*8040*/  IADD3 R6, P0, R6, R4, RZ ;  /* 0x0000000406067210 */ /* 0x000fc60007f1e0ff */
[----:B------:R-:W-:-:S05]  /*8050*/  IMAD R3, R0, c[0x0][0x3a4], R3 ;  /* 0x0000e90000037a24 */ /* 0x000fca00078e0203 */
[----:B------:R-:W-:Y:S02]  /*8060*/  IADD3.X R7, R7, R5, R3, P0, !PT ;  /* 0x0000000507077210 */ /* 0x000fe400007fe403 */
[----:B-1----:R-:W-:-:S03]  /*8070*/  SHF.R.S32.HI R16, RZ, 0x1f, R17 ;  /* 0x0000001fff107819 */ /* 0x002fc60000011411 */
[----:B------:R-:W-:-:S04]  /*8080*/  IMAD.WIDE.U32 R6, R17, c[0x0][0x3b8], R6 ;  /* 0x0000ee0011067a25 */ /* 0x000fc800078e0006 */
[----:B------:R-:W-:-:S04]  /*8090*/  IMAD R10, R16, c[0x0][0x3b8], RZ ;  /* 0x0000ee00100a7a24 */ /* 0x000fc800078e02ff */
[----:B------:R-:W-:-:S05]  /*80a0*/  IMAD R10, R17, c[0x0][0x3bc], R10 ;  /* 0x0000ef00110a7a24 */ /* 0x000fca00078e020a */
[----:B------:R-:W-:Y:S01]  /*80b0*/  IADD3 R10, R10, R7, RZ ;  /* 0x000000070a0a7210 */ /* 0x000fe20007ffe0ff */
        /* <DEDUP_REMOVED lines=12> */
.L_x_786:
[----:B------:R-:W-:Y:S05]  /*8180*/  BSYNC B0 ;  /* 0x0000000000007941 */ /* 0x000fea0003800000 */
.L_x_785:
[----:B------:R-:W-:Y:S01]  /*8190*/  IADD3 R3, R234, 0x40, RZ ;  /* 0x00000040ea037810 */ /* 0x000fe20007ffe0ff */
[----:B------:R-:W-:Y:S03]  /*81a0*/  BSSY B0, `(.L_x_787) ;  /* 0x000000f000007945 */ /* 0x000fe60003800000 */
[----:B------:R-:W-:-:S13]  /*81b0*/  ISETP.GE.AND P1, PT, R3, R11, PT ;  /* 0x0000000b0300720c */ /* 0x000fda0003f26270 */
        /* <DEDUP_REMOVED lines=13> */
.L_x_788:
[----:B------:R-:W-:Y:S05]  /*8290*/  BSYNC B0 ;  /* 0x0000000000007941 */ /* 0x000fea0003800000 */
.L_x_787:
[----:B-1----:R-:W-:Y:S01]  /*82a0*/  IMAD.WIDE.U32 R4, R0, c[0x0][0x3a8], R250 ;  /* 0x0000ea0000047a25 */ /* 0x002fe200078e00fa */
        /* <DEDUP_REMOVED lines=21> */
.L_x_790:
[----:B------:R-:W-:Y:S05]  /*8400*/  BSYNC B0 ;  /* 0x0000000000007941 */ /* 0x000fea0003800000 */
.L_x_789:
        /* <DEDUP_REMOVED lines=13> */
.L_x_782:
[----:B------:R-:W-:Y:S05]  /*84e0*/  BSYNC B1 ;  /* 0x0000000000017941 */ /* 0x000fea0003800000 */
.L_x_765:
[----:B------:R-:W-:Y:S01]  /*84f0*/  ULDC UR5, c[0x0][0x218] ;  /* 0x0000860000057ab9 */ /* 0x000fe20000000800 */
[----:B------:R-:W-:Y:S01]  /*8500*/  IADD3 R233, R233, c[0x0][0xc], RZ ;  /* 0x00000300e9e97a10 */ /* 0x000fe20007ffe0ff */
[----:B------:R-:W-:-:S04]  /*8510*/  UIADD3 UR5, UR5, 0x7f, URZ ;  /* 0x0000007f05057890 */ /* 0x000fc8000fffe03f */
[----:B------:R-:W-:-:S04]  /*8520*/  USHF.R.S32.HI UR4, URZ, 0x1f, UR5 ;  /* 0x0000001f3f047899 */ /* 0x000fc80008011405 */
[----:B------:R-:W-:-:S04]  /*8530*/  ULEA.HI UR4, UR4, UR5, URZ, 0x7 ;  /* 0x0000000504047291 */ /* 0x000fc8000f8f383f */
[----:B------:R-:W-:-:S06]  /*8540*/  USHF.R.S32.HI UR4, URZ, 0x7, UR4 ;  /* 0x000000073f047899 */ /* 0x000fcc0008011404 */
[----:B------:R-:W-:-:S13]  /*8550*/  ISETP.GE.AND P0, PT, R233, UR4, PT ;  /* 0x00000004e9007c0c */ /* 0x000fda000bf06270 */
[----:B------:R-:W-:Y:S01]  /*8560*/  @P0 CALL.REL.NOINC `(.L_x_791) ;  /* 0x0000001000000944 */ /* 0x000fe20003c00000 */
[----:B------:R-:W-:Y:S05]  /*8570*/  BRA `(.L_x_792) ;  /* 0xffff854000007947 */ /* 0x000fea000383ffff */
.L_x_791:
[----:B------:R-:W-:Y:S05]  /*8580*/  EXIT ;  /* 0x000000000000794d */ /* 0x000fea0003800000 */
.L_x_793:
        /* <DEDUP_REMOVED lines=15> */
.L_x_1299:


//--------------------- .text._ZN5flash44flash_bwd_dq_dk_dv_loop_seqk_parallel_kernelI23Flash_bwd_kernel_traitsILi96ELi64ELi128ELi8ELi2ELi4ELi4ELb0ELb0EN7cutlass6half_tE19Flash_kernel_traitsILi96ELi64ELi128ELi8ES3_EELb0ELb0ELb0ELb0ELb0ELb1ELb1EEEvNS_16Flash_bwd_paramsE --------------------------
	.section	.text._ZN5flash44flash_bwd_dq_dk_dv_loop_seqk_parallel_kernelI23Flash_bwd_kernel_traitsILi96ELi64ELi128ELi8ELi2ELi4ELi4ELb0ELb0EN7cutlass6half_tE19Flash_kernel_traitsILi96ELi64ELi128ELi8ES3_EELb0ELb0ELb0ELb0ELb0ELb1ELb1EEEvNS_16Flash_bwd_paramsE,"ax",@progbits
	.sectioninfo	@"SHI_REGISTERS=255"
	.align	128
        .global         _ZN5flash44flash_bwd_dq_dk_dv_loop_seqk_parallel_kernelI23Flash_bwd_kernel_traitsILi96ELi64ELi128ELi8ELi2ELi4ELi4ELb0ELb0EN7cutlass6half_tE19Flash_kernel_traitsILi96ELi64ELi128ELi8ES3_EELb0ELb0ELb0ELb0ELb0ELb1ELb1EEEvNS_16Flash_bwd_paramsE
        .type           _ZN5flash44flash_bwd_dq_dk_dv_loop_seqk_parallel_kernelI23Flash_bwd_kernel_traitsILi96ELi64ELi128ELi8ELi2ELi4ELi4ELb0ELb0EN7cutlass6half_tE19Flash_kernel_traitsILi96ELi64ELi128ELi8ES3_EELb0ELb0ELb0ELb0ELb0ELb1ELb1EEEvNS_16Flash_bwd_paramsE,@function
        .size           _ZN5flash44flash_bwd_dq_dk_dv_loop_seqk_parallel_kernelI23Flash_bwd_kernel_traitsILi96ELi64ELi128ELi8ELi2ELi4ELi4ELb0ELb0EN7cutlass6half_tE19Flash_kernel_traitsILi96ELi64ELi128ELi8ES3_EELb0ELb0ELb0ELb0ELb0ELb1ELb1EEEvNS_16Flash_bwd_paramsE,(.L_x_1300 - _ZN5flash44flash_bwd_dq_dk_dv_loop_seqk_parallel_kernelI23Flash_bwd_kernel_traitsILi96ELi64ELi128ELi8ELi2ELi4ELi4ELb0ELb0EN7cutlass6half_tE19Flash_kernel_traitsILi96ELi64ELi128ELi8ES3_EELb0ELb0ELb0ELb0ELb0ELb1ELb1EEEvNS_16Flash_bwd_paramsE)
        .other          _ZN5flash44flash_bwd_dq_dk_dv_loop_seqk_parallel_kernelI23Flash_bwd_kernel_traitsILi96ELi64ELi128ELi8ELi2ELi4ELi4ELb0ELb0EN7cutlass6half_tE19Flash_kernel_traitsILi96ELi64ELi128ELi8ES3_EELb0ELb0ELb0ELb0ELb0ELb1ELb1EEEvNS_16Flash_bwd_paramsE,@"STO_CUDA_ENTRY STV_DEFAULT"
_ZN5flash44flash_bwd_dq_dk_dv_loop_seqk_parallel_kernelI23Flash_bwd_kernel_traitsILi96ELi64ELi128ELi8ELi2ELi4ELi4ELb0ELb0EN7cutlass6half_tE19Flash_kernel_traitsILi96ELi64ELi128ELi8ES3_EELb0ELb0ELb0ELb0ELb0ELb1ELb1EEEvNS_16Flash_bwd_paramsE:
.text._ZN5flash44flash_bwd_dq_dk_dv_loop_seqk_parallel_kernelI23Flash_bwd_kernel_traitsILi96ELi64ELi128ELi8ELi2ELi4ELi4ELb0ELb0EN7cutlass6half_tE19Flash_kernel_traitsILi96ELi64ELi128ELi8ES3_EELb0ELb0ELb0ELb0ELb0ELb1ELb1EEEvNS_16Flash_bwd_paramsE:
        /* <DEDUP_REMOVED lines=100> */
[----:B------:R-:W-:-:S02]  /*0640*/  USHF.R.S32.HI UR57, URZ, 0x1f, UR38 ;  /* 0x0000001f3f397899 */ /* 0x000fc40008011426 */
[----:B------:R-:W-:Y:S01]  /*0650*/  IMAD.IADD R0, R20, 0x1, -R0 ;  /* 0x0000000114007824 */ /* 0x000fe200078e0a00 */
[----:B------:R-:W-:Y:S01]  /*0660*/  LEA.HI R2, R2, R245, RZ, 0x3 ;  /* 0x000000f502027211 */ /* 0x000fe200078f18ff */
[----:B------:R-:W-:Y:S01]  /*0670*/  IMAD.SHL.U32 R20, R20, 0x2, RZ ;  /* 0x0000000214147824 */ /* 0x000fe200078e00ff */
[----:B------:R-:W-:Y:S02]  /*0680*/  UIMAD.WIDE.U32 UR42, UR36, UR44, URZ ;  /* 0x0000002c242a72a5 */ /* 0x000fe4000f8e003f */
[----:B------:R-:W-:Y:S01]  /*0690*/  SHF.R.S32.HI R4, RZ, 0x1f, R0 ;  /* 0x0000001fff047819 */ /* 0x000fe20000011400 */
[----:B------:R-:W-:Y:S01]  /*06a0*/  UIMAD UR51, UR37, UR44, URZ ;  /* 0x0000002c253372a4 */ /* 0x000fe2000f8e023f */
[----:B------:R-:W-:Y:S01]  /*06b0*/  LOP3.LUT R2, R2, 0xfffffff8, RZ, 0xc0, !PT ;  /* 0xfffffff802027812 */ /* 0x000fe200078ec0ff */
[----:B------:R-:W-:Y:S01]  /*06c0*/  USHF.R.S32.HI UR53, URZ, 0x1f, UR47 ;  /* 0x0000001f3f357899 */ /* 0x000fe2000801142f */
[-C--:B------:R-:W-:Y:S01]  /*06d0*/  LEA.HI R3, R0, R0.reuse, RZ, 0x1 ;  /* 0x0000000000037211 */ /* 0x080fe200078f08ff */
[----:B------:R-:W-:Y:S01]  /*06e0*/  UIMAD UR50, UR6, UR50, URZ ;  /* 0x00000032063272a4 */ /* 0x000fe2000f8e023f */
[----:B------:R-:W-:Y:S01]  /*06f0*/  LEA.HI R10, R4, R0, RZ, 0x3 ;  /* 0x00000000040a7211 */ /* 0x000fe200078f18ff */
[----:B------:R-:W-:Y:S01]  /*0700*/  IMAD.IADD R6, R245, 0x1, -R2 ;  /* 0x00000001f5067824 */ /* 0x000fe200078e0a02 */
[----:B------:R-:W-:Y:S01]  /*0710*/  LOP3.LUT R5, R3, 0x7fffffe, RZ, 0xc0, !PT ;  /* 0x07fffffe03057812 */ /* 0x000fe200078ec0ff */
[----:B------:R-:W-:Y:S01]  /*0720*/  @!UP5 UIMAD UR49, UR7, UR49, URZ ;  /* 0x000000310731d2a4 */ /* 0x000fe2000f8e023f */
[----:B------:R-:W-:Y:S01]  /*0730*/  LOP3.LUT R2, R10, 0xfffffff8, RZ, 0xc0, !PT ;  /* 0xfffffff80a027812 */ /* 0x000fe200078ec0ff */
[----:B------:R-:W-:Y:S01]  /*0740*/  USHF.R.S32.HI UR48, URZ, 0x1f, UR41 ;  /* 0x0000001f3f307899 */ /* 0x000fe20008011429 */
[----:B------:R-:W-:Y:S01]  /*0750*/  LOP3.LUT R4, R6, 0x1, RZ, 0xc0, !PT ;  /* 0x0000000106047812 */ /* 0x000fe200078ec0ff */
[----:B------:R-:W-:Y:S01]  /*0760*/  IMAD.IADD R17, R0, 0x1, -R5 ;  /* 0x0000000100117824 */ /* 0x000fe200078e0a05 */
[----:B------:R-:W-:Y:S01]  /*0770*/  LOP3.LUT P4, RZ, R6, 0x2, RZ, 0xc0, !PT ;  /* 0x0000000206ff7812 */ /* 0x000fe2000788c0ff */
[----:B------:R-:W-:Y:S01]  /*0780*/  IMAD.IADD R15, R0, 0x1, -R2 ;  /* 0x00000001000f7824 */ /* 0x000fe200078e0a02 */
[----:B------:R-:W-:Y:S01]  /*0790*/  SHF.R.S32.HI R2, RZ, 0x1, R8 ;  /* 0x00000001ff027819 */ /* 0x000fe20000011408 */
[----:B------:R-:W-:Y:S01]  /*07a0*/  IMAD.SHL.U32 R0, R7, 0x40, RZ ;  /* 0x0000004007007824 */ /* 0x000fe200078e00ff */
[----:B------:R-:W-:Y:S01]  /*07b0*/  ISETP.NE.U32.AND P5, PT, R4, 0x1, PT ;  /* 0x000000010400780c */ /* 0x000fe20003fa5070 */
[----:B------:R-:W-:Y:S01]  /*07c0*/  UMOV UR40, 0xffffd000 ;  /* 0xffffd00000287882 */ /* 0x000fe20000000000 */
[----:B------:R-:W-:-:S02]  /*07d0*/  SHF.R.S32.HI R7, RZ, 0x1, R3 ;  /* 0x00000001ff077819 */ /* 0x000fc40000011403 */
[----:B------:R-:W-:Y:S01]  /*07e0*/  LOP3.LUT R5, R0, 0x1c0, RZ, 0xc0, !PT ;  /* 0x000001c000057812 */ /* 0x000fe200078ec0ff */
[----:B------:R-:W-:Y:S01]  /*07f0*/  IMAD.SHL.U32 R0, R12, 0x10, RZ ;  /* 0x000000100c007824 */ /* 0x000fe200078e00ff */
[----:B------:R-:W-:Y:S01]  /*0800*/  SHF.R.S32.HI R4, RZ, 0x1f, R3 ;  /* 0x0000001fff047819 */ /* 0x000fe20000011403 */
[C---:B------:R-:W-:Y:S01]  /*0810*/  IMAD.SHL.U32 R3, R2.reuse, 0x40, RZ ;  /* 0x0000004002037824 */ /* 0x040fe200078e00ff */
[----:B------:R-:W-:Y:S02]  /*0820*/  LOP3.LUT P6, RZ, R2, 0x2, RZ, 0xc0, !PT ;  /* 0x0000000202ff7812 */ /* 0x000fe400078cc0ff */
[----:B------:R-:W-:Y:S02]  /*0830*/  LEA.HI R4, R4, R7, RZ, 0x2 ;  /* 0x0000000704047211 */ /* 0x000fe400078f10ff */
[----:B------:R-:W-:Y:S02]  /*0840*/  LOP3.LUT R2, R5, 0x30, R0, 0xf8, !PT ;  /* 0x0000003005027812 */ /* 0x000fe400078ef800 */
[----:B------:R-:W-:-:S02]  /*0850*/  LOP3.LUT R0, R3, 0xc0, RZ, 0xc0, !PT ;  /* 0x000000c003007812 */ /* 0x000fc400078ec0ff */
[----:B------:R-:W-:Y:S02]  /*0860*/  LOP3.LUT R3, R4, 0xfffffffc, RZ, 0xc0, !PT ;  /* 0xfffffffc04037812 */ /* 0x000fe400078ec0ff */
[--C-:B------:R-:W-:Y:S02]  /*0870*/  LOP3.LUT R4, R2, 0x8, R16.reuse, 0xf8, !PT ;  /* 0x0000000802047812 */ /* 0x100fe400078ef810 */
[----:B------:R-:W-:Y:S01]  /*0880*/  LOP3.LUT R2, R0, 0x8, R16, 0xf8, !PT ;  /* 0x0000000800027812 */ /* 0x000fe200078ef810 */
[----:B------:R-:W-:Y:S01]  /*0890*/  IMAD.IADD R11, R7, 0x1, -R3 ;  /* 0x00000001070b7824 */ /* 0x000fe200078e0a03 */
[----:B------:R-:W-:Y:S02]  /*08a0*/  SHF.R.U32.HI R0, RZ, 0x3, R0 ;  /* 0x00000003ff007819 */ /* 0x000fe40000011600 */
[----:B------:R-:W-:Y:S02]  /*08b0*/  LEA.HI R7, R6, R6, RZ, 0x1 ;  /* 0x0000000606077211 */ /* 0x000fe400078f08ff */
[----:B------:R-:W-:Y:S01]  /*08c0*/  LOP3.LUT R173, R2, R0, RZ, 0x3c, !PT ;  /* 0x0000000002ad7212 */ /* 0x000fe200078e3cff */
[----:B------:R-:W-:Y:S01]  /*08d0*/  IMAD.SHL.U32 R2, R6, 0x40, RZ ;  /* 0x0000004006027824 */ /* 0x000fe200078e00ff */
[----:B------:R-:W-:Y:S01]  /*08e0*/  SHF.R.U32.HI R0, RZ, 0x3, R5 ;  /* 0x00000003ff007819 */ /* 0x000fe20000011605 */
[----:B------:R-:W-:Y:S01]  /*08f0*/  IMAD.SHL.U32 R5, R18, 0x2, RZ ;  /* 0x0000000212057824 */ /* 0x000fe200078e00ff */
[----:B------:R-:W-:Y:S01]  /*0900*/  SHF.R.S32.HI R3, RZ, 0x3, R10 ;  /* 0x00000003ff037819 */ /* 0x000fe2000001140a */
[----:B------:R-:W-:Y:S01]  /*0910*/  IMAD.U32 R173, R21, 0x20, R173 ;  /* 0x0000002015ad7824 */ /* 0x000fe200078e00ad */
[----:B------:R-:W-:-:S02]  /*0920*/  LOP3.LUT R16, R4, R0, RZ, 0x3c, !PT ;  /* 0x0000000004107212 */ /* 0x000fc400078e3cff */
[----:B------:R-:W-:Y:S01]  /*0930*/  LOP3.LUT R0, R7, 0x3fffffe, RZ, 0xc0, !PT ;  /* 0x03fffffe07007812 */ /* 0x000fe200078ec0ff */
[----:B------:R-:W-:Y:S01]  /*0940*/  IMAD R17, R3, 0x8, R17 ;  /* 0x0000000803117824 */ /* 0x000fe200078e0211 */
[----:B------:R-:W-:Y:S01]  /*0950*/  LOP3.LUT R2, R2, 0x1c0, RZ, 0xc0, !PT ;  /* 0x000001c002027812 */ /* 0x000fe200078ec0ff */
[----:B------:R-:W-:Y:S01]  /*0960*/  IMAD R177, R12, 0x2, R3 ;  /* 0x000000020cb17824 */ /* 0x000fe200078e0203 */
[----:B------:R-:W-:Y:S01]  /*0970*/  SEL R172, R182, 0xffffffe0, !P6 ;  /* 0xffffffe0b6ac7807 */ /* 0x000fe20007000000 */
[----:B------:R-:W-:Y:S01]  /*0980*/  IMAD.IADD R8, R6, 0x1, -R0 ;  /* 0x0000000106087824 */ /* 0x000fe200078e0a00 */
[----:B------:R-:W-:Y:S01]  /*0990*/  SEL R184, R184, 0x10, !P5 ;  /* 0x00000010b8b87807 */ /* 0x000fe20006800000 */
[----:B------:R-:W-:Y:S02]  /*09a0*/  IMAD.SHL.U32 R0, R13, 0x20, RZ ;  /* 0x000000200d007824 */ /* 0x000fe400078e00ff */
[----:B------:R-:W-:Y:S02]  /*09b0*/  IMAD.U32 R3, RZ, RZ, UR14 ;  /* 0x0000000eff037e24 */ /* 0x000fe4000f8e00ff */
[C---:B------:R-:W-:Y:S01]  /*09c0*/  IMAD R172, R173.reuse, 0x2, R172 ;  /* 0x00000002adac7824 */ /* 0x040fe200078e02ac */
        /* <DEDUP_REMOVED lines=31> */
[----:B------:R-:W-:Y:S01]  /*0bc0*/  IMAD.SHL.U32 R187, R187, 0x2, RZ ;  /* 0x00000002bbbb7824 */ /* 0x000fe200078e00ff */
[----:B------:R-:W-:Y:S01]  /*0bd0*/  LOP3.LUT R0, R0, 0x1c0, RZ, 0xc0, !PT ;  /* 0x000001c000007812 */ /* 0x000fe200078ec0ff */
[----:B------:R-:W-:Y:S01]  /*0be0*/  IMAD.IADD R8, R8, 0x1, R10 ;  /* 0x0000000108087824 */ /* 0x000fe200078e020a */
        /* <DEDUP_REMOVED lines=21> */
[C---:B------:R-:W-:Y:S01]  /*0d40*/  IADD3 R247, R246.reuse, 0x20, RZ ;  /* 0x00000020f6f77810 */ /* 0x040fe20007ffe0ff */
[----:B------:R-:W-:Y:S01]  /*0d50*/  IMAD.IADD R180, R177, 0x1, R179 ;  /* 0x00000001b1b47824 */ /* 0x000fe200078e02b3 */
[----:B------:R-:W-:Y:S01]  /*0d60*/  SHF.R.S32.HI R2, RZ, 0x1f, R0 ;  /* 0x0000001fff027819 */ /* 0x000fe20000011400 */
[----:B------:R-:W-:Y:S01]  /*0d70*/  IMAD.IADD R183, R183, 0x1, R5 ;  /* 0x00000001b7b77824 */ /* 0x000fe200078e0205 */
[----:B------:R-:W-:Y:S01]  /*0d80*/  @P3 IADD3 R247, R246, -0x20, RZ ;  /* 0xffffffe0f6f73810 */ /* 0x000fe20007ffe0ff */
[----:B------:R-:W-:Y:S01]  /*0d90*/  IMAD.IADD R184, R184, 0x1, R185 ;  /* 0x00000001b8b87824 */ /* 0x000fe200078e02b9 */
[C---:B------:R-:W-:Y:S01]  /*0da0*/  SHF.L.U64.HI R2, R0.reuse, 0x2, R2 ;  /* 0x0000000200027819 */ /* 0x040fe20000010202 */
[----:B------:R-:W-:-:S02]  /*0db0*/  IMAD.SHL.U32 R0, R0, 0x4, RZ ;  /* 0x0000000400007824 */ /* 0x000fc400078e00ff */
[----:B------:R-:W-:Y:S02]  /*0dc0*/  IMAD.IADD R179, R178, 0x1, R179 ;  /* 0x00000001b2b37824 */ /* 0x000fe400078e02b3 */
[----:B------:R1:W-:Y:S04]  /*0dd0*/  STL [R1+0x4], R2 ;  /* 0x0000040201007387 */ /* 0x0003e80000100800 */
[----:B------:R2:W-:Y:S01]  /*0de0*/  STL [R1], R0 ;  /* 0x0000000001007387 */ /* 0x0005e20000100800 */
[----:B-1----:R-:W-:-:S03]  /*0df0*/  IMAD.SHL.U32 R2, R3, 0x2, RZ ;  /* 0x0000000203027824 */ /* 0x002fc600078e00ff */
.L_x_822:
        /* <DEDUP_REMOVED lines=22> */
[----:B------:R1:W4:Y:S01]  /*0f60*/  @P2 LDG.E R3, [R4.64+0x4] ;  /* 0x0000040404032981 */ /* 0x000322000c1e1900 */
[----:B------:R-:W-:Y:S01]  /*0f70*/  MOV R6, UR6 ;  /* 0x0000000600067c02 */ /* 0x000fe20008000f00 */
[----:B------:R-:W-:-:S03]  /*0f80*/  UISETP.EQ.OR.EX UP1, UPT, URZ, UR9, !UP3, UP1 ;  /* 0x000000093f00728c */ /* 0x000fc6000df22710 */
[----:B------:R-:W-:Y:S01]  /*0f90*/  IMAD.U32 R7, RZ, RZ, UR7 ;  /* 0x00000007ff077e24 */ /* 0x000fe2000f8e00ff */
[----:B------:R-:W-:-:S04]  /*0fa0*/  UIADD3 UR8, UP0, UR13, UR8, URZ ;  /* 0x000000080d087290 */ /* 0x000fc8000ff1e03f */
[----:B-----5:R-:W5:Y:S01]  /*0fb0*/  @P0 LDG.E R6, [R6.64] ;  /* 0x0000000406060981 */ /* 0x020f62000c1e1900 */
[----:B------:R-:W-:Y:S01]  /*0fc0*/  PLOP3.LUT P1, PT, PT, PT, UP1, 0x80, 0x0 ;  /* 0x000000000000781c */ /* 0x000fe20003f2f018 */
[----:B------:R-:W-:Y:S01]  /*0fd0*/  UIADD3.X UR9, UR12, UR9, URZ, UP0, !UPT ;  /* 0x000000090c097290 */ /* 0x000fe200087fe43f */
[----:B-1----:R-:W-:-:S05]  /*0fe0*/  IMAD.U32 R4, RZ, RZ, UR8 ;  /* 0x00000008ff047e24 */ /* 0x002fca000f8e00ff */
[----:B------:R-:W-:-:S06]  /*0ff0*/  MOV R5, UR9 ;  /* 0x0000000900057c02 */ /* 0x000fcc0008000f00 */
[----:B--2---:R-:W2:Y:S01]  /*1000*/  @!P1 LDG.E R0, [R4.64] ;  /* 0x0000000404009981 */ /* 0x004ea2000c1e1900 */
        /* <DEDUP_REMOVED lines=20> */
.L_x_794:
        /* <DEDUP_REMOVED lines=58> */
.L_x_796:
        /* <DEDUP_REMOVED lines=18> */
.L_x_797:
        /* <DEDUP_REMOVED lines=70> */
.L_x_798:
[----:B------:R-:W-:Y:S02]  /*1a70*/  UMOV UR11, UR50 ;  /* 0x00000032000b7c82 */ /* 0x000fe40008000000 */
.L_x_799:
[----:B------:R-:W2:Y:S04]  /*1a80*/  LDL.64 R4, [R1+0x10] ;  /* 0x0000100001047983 */ /* 0x000ea80000100a00 */
[----:B------:R1:W3:Y:S01]  /*1a90*/  LDL.64 R12, [R1+0x10] ;  /* 0x00001000010c7983 */ /* 0x0002e20000100a00 */
[----:B------:R-:W-:Y:S01]  /*1aa0*/  UIADD3 UR8, UP3, UP2, UR8, UR41, UR47 ;  /* 0x0000002908087290 */ /* 0x000fe2000fa7e02f */
[----:B------:R-:W-:Y:S01]  /*1ab0*/  SHF.R.S32.HI R18, RZ, 0x1f, R245 ;  /* 0x0000001fff127819 */ /* 0x000fe200000114f5 */
[----:B------:R-:W-:Y:S01]  /*1ac0*/  UISETP.GE.AND UP4, UPT, UR28, 0x1, UPT ;  /* 0x000000011c00788c */ /* 0x000fe2000bf86270 */
[----:B------:R-:W-:Y:S01]  /*1ad0*/  IADD3 R3, P1, R245, UR14, RZ ;  /* 0x0000000ef5037c10 */ /* 0x000fe2000ff3e0ff */
[----:B------:R-:W-:Y:S01]  /*1ae0*/  UIADD3 UR17, UP1, UP0, UR12, UR8, UR15 ;  /* 0x000000080c117290 */ /* 0x000fe2000f83e00f */
[----:B------:R-:W4:Y:S01]  /*1af0*/  S2R R8, SR_TID.X ;  /* 0x0000000000087919 */ /* 0x000f220000002100 */
[----:B------:R-:W-:Y:S01]  /*1b00*/  BSSY B1, `(.L_x_795) ;  /* 0x00006d7000017945 */ /* 0x000fe20003800000 */
[----:B------:R-:W-:-:S02]  /*1b10*/  ULDC.64 UR8, c[0x0][0x1a8] ;  /* 0x00006a0000087ab9 */ /* 0x000fc40000000a00 */
[----:B------:R-:W-:-:S04]  /*1b20*/  UIMAD UR7, UR61, UR8, URZ ;  /* 0x000000083d0772a4 */ /* 0x000fc8000f8e023f */
[----:B------:R-:W-:-:S03]  /*1b30*/  UIMAD UR12, UR38, UR9, UR7 ;  /* 0x00000009260c72a4 */ /* 0x000fc6000f8e0207 */
[----:B------:R-:W-:Y:S02]  /*1b40*/  ULDC.64 UR8, c[0x0][0x378] ;  /* 0x0000de0000087ab9 */ /* 0x000fe40000000a00 */
[----:B------:R-:W-:-:S04]  /*1b50*/  UIMAD UR7, UR61, UR8, URZ ;  /* 0x000000083d0772a4 */ /* 0x000fc8000f8e023f */
[----:B------:R-:W-:-:S03]  /*1b60*/  UIMAD UR10, UR38, UR9, UR7 ;  /* 0x00000009260a72a4 */ /* 0x000fc6000f8e0207 */
[----:B------:R-:W-:Y:S02]  /*1b70*/  ULDC.64 UR8, c[0x0][0x370] ;  /* 0x0000dc0000087ab9 */ /* 0x000fe40000000a00 */
[----:B------:R-:W-:Y:S02]  /*1b80*/  UIMAD UR7, UR27, UR8, URZ ;  /* 0x000000081b0772a4 */ /* 0x000fe4000f8e023f */
[----:B------:R-:W-:Y:S02]  /*1b90*/  UIADD3 UR8, UR14, UR13, URZ ;  /* 0x0000000d0e087290 */ /* 0x000fe4000fffe03f */
[----:B------:R-:W-:Y:S02]  /*1ba0*/  UIMAD UR7, UR14, UR9, UR7 ;  /* 0x000000090e0772a4 */ /* 0x000fe4000f8e0207 */
[----:B------:R-:W-:Y:S01]  /*1bb0*/  UIADD3 UR9, UR14, UR11, URZ ;  /* 0x0000000b0e097290 */ /* 0x000fe2000fffe03f */
        /* <DEDUP_REMOVED lines=13> */
[----:B------:R-:W-:Y:S02]  /*1c90*/  ULDC.64 UR14, c[0x0][0x200] ;  /* 0x00008000000e7ab9 */ /* 0x000fe40000000a00 */
[----:B------:R-:W-:Y:S01]  /*1ca0*/  UIMAD.WIDE UR14, UR8, UR18, UR14 ;  /* 0x00000012080e72a5 */ /* 0x000fe2000f8e020e */
[----:B------:R-:W-:-:S04]  /*1cb0*/  IMAD.WIDE.U32 R4, R3, c[0x0][0x370], R4 ;  /* 0x0000dc0003047a25 */ /* 0x000fc800078e0004 */
[----:B------:R-:W-:Y:S01]  /*1cc0*/  IMAD.U32 R3, RZ, RZ, UR38 ;  /* 0x00000026ff037e24 */ /* 0x000fe2000f8e00ff */
[----:B------:R-:W-:Y:S01]  /*1cd0*/  IADD3 R5, R5, UR7, RZ ;  /* 0x0000000705057c10 */ /* 0x000fe2000fffe0ff */
[----:B------:R-:W-:-:S04]  /*1ce0*/  UIADD3.X UR7, UR24, UR48, UR53, UP3, UP2 ;  /* 0x0000003018077290 */ /* 0x000fc80009fe4435 */
[----:B------:R-:W-:Y:S01]  /*1cf0*/  IMAD.WIDE.U32 R4, R3, c[0x0][0x378], R4 ;  /* 0x0000de0003047a25 */ /* 0x000fe200078e0004 */
[----:B----4-:R-:W-:Y:S01]  /*1d00*/  SHF.R.S32.HI R3, RZ, 0x1f, R8 ;  /* 0x0000001fff037819 */ /* 0x010fe20000011408 */
[----:B------:R-:W-:-:S03]  /*1d10*/  UIADD3.X UR7, UR26, UR7, UR19, UP1, UP0 ;  /* 0x000000071a077290 */ /* 0x000fc60008fe0413 */
[----:B------:R-:W-:Y:S02]  /*1d20*/  LEA.HI R3, R3, R8, RZ, 0x5 ;  /* 0x0000000803037211 */ /* 0x000fe400078f28ff */
[----:B------:R-:W-:Y:S01]  /*1d30*/  IADD3 R5, R5, UR10, RZ ;  /* 0x0000000a05057c10 */ /* 0x000fe2000fffe0ff */
[----:B------:R-:W-:Y:S01]  /*1d40*/  ULEA.HI.SX32 UR10, UR32, 0xffffffff, 0x1a ;  /* 0xffffffff200a7891 */ /* 0x000fe2000f8fd23f */
        /* <DEDUP_REMOVED lines=10> */
[C---:B------:R-:W-:Y:S01]  /*1df0*/  LEA R190, P0, R6.reuse, c[0x0][0x160], 0x1 ;  /* 0x0000580006be7a11 */ /* 0x040fe200078008ff */
[----:B------:R-:W-:Y:S02]  /*1e00*/  ULDC.64 UR12, c[0x0][0x3c8] ;  /* 0x0000f200000c7ab9 */ /* 0x000fe40000000a00 */
[----:B------:R-:W-:Y:S01]  /*1e10*/  IMAD R7, R245, c[0x0][0x374], R3 ;  /* 0x0000dd00f5077a24 */ /* 0x000fe200078e0203 */
[----:B------:R-:W-:Y:S01]  /*1e20*/  LEA.HI.X R191, R6, c[0x0][0x164], R9, 0x1, P0 ;  /* 0x0000590006bf7a11 */ /* 0x000fe200000f0c09 */
[----:B------:R-:W-:Y:S01]  /*1e30*/  UIMAD.WIDE UR18, UR9, UR18, UR12 ;  /* 0x00000012091272a5 */ /* 0x000fe2000f8e020c */
[----:B------:R-:W-:Y:S01]  /*1e40*/  PLOP3.LUT P0, PT, PT, PT, UP4, 0x80, 0x0 ;  /* 0x000000000000781c */ /* 0x000fe20003f0f048 */
[----:B------:R-:W-:Y:S01]  /*1e50*/  IMAD.IADD R6, R5, 0x1, R7 ;  /* 0x0000000105067824 */ /* 0x000fe200078e0207 */
[----:B------:R-:W-:-:S04]  /*1e60*/  IADD3 R3, P2, R8, UR17, RZ ;  /* 0x0000001108037c10 */ /* 0x000fc8000ff5e0ff */
[C---:B------:R-:W-:Y:S02]  /*1e70*/  LEA R193, P1, R3.reuse, c[0x0][0x350], 0x2 ;  /* 0x0000d40003c17a11 */ /* 0x040fe400078210ff */
[----:B------:R-:W-:Y:S02]  /*1e80*/  LEA.HI.X.SX32 R5, R8, UR7, 0x1, P2 ;  /* 0x0000000708057c11 */ /* 0x000fe400090f0eff */
[----:B------:R-:W-:Y:S02]  /*1e90*/  LEA.HI.X R189, R4, c[0x0][0x334], R6, 0x1, P3 ;  /* 0x0000cd0004bd7a11 */ /* 0x000fe400018f0c06 */
[----:B------:R-:W-:Y:S01]  /*1ea0*/  LEA.HI.X R192, R3, c[0x0][0x354], R5, 0x2, P1 ;  /* 0x0000d50003c07a11 */ /* 0x000fe200008f1405 */
[----:B------:R-:W-:Y:S05]  /*1eb0*/  @!P0 BRA `(.L_x_800) ;  /* 0x000061a000008947 */ /* 0x000fea0003800000 */
[----:B-1----:R-:W2:Y:S01]  /*1ec0*/  LDL R19, [R1+0x18] ;  /* 0x0000180001137983 */ /* 0x002ea20000100800 */
[----:B------:R-:W-:Y:S01]  /*1ed0*/  ULDC.64 UR8, c[0x0][0x198] ;  /* 0x0000660000087ab9 */ /* 0x000fe20000000a00 */
[----:B------:R-:W-:Y:S01]  /*1ee0*/  IMAD.U32 R3, RZ, RZ, UR23 ;  /* 0x00000017ff037e24 */ /* 0x000fe2000f8e00ff */
[----:B------:R-:W-:Y:S01]  /*1ef0*/  UIMAD UR8, UR22, UR8, URZ ;  /* 0x00000008160872a4 */ /* 0x000fe2000f8e023f */
[----:B------:R-:W-:Y:S01]  /*1f00*/  IADD3 R8, R245, 0x40, RZ ;  /* 0x00000040f5087810 */ /* 0x000fe20007ffe0ff */
[----:B------:R-:W-:Y:S01]  /*1f10*/  UMOV UR7, UR10 ;  /* 0x0000000a00077c82 */ /* 0x000fe20008000000 */
[C-C-:B------:R-:W-:Y:S01]  /*1f20*/  IMAD.WIDE.U32 R6, R3.reuse, c[0x0][0x198], R12.reuse ;  /* 0x0000660003067a25 */ /* 0x140fe200078e000c */
[----:B------:R-:W-:Y:S01]  /*1f30*/  ULDC.64 UR10, c[0x0][0x1a0] ;  /* 0x00006800000a7ab9 */ /* 0x000fe20000000a00 */
[----:B------:R-:W-:Y:S01]  /*1f40*/  MOV R234, 0x7f800000 ;  /* 0x7f80000000ea7802 */ /* 0x000fe20000000f00 */
[----:B------:R-:W-:Y:S01]  /*1f50*/  UIMAD UR10, UR22, UR10, URZ ;  /* 0x0000000a160a72a4 */ /* 0x000fe2000f8e023f */
[----:B------:R-:W-:Y:S01]  /*1f60*/  IMAD.WIDE.U32 R4, R3, c[0x0][0x1a0], R12 ;  /* 0x0000680003047a25 */ /* 0x000fe200078e000c */
[----:B------:R-:W-:Y:S01]  /*1f70*/  UIMAD UR12, UR23, UR9, UR8 ;  /* 0x00000009170c72a4 */ /* 0x000fe2000f8e0208 */
[----:B------:R-:W-:Y:S01]  /*1f80*/  IADD3 R6, P2, R6, UR33, RZ ;  /* 0x0000002106067c10 */ /* 0x000fe2000ff5e0ff */
[----:B------:R-:W-:Y:S01]  /*1f90*/  UIMAD UR9, UR20, -0x80, UR6 ;  /* 0xffffff80140978a4 */ /* 0x000fe2000f8e0206 */
[----:B------:R-:W-:Y:S01]  /*1fa0*/  IMAD.MOV.U32 R235, RZ, RZ, 0x7f800000 ;  /* 0x7f800000ffeb7424 */ /* 0x000fe200078e00ff */
[----:B------:R-:W-:Y:S01]  /*1fb0*/  UIMAD UR8, UR7, -0x40, UR28 ;  /* 0xffffffc0070878a4 */ /* 0x000fe2000f8e021c */
[----:B------:R-:W-:Y:S01]  /*1fc0*/  IADD3 R4, P0, R4, UR29, RZ ;  /* 0x0000001d04047c10 */ /* 0x000fe2000ff1e0ff */
[----:B------:R-:W-:Y:S01]  /*1fd0*/  UIMAD UR11, UR23, UR11, UR10 ;  /* 0x0000000b170b72a4 */ /* 0x000fe2000f8e020a */
[----:B------:R-:W-:Y:S01]  /*1fe0*/  IMAD.MOV.U32 R236, RZ, RZ, 0x7f800000 ;  /* 0x7f800000ffec7424 */ /* 0x000fe200078e00ff */
[----:B------:R-:W-:Y:S01]  /*1ff0*/  ISETP.GE.AND P1, PT, R8, UR9, PT ;  /* 0x0000000908007c0c */ /* 0x000fe2000bf26270 */
[----:B------:R-:W-:-:S02]  /*2000*/  IMAD.U32 R8, RZ, RZ, UR12 ;  /* 0x0000000cff087e24 */ /* 0x000fc4000f8e00ff */
[----:B------:R-:W-:-:S03]  /*2010*/  IMAD.MOV.U32 R237, RZ, RZ, 0x7f800000 ;  /* 0x7f800000ffed7424 */ /* 0x000fc600078e00ff */
[----:B------:R-:W-:Y:S01]  /*2020*/  IADD3.X R7, R7, UR35, R8, P2, !PT ;  /* 0x0000002307077c10 */ /* 0x000fe200097fe408 */
[----:B------:R-:W-:Y:S01]  /*2030*/  IMAD R8, R10, c[0x0][0x1b0], RZ ;  /* 0x00006c000a087a24 */ /* 0x000fe200078e02ff */
[----:B------:R-:W-:Y:S01]  /*2040*/  ISETP.GE.AND P2, PT, R245, UR9, PT ;  /* 0x00000009f5007c0c */ /* 0x000fe2000bf46270 */
[----:B------:R-:W-:Y:S02]  /*2050*/  ULEA.HI UR9, UR7, UR7, URZ, 0x1 ;  /* 0x0000000707097291 */ /* 0x000fe4000f8f083f */
[C---:B------:R-:W-:Y:S02]  /*2060*/  IMAD R8, R0.reuse, c[0x0][0x1b4], R8 ;  /* 0x00006d0000087a24 */ /* 0x040fe400078e0208 */
[----:B------:R-:W-:Y:S01]  /*2070*/  IMAD.WIDE.U32 R6, R0, c[0x0][0x1b0], R6 ;  /* 0x00006c0000067a25 */ /* 0x000fe200078e0006 */
[----:B------:R-:W-:-:S03]  /*2080*/  ULOP3.LUT UR9, UR9, 0xfffffffe, URZ, 0xc0, !UPT ;  /* 0xfffffffe09097892 */ /* 0x000fc6000f8ec03f */
[----:B------:R-:W-:Y:S01]  /*2090*/  IMAD.IADD R7, R7, 0x1, R8 ;  /* 0x0000000107077824 */ /* 0x000fe200078e0208 */
[----:B------:R-:W-:Y:S01]  /*20a0*/  UIADD3 UR9, UR7, -UR9, URZ ;  /* 0x8000000907097290 */ /* 0x000fe2000fffe03f */
[----:B------:R-:W-:Y:S02]  /*20b0*/  @!P1 IMAD.MOV.U32 R8, RZ, RZ, R6 ;  /* 0x000000ffff089224 */ /* 0x000fe400078e0006 */
[----:B------:R-:W-:Y:S01]  /*20c0*/  @!P1 IMAD.MOV.U32 R9, RZ, RZ, R7 ;  /* 0x000000ffff099224 */ /* 0x000fe200078e0007 */
[----:B------:R-:W-:-:S03]  /*20d0*/  UISETP.NE.AND UP0, UPT, UR9, 0x1, UPT ;  /* 0x000000010900788c */ /* 0x000fc6000bf05270 */
[----:B------:R-:W-:Y:S01]  /*20e0*/  UMOV UR9, UR14 ;  /* 0x0000000e00097c82 */ /* 0x000fe20008000000 */
[----:B--2---:R-:W-:-:S04]  /*20f0*/  IADD3 R3, R19, 0x8, RZ ;  /* 0x0000000813037810 */ /* 0x004fc80007ffe0ff */
[----:B------:R-:W-:Y:S01]  /*2100*/  ISETP.GE.AND P6, PT, R3, UR8, PT ;  /* 0x0000000803007c0c */ /* 0x000fe2000bfc6270 */
[----:B------:R-:W-:-:S05]  /*2110*/  IMAD.U32 R3, RZ, RZ, UR11 ;  /* 0x0000000bff037e24 */ /* 0x000fca000f8e00ff */
[----:B------:R-:W-:Y:S01]  /*2120*/  IADD3.X R5, R5, UR30, R3, P0, !PT ;  /* 0x0000001e05057c10 */ /* 0x000fe200087fe403 */
[----:B------:R-:W-:Y:S01]  /*2130*/  IMAD R3, R10, c[0x0][0x1b8], RZ ;  /* 0x00006e000a037a24 */ /* 0x000fe200078e02ff */
[C---:B------:R-:W-:Y:S01]  /*2140*/  @!P1 IADD3 R16, P0, R245.reuse, 0x40, RZ ;  /* 0x00000040f5109810 */ /* 0x040fe20007f1e0ff */
[----:B------:R-:W-:Y:S02]  /*2150*/  @!P2 IMAD R10, R18, c[0x0][0x198], RZ ;  /* 0x00006600120aaa24 */ /* 0x000fe400078e02ff */
[C---:B------:R-:W-:Y:S01]  /*2160*/  IMAD R12, R0.reuse, c[0x0][0x1bc], R3 ;  /* 0x00006f00000c7a24 */ /* 0x040fe200078e0203 */
[----:B------:R-:W-:Y:S01]  /*2170*/  @!P1 IADD3 R3, P3, R245, 0x40, RZ ;  /* 0x00000040f5039810 */ /* 0x000fe20007f7e0ff */
[----:B------:R-:W-:-:S03]  /*2180*/  IMAD.WIDE.U32 R4, R0, c[0x0][0x1b8], R4 ;  /* 0x00006e0000047a25 */ /* 0x000fc600078e0004 */
[----:B------:R-:W-:Y:S01]  /*2190*/  @!P1 IADD3.X R0, RZ, R18, RZ, P3, !PT ;  /* 0x00000012ff009210 */ /* 0x000fe20001ffe4ff */
[----:B------:R-:W-:Y:S01]  /*21a0*/  @!P1 IMAD.X R11, RZ, RZ, R18, P0 ;  /* 0x000000ffff0b9224 */ /* 0x000fe200000e0612 */
[----:B------:R-:W-:Y:S01]  /*21b0*/  IADD3 R5, R5, R12, RZ ;  /* 0x0000000c05057210 */ /* 0x000fe20007ffe0ff */
[C---:B------:R-:W-:Y:S02]  /*21c0*/  @!P2 IMAD R10, R245.reuse, c[0x0][0x19c], R10 ;  /* 0x00006700f50aaa24 */ /* 0x040fe400078e020a */
[----:B------:R-:W-:Y:S02]  /*21d0*/  @!P1 IMAD R0, R0, c[0x0][0x198], RZ ;  /* 0x0000660000009a24 */ /* 0x000fe400078e02ff */
[----:B------:R-:W-:-:S04]  /*21e0*/  @!P2 IMAD.WIDE.U32 R12, R245, c[0x0][0x198], R6 ;  /* 0x00006600f50caa25 */ /* 0x000fc800078e0006 */
[C---:B------:R-:W-:Y:S02]  /*21f0*/  @!P1 IMAD R0, R3.reuse, c[0x0][0x19c], R0 ;  /* 0x0000670003009a24 */ /* 0x040fe400078e0200 */
[----:B------:R-:W-:-:S04]  /*2200*/  @!P1 IMAD.WIDE.U32 R6, R3, c[0x0][0x198], R8 ;  /* 0x0000660003069a25 */ /* 0x000fc800078e0008 */
[----:B------:R-:W-:Y:S01]  /*2210*/  @!P1 IMAD R11, R11, c[0x0][0x1a0], RZ ;  /* 0x000068000b0b9a24 */ /* 0x000fe200078e02ff */
[----:B------:R-:W-:Y:S01]  /*2220*/  @!P1 IADD3 R3, R7, R0, RZ ;  /* 0x0000000007039210 */ /* 0x000fe20007ffe0ff */
[----:B------:R-:W-:Y:S01]  /*2230*/  @!P2 IMAD.IADD R9, R13, 0x1, R10 ;  /* 0x000000010d09a824 */ /* 0x000fe200078e020a */
[----:B------:R-:W-:Y:S01]  /*2240*/  @!P2 LEA R10, P3, R12, c[0x0][0x168], 0x1 ;  /* 0x00005a000c0aaa11 */ /* 0x000fe200078608ff */
[----:B------:R-:W-:Y:S01]  /*2250*/  @!P1 IMAD R17, R16, c[0x0][0x1a4], R11 ;  /* 0x0000690010119a24 */ /* 0x000fe200078e020b */
[----:B------:R-:W-:Y:S01]  /*2260*/  @!P1 LEA R8, P0, R6, c[0x0][0x168], 0x1 ;  /* 0x00005a0006089a11 */ /* 0x000fe200078008ff */
[----:B------:R-:W-:Y:S01]  /*2270*/  @!P2 IMAD R0, R18, c[0x0][0x1a0], RZ ;  /* 0x000068001200aa24 */ /* 0x000fe200078e02ff */
[----:B------:R-:W-:Y:S01]  /*2280*/  @!P2 LEA.HI.X R11, R12, c[0x0][0x16c], R9, 0x1, P3 ;  /* 0x00005b000c0baa11 */ /* 0x000fe200018f0c09 */
[----:B------:R-:W-:Y:S01]  /*2290*/  @!P1 IMAD.MOV.U32 R14, RZ, RZ, R4 ;  /* 0x000000ffff0e9224 */ /* 0x000fe200078e0004 */
[----:B------:R-:W-:Y:S01]  /*22a0*/  @!P1 LEA.HI.X R9, R6, c[0x0][0x16c], R3, 0x1, P0 ;  /* 0x00005b0006099a11 */ /* 0x000fe200000f0c03 */
[--C-:B------:R-:W-:Y:S01]  /*22b0*/  @!P1 IMAD.MOV.U32 R15, RZ, RZ, R5.reuse ;  /* 0x000000ffff0f9224 */ /* 0x100fe200078e0005 */
[----:B------:R-:W-:Y:S01]  /*22c0*/  PLOP3.LUT P0, PT, PT, PT, UP6, 0x80, 0x0 ;  /* 0x000000000000781c */ /* 0x000fe20003f0f068 */
[C---:B------:R-:W-:Y:S01]  /*22d0*/  @!P2 IMAD R0, R245.reuse, c[0x0][0x1a4], R0 ;  /* 0x00006900f500aa24 */ /* 0x040fe200078e0200 */
[C---:B------:R-:W-:Y:S01]  /*22e0*/  ISETP.GE.AND P3, PT, R245.reuse, UR8, PT ;  /* 0x00000008f5007c0c */ /* 0x040fe2000bf66270 */
[----:B------:R-:W-:Y:S01]  /*22f0*/  @!P2 IMAD.WIDE.U32 R12, R245, c[0x0][0x1a0], R4 ;  /* 0x00006800f50caa25 */ /* 0x000fe200078e0004 */
[----:B------:R-:W-:-:S03]  /*2300*/  IADD3 R5, R19, 0x20, RZ ;  /* 0x0000002013057810 */ /* 0x000fc60007ffe0ff */
[----:B------:R-:W-:Y:S01]  /*2310*/  @!P1 IMAD.WIDE.U32 R14, R16, c[0x0][0x1a0], R14 ;  /* 0x00006800100e9a25 */ /* 0x000fe200078e000e */
[----:B------:R-:W-:-:S03]  /*2320*/  @!P2 LEA R6, P5, R12, c[0x0][0x170], 0x1 ;  /* 0x00005c000c06aa11 */ /* 0x000fc600078a08ff */
[----:B------:R-:W-:Y:S01]  /*2330*/  @!P2 IMAD.IADD R0, R13, 0x1, R0 ;  /* 0x000000010d00a824 */ /* 0x000fe200078e0200 */
[----:B------:R-:W-:Y:S01]  /*2340*/  @!P1 LEA R4, P4, R14, c[0x0][0x170], 0x1 ;  /* 0x00005c000e049a11 */ /* 0x000fe200078808ff */
[----:B------:R-:W-:Y:S01]  /*2350*/  @P0 BAR.SYNC.DEFER_BLOCKING 0x0 ;  /* 0x0000000000000b1d */ /* 0x000fe20000010000 */
[----:B------:R-:W-:Y:S01]  /*2360*/  @!P1 IMAD.IADD R3, R15, 0x1, R17 ;  /* 0x000000010f039824 */ /* 0x000fe200078e0211 */
[----:B------:R-:W-:Y:S02]  /*2370*/  PLOP3.LUT P0, PT, PT, PT, UP0, 0x80, 0x0 ;  /* 0x000000000000781c */ /* 0x000fe40003f0f008 */
[----:B------:R-:W-:Y:S01]  /*2380*/  @!P2 LEA.HI.X R7, R12, c[0x0][0x174], R0, 0x1, P5 ;  /* 0x00005d000c07aa11 */ /* 0x000fe200028f0c00 */
[----:B------:R-:W-:Y:S01]  /*2390*/  IMAD.SHL.U32 R0, R250, 0x2, RZ ;  /* 0x00000002fa007824 */ /* 0x000fe200078e00ff */
[----:B------:R-:W-:Y:S02]  /*23a0*/  ISETP.GE.AND P5, PT, R5, UR8, PT ;  /* 0x0000000805007c0c */ /* 0x000fe4000bfa6270 */
[----:B------:R-:W-:-:S02]  /*23b0*/  @!P1 LEA.HI.X R5, R14, c[0x0][0x174], R3, 0x1, P4 ;  /* 0x00005d000e059a11 */ /* 0x000fc400020f0c03 */
[----:B------:R-:W-:Y:S02]  /*23c0*/  IADD3 R3, R250, 0x1800, RZ ;  /* 0x00001800fa037810 */ /* 0x000fe40007ffe0ff */
[----:B------:R-:W-:Y:S02]  /*23d0*/  ISETP.GE.AND P4, PT, R19, UR8, PT ;  /* 0x0000000813007c0c */ /* 0x000fe4000bf86270 */
[----:B------:R-:W-:-:S04]  /*23e0*/  SEL R3, R3, R250, !P0 ;  /* 0x000000fa03037207 */ /* 0x000fc80004000000 */
[----:B------:R-:W-:Y:S02]  /*23f0*/  SHF.L.U32 R194, R3, 0x1, RZ ;  /* 0x0000000103c27819 */ /* 0x000fe400000006ff */
        /* <DEDUP_REMOVED lines=59> */
[----:B---3--:R-:W-:-:S03]  /*27b0*/  SHF.R.S32.HI R8, RZ, 0x1f, R19 ;  /* 0x0000001fff087819 */ /* 0x008fc60000011413 */
[----:B------:R4:W-:Y:S04]  /*27c0*/  @!P2 LDGSTS.E.BYPASS.LTC128B.128 [R0+0x11000], [R6.64+0x40] ;  /* 0x110000400600afae */ /* 0x0009e8000b901d44 */
[----:B------:R4:W-:Y:S01]  /*27d0*/  @!P2 LDGSTS.E.BYPASS.LTC128B.128 [R0+0x13000], [R6.64+0x80] ;  /* 0x130000800600afae */ /* 0x0009e2000b901d44 */
[----:B------:R-:W-:Y:S01]  /*27e0*/  ISETP.GE.AND P2, PT, R3, UR8, PT ;  /* 0x0000000803007c0c */ /* 0x000fe2000bf46270 */
[----:B------:R-:W-:Y:S02]  /*27f0*/  UMOV UR8, UR15 ;  /* 0x0000000f00087c82 */ /* 0x000fe40008000000 */
        /* <DEDUP_REMOVED lines=10> */
[----:B------:R-:W0:Y:S02]  /*28a0*/  LDGDEPBAR ;  /* 0x00000000000079af */ /* 0x000e240000000000 */
[----:B---3--:R-:W-:Y:S02]  /*28b0*/  IADD3 R4, P3, R6, UR9, RZ ;  /* 0x0000000906047c10 */ /* 0x008fe4000ff7e0ff */
[----:B-1----:R-:W-:Y:S02]  /*28c0*/  SHF.R.S32.HI R0, RZ, 0x1f, R3 ;  /* 0x0000001fff007819 */ /* 0x002fe40000011403 */
[----:B------:R-:W-:Y:S02]  /*28d0*/  @!P2 LEA R6, P1, R3, UR9, 0x2 ;  /* 0x000000090306ac11 */ /* 0x000fe4000f8210ff */
[----:B------:R-:W-:Y:S02]  /*28e0*/  SHF.L.U64.HI R5, R19, 0x2, R8 ;  /* 0x0000000213057819 */ /* 0x000fe40000010208 */
[----:B------:R-:W-:-:S02]  /*28f0*/  @!P2 LEA.HI.X R7, R3, UR8, R0, 0x2, P1 ;  /* 0x000000080307ac11 */ /* 0x000fc400088f1400 */
[----:B------:R-:W-:-:S03]  /*2900*/  IADD3.X R5, R5, UR8, RZ, P3, !PT ;  /* 0x0000000805057c10 */ /* 0x000fc60009ffe4ff */
[----:B------:R2:W5:Y:S01]  /*2910*/  @!P2 LDG.E R235, [R6.64] ;  /* 0x0000000406eba981 */ /* 0x000562000c1e1900 */
[----:B------:R-:W-:Y:S02]  /*2920*/  IADD3 R3, R183, 0x1800, RZ ;  /* 0x00001800b7037810 */ /* 0x000fe40007ffe0ff */
[----:B------:R-:W-:Y:S01]  /*2930*/  IADD3 R0, R181, 0x1800, RZ ;  /* 0x00001800b5007810 */ /* 0x000fe20007ffe0ff */
[----:B------:R1:W5:Y:S01]  /*2940*/  @!P4 LDG.E R236, [R4.64] ;  /* 0x0000000404ecc981 */ /* 0x000362000c1e1900 */
[----:B------:R-:W-:Y:S02]  /*2950*/  SEL R3, R3, R183, !P0 ;  /* 0x000000b703037207 */ /* 0x000fe40004000000 */
[----:B------:R-:W-:Y:S01]  /*2960*/  SEL R0, R0, R181, !P0 ;  /* 0x000000b500007207 */ /* 0x000fe20004000000 */
[----:B------:R1:W5:Y:S02]  /*2970*/  @!P6 LDG.E R237, [R4.64+0x20] ;  /* 0x0000200404ede981 */ /* 0x000364000c1e1900 */
[----:B------:R-:W-:-:S02]  /*2980*/  IMAD.SHL.U32 R174, R3, 0x2, RZ ;  /* 0x0000000203ae7824 */ /* 0x000fc400078e00ff */
[----:B------:R-:W-:Y:S01]  /*2990*/  IMAD.SHL.U32 R3, R0, 0x2, RZ ;  /* 0x0000000200037824 */ /* 0x000fe200078e00ff */
[----:B------:R-:W-:Y:S01]  /*29a0*/  MOV R0, c[0x0][0x22c] ;  /* 0x00008b0000007a02 */ /* 0x000fe20000000f00 */
[----:B------:R1:W5:Y:S04]  /*29b0*/  @!P5 LDG.E R234, [R4.64+0x80] ;  /* 0x0000800404ead981 */ /* 0x000368000c1e1900 */
[----:B------:R-:W-:-:S04]  /*29c0*/  IMAD R0, R0, c[0x0][0x1c0], RZ ;  /* 0x0000700000007a24 */ /* 0x000fc800078e02ff */
[C---:B------:R-:W-:Y:S02]  /*29d0*/  IMAD.SHL.U32 R21, R0.reuse, 0x10, RZ ;  /* 0x0000001000157824 */ /* 0x040fe400078e00ff */
[----:B------:R-:W-:-:S03]  /*29e0*/  IMAD.SHL.U32 R238, R0, 0x8, RZ ;  /* 0x0000000800ee7824 */ /* 0x000fc600078e00ff */
[C---:B------:R-:W-:Y:S02]  /*29f0*/  IADD3 R0, R21.reuse, 0x40, RZ ;  /* 0x0000004015007810 */ /* 0x040fe40007ffe0ff */
[----:B------:R-:W-:-:S03]  /*2a00*/  IADD3 R20, R21, 0x20, RZ ;  /* 0x0000002015147810 */ /* 0x000fc60007ffe0ff */
[C---:B------:R-:W-:Y:S01]  /*2a10*/  IMAD.IADD R251, R238.reuse, 0x1, R0 ;  /* 0x00000001eefb7824 */ /* 0x040fe200078e0200 */
[----:B------:R-:W-:-:S04]  /*2a20*/  IADD3 R252, R238, R20, RZ ;  /* 0x00000014eefc7210 */ /* 0x000fc80007ffe0ff */
[C---:B-1----:R-:W-:Y:S01]  /*2a30*/  IADD3 R5, R238.reuse, R252, RZ ;  /* 0x000000fcee057210 */ /* 0x042fe20007ffe0ff */
[----:B------:R-:W-:-:S04]  /*2a40*/  IMAD.IADD R4, R238, 0x1, R251 ;  /* 0x00000001ee047824 */ /* 0x000fc800078e02fb */
[C---:B------:R-:W-:Y:S01]  /*2a50*/  IMAD.IADD R242, R238.reuse, 0x1, R5 ;  /* 0x00000001eef27824 */ /* 0x040fe200078e0205 */
[C---:B------:R-:W-:Y:S01]  /*2a60*/  IADD3 R240, R238.reuse, R4, RZ ;  /* 0x00000004eef07210 */ /* 0x040fe20007ffe0ff */
[----:B------:R-:W-:Y:S01]  /*2a70*/  UIADD3 UR10, UR23, 0x80, URZ ;  /* 0x00000080170a7890 */ /* 0x000fe2000fffe03f */
[----:B------:R-:W-:Y:S02]  /*2a80*/  IMAD.SHL.U32 R175, R183, 0x2, RZ ;  /* 0x00000002b7af7824 */ /* 0x000fe400078e00ff */
[C---:B------:R-:W-:Y:S02]  /*2a90*/  IMAD.IADD R241, R238.reuse, 0x1, R242 ;  /* 0x00000001eef17824 */ /* 0x040fe400078e02f2 */
        /* <DEDUP_REMOVED lines=49> */
[C---:B------:R-:W-:Y:S01]  /*2db0*/  SHF.L.U64.HI R248, R19.reuse, 0x2, R8 ;  /* 0x0000000213f87819 */ /* 0x040fe20000010208 */
[----:B------:R-:W-:Y:S01]  /*2dc0*/  IMAD.SHL.U32 R249, R19, 0x4, RZ ;  /* 0x0000000413f97824 */ /* 0x000fe200078e00ff */
[----:B------:R-:W-:Y:S01]  /*2dd0*/  IADD3 R244, R238, R241, RZ ;  /* 0x000000f1eef47210 */ /* 0x000fe20007ffe0ff */
[----:B------:R-:W-:-:S02]  /*2de0*/  IMAD.IADD R176, R175, 0x1, R182 ;  /* 0x00000001afb07824 */ /* 0x000fc400078e02b6 */
[----:B------:R-:W-:Y:S01]  /*2df0*/  IMAD.IADD R243, R238, 0x1, R239 ;  /* 0x00000001eef37824 */ /* 0x000fe200078e02ef */
[----:B------:R-:W-:Y:S02]  /*2e00*/  UISETP.GE.AND UP0, UPT, UR10, UR6, UPT ;  /* 0x000000060a00728c */ /* 0x000fe4000bf06270 */
[----:B------:R-:W-:Y:S02]  /*2e10*/  UMOV UR11, UR18 ;  /* 0x00000012000b7c82 */ /* 0x000fe40008000000 */
[----:B--2---:R-:W-:Y:S02]  /*2e20*/  UMOV UR10, UR19 ;  /* 0x00000013000a7c82 */ /* 0x004fe40008000000 */
.L_x_803:
[----:B------:R-:W0:Y:S01]  /*2e30*/  LDGDEPBAR ;  /* 0x00000000000079af */ /* 0x000e220000000000 */
[----:B------:R-:W-:Y:S01]  /*2e40*/  IADD3 R0, R182, R174, RZ ;  /* 0x000000aeb6007210 */ /* 0x000fe20007ffe0ff */
[----:B------:R-:W-:Y:S01]  /*2e50*/  UISETP.GE.AND UP3, UPT, UR7, 0x1, UPT ;  /* 0x000000010700788c */ /* 0x000fe2000bf66270 */
[----:B------:R-:W-:Y:S02]  /*2e60*/  PLOP3.LUT P1, PT, PT, PT, UP0, 0x80, 0x0 ;  /* 0x000000000000781c */ /* 0x000fe40003f2f008 */
[----:B------:R-:W-:Y:S02]  /*2e70*/  PLOP3.LUT P3, PT, PT, PT, UP0, 0x80, 0x0 ;  /* 0x000000000000781c */ /* 0x000fe40003f6f008 */
[----:B------:R-:W-:Y:S01]  /*2e80*/  PLOP3.LUT P0, PT, PT, PT, UP0, 0x80, 0x0 ;  /* 0x000000000000781c */ /* 0x000fe20003f0f008 */
[----:B------:R-:W2:Y:S01]  /*2e90*/  LDL R195, [R1+0x8] ;  /* 0x0000080001c37983 */ /* 0x000ea20000100800 */
[----:B------:R-:W-:Y:S02]  /*2ea0*/  PLOP3.LUT P4, PT, PT, PT, UP0, 0x80, 0x0 ;  /* 0x000000000000781c */ /* 0x000fe40003f8f008 */
[----:B-----5:R-:W-:Y:S02]  /*2eb0*/  FSETP.NEU.FTZ.AND P2, PT, R236, -INF , PT ;  /* 0xff800000ec00780b */ /* 0x020fe40003f5d000 */
[----:B------:R-:W-:Y:S02]  /*2ec0*/  PLOP3.LUT P6, PT, PT, PT, UP0, 0x80, 0x0 ;  /* 0x000000000000781c */ /* 0x000fe40003fcf008 */
[----:B------:R-:W-:Y:S01]  /*2ed0*/  PLOP3.LUT P5, PT, PT, PT, UP0, 0x80, 0x0 ;  /* 0x000000000000781c */ /* 0x000fe20003faf008 */
        /* <DEDUP_REMOVED lines=9> */
[----:B------:R-:W1:Y:S01]  /*2f70*/  LDSM.16.M88.4 R144, [R0+0x800] ;  /* 0x000800000090783b */ /* 0x000e620000000200 */
[C---:B---3--:R-:W-:Y:S07]  /*2f80*/  HMMA.16816.F32 R8, R28.reuse, R16, RZ ;  /* 0x000000101c08723c */ /* 0x048fee00000018ff */
[----:B------:R-:W3:Y:S01]  /*2f90*/  LDSM.16.M88.4 R148, [R172+0x9400] ;  /* 0x00940000ac94783b */ /* 0x000ee20000000200 */
[-C--:B------:R-:W-:Y:S07]  /*2fa0*/  HMMA.16816.F32 R12, R28, R18.reuse, RZ ;  /* 0x000000121c0c723c */ /* 0x080fee00000018ff */
[----:B------:R-:W-:Y:S01]  /*2fb0*/  LDSM.16.M88.4 R152, [R174+0x1000] ;  /* 0x00100000ae98783b */ /* 0x000fe20000000200 */
[C---:B------:R-:W-:Y:S07]  /*2fc0*/  HMMA.16816.F32 R16, R32.reuse, R18, RZ ;  /* 0x000000122010723c */ /* 0x040fee00000018ff */
[----:B------:R-:W1:Y:S01]  /*2fd0*/  LDSM.16.M88.4 R156, [R173+0xb000] ;  /* 0x00b00000ad9c783b */ /* 0x000e620000000200 */
[-C--:B----4-:R-:W-:Y:S07]  /*2fe0*/  HMMA.16816.F32 R20, R32, R132.reuse, RZ ;  /* 0x000000842014723c */ /* 0x090fee00000018ff */
[----:B------:R-:W-:Y:S01]  /*2ff0*/  LDSM.16.M88.4 R160, [R173+0xb400] ;  /* 0x00b40000ada0783b */ /* 0x000fe20000000200 */
[C---:B------:R-:W-:Y:S07]  /*3000*/  HMMA.16816.F32 R24, R28.reuse, R132, RZ ;  /* 0x000000841c18723c */ /* 0x040fee00000018ff */
[----:B------:R-:W-:Y:S01]  /*3010*/  LDSM.16.M88.4 R164, [R0+0x1000] ;  /* 0x0010000000a4783b */ /* 0x000fe20000000200 */
[-C--:B------:R-:W-:Y:S07]  /*3020*/  HMMA.16816.F32 R28, R28, R134.reuse, RZ ;  /* 0x000000861c1c723c */ /* 0x080fee00000018ff */
[----:B------:R-:W-:Y:S01]  /*3030*/  LDSM.16.M88.4 R168, [R172+0xb000] ;  /* 0x00b00000aca8783b */ /* 0x000fe20000000200 */
[----:B------:R-:W-:Y:S07]  /*3040*/  HMMA.16816.F32 R32, R32, R134, RZ ;  /* 0x000000862020723c */ /* 0x000fee00000018ff */
[----:B------:R-:W4:Y:S01]  /*3050*/  LDSM.16.M88.4 R132, [R174+0x1800] ;  /* 0x00180000ae84783b */ /* 0x000f220000000200 */
[-C--:B------:R-:W-:Y:S08]  /*3060*/  HMMA.16816.F32 R4, R136, R140.reuse, R4 ;  /* 0x0000008c8804723c */ /* 0x080ff00000001804 */
[C---:B-1----:R-:W-:Y:S08]  /*3070*/  HMMA.16816.F32 R8, R144.reuse, R140, R8 ;  /* 0x0000008c9008723c */ /* 0x042ff00000001808 */
[-C--:B------:R-:W-:Y:S08]  /*3080*/  HMMA.16816.F32 R12, R144, R142.reuse, R12 ;  /* 0x0000008e900c723c */ /* 0x080ff0000000180c */
[C---:B------:R-:W-:Y:S01]  /*3090*/  HMMA.16816.F32 R16, R136.reuse, R142, R16 ;  /* 0x0000008e8810723c */ /* 0x040fe20000001810 */
[----:B------:R-:W-:Y:S07]  /*30a0*/  LDSM.16.M88.4 R140, [R172+0xb400] ;  /* 0x00b40000ac8c783b */ /* 0x000fee0000000200 */
[-C--:B---3--:R-:W-:Y:S08]  /*30b0*/  HMMA.16816.F32 R20, R136, R148.reuse, R20 ;  /* 0x000000948814723c */ /* 0x088ff00000001814 */
[C---:B------:R-:W-:Y:S08]  /*30c0*/  HMMA.16816.F32 R24, R144.reuse, R148, R24 ;  /* 0x000000949018723c */ /* 0x040ff00000001818 */
[-C--:B------:R-:W-:Y:S01]  /*30d0*/  HMMA.16816.F32 R28, R144, R150.reuse, R28 ;  /* 0x00000096901c723c */ /* 0x080fe2000000181c */
[----:B------:R-:W-:Y:S07]  /*30e0*/  LDSM.16.M88.4 R144, [R174+0x2000] ;  /* 0x00200000ae90783b */ /* 0x000fee0000000200 */
[----:B------:R-:W-:Y:S01]  /*30f0*/  HMMA.16816.F32 R32, R136, R150, R32 ;  /* 0x000000968820723c */ /* 0x000fe20000001820 */
[----:B------:R-:W1:Y:S07]  /*3100*/  LDSM.16.M88.4 R136, [R0+0x1800] ;  /* 0x001800000088783b */ /* 0x000e6e0000000200 */
[-C--:B------:R-:W-:Y:S01]  /*3110*/  HMMA.16816.F32 R4, R152, R156.reuse, R4 ;  /* 0x0000009c9804723c */ /* 0x080fe20000001804 */
[----:B------:R-:W3:Y:S07]  /*3120*/  LDSM.16.M88.4 R148, [R173+0xd000] ;  /* 0x00d00000ad94783b */ /* 0x000eee0000000200 */
[C---:B----4-:R-:W-:Y:S08]  /*3130*/  HMMA.16816.F32 R8, R132.reuse, R156, R8 ;  /* 0x0000009c8408723c */ /* 0x050ff00000001808 */
[-C--:B------:R-:W-:Y:S08]  /*3140*/  HMMA.16816.F32 R12, R132, R158.reuse, R12 ;  /* 0x0000009e840c723c */ /* 0x080ff0000000180c */
[C---:B------:R-:W-:Y:S01]  /*3150*/  HMMA.16816.F32 R16, R152.reuse, R158, R16 ;  /* 0x0000009e9810723c */ /* 0x040fe20000001810 */
[----:B------:R-:W-:Y:S07]  /*3160*/  LDSM.16.M88.4 R156, [R0+0x2000] ;  /* 0x00200000009c783b */ /* 0x000fee0000000200 */
[-C--:B------:R-:W-:Y:S08]  /*3170*/  HMMA.16816.F32 R20, R152, R160.reuse, R20 ;  /* 0x000000a09814723c */ /* 0x080ff00000001814 */
[C---:B------:R-:W-:Y:S08]  /*3180*/  HMMA.16816.F32 R24, R132.reuse, R160, R24 ;  /* 0x000000a08418723c */ /* 0x040ff00000001818 */
[-C--:B------:R-:W-:Y:S01]  /*3190*/  HMMA.16816.F32 R28, R132, R162.reuse, R28 ;  /* 0x000000a2841c723c */ /* 0x080fe2000000181c */
[----:B------:R-:W4:Y:S07]  /*31a0*/  LDSM.16.M88.4 R132, [R174+0x2800] ;  /* 0x00280000ae84783b */ /* 0x000f2e0000000200 */
        /* <DEDUP_REMOVED lines=8> */
[C---:B------:R-:W-:Y:S08]  /*3230*/  HMMA.16816.F32 R24, R136.reuse, R140, R24 ;  /* 0x0000008c8818723c */ /* 0x040ff00000001818 */
[-C--:B------:R-:W-:Y:S01]  /*3240*/  HMMA.16816.F32 R28, R136, R142.reuse, R28 ;  /* 0x0000008e881c723c */ /* 0x080fe2000000181c */
[----:B------:R-:W1:Y:S07]  /*3250*/  LDSM.16.M88.4 R136, [R0+0x2800] ;  /* 0x002800000088783b */ /* 0x000e6e0000000200 */
[----:B------:R-:W-:Y:S08]  /*3260*/  HMMA.16816.F32 R32, R164, R142, R32 ;  /* 0x0000008ea420723c */ /* 0x000ff00000001820 */
[-C--:B---3--:R-:W-:Y:S08]  /*3270*/  HMMA.16816.F32 R4, R144, R148.reuse, R4 ;  /* 0x000000949004723c */ /* 0x088ff00000001804 */
[C---:B----4-:R-:W-:Y:S08]  /*3280*/  HMMA.16816.F32 R8, R132.reuse, R148, R8 ;  /* 0x000000948408723c */ /* 0x050ff00000001808 */
[-C--:B------:R-:W-:Y:S08]  /*3290*/  HMMA.16816.F32 R12, R132, R150.reuse, R12 ;  /* 0x00000096840c723c */ /* 0x080ff0000000180c */
[C---:B------:R-:W-:Y:S08]  /*32a0*/  HMMA.16816.F32 R16, R144.reuse, R150, R16 ;  /* 0x000000969010723c */ /* 0x040ff00000001810 */
[-C--:B--2---:R-:W-:Y:S08]  /*32b0*/  HMMA.16816.F32 R20, R144, R152.reuse, R20 ;  /* 0x000000989014723c */ /* 0x084ff00000001814 */
        /* <DEDUP_REMOVED lines=26> */
[----:B------:R-:W-:Y:S09]  /*3460*/  FMUL.FTZ R8, R8, c[0x0][0x2ec] ;  /* 0x0000bb0008087a20 */ /* 0x000ff20000410000 */
[----:B------:R4:W-:Y:S10]  /*3470*/  MUFU.TANH R211, R8 ;  /* 0x0000000800d37308 */ /* 0x0009f40000002400 */
[----:B------:R1:W-:Y:S10]  /*3480*/  MUFU.TANH R197, R7 ;  /* 0x0000000700c57308 */ /* 0x0003f40000002400 */
[----:B------:R2:W-:Y:S01]  /*3490*/  MUFU.TANH R210, R9 ;  /* 0x0000000900d27308 */ /* 0x0005e20000002400 */
[----:B----4-:R-:W-:Y:S05]  /*34a0*/  FMUL.FTZ R8, R236, 1.4426950216293334961 ;  /* 0x3fb8aa3bec087820 */ /* 0x010fea0000410000 */
[----:B------:R-:W-:Y:S04]  /*34b0*/  FSEL R8, R8, RZ, P2 ;  /* 0x000000ff08087208 */ /* 0x000fe80001000000 */
[----:B------:R4:W-:Y:S01]  /*34c0*/  MUFU.TANH R216, R11 ;  /* 0x0000000b00d87308 */ /* 0x0009e20000002400 */
[----:B------:R-:W-:Y:S01]  /*34d0*/  FSETP.NEU.FTZ.AND P2, PT, R237, -INF , PT ;  /* 0xff800000ed00780b */ /* 0x000fe20003f5d000 */
[----:B-1----:R-:W1:Y:S08]  /*34e0*/  LDSM.16.M88.4 R4, [R172+0xd400] ;  /* 0x00d40000ac04783b */ /* 0x002e700000000200 */
[----:B------:R-:W-:Y:S01]  /*34f0*/  MUFU.TANH R208, R12 ;  /* 0x0000000c00d07308 */ /* 0x000fe20000002400 */
[----:B--2---:R-:W-:Y:S04]  /*3500*/  MOV R9, UR20 ;  /* 0x0000001400097c02 */ /* 0x004fe80008000f00 */
[----:B------:R-:W-:Y:S05]  /*3510*/  @P1 LEA R9, R9, R195, 0x7 ;  /* 0x000000c309091211 */ /* 0x000fea00078e38ff */
[----:B------:R-:W-:Y:S01]  /*3520*/  MUFU.TANH R206, R13 ;  /* 0x0000000d00ce7308 */ /* 0x000fe20000002400 */
[----:B------:R-:W-:Y:S02]  /*3530*/  PLOP3.LUT P1, PT, PT, PT, UP0, 0x80, 0x0 ;  /* 0x000000000000781c */ /* 0x000fe40003f2f008 */
[----:B------:R-:W-:Y:S01]  /*3540*/  @P3 ISETP.GE.AND P3, PT, R9, UR6, PT ;  /* 0x0000000609003c0c */ /* 0x000fe2000bf66270 */
[----:B----4-:R-:W-:Y:S01]  /*3550*/  FMUL.FTZ R11, R235, 1.4426950216293334961 ;  /* 0x3fb8aa3beb0b7820 */ /* 0x010fe20000410000 */
[----:B------:R-:W-:Y:S02]  /*3560*/  @P0 IADD3 R0, R9, 0x1, RZ ;  /* 0x0000000109000810 */ /* 0x000fe40007ffe0ff */
[----:B------:R-:W-:Y:S02]  /*3570*/  PLOP3.LUT P0, PT, PT, PT, UP0, 0x80, 0x0 ;  /* 0x000000000000781c */ /* 0x000fe40003f0f008 */
[----:B------:R-:W-:Y:S01]  /*3580*/  @P4 ISETP.GE.AND P4, PT, R0, UR6, PT ;  /* 0x0000000600004c0c */ /* 0x000fe2000bf86270 */
[----:B------:R-:W2:Y:S01]  /*3590*/  MUFU.TANH R214, R14 ;  /* 0x0000000e00d67308 */ /* 0x000ea20000002400 */
[----:B------:R-:W-:Y:S05]  /*35a0*/  MOV R0, R148 ;  /* 0x0000009400007202 */ /* 0x000fea0000000f00 */
[----:B------:R-:W-:Y:S02]  /*35b0*/  @P1 FSEL R0, R148, -INF , !P3 ;  /* 0xff80000094001808 */ /* 0x000fe40005800000 */
[----:B------:R-:W-:Y:S02]  /*35c0*/  PLOP3.LUT P1, PT, PT, PT, UP0, 0x80, 0x0 ;  /* 0x000000000000781c */ /* 0x000fe40003f2f008 */
[----:B------:R-:W4:Y:S01]  /*35d0*/  MUFU.TANH R213, R15 ;  /* 0x0000000f00d57308 */ /* 0x000f220000002400 */
[--C-:B------:R-:W-:Y:S01]  /*35e0*/  FFMA.FTZ R10, R0, c[0x0][0x23c], -R8.reuse ;  /* 0x00008f00000a7a23 */ /* 0x100fe20000010808 */
[----:B------:R-:W-:Y:S01]  /*35f0*/  MOV R0, R164 ;  /* 0x000000a400007202 */ /* 0x000fe20000000f00 */
[-C--:B-1----:R-:W-:Y:S03]  /*3600*/  HMMA.16816.F32 R20, R156, R4.reuse, R20 ;  /* 0x000000049c14723c */ /* 0x082fe60000001814 */
[----:B------:R-:W-:Y:S02]  /*3610*/  @P0 FSEL R0, R164, -INF , !P4 ;  /* 0xff800000a4000808 */ /* 0x000fe40006000000 */
[----:B------:R-:W-:Y:S02]  /*3620*/  PLOP3.LUT P0, PT, PT, PT, UP0, 0x80, 0x0 ;  /* 0x000000000000781c */ /* 0x000fe40003f0f008 */
[----:B------:R-:W-:Y:S01]  /*3630*/  MUFU.EX2 R201, R10 ;  /* 0x0000000a00c97308 */ /* 0x000fe20000000800 */
[C---:B------:R-:W-:Y:S07]  /*3640*/  HMMA.16816.F32 R24, R136.reuse, R4, R24 ;  /* 0x000000048818723c */ /* 0x040fee0000001818 */
[----:B------:R-:W-:Y:S02]  /*3650*/  FFMA.FTZ R4, R0, c[0x0][0x23c], -R8 ;  /* 0x00008f0000047a23 */ /* 0x000fe40000010808 */
[----:B------:R-:W1:Y:S01]  /*3660*/  MUFU.TANH R154, R16 ;  /* 0x00000010009a7308 */ /* 0x000e620000002400 */
[-C--:B------:R-:W-:Y:S03]  /*3670*/  HMMA.16816.F32 R28, R136, R6.reuse, R28 ;  /* 0x00000006881c723c */ /* 0x080fe6000000181c */
[----:B------:R-:W-:Y:S01]  /*3680*/  FMUL.FTZ R5, R237, 1.4426950216293334961 ;  /* 0x3fb8aa3bed057820 */ /* 0x000fe20000410000 */
[----:B---3--:R-:W-:Y:S02]  /*3690*/  MOV R0, R198 ;  /* 0x000000c600007202 */ /* 0x008fe40000000f00 */
[----:B------:R-:W-:Y:S01]  /*36a0*/  @P1 FSEL R0, R198, -INF , !P3 ;  /* 0xff800000c6001808 */ /* 0x000fe20005800000 */
[----:B------:R-:W-:Y:S01]  /*36b0*/  FMUL.FTZ R20, R20, c[0x0][0x2ec] ;  /* 0x0000bb0014147a20 */ /* 0x000fe20000410000 */
[----:B------:R-:W-:Y:S01]  /*36c0*/  HMMA.16816.F32 R32, R156, R6, R32 ;  /* 0x000000069c20723c */ /* 0x000fe20000001820 */
[----:B------:R3:W-:Y:S01]  /*36d0*/  MUFU.EX2 R145, R4 ;  /* 0x0000000400917308 */ /* 0x0007e20000000800 */
[----:B------:R-:W-:Y:S02]  /*36e0*/  PLOP3.LUT P1, PT, PT, PT, UP0, 0x80, 0x0 ;  /* 0x000000000000781c */ /* 0x000fe40003f2f008 */
[----:B------:R-:W-:Y:S01]  /*36f0*/  FSEL R5, R5, RZ, P2 ;  /* 0x000000ff05057208 */ /* 0x000fe20001000000 */
[----:B------:R-:W-:Y:S01]  /*3700*/  FMUL.FTZ R21, R21, c[0x0][0x2ec] ;  /* 0x0000bb0015157a20 */ /* 0x000fe20000410000 */
[----:B------:R-:W-:Y:S01]  /*3710*/  FSETP.NEU.FTZ.AND P2, PT, R234, -INF , PT ;  /* 0xff800000ea00780b */ /* 0x000fe20003f5d000 */
[----:B------:R-:W-:Y:S01]  /*3720*/  FMUL.FTZ R22, R22, c[0x0][0x2ec] ;  /* 0x0000bb0016167a20 */ /* 0x000fe20000410000 */
[----:B--2---:R-:W-:Y:S01]  /*3730*/  MOV R6, R214 ;  /* 0x000000d600067202 */ /* 0x004fe20000000f00 */
[----:B------:R-:W-:Y:S02]  /*3740*/  FMUL.FTZ R23, R23, c[0x0][0x2ec] ;  /* 0x0000bb0017177a20 */ /* 0x000fe40000410000 */
[----:B------:R-:W2:Y:S01]  /*3750*/  MUFU.TANH R153, R17 ;  /* 0x0000001100997308 */ /* 0x000ea20000002400 */
[----:B------:R-:W-:Y:S02]  /*3760*/  FMUL.FTZ R24, R24, c[0x0][0x2ec] ;  /* 0x0000bb0018187a20 */ /* 0x000fe40000410000 */
[----:B------:R-:W-:Y:S02]  /*3770*/  FMUL.FTZ R25, R25, c[0x0][0x2ec] ;  /* 0x0000bb0019197a20 */ /* 0x000fe40000410000 */
[----:B------:R-:W-:Y:S02]  /*3780*/  FMUL.FTZ R28, R28, c[0x0][0x2ec] ;  /* 0x0000bb001c1c7a20 */ /* 0x000fe40000410000 */
[----:B------:R-:W-:Y:S02]  /*3790*/  FMUL.FTZ R29, R29, c[0x0][0x2ec] ;  /* 0x0000bb001d1d7a20 */ /* 0x000fe40000410000 */
[----:B------:R-:W-:Y:S01]  /*37a0*/  FMUL.FTZ R30, R30, c[0x0][0x2ec] ;  /* 0x0000bb001e1e7a20 */ /* 0x000fe20000410000 */
[----:B------:R-:W1:Y:S01]  /*37b0*/  MUFU.TANH R168, R18 ;  /* 0x0000001200a87308 */ /* 0x000e620000002400 */
[----:B------:R-:W-:Y:S02]  /*37c0*/  FMUL.FTZ R31, R31, c[0x0][0x2ec] ;  /* 0x0000bb001f1f7a20 */ /* 0x000fe40000410000 */
[----:B------:R-:W-:Y:S02]  /*37d0*/  FMUL.FTZ R32, R32, c[0x0][0x2ec] ;  /* 0x0000bb0020207a20 */ /* 0x000fe40000410000 */
[--C-:B---3--:R-:W-:Y:S01]  /*37e0*/  FFMA.FTZ R4, R0, c[0x0][0x23c], -R5.reuse ;  /* 0x00008f0000047a23 */ /* 0x108fe20000010805 */
[----:B------:R-:W-:Y:S01]  /*37f0*/  MOV R0, R197 ;  /* 0x000000c500007202 */ /* 0x000fe20000000f00 */
[----:B------:R-:W-:Y:S01]  /*3800*/  FMUL.FTZ R33, R33, c[0x0][0x2ec] ;  /* 0x0000bb0021217a20 */ /* 0x000fe20000410000 */
[----:B------:R-:W-:Y:S01]  /*3810*/  @P0 FSEL R0, R197, -INF , !P4 ;  /* 0xff800000c5000808 */ /* 0x000fe20006000000 */
[----:B------:R-:W-:Y:S01]  /*3820*/  FMUL.FTZ R34, R34, c[0x0][0x2ec] ;  /* 0x0000bb0022227a20 */ /* 0x000fe20000410000 */
[----:B------:R3:W-:Y:S01]  /*3830*/  MUFU.EX2 R223, R4 ;  /* 0x0000000400df7308 */ /* 0x0007e20000000800 */
[----:B------:R-:W-:Y:S01]  /*3840*/  PLOP3.LUT P0, PT, PT, PT, UP0, 0x80, 0x0 ;  /* 0x000000000000781c */ /* 0x000fe20003f0f008 */
[----:B------:R-:W-:Y:S02]  /*3850*/  FMUL.FTZ R35, R35, c[0x0][0x2ec] ;  /* 0x0000bb0023237a20 */ /* 0x000fe40000410000 */
[--C-:B------:R-:W-:Y:S02]  /*3860*/  FFMA.FTZ R0, R0, c[0x0][0x23c], -R5.reuse ;  /* 0x00008f0000007a23 */ /* 0x100fe40000010805 */
[----:B------:R-:W-:Y:S02]  /*3870*/  FMUL.FTZ R26, R26, c[0x0][0x2ec] ;  /* 0x0000bb001a1a7a20 */ /* 0x000fe40000410000 */
[----:B------:R-:W-:Y:S02]  /*3880*/  FMUL.FTZ R27, R27, c[0x0][0x2ec] ;  /* 0x0000bb001b1b7a20 */ /* 0x000fe40000410000 */
[----:B------:R1:W-:Y:S10]  /*3890*/  MUFU.EX2 R222, R0 ;  /* 0x0000000000de7308 */ /* 0x0003f40000000800 */
[----:B------:R-:W2:Y:S01]  /*38a0*/  MUFU.TANH R166, R19 ;  /* 0x0000001300a67308 */ /* 0x000ea20000002400 */
[----:B---3--:R-:W-:Y:S05]  /*38b0*/  FMUL.FTZ R4, R234, 1.4426950216293334961 ;  /* 0x3fb8aa3bea047820 */ /* 0x008fea0000410000 */
[----:B------:R-:W-:Y:S04]  /*38c0*/  FSEL R4, R4, RZ, P2 ;  /* 0x000000ff04047208 */ /* 0x000fe80001000000 */
[----:B------:R-:W3:Y:S01]  /*38d0*/  MUFU.TANH R161, R20 ;  /* 0x0000001400a17308 */ /* 0x000ee20000002400 */
[----:B------:R-:W-:Y:S02]  /*38e0*/  FSETP.NEU.FTZ.AND P2, PT, R235, -INF , PT ;  /* 0xff800000eb00780b */ /* 0x000fe40003f5d000 */
[----:B-1----:R-:W-:Y:S02]  /*38f0*/  MOV R0, R211 ;  /* 0x000000d300007202 */ /* 0x002fe40000000f00 */
[----:B------:R-:W-:Y:S02]  /*3900*/  @P1 FSEL R0, R211, -INF , !P3 ;  /* 0xff800000d3001808 */ /* 0x000fe40005800000 */
[----:B------:R-:W-:Y:S03]  /*3910*/  PLOP3.LUT P1, PT, PT, PT, UP0, 0x80, 0x0 ;  /* 0x000000000000781c */ /* 0x000fe60003f2f008 */
[----:B------:R-:W1:Y:S01]  /*3920*/  MUFU.TANH R160, R21 ;  /* 0x0000001500a07308 */ /* 0x000e620000002400 */
[--C-:B------:R-:W-:Y:S01]  /*3930*/  FFMA.FTZ R10, R0, c[0x0][0x23c], -R4.reuse ;  /* 0x00008f00000a7a23 */ /* 0x100fe20000010804 */
[----:B------:R-:W-:Y:S02]  /*3940*/  MOV R0, R210 ;  /* 0x000000d200007202 */ /* 0x000fe40000000f00 */
[----:B------:R-:W-:Y:S02]  /*3950*/  @P0 FSEL R0, R210, -INF , !P4 ;  /* 0xff800000d2000808 */ /* 0x000fe40006000000 */
[----:B------:R-:W-:Y:S03]  /*3960*/  PLOP3.LUT P0, PT, PT, PT, UP0, 0x80, 0x0 ;  /* 0x000000000000781c */ /* 0x000fe60003f0f008 */
[----:B------:R-:W-:Y:S01]  /*3970*/  FFMA.FTZ R12, R0, c[0x0][0x23c], -R4 ;  /* 0x00008f00000c7a23 */ /* 0x000fe20000010804 */
[----:B------:R1:W-:Y:S01]  /*3980*/  MUFU.EX2 R230, R10 ;  /* 0x0000000a00e67308 */ /* 0x0003e20000000800 */
[----:B------:R-:W-:Y:S02]  /*3990*/  FSEL R0, R11, RZ, P2 ;  /* 0x000000ff0b007208 */ /* 0x000fe40001000000 */
[----:B------:R-:W-:Y:S07]  /*39a0*/  PLOP3.LUT P2, PT, PT, PT, UP0, 0x80, 0x0 ;  /* 0x000000000000781c */ /* 0x000fee0003f4f008 */
[----:B------:R-:W2:Y:S10]  /*39b0*/  MUFU.TANH R169, R22 ;  /* 0x0000001600a97308 */ /* 0x000eb40000002400 */
[----:B------:R-:W2:Y:S01]  /*39c0*/  MUFU.TANH R167, R23 ;  /* 0x0000001700a77308 */ /* 0x000ea20000002400 */
[----:B-1----:R-:W-:Y:S02]  /*39d0*/  MOV R10, R217 ;  /* 0x000000d9000a7202 */ /* 0x002fe40000000f00 */
[----:B------:R-:W-:Y:S02]  /*39e0*/  @P1 FSEL R10, R217, -INF , !P3 ;  /* 0xff800000d90a1808 */ /* 0x000fe40005800000 */
[----:B------:R-:W-:Y:S05]  /*39f0*/  PLOP3.LUT P1, PT, PT, PT, UP0, 0x80, 0x0 ;  /* 0x000000000000781c */ /* 0x000fea0003f2f008 */
[----:B------:R-:W1:Y:S01]  /*3a00*/  MUFU.TANH R196, R24 ;  /* 0x0000001800c47308 */ /* 0x000e620000002400 */
[--C-:B------:R-:W-:Y:S01]  /*3a10*/  FFMA.FTZ R11, R10, c[0x0][0x23c], -R0.reuse ;  /* 0x00008f000a0b7a23 */ /* 0x100fe20000010800 */
[----:B------:R-:W-:Y:S02]  /*3a20*/  MOV R10, R216 ;  /* 0x000000d8000a7202 */ /* 0x000fe40000000f00 */
[----:B------:R-:W-:Y:S02]  /*3a30*/  @P0 FSEL R10, R216, -INF , !P4 ;  /* 0xff800000d80a0808 */ /* 0x000fe40006000000 */
[----:B------:R-:W-:Y:S02]  /*3a40*/  PLOP3.LUT P0, PT, PT, PT, UP0, 0x80, 0x0 ;  /* 0x000000000000781c */ /* 0x000fe40003f0f008 */
[----:B------:R-:W-:Y:S01]  /*3a50*/  PLOP3.LUT P3, PT, PT, PT, UP0, 0x80, 0x0 ;  /* 0x000000000000781c */ /* 0x000fe20003f6f008 */
[----:B------:R-:W-:Y:S01]  /*3a60*/  FFMA.FTZ R10, R10, c[0x0][0x23c], -R0 ;  /* 0x00008f000a0a7a23 */ /* 0x000fe20000010800 */
[----:B------:R-:W-:Y:S01]  /*3a70*/  MUFU.EX2 R233, R11 ;  /* 0x0000000b00e97308 */ /* 0x000fe20000000800 */
[----:B------:R-:W-:Y:S09]  /*3a80*/  PLOP3.LUT P4, PT, PT, PT, UP0, 0x80, 0x0 ;  /* 0x000000000000781c */ /* 0x000ff20003f8f008 */
[----:B------:R1:W-:Y:S10]  /*3a90*/  MUFU.EX2 R232, R10 ;  /* 0x0000000a00e87308 */ /* 0x0003f40000000800 */
[----:B------:R-:W2:Y:S10]  /*3aa0*/  MUFU.TANH R195, R25 ;  /* 0x0000001900c37308 */ /* 0x000eb40000002400 */
[----:B------:R-:W2:Y:S01]  /*3ab0*/  MUFU.TANH R209, R26 ;  /* 0x0000001a00d17308 */ /* 0x000ea20000002400 */
[C---:B-1----:R-:W-:Y:S02]  /*3ac0*/  @P1 IADD3 R10, R9.reuse, 0x8, RZ ;  /* 0x00000008090a1810 */ /* 0x042fe40007ffe0ff */
[----:B------:R-:W-:Y:S02]  /*3ad0*/  PLOP3.LUT P1, PT, PT, PT, UP0, 0x80, 0x0 ;  /* 0x000000000000781c */ /* 0x000fe40003f2f008 */
[----:B------:R-:W-:Y:S02]  /*3ae0*/  @P6 ISETP.GE.AND P6, PT, R10, UR6, PT ;  /* 0x000000060a006c0c */ /* 0x000fe4000bfc6270 */
[C---:B------:R-:W-:Y:S03]  /*3af0*/  @P0 IADD3 R10, R9.reuse, 0x9, RZ ;  /* 0x00000009090a0810 */ /* 0x040fe60007ffe0ff */
[----:B------:R-:W1:Y:S01]  /*3b00*/  MUFU.TANH R207, R27 ;  /* 0x0000001b00cf7308 */ /* 0x000e620000002400 */
[----:B------:R-:W-:Y:S02]  /*3b10*/  PLOP3.LUT P0, PT, PT, PT, UP0, 0x80, 0x0 ;  /* 0x000000000000781c */ /* 0x000fe40003f0f008 */
[----:B------:R-:W-:Y:S02]  /*3b20*/  @P3 ISETP.GE.AND P3, PT, R10, UR6, PT ;  /* 0x000000060a003c0c */ /* 0x000fe4000bf66270 */
[----:B------:R-:W-:Y:S03]  /*3b30*/  MOV R10, R208 ;  /* 0x000000d0000a7202 */ /* 0x000fe60000000f00 */
[----:B------:R-:W-:Y:S02]  /*3b40*/  @P1 FSEL R10, R208, -INF , !P6 ;  /* 0xff800000d00a1808 */ /* 0x000fe40007000000 */
[----:B------:R-:W1:Y:S01]  /*3b50*/  MUFU.TANH R165, R28 ;  /* 0x0000001c00a57308 */ /* 0x000e620000002400 */
[----:B------:R-:W-:Y:S02]  /*3b60*/  PLOP3.LUT P1, PT, PT, PT, UP0, 0x80, 0x0 ;  /* 0x000000000000781c */ /* 0x000fe40003f2f008 */
[--C-:B------:R-:W-:Y:S01]  /*3b70*/  FFMA.FTZ R11, R10, c[0x0][0x23c], -R4.reuse ;  /* 0x00008f000a0b7a23 */ /* 0x100fe20000010804 */
[----:B------:R-:W-:Y:S02]  /*3b80*/  MOV R10, R206 ;  /* 0x000000ce000a7202 */ /* 0x000fe40000000f00 */
[----:B------:R-:W-:Y:S02]  /*3b90*/  @P0 FSEL R10, R206, -INF , !P3 ;  /* 0xff800000ce0a0808 */ /* 0x000fe40005800000 */
[----:B------:R-:W-:Y:S02]  /*3ba0*/  PLOP3.LUT P0, PT, PT, PT, UP0, 0x80, 0x0 ;  /* 0x000000000000781c */ /* 0x000fe40003f0f008 */
[----:B------:R-:W1:Y:S01]  /*3bb0*/  MUFU.TANH R162, R29 ;  /* 0x0000001d00a27308 */ /* 0x000e620000002400 */
[----:B------:R-:W-:Y:S01]  /*3bc0*/  FFMA.FTZ R7, R10, c[0x0][0x23c], -R4 ;  /* 0x00008f000a077a23 */ /* 0x000fe20000010804 */
[C---:B------:R-:W-:Y:S02]  /*3bd0*/  @P4 IADD3 R10, R9.reuse, 0x10, RZ ;  /* 0x00000010090a4810 */ /* 0x040fe40007ffe0ff */
[----:B------:R-:W-:Y:S02]  /*3be0*/  @P1 FSEL R6, R214, -INF , !P6 ;  /* 0xff800000d6061808 */ /* 0x000fe40007000000 */
[----:B------:R-:W-:Y:S02]  /*3bf0*/  PLOP3.LUT P1, PT, PT, PT, UP0, 0x80, 0x0 ;  /* 0x000000000000781c */ /* 0x000fe40003f2f008 */
[----:B------:R-:W-:Y:S02]  /*3c00*/  @P5 ISETP.GE.AND P5, PT, R10, UR6, PT ;  /* 0x000000060a005c0c */ /* 0x000fe4000bfa6270 */
[----:B------:R1:W-:Y:S01]  /*3c10*/  MUFU.EX2 R221, R7 ;  /* 0x0000000700dd7308 */ /* 0x0003e20000000800 */
[----:B------:R-:W-:Y:S02]  /*3c20*/  @P2 IADD3 R10, R9, 0x11, RZ ;  /* 0x00000011090a2810 */ /* 0x000fe40007ffe0ff */
[----:B------:R-:W-:Y:S02]  /*3c30*/  PLOP3.LUT P2, PT, PT, PT, UP0, 0x80, 0x0 ;  /* 0x000000000000781c */ /* 0x000fe40003f4f008 */
[----:B------:R-:W-:Y:S05]  /*3c40*/  PLOP3.LUT P4, PT, PT, PT, UP0, 0x80, 0x0 ;  /* 0x000000000000781c */ /* 0x000fea0003f8f008 */
[----:B------:R-:W2:Y:S10]  /*3c50*/  MUFU.TANH R200, R30 ;  /* 0x0000001e00c87308 */ /* 0x000eb40000002400 */
[----:B------:R-:W2:Y:S01]  /*3c60*/  MUFU.TANH R150, R32 ;  /* 0x0000002000967308 */ /* 0x000ea20000002400 */
[--C-:B-1----:R-:W-:Y:S01]  /*3c70*/  FFMA.FTZ R7, R6, c[0x0][0x23c], -R0.reuse ;  /* 0x00008f0006077a23 */ /* 0x102fe20000010800 */
[----:B----4-:R-:W-:Y:S02]  /*3c80*/  MOV R6, R213 ;  /* 0x000000d500067202 */ /* 0x010fe40000000f00 */
[----:B------:R-:W-:Y:S02]  /*3c90*/  @P0 FSEL R6, R213, -INF , !P3 ;  /* 0xff800000d5060808 */ /* 0x000fe40005800000 */
[----:B------:R-:W-:Y:S04]  /*3ca0*/  PLOP3.LUT P0, PT, PT, PT, UP0, 0x80, 0x0 ;  /* 0x000000000000781c */ /* 0x000fe80003f0f008 */
[----:B------:R-:W-:Y:S01]  /*3cb0*/  MUFU.EX2 R231, R7 ;  /* 0x0000000700e77308 */ /* 0x000fe20000000800 */
[----:B------:R-:W-:Y:S09]  /*3cc0*/  FFMA.FTZ R6, R6, c[0x0][0x23c], -R0 ;  /* 0x00008f0006067a23 */ /* 0x000ff20000010800 */
[----:B------:R1:W-:Y:S10]  /*3cd0*/  MUFU.EX2 R229, R6 ;  /* 0x0000000600e57308 */ /* 0x0003f40000000800 */
[----:B------:R-:W4:Y:S10]  /*3ce0*/  MUFU.TANH R149, R33 ;  /* 0x0000002100957308 */ /* 0x000f340000002400 */
[----:B------:R-:W3:Y:S01]  /*3cf0*/  MUFU.TANH R152, R34 ;  /* 0x0000002200987308 */ /* 0x000ee20000002400 */
[----:B-1----:R-:W-:Y:S02]  /*3d00*/  MOV R6, R154 ;  /* 0x0000009a00067202 */ /* 0x002fe40000000f00 */
[----:B------:R-:W-:Y:S02]  /*3d10*/  @P0 FSEL R6, R154, -INF , !P6 ;  /* 0xff8000009a060808 */ /* 0x000fe40007000000 */
[----:B------:R-:W-:Y:S05]  /*3d20*/  PLOP3.LUT P0, PT, PT, PT, UP0, 0x80, 0x0 ;  /* 0x000000000000781c */ /* 0x000fea0003f0f008 */
[----:B------:R-:W-:Y:S01]  /*3d30*/  MUFU.TANH R151, R35 ;  /* 0x0000002300977308 */ /* 0x000fe20000002400 */
[--C-:B------:R-:W-:Y:S01]  /*3d40*/  FFMA.FTZ R7, R6, c[0x0][0x23c], -R8.reuse ;  /* 0x00008f0006077a23 */ /* 0x100fe20000010808 */
[----:B--2---:R-:W-:Y:S02]  /*3d50*/  MOV R6, R153 ;  /* 0x0000009900067202 */ /* 0x004fe40000000f00 */
[----:B------:R-:W-:Y:S02]  /*3d60*/  @P1 FSEL R6, R153, -INF , !P3 ;  /* 0xff80000099061808 */ /* 0x000fe40005800000 */
[----:B------:R-:W-:Y:S04]  /*3d70*/  PLOP3.LUT P1, PT, PT, PT, UP0, 0x80, 0x0 ;  /* 0x000000000000781c */ /* 0x000fe80003f2f008 */
[----:B------:R1:W-:Y:S10]  /*3d80*/  MUFU.EX2 R163, R7 ;  /* 0x0000000700a37308 */ /* 0x0003f40000000800 */
[----:B------:R-:W-:Y:S10]  /*3d90*/  MUFU.TANH R199, R31 ;  /* 0x0000001f00c77308 */ /* 0x000ff40000002400 */
[----:B------:R-:W-:Y:S01]  /*3da0*/  MUFU.EX2 R228, R12 ;  /* 0x0000000c00e47308 */ /* 0x000fe20000000800 */
[--C-:B-1----:R-:W-:Y:S01]  /*3db0*/  FFMA.FTZ R7, R6, c[0x0][0x23c], -R8.reuse ;  /* 0x00008f0006077a23 */ /* 0x102fe20000010808 */
[----:B------:R-:W-:Y:S02]  /*3dc0*/  MOV R6, R168 ;  /* 0x000000a800067202 */ /* 0x000fe40000000f00 */
[----:B------:R-:W-:Y:S02]  /*3dd0*/  @P0 FSEL R6, R168, -INF , !P6 ;  /* 0xff800000a8060808 */ /* 0x000fe40007000000 */
[----:B------:R-:W-:Y:S04]  /*3de0*/  PLOP3.LUT P0, PT, PT, PT, UP0, 0x80, 0x0 ;  /* 0x000000000000781c */ /* 0x000fe80003f0f008 */
[----:B------:R1:W-:Y:S01]  /*3df0*/  MUFU.EX2 R159, R7 ;  /* 0x00000007009f7308 */ /* 0x0003e20000000800 */
[----:B------:R-:W-:Y:S09]  /*3e00*/  PLOP3.LUT P6, PT, PT, PT, UP0, 0x80, 0x0 ;  /* 0x000000000000781c */ /* 0x000ff20003fcf008 */
[----:B------:R-:W2:Y:S04]  /*3e10*/  MUFU.EX2 R225, R11 ;  /* 0x0000000b00e17308 */ /* 0x000ea80000000800 */
[----:B------:R-:W-:Y:S01]  /*3e20*/  @P6 ISETP.GE.AND P6, PT, R10, UR6, PT ;  /* 0x000000060a006c0c */ /* 0x000fe2000bfc6270 */
[--C-:B-1----:R-:W-:Y:S01]  /*3e30*/  FFMA.FTZ R7, R6, c[0x0][0x23c], -R5.reuse ;  /* 0x00008f0006077a23 */ /* 0x102fe20000010805 */
[----:B------:R-:W-:Y:S02]  /*3e40*/  MOV R6, R166 ;  /* 0x000000a600067202 */ /* 0x000fe40000000f00 */
[----:B------:R-:W-:Y:S02]  /*3e50*/  @P1 FSEL R6, R166, -INF , !P3 ;  /* 0xff800000a6061808 */ /* 0x000fe40005800000 */
[----:B------:R1:W-:Y:S01]  /*3e60*/  MUFU.EX2 R205, R7 ;  /* 0x0000000700cd7308 */ /* 0x0003e20000000800 */
[----:B------:R-:W-:Y:S02]  /*3e70*/  PLOP3.LUT P1, PT, PT, PT, UP0, 0x80, 0x0 ;  /* 0x000000000000781c */ /* 0x000fe40003f2f008 */
[----:B------:R-:W-:Y:S11]  /*3e80*/  PLOP3.LUT P3, PT, PT, PT, UP0, 0x80, 0x0 ;  /* 0x000000000000781c */ /* 0x000ff60003f6f008 */
[----:B------:R-:W-:Y:S02]  /*3e90*/  @!UPT UIADD3 URZ, URZ, URZ, URZ ;  /* 0x0000003f3f3ff290 */ /* 0x000fe4000fffe03f */
[C---:B------:R-:W-:Y:S02]  /*3ea0*/  @P3 IADD3 R10, R9.reuse, 0x18, RZ ;  /* 0x00000018090a3810 */ /* 0x040fe40007ffe0ff */
[----:B------:R-:W-:Y:S01]  /*3eb0*/  @P4 IADD3 R9, R9, 0x19, RZ ;  /* 0x0000001909094810 */ /* 0x000fe20007ffe0ff */
[--C-:B-1----:R-:W-:Y:S01]  /*3ec0*/  FFMA.FTZ R7, R6, c[0x0][0x23c], -R5.reuse ;  /* 0x00008f0006077a23 */ /* 0x102fe20000010805 */
[----:B---3--:R-:W-:Y:S02]  /*3ed0*/  MOV R6, R161 ;  /* 0x000000a100067202 */ /* 0x008fe40000000f00 */
[----:B------:R-:W-:Y:S01]  /*3ee0*/  @P0 FSEL R6, R161, -INF , !P5 ;  /* 0xff800000a1060808 */ /* 0x000fe20006800000 */
[----:B------:R1:W3:Y:S01]  /*3ef0*/  MUFU.EX2 R204, R7 ;  /* 0x0000000700cc7308 */ /* 0x0002e20000000800 */
[----:B------:R-:W-:Y:S03]  /*3f00*/  PLOP3.LUT P0, PT, PT, PT, UP0, 0x80, 0x0 ;  /* 0x000000000000781c */ /* 0x000fe60003f0f008 */
[--C-:B-1----:R-:W-:Y:S01]  /*3f10*/  FFMA.FTZ R7, R6, c[0x0][0x23c], -R8.reuse ;  /* 0x00008f0006077a23 */ /* 0x102fe20000010808 */
[----:B------:R-:W-:Y:S02]  /*3f20*/  MOV R6, R160 ;  /* 0x000000a000067202 */ /* 0x000fe40000000f00 */
        /* <DEDUP_REMOVED lines=16> */
[----:B------:R1:W1:Y:S01]  /*4030*/  MUFU.EX2 R202, R7 ;  /* 0x0000000700ca7308 */ /* 0x0002620000000800 */
        /* <DEDUP_REMOVED lines=44> */
[----:B----4-:R-:W-:Y:S02]  /*4300*/  MOV R4, R149 ;  /* 0x0000009500047202 */ /* 0x010fe40000000f00 */
        /* <DEDUP_REMOVED lines=25> */
[----:B----4-:R-:W-:Y:S01]  /*44a0*/  F2FP.PACK_AB R5, R232, R233 ;  /* 0x000000e9e805723e */ /* 0x010fe200000000ff */
[----:B------:R-:W2:Y:S01]  /*44b0*/  LDG.E R144, [R146.64] ;  /* 0x0000000492907981 */ /* 0x000ea2000c1e1900 */
[----:B------:R-:W-:Y:S03]  /*44c0*/  PLOP3.LUT P0, PT, PT, PT, UP3, 0x80, 0x0 ;  /* 0x000000000000781c */ /* 0x000fe60003f0f038 */
[----:B------:R4:W-:Y:S01]  /*44d0*/  STS [R186+0x19000], R4 ;  /* 0x01900004ba007388 */ /* 0x0009e20000000800 */
[----:B-1----:R-:W-:Y:S05]  /*44e0*/  F2FP.PACK_AB R0, R204, R205 ;  /* 0x000000cdcc00723e */ /* 0x002fea00000000ff */
[----:B------:R3:W-:Y:S04]  /*44f0*/  STS [R186+0x19400], R0 ;  /* 0x01940000ba007388 */ /* 0x0007e80000000800 */
[----:B------:R1:W-:Y:S01]  /*4500*/  STS [R187+0x1a000], R6 ;  /* 0x01a00006bb007388 */ /* 0x0003e20000000800 */
[----:B----4-:R-:W-:Y:S03]  /*4510*/  F2FP.PACK_AB R4, R202, R203 ;  /* 0x000000cbca04723e */ /* 0x010fe600000000ff */
[----:B------:R4:W-:Y:S04]  /*4520*/  STS [R187+0x1a400], R5 ;  /* 0x01a40005bb007388 */ /* 0x0009e80000000800 */
[----:B------:R4:W-:Y:S01]  /*4530*/  STS [R186+0x1a000], R7 ;  /* 0x01a00007ba007388 */ /* 0x0009e20000000800 */
[----:B---3--:R-:W-:Y:S02]  /*4540*/  F2FP.PACK_AB R0, R155, R156 ;  /* 0x0000009c9b00723e */ /* 0x008fe400000000ff */
[----:B-1----:R-:W-:Y:S02]  /*4550*/  F2FP.PACK_AB R6, R229, R231 ;  /* 0x000000e7e506723e */ /* 0x002fe400000000ff */
[----:B----4-:R-:W-:Y:S03]  /*4560*/  F2FP.PACK_AB R5, R157, R158 ;  /* 0x0000009e9d05723e */ /* 0x010fe600000000ff */
        /* <DEDUP_REMOVED lines=14> */
[----:B------:R-:W-:Y:S08]  /*4650*/  LDSM.16.M88.4 R32, [R175+0x6000] ;  /* 0x00600000af20783b */ /* 0x000ff00000000200 */
[----:B------:R-:W3:Y:S08]  /*4660*/  LDSM.16.M88.4 R16, [R173+0xf000] ;  /* 0x00f00000ad10783b */ /* 0x000ef00000000200 */
[----:B------:R-:W4:Y:S01]  /*4670*/  LDSM.16.M88.4 R28, [R175+0x6800] ;  /* 0x00680000af1c783b */ /* 0x000f220000000200 */
[----:B-1----:R-:W-:Y:S07]  /*4680*/  FFMA.FTZ R0, -R148, R148, 1 ;  /* 0x3f80000094007423 */ /* 0x002fee0000010194 */
[----:B------:R-:W1:Y:S01]  /*4690*/  LDSM.16.M88.4 R132, [R173+0xf400] ;  /* 0x00f40000ad84783b */ /* 0x000e620000000200 */
[----:B------:R-:W-:Y:S07]  /*46a0*/  FMUL.FTZ R0, R0, c[0x0][0x2ec] ;  /* 0x0000bb0000007a20 */ /* 0x000fee0000410000 */
[----:B------:R-:W-:Y:S08]  /*46b0*/  LDSM.16.M88.4 R136, [R176+0x6000] ;  /* 0x00600000b088783b */ /* 0x000ff00000000200 */
[----:B------:R-:W1:Y:S01]  /*46c0*/  LDSM.16.M88.4 R140, [R172+0xf000] ;  /* 0x00f00000ac8c783b */ /* 0x000e620000000200 */
[-C--:B---3--:R-:W-:Y:S08]  /*46d0*/  HMMA.16816.F32 R4, R32, R16.reuse, RZ ;  /* 0x000000102004723c */ /* 0x088ff000000018ff */
[C---:B----4-:R-:W-:Y:S08]  /*46e0*/  HMMA.16816.F32 R8, R28.reuse, R16, RZ ;  /* 0x000000101c08723c */ /* 0x050ff000000018ff */
[-C--:B------:R-:W-:Y:S08]  /*46f0*/  HMMA.16816.F32 R12, R28, R18.reuse, RZ ;  /* 0x000000121c0c723c */ /* 0x080ff000000018ff */
[C---:B------:R-:W-:Y:S08]  /*4700*/  HMMA.16816.F32 R16, R32.reuse, R18, RZ ;  /* 0x000000122010723c */ /* 0x040ff000000018ff */
[-C--:B-1----:R-:W-:Y:S08]  /*4710*/  HMMA.16816.F32 R20, R32, R132.reuse, RZ ;  /* 0x000000842014723c */ /* 0x082ff000000018ff */
        /* <DEDUP_REMOVED lines=55> */
[C---:B--2---:R-:W-:Y:S01]  /*4a90*/  FADD.FTZ R5, -R144.reuse, R5 ;  /* 0x0000000590057221 */ /* 0x044fe20000010100 */
[C---:B------:R-:W-:Y:S01]  /*4aa0*/  HMMA.16816.F32 R16, R140.reuse, R134, R16 ;  /* 0x000000868c10723c */ /* 0x040fe20000001810 */
[----:B------:R-:W1:Y:S03]  /*4ab0*/  LDSM.16.M88.4 R132, [R172+0x13400] ;  /* 0x01340000ac84783b */ /* 0x000e660000000200 */
[----:B------:R-:W-:Y:S02]  /*4ac0*/  FMUL.FTZ R145, R145, R5 ;  /* 0x0000000591917220 */ /* 0x000fe40000410000 */
[----:B------:R-:W-:Y:S03]  /*4ad0*/  FADD.FTZ R4, -R144, R4 ;  /* 0x0000000490047221 */ /* 0x000fe60000010100 */
[----:B------:R-:W2:Y:S03]  /*4ae0*/  LDG.E R5, [R146.64+0x20] ;  /* 0x0000200492057981 */ /* 0x000ea6000c1e1900 */
[----:B------:R-:W-:Y:S04]  /*4af0*/  FMUL.FTZ R4, R201, R4 ;  /* 0x00000004c9047220 */ /* 0x000fe80000410000 */
[----:B------:R-:W-:Y:S02]  /*4b00*/  FMUL.FTZ R148, R4, R0 ;  /* 0x0000000004947220 */ /* 0x000fe40000410000 */
[----:B------:R-:W3:Y:S04]  /*4b10*/  LDG.E R4, [R146.64+0x80] ;  /* 0x0000800492047981 */ /* 0x000ee8000c1e1900 */
[----:B------:R-:W4:Y:S02]  /*4b20*/  LDG.E R0, [R146.64+0xa0] ;  /* 0x0000a00492007981 */ /* 0x000f24000c1e1900 */
[C---:B------:R-:W-:Y:S02]  /*4b30*/  FADD.FTZ R16, -R144.reuse, R16 ;  /* 0x0000001090107221 */ /* 0x040fe40000010100 */
[----:B------:R-:W-:Y:S01]  /*4b40*/  FADD.FTZ R17, -R144, R17 ;  /* 0x0000001190117221 */ /* 0x000fe20000010100 */
[-C--:B-1----:R-:W-:Y:S08]  /*4b50*/  HMMA.16816.F32 R20, R140, R132.reuse, R20 ;  /* 0x000000848c14723c */ /* 0x082ff00000001814 */
[C---:B------:R-:W-:Y:S07]  /*4b60*/  HMMA.16816.F32 R24, R136.reuse, R132, R24 ;  /* 0x000000848818723c */ /* 0x040fee0000001818 */
[----:B------:R-:W-:Y:S01]  /*4b70*/  FFMA.FTZ R132, -R164, R164, 1 ;  /* 0x3f800000a4847423 */ /* 0x000fe200000101a4 */
[-C--:B------:R-:W-:Y:S04]  /*4b80*/  HMMA.16816.F32 R28, R136, R134.reuse, R28 ;  /* 0x00000086881c723c */ /* 0x080fe8000000181c */
[----:B------:R-:W-:Y:S02]  /*4b90*/  FMUL.FTZ R132, R132, c[0x0][0x2ec] ;  /* 0x0000bb0084847a20 */ /* 0x000fe40000410000 */
[----:B------:R-:W-:Y:S01]  /*4ba0*/  FMUL.FTZ R133, R163, R16 ;  /* 0x00000010a3857220 */ /* 0x000fe20000410000 */
[----:B------:R-:W-:Y:S01]  /*4bb0*/  MOV R163, R192 ;  /* 0x000000c000a37202 */ /* 0x000fe20000000f00 */
[----:B------:R-:W-:Y:S01]  /*4bc0*/  FMUL.FTZ R145, R145, R132 ;  /* 0x0000008491917220 */ /* 0x000fe20000410000 */
[----:B------:R-:W-:Y:S04]  /*4bd0*/  HMMA.16816.F32 R32, R140, R134, R32 ;  /* 0x000000868c20723c */ /* 0x000fe80000001820 */
[----:B------:R-:W-:Y:S02]  /*4be0*/  FMUL.FTZ R132, R159, R17 ;  /* 0x000000119f847220 */ /* 0x000fe40000410000 */
[----:B------:R-:W-:Y:S02]  /*4bf0*/  FFMA.FTZ R17, -R154, R154, 1 ;  /* 0x3f8000009a117423 */ /* 0x000fe4000001019a */
[----:B------:R-:W-:Y:S04]  /*4c00*/  FFMA.FTZ R16, -R153, R153, 1 ;  /* 0x3f80000099107423 */ /* 0x000fe80000010199 */
[----:B------:R-:W-:Y:S02]  /*4c10*/  FADD.FTZ R20, -R144, R20 ;  /* 0x0000001490147221 */ /* 0x000fe40000010100 */
[----:B------:R-:W-:Y:S02]  /*4c20*/  FMUL.FTZ R17, R17, c[0x0][0x2ec] ;  /* 0x0000bb0011117a20 */ /* 0x000fe40000410000 */
[----:B------:R-:W-:Y:S02]  /*4c30*/  FMUL.FTZ R16, R16, c[0x0][0x2ec] ;  /* 0x0000bb0010107a20 */ /* 0x000fe40000410000 */
[----:B------:R-:W-:Y:S02]  /*4c40*/  FMUL.FTZ R135, R158, R20 ;  /* 0x000000149e877220 */ /* 0x000fe40000410000 */
[----:B------:R-:W-:Y:S02]  /*4c50*/  FMUL.FTZ R141, R133, R17 ;  /* 0x00000011858d7220 */ /* 0x000fe40000410000 */
[----:B------:R-:W-:Y:S02]  /*4c60*/  FMUL.FTZ R140, R132, R16 ;  /* 0x00000010848c7220 */ /* 0x000fe40000410000 */
[C---:B------:R-:W-:Y:S02]  /*4c70*/  FADD.FTZ R20, -R144.reuse, R32 ;  /* 0x0000002090147221 */ /* 0x040fe40000010100 */
[----:B------:R-:W-:Y:S02]  /*4c80*/  FADD.FTZ R32, -R144, R33 ;  /* 0x0000002190207221 */ /* 0x000fe40000010100 */
[----:B------:R-:W-:Y:S02]  /*4c90*/  FFMA.FTZ R17, -R150, R150, 1 ;  /* 0x3f80000096117423 */ /* 0x000fe40000010196 */
[----:B------:R-:W-:Y:S02]  /*4ca0*/  FFMA.FTZ R16, -R149, R149, 1 ;  /* 0x3f80000095107423 */ /* 0x000fe40000010195 */
[----:B------:R-:W-:Y:S02]  /*4cb0*/  FADD.FTZ R21, -R144, R21 ;  /* 0x0000001590157221 */ /* 0x000fe40000010100 */
[----:B------:R-:W-:Y:S02]  /*4cc0*/  FMUL.FTZ R33, R156, R20 ;  /* 0x000000149c217220 */ /* 0x000fe40000410000 */
[----:B------:R-:W-:Y:S02]  /*4cd0*/  FMUL.FTZ R32, R155, R32 ;  /* 0x000000209b207220 */ /* 0x000fe40000410000 */
[----:B------:R-:W-:Y:S02]  /*4ce0*/  FMUL.FTZ R17, R17, c[0x0][0x2ec] ;  /* 0x0000bb0011117a20 */ /* 0x000fe40000410000 */
[----:B------:R-:W-:Y:S02]  /*4cf0*/  FMUL.FTZ R16, R16, c[0x0][0x2ec] ;  /* 0x0000bb0010107a20 */ /* 0x000fe40000410000 */
[----:B------:R-:W-:Y:S02]  /*4d00*/  FMUL.FTZ R134, R157, R21 ;  /* 0x000000159d867220 */ /* 0x000fe40000410000 */
[----:B------:R-:W-:Y:S02]  /*4d10*/  FFMA.FTZ R21, -R161, R161, 1 ;  /* 0x3f800000a1157423 */ /* 0x000fe400000101a1 */
[----:B------:R-:W-:Y:S02]  /*4d20*/  FFMA.FTZ R20, -R160, R160, 1 ;  /* 0x3f800000a0147423 */ /* 0x000fe400000101a0 */
[----:B------:R-:W-:Y:S02]  /*4d30*/  FMUL.FTZ R137, R33, R17 ;  /* 0x0000001121897220 */ /* 0x000fe40000410000 */
[----:B------:R-:W-:Y:S02]  /*4d40*/  FMUL.FTZ R136, R32, R16 ;  /* 0x0000001020887220 */ /* 0x000fe40000410000 */
[----:B------:R-:W-:Y:S02]  /*4d50*/  FMUL.FTZ R21, R21, c[0x0][0x2ec] ;  /* 0x0000bb0015157a20 */ /* 0x000fe40000410000 */
[----:B------:R-:W-:Y:S02]  /*4d60*/  FMUL.FTZ R20, R20, c[0x0][0x2ec] ;  /* 0x0000bb0014147a20 */ /* 0x000fe40000410000 */
[----:B------:R-:W-:Y:S02]  /*4d70*/  FMUL.FTZ R139, R135, R21 ;  /* 0x00000015878b7220 */ /* 0x000fe40000410000 */
[----:B------:R-:W-:Y:S02]  /*4d80*/  FMUL.FTZ R138, R134, R20 ;  /* 0x00000014868a7220 */ /* 0x000fe40000410000 */
[----:B------:R-:W-:Y:S04]  /*4d90*/  FFMA.FTZ R21, -R206, R206, 1 ;  /* 0x3f800000ce157423 */ /* 0x000fe800000101ce */
[----:B------:R-:W-:Y:S02]  /*4da0*/  FMUL.FTZ R21, R21, c[0x0][0x2ec] ;  /* 0x0000bb0015157a20 */ /* 0x000fe40000410000 */
[C---:B--2---:R-:W-:Y:S02]  /*4db0*/  FADD.FTZ R17, -R5.reuse, R6 ;  /* 0x0000000605117221 */ /* 0x044fe40000010100 */
[----:B------:R-:W-:Y:S02]  /*4dc0*/  FADD.FTZ R16, -R5, R7 ;  /* 0x0000000705107221 */ /* 0x000fe40000010100 */
[----:B------:R-:W-:Y:S02]  /*4dd0*/  FFMA.FTZ R7, -R198, R198, 1 ;  /* 0x3f800000c6077423 */ /* 0x000fe400000101c6 */
[----:B------:R-:W-:Y:S02]  /*4de0*/  FFMA.FTZ R6, -R197, R197, 1 ;  /* 0x3f800000c5067423 */ /* 0x000fe400000101c5 */
[----:B------:R-:W-:Y:S02]  /*4df0*/  FMUL.FTZ R17, R223, R17 ;  /* 0x00000011df117220 */ /* 0x000fe40000410000 */
[----:B------:R-:W-:Y:S02]  /*4e00*/  FMUL.FTZ R16, R222, R16 ;  /* 0x00000010de107220 */ /* 0x000fe40000410000 */
[----:B------:R-:W-:Y:S02]  /*4e10*/  FMUL.FTZ R7, R7, c[0x0][0x2ec] ;  /* 0x0000bb0007077a20 */ /* 0x000fe40000410000 */
[----:B------:R-:W-:Y:S02]  /*4e20*/  FMUL.FTZ R6, R6, c[0x0][0x2ec] ;  /* 0x0000bb0006067a20 */ /* 0x000fe40000410000 */
[C---:B------:R-:W-:Y:S02]  /*4e30*/  FADD.FTZ R18, -R5.reuse, R18 ;  /* 0x0000001205127221 */ /* 0x040fe40000010100 */
[----:B------:R-:W-:Y:S02]  /*4e40*/  FADD.FTZ R19, -R5, R19 ;  /* 0x0000001305137221 */ /* 0x000fe40000010100 */
[----:B------:R-:W-:Y:S02]  /*4e50*/  FMUL.FTZ R135, R17, R7 ;  /* 0x0000000711877220 */ /* 0x000fe40000410000 */
[----:B------:R-:W-:Y:S02]  /*4e60*/  FMUL.FTZ R134, R16, R6 ;  /* 0x0000000610867220 */ /* 0x000fe40000410000 */
[----:B------:R-:W-:Y:S02]  /*4e70*/  FFMA.FTZ R7, -R168, R168, 1 ;  /* 0x3f800000a8077423 */ /* 0x000fe400000101a8 */
[----:B------:R-:W-:Y:S02]  /*4e80*/  FFMA.FTZ R6, -R166, R166, 1 ;  /* 0x3f800000a6067423 */ /* 0x000fe400000101a6 */
[----:B------:R-:W-:Y:S02]  /*4e90*/  FMUL.FTZ R17, R205, R18 ;  /* 0x00000012cd117220 */ /* 0x000fe40000410000 */
[----:B------:R-:W-:Y:S02]  /*4ea0*/  FMUL.FTZ R16, R204, R19 ;  /* 0x00000013cc107220 */ /* 0x000fe40000410000 */
[----:B------:R-:W-:Y:S02]  /*4eb0*/  FMUL.FTZ R7, R7, c[0x0][0x2ec] ;  /* 0x0000bb0007077a20 */ /* 0x000fe40000410000 */
[----:B------:R-:W-:Y:S02]  /*4ec0*/  FMUL.FTZ R6, R6, c[0x0][0x2ec] ;  /* 0x0000bb0006067a20 */ /* 0x000fe40000410000 */
[C---:B------:R-:W-:Y:S02]  /*4ed0*/  FADD.FTZ R20, -R5.reuse, R22 ;  /* 0x0000001605147221 */ /* 0x040fe40000010100 */
[C---:B------:R-:W-:Y:S02]  /*4ee0*/  FADD.FTZ R19, -R5.reuse, R23 ;  /* 0x0000001705137221 */ /* 0x040fe40000010100 */
[C---:B------:R-:W-:Y:S02]  /*4ef0*/  FADD.FTZ R18, -R5.reuse, R34 ;  /* 0x0000002205127221 */ /* 0x040fe40000010100 */
[----:B------:R-:W-:Y:S02]  /*4f00*/  FADD.FTZ R35, -R5, R35 ;  /* 0x0000002305237221 */ /* 0x000fe40000010100 */
[----:B------:R-:W-:Y:S02]  /*4f10*/  FMUL.FTZ R133, R17, R7 ;  /* 0x0000000711857220 */ /* 0x000fe40000410000 */
[----:B------:R-:W-:Y:S02]  /*4f20*/  FMUL.FTZ R132, R16, R6 ;  /* 0x0000000610847220 */ /* 0x000fe40000410000 */
[----:B------:R-:W-:Y:S02]  /*4f30*/  FFMA.FTZ R7, -R167, R167, 1 ;  /* 0x3f800000a7077423 */ /* 0x000fe400000101a7 */
[----:B------:R-:W-:Y:S02]  /*4f40*/  FFMA.FTZ R6, -R152, R152, 1 ;  /* 0x3f80000098067423 */ /* 0x000fe40000010198 */
[----:B------:R-:W-:Y:S02]  /*4f50*/  FFMA.FTZ R5, -R151, R151, 1 ;  /* 0x3f80000097057423 */ /* 0x000fe40000010197 */
[----:B------:R-:W-:Y:S02]  /*4f60*/  FMUL.FTZ R19, R202, R19 ;  /* 0x00000013ca137220 */ /* 0x000fe40000410000 */
[----:B------:R-:W-:Y:S02]  /*4f70*/  FMUL.FTZ R18, R171, R18 ;  /* 0x00000012ab127220 */ /* 0x000fe40000410000 */
[----:B------:R-:W-:Y:S02]  /*4f80*/  FMUL.FTZ R17, R170, R35 ;  /* 0x00000023aa117220 */ /* 0x000fe40000410000 */
[----:B------:R-:W-:Y:S02]  /*4f90*/  FMUL.FTZ R7, R7, c[0x0][0x2ec] ;  /* 0x0000bb0007077a20 */ /* 0x000fe40000410000 */
[----:B------:R-:W-:Y:S02]  /*4fa0*/  FMUL.FTZ R6, R6, c[0x0][0x2ec] ;  /* 0x0000bb0006067a20 */ /* 0x000fe40000410000 */
[----:B------:R-:W-:Y:S02]  /*4fb0*/  FMUL.FTZ R5, R5, c[0x0][0x2ec] ;  /* 0x0000bb0005057a20 */ /* 0x000fe40000410000 */
[----:B------:R-:W-:Y:S02]  /*4fc0*/  FMUL.FTZ R34, R19, R7 ;  /* 0x0000000713227220 */ /* 0x000fe40000410000 */
[----:B------:R-:W-:Y:S02]  /*4fd0*/  FMUL.FTZ R33, R18, R6 ;  /* 0x0000000612217220 */ /* 0x000fe40000410000 */
[----:B------:R-:W-:Y:S02]  /*4fe0*/  FMUL.FTZ R32, R17, R5 ;  /* 0x0000000511207220 */ /* 0x000fe40000410000 */
[C---:B---3--:R-:W-:Y:S02]  /*4ff0*/  FADD.FTZ R5, -R4.reuse, R8 ;  /* 0x0000000804057221 */ /* 0x048fe40000010100 */
[C---:B------:R-:W-:Y:S02]  /*5000*/  FADD.FTZ R6, -R4.reuse, R9 ;  /* 0x0000000904067221 */ /* 0x040fe40000010100 */
[----:B------:R-:W-:Y:S02]  /*5010*/  FADD.FTZ R9, -R4, R12 ;  /* 0x0000000c04097221 */ /* 0x000fe40000010100 */
        /* <DEDUP_REMOVED lines=9> */
[C---:B------:R-:W-:Y:S02]  /*50b0*/  FADD.FTZ R24, -R4.reuse, R24 ;  /* 0x0000001804187221 */ /* 0x040fe40000010100 */
        /* <DEDUP_REMOVED lines=8> */
[----:B------:R-:W-:Y:S02]  /*5140*/  FFMA.FTZ R24, -R196, R196, 1 ;  /* 0x3f800000c4187423 */ /* 0x000fe400000101c4 */
[----:B------:R-:W-:Y:S02]  /*5150*/  FFMA.FTZ R23, -R195, R195, 1 ;  /* 0x3f800000c3177423 */ /* 0x000fe400000101c3 */
[----:B------:R-:W-:Y:S02]  /*5160*/  FFMA.FTZ R28, -R165, R165, 1 ;  /* 0x3f800000a51c7423 */ /* 0x000fe400000101a5 */
[----:B------:R-:W-:Y:S02]  /*5170*/  FMUL.FTZ R5, R218, R5 ;  /* 0x00000005da057220 */ /* 0x000fe40000410000 */
[----:B------:R-:W-:Y:S02]  /*5180*/  FMUL.FTZ R6, R215, R6 ;  /* 0x00000006d7067220 */ /* 0x000fe40000410000 */
[----:B------:R-:W-:Y:S02]  /*5190*/  FMUL.FTZ R24, R24, c[0x0][0x2ec] ;  /* 0x0000bb0018187a20 */ /* 0x000fe40000410000 */
[----:B------:R-:W-:Y:S02]  /*51a0*/  FMUL.FTZ R23, R23, c[0x0][0x2ec] ;  /* 0x0000bb0017177a20 */ /* 0x000fe40000410000 */
[----:B------:R-:W-:Y:S02]  /*51b0*/  FMUL.FTZ R28, R28, c[0x0][0x2ec] ;  /* 0x0000bb001c1c7a20 */ /* 0x000fe40000410000 */
[----:B------:R-:W-:Y:S02]  /*51c0*/  FFMA.FTZ R16, -R169, R169, 1 ;  /* 0x3f800000a9107423 */ /* 0x000fe400000101a9 */
[----:B------:R-:W-:Y:S01]  /*51d0*/  FFMA.FTZ R25, -R162, R162, 1 ;  /* 0x3f800000a2197423 */ /* 0x000fe200000101a2 */
[----:B------:R-:W-:Y:S01]  /*51e0*/  MOV R162, R193 ;  /* 0x000000c100a27202 */ /* 0x000fe20000000f00 */
[----:B------:R-:W-:Y:S02]  /*51f0*/  FMUL.FTZ R24, R4, R24 ;  /* 0x0000001804187220 */ /* 0x000fe40000410000 */
[----:B------:R-:W-:Y:S02]  /*5200*/  FMUL.FTZ R23, R5, R23 ;  /* 0x0000001705177220 */ /* 0x000fe40000410000 */
[----:B------:R-:W-:Y:S02]  /*5210*/  FMUL.FTZ R28, R6, R28 ;  /* 0x0000001c061c7220 */ /* 0x000fe40000410000 */
[C---:B----4-:R-:W-:Y:S02]  /*5220*/  FADD.FTZ R4, -R0.reuse, R10 ;  /* 0x0000000a00047221 */ /* 0x050fe40000010100 */
[C---:B------:R-:W-:Y:S02]  /*5230*/  FADD.FTZ R10, -R0.reuse, R11 ;  /* 0x0000000b000a7221 */ /* 0x040fe40000010100 */
[----:B------:R-:W-:Y:S02]  /*5240*/  FADD.FTZ R11, -R0, R14 ;  /* 0x0000000e000b7221 */ /* 0x000fe40000010100 */
[----:B------:R-:W-:Y:S02]  /*5250*/  FFMA.FTZ R5, -R217, R217, 1 ;  /* 0x3f800000d9057423 */ /* 0x000fe400000101d9 */
[----:B------:R-:W-:Y:S02]  /*5260*/  FFMA.FTZ R13, -R216, R216, 1 ;  /* 0x3f800000d80d7423 */ /* 0x000fe400000101d8 */
[----:B------:R-:W-:Y:S02]  /*5270*/  FFMA.FTZ R6, -R214, R214, 1 ;  /* 0x3f800000d6067423 */ /* 0x000fe400000101d6 */
[----:B------:R-:W-:Y:S02]  /*5280*/  FMUL.FTZ R20, R203, R20 ;  /* 0x00000014cb147220 */ /* 0x000fe40000410000 */
[----:B------:R-:W-:Y:S02]  /*5290*/  FMUL.FTZ R16, R16, c[0x0][0x2ec] ;  /* 0x0000bb0010107a20 */ /* 0x000fe40000410000 */
[----:B------:R-:W-:Y:S02]  /*52a0*/  FMUL.FTZ R12, R221, R12 ;  /* 0x0000000cdd0c7220 */ /* 0x000fe40000410000 */
[----:B------:R-:W-:Y:S02]  /*52b0*/  FMUL.FTZ R9, R212, R9 ;  /* 0x00000009d4097220 */ /* 0x000fe40000410000 */
[----:B------:R-:W-:Y:S02]  /*52c0*/  FMUL.FTZ R25, R25, c[0x0][0x2ec] ;  /* 0x0000bb0019197a20 */ /* 0x000fe40000410000 */
        /* <DEDUP_REMOVED lines=9> */
[----:B------:R-:W-:Y:S02]  /*5360*/  FADD.FTZ R12, -R0, R15 ;  /* 0x0000000f000c7221 */ /* 0x000fe40000010100 */
[----:B------:R-:W-:Y:S02]  /*5370*/  FFMA.FTZ R9, -R213, R213, 1 ;  /* 0x3f800000d5097423 */ /* 0x000fe400000101d5 */
[----:B------:R-:W-:Y:S02]  /*5380*/  FMUL.FTZ R5, R4, R5 ;  /* 0x0000000504057220 */ /* 0x000fe40000410000 */
[----:B------:R-:W-:Y:S02]  /*5390*/  FMUL.FTZ R13, R10, R13 ;  /* 0x0000000d0a0d7220 */ /* 0x000fe40000410000 */
[----:B------:R-:W-:Y:S02]  /*53a0*/  FMUL.FTZ R6, R11, R6 ;  /* 0x000000060b067220 */ /* 0x000fe40000410000 */
[C---:B------:R-:W-:Y:S02]  /*53b0*/  FADD.FTZ R26, -R0.reuse, R26 ;  /* 0x0000001a001a7221 */ /* 0x040fe40000010100 */
[C---:B------:R-:W-:Y:S02]  /*53c0*/  FADD.FTZ R4, -R0.reuse, R27 ;  /* 0x0000001b00047221 */ /* 0x040fe40000010100 */
[C---:B------:R-:W-:Y:S02]  /*53d0*/  FADD.FTZ R10, -R0.reuse, R30 ;  /* 0x0000001e000a7221 */ /* 0x040fe40000010100 */
[----:B------:R-:W-:Y:S02]  /*53e0*/  FADD.FTZ R11, -R0, R31 ;  /* 0x0000001f000b7221 */ /* 0x000fe40000010100 */
[----:B------:R-:W-:Y:S02]  /*53f0*/  FFMA.FTZ R18, -R209, R209, 1 ;  /* 0x3f800000d1127423 */ /* 0x000fe400000101d1 */
[----:B------:R-:W-:Y:S02]  /*5400*/  FFMA.FTZ R17, -R207, R207, 1 ;  /* 0x3f800000cf117423 */ /* 0x000fe400000101cf */
[----:B------:R-:W-:Y:S02]  /*5410*/  FFMA.FTZ R20, -R200, R200, 1 ;  /* 0x3f800000c8147423 */ /* 0x000fe400000101c8 */
[----:B------:R-:W-:Y:S02]  /*5420*/  FFMA.FTZ R19, -R199, R199, 1 ;  /* 0x3f800000c7137423 */ /* 0x000fe400000101c7 */
[----:B------:R-:W-:Y:S02]  /*5430*/  FMUL.FTZ R12, R229, R12 ;  /* 0x0000000ce50c7220 */ /* 0x000fe40000410000 */
[----:B------:R-:W-:Y:S02]  /*5440*/  FMUL.FTZ R9, R9, c[0x0][0x2ec] ;  /* 0x0000bb0009097a20 */ /* 0x000fe40000410000 */
[----:B------:R-:W-:Y:S02]  /*5450*/  FMUL.FTZ R0, R227, R26 ;  /* 0x0000001ae3007220 */ /* 0x000fe40000410000 */
        /* <DEDUP_REMOVED lines=31> */
.L_x_801:
[----:B------:R-:W-:Y:S01]  /*5650*/  F2FP.PACK_AB R16, R145, R148 ;  /* 0x000000949110723e */ /* 0x000fe200000000ff */
[----:B------:R-:W-:Y:S01]  /*5660*/  IMAD.SHL.U32 R160, R250, 0x2, RZ ;  /* 0x00000002faa07824 */ /* 0x000fe200078e00ff */
        /* <DEDUP_REMOVED lines=116> */
.L_x_802:
        /* <DEDUP_REMOVED lines=9> */
[----:B------:R-:W-:Y:S01]  /*5e40*/  IMAD R167, R167, 0x28, RZ ;  /* 0x00000028a7a77824 */ /* 0x000fe200078e02ff */
[----:B------:R-:W-:Y:S01]  /*5e50*/  UIADD3 UR12, UR7, -0x1, URZ ;  /* 0xffffffff070c7890 */ /* 0x000fe2000fffe03f */
[----:B------:R-:W-:Y:S01]  /*5e60*/  IMAD R166, R166, 0x30, RZ ;  /* 0x00000030a6a67824 */ /* 0x000fe200078e02ff */
[----:B------:R-:W3:Y:S01]  /*5e70*/  LDSM.16.MT88.4 R28, [R0+0xd000] ;  /* 0x00d00000001c783b */ /* 0x000ee20000004200 */
[----:B------:R-:W-:Y:S03]  /*5e80*/  IMAD.MOV.U32 R161, RZ, RZ, c[0x0][0x22c] ;  /* 0x00008b00ffa17624 */ /* 0x000fe600078e00ff */
[----:B------:R-:W4:Y:S01]  /*5e90*/  LDL R165, [R1] ;  /* 0x0000000001a57983 */ /* 0x000f220000100800 */
[----:B------:R-:W-:Y:S03]  /*5ea0*/  IMAD R161, R161, c[0x0][0x1c0], RZ ;  /* 0x00007000a1a17a24 */ /* 0x000fe600078e02ff */
[----:B------:R-:W-:Y:S01]  /*5eb0*/  LDSM.16.M88.4 R32, [R178] ;  /* 0x00000000b220783b */ /* 0x000fe20000000200 */
[----:B------:R-:W-:Y:S03]  /*5ec0*/  IMAD.U32 R161, R161, -0x40, RZ ;  /* 0xffffffc0a1a17824 */ /* 0x000fe600078e00ff */
[----:B------:R-:W4:Y:S02]  /*5ed0*/  LDL R164, [R1+0x4] ;  /* 0x0000040001a47983 */ /* 0x000f240000100800 */
[C---:B------:R-:W-:Y:S02]  /*5ee0*/  LEA R193, P1, R161.reuse, R162, 0x2 ;  /* 0x000000a2a1c17211 */ /* 0x040fe400078210ff */
[----:B------:R-:W1:Y:S02]  /*5ef0*/  LDSM.16.MT88.4 R132, [R0+0x9400] ;  /* 0x009400000084783b */ /* 0x000e640000004200 */
[----:B------:R-:W-:Y:S01]  /*5f00*/  LEA.HI.X.SX32 R192, R161, R163, 0x2, P1 ;  /* 0x000000a3a1c07211 */ /* 0x000fe200008f16ff */
[----:B------:R-:W-:Y:S01]  /*5f10*/  IMAD.MOV.U32 R161, RZ, RZ, c[0x0][0x22c] ;  /* 0x00008b00ffa17624 */ /* 0x000fe200078e00ff */
[----:B------:R-:W1:Y:S03]  /*5f20*/  LDSM.16.MT88.4 R136, [R0+0xb400] ;  /* 0x00b400000088783b */ /* 0x000e660000004200 */
[----:B------:R-:W-:Y:S01]  /*5f30*/  IMAD R161, R161, c[0x0][0x1c0], RZ ;  /* 0x00007000a1a17a24 */ /* 0x000fe200078e02ff */
[----:B------:R-:W1:Y:S03]  /*5f40*/  LDSM.16.MT88.4 R140, [R0+0xd400] ;  /* 0x00d40000008c783b */ /* 0x000e660000004200 */
[----:B------:R-:W-:Y:S01]  /*5f50*/  IMAD.SHL.U32 R161, R161, 0x10, RZ ;  /* 0x00000010a1a17824 */ /* 0x000fe200078e00ff */
[----:B------:R-:W-:Y:S01]  /*5f60*/  LDSM.16.M88.4 R144, [R180] ;  /* 0x00000000b490783b */ /* 0x000fe20000000200 */
[C---:B--2---:R-:W-:Y:S03]  /*5f70*/  HMMA.16816.F32 R4, R24.reuse, R8, RZ ;  /* 0x000000081804723c */ /* 0x044fe600000018ff */
[----:B------:R-:W2:Y:S04]  /*5f80*/  LDSM.16.MT88.4 R148, [R0+0x9800] ;  /* 0x009800000094783b */ /* 0x000ea80000004200 */
[----:B------:R-:W1:Y:S01]  /*5f90*/  LDSM.16.MT88.4 R152, [R0+0xb800] ;  /* 0x00b800000098783b */ /* 0x000e620000004200 */
[C---:B------:R-:W-:Y:S03]  /*5fa0*/  HMMA.16816.F32 R8, R24.reuse, R10, RZ ;  /* 0x0000000a1808723c */ /* 0x040fe600000018ff */
[----:B------:R-:W-:Y:S05]  /*5fb0*/  LDSM.16.MT88.4 R156, [R0+0xbc00] ;  /* 0x00bc0000009c783b */ /* 0x000fea0000004200 */
[C---:B---3--:R-:W-:Y:S08]  /*5fc0*/  HMMA.16816.F32 R12, R24.reuse, R16, RZ ;  /* 0x00000010180c723c */ /* 0x048ff000000018ff */
[C---:B------:R-:W-:Y:S08]  /*5fd0*/  HMMA.16816.F32 R16, R24.reuse, R18, RZ ;  /* 0x000000121810723c */ /* 0x040ff000000018ff */
[C---:B------:R-:W-:Y:S08]  /*5fe0*/  HMMA.16816.F32 R20, R24.reuse, R28, RZ ;  /* 0x0000001c1814723c */ /* 0x040ff000000018ff */
[----:B------:R-:W-:Y:S01]  /*5ff0*/  HMMA.16816.F32 R24, R24, R30, RZ ;  /* 0x0000001e1818723c */ /* 0x000fe200000018ff */
[----:B------:R-:W3:Y:S07]  /*6000*/  LDSM.16.MT88.4 R28, [R0+0xd800] ;  /* 0x00d80000001c783b */ /* 0x000eee0000004200 */
        /* <DEDUP_REMOVED lines=15> */
[----:B------:R-:W2:Y:S07]  /*6100*/  LDSM.16.MT88.4 R152, [R0+0xc000] ;  /* 0x00c000000098783b */ /* 0x000eae0000004200 */
[C---:B---3--:R-:W-:Y:S08]  /*6110*/  HMMA.16816.F32 R20, R144.reuse, R28, R20 ;  /* 0x0000001c9014723c */ /* 0x048ff00000001814 */
[----:B------:R-:W-:Y:S01]  /*6120*/  HMMA.16816.F32 R24, R144, R30, R24 ;  /* 0x0000001e9018723c */ /* 0x000fe20000001818 */
[----:B------:R-:W3:Y:S04]  /*6130*/  LDSM.16.MT88.4 R28, [R0+0xe000] ;  /* 0x00e00000001c783b */ /* 0x000ee80000004200 */
[----:B------:R-:W-:Y:S03]  /*6140*/  LDSM.16.MT88.4 R144, [R0+0xa400] ;  /* 0x00a400000090783b */ /* 0x000fe60000004200 */
[C---:B-1----:R-:W-:Y:S08]  /*6150*/  HMMA.16816.F32 R4, R132.reuse, R136, R4 ;  /* 0x000000888404723c */ /* 0x042ff00000001804 */
[C---:B------:R-:W-:Y:S01]  /*6160*/  HMMA.16816.F32 R8, R132.reuse, R138, R8 ;  /* 0x0000008a8408723c */ /* 0x040fe20000001808 */
[----:B------:R-:W1:Y:S07]  /*6170*/  LDSM.16.M88.4 R136, [R178+0x2000] ;  /* 0x00200000b288783b */ /* 0x000e6e0000000200 */
        /* <DEDUP_REMOVED lines=16> */
[----:B------:R-:W-:Y:S03]  /*6280*/  LDSM.16.M88.4 R140, [R179+0x2000] ;  /* 0x00200000b38c783b */ /* 0x000fe60000000200 */
[C---:B-1----:R-:W-:Y:S08]  /*6290*/  HMMA.16816.F32 R4, R136.reuse, R144, R4 ;  /* 0x000000908804723c */ /* 0x042ff00000001804 */
[C---:B------:R-:W-:Y:S01]  /*62a0*/  HMMA.16816.F32 R8, R136.reuse, R146, R8 ;  /* 0x000000928808723c */ /* 0x040fe20000001808 */
[----:B------:R-:W1:Y:S07]  /*62b0*/  LDSM.16.MT88.4 R144, [R0+0xac00] ;  /* 0x00ac00000090783b */ /* 0x000e6e0000004200 */
[C---:B------:R-:W-:Y:S08]  /*62c0*/  HMMA.16816.F32 R12, R136.reuse, R156, R12 ;  /* 0x0000009c880c723c */ /* 0x040ff0000000180c */
[C---:B------:R-:W-:Y:S01]  /*62d0*/  HMMA.16816.F32 R16, R136.reuse, R158, R16 ;  /* 0x0000009e8810723c */ /* 0x040fe20000001810 */
[----:B------:R-:W1:Y:S07]  /*62e0*/  LDSM.16.MT88.4 R156, [R0+0xcc00] ;  /* 0x00cc0000009c783b */ /* 0x000e6e0000004200 */
[C---:B------:R-:W-:Y:S08]  /*62f0*/  HMMA.16816.F32 R20, R136.reuse, R32, R20 ;  /* 0x000000208814723c */ /* 0x040ff00000001814 */
[----:B------:R-:W-:Y:S01]  /*6300*/  HMMA.16816.F32 R24, R136, R34, R24 ;  /* 0x000000228818723c */ /* 0x000fe20000001818 */
[----:B------:R1:W4:Y:S07]  /*6310*/  LDSM.16.MT88.4 R32, [R0+0xec00] ;  /* 0x00ec00000020783b */ /* 0x00032e0000004200 */
[C---:B--2---:R-:W-:Y:S08]  /*6320*/  HMMA.16816.F32 R4, R132.reuse, R148, R4 ;  /* 0x000000948404723c */ /* 0x044ff00000001804 */
[C---:B------:R-:W-:Y:S08]  /*6330*/  HMMA.16816.F32 R8, R132.reuse, R150, R8 ;  /* 0x000000968408723c */ /* 0x040ff00000001808 */
[C---:B------:R-:W-:Y:S04]  /*6340*/  HMMA.16816.F32 R12, R132.reuse, R152, R12 ;  /* 0x00000098840c723c */ /* 0x040fe8000000180c */
[----:B-1----:R-:W-:Y:S04]  /*6350*/  IMAD.IADD R0, R238, 0x1, R252 ;  /* 0x00000001ee007824 */ /* 0x002fe800078e02fc */
[C---:B------:R-:W-:Y:S08]  /*6360*/  HMMA.16816.F32 R16, R132.reuse, R154, R16 ;  /* 0x0000009a8410723c */ /* 0x040ff00000001810 */
[C---:B---3--:R-:W-:Y:S07]  /*6370*/  HMMA.16816.F32 R20, R132.reuse, R28, R20 ;  /* 0x0000001c8414723c */ /* 0x048fee0000001814 */
[----:B------:R-:W-:Y:S01]  /*6380*/  IMAD.MOV.U32 R28, RZ, RZ, R193 ;  /* 0x000000ffff1c7224 */ /* 0x000fe200078e00c1 */
[----:B------:R-:W-:Y:S04]  /*6390*/  HMMA.16816.F32 R24, R132, R30, R24 ;  /* 0x0000001e8418723c */ /* 0x000fe80000001818 */
[----:B------:R-:W-:Y:S03]  /*63a0*/  IMAD.MOV.U32 R29, RZ, RZ, R192 ;  /* 0x000000ffff1d7224 */ /* 0x000fe600078e00c0 */
[----:B----4-:R-:W-:Y:S01]  /*63b0*/  @P0 IADD3 R30, P2, R165, UR9, RZ ;  /* 0x00000009a51e0c10 */ /* 0x010fe2000ff5e0ff */
[C---:B------:R-:W-:Y:S01]  /*63c0*/  HMMA.16816.F32 R4, R140.reuse, R144, R4 ;  /* 0x000000908c04723c */ /* 0x040fe20000001804 */
[----:B------:R-:W-:Y:S01]  /*63d0*/  IMAD.MOV.U32 R165, RZ, RZ, c[0x0][0x22c] ;  /* 0x00008b00ffa57624 */ /* 0x000fe200078e00ff */
[----:B------:R-:W-:Y:S03]  /*63e0*/  @UP3 UIADD3 UR9, UP2, UR9, -0x100, URZ ;  /* 0xffffff0009093890 */ /* 0x000fe6000ff5e03f */
[----:B------:R-:W-:Y:S01]  /*63f0*/  @P0 IADD3.X R31, R164, UR8, RZ, P2, !PT ;  /* 0x00000008a41f0c10 */ /* 0x000fe200097fe4ff */
[----:B------:R-:W-:Y:S01]  /*6400*/  IMAD R165, R165, c[0x0][0x1c0], RZ ;  /* 0x00007000a5a57a24 */ /* 0x000fe200078e02ff */
[----:B------:R-:W-:Y:S01]  /*6410*/  @UP3 UIADD3.X UR8, UR8, -0x1, URZ, UP2, !UPT ;  /* 0xffffffff08083890 */ /* 0x000fe200097fe43f */
[C---:B------:R-:W-:Y:S01]  /*6420*/  HMMA.16816.F32 R8, R140.reuse, R146, R8 ;  /* 0x000000928c08723c */ /* 0x040fe20000001808 */
[----:B------:R-:W-:Y:S01]  /*6430*/  IMAD.MOV.U32 R164, RZ, RZ, c[0x0][0x22c] ;  /* 0x00008b00ffa47624 */ /* 0x000fe200078e00ff */
[----:B------:R1:W5:Y:S02]  /*6440*/  @P0 LDG.E R236, [R30.64] ;  /* 0x000000041eec0981 */ /* 0x000364000c1e1900 */
[----:B------:R-:W-:Y:S02]  /*6450*/  IMAD.SHL.U32 R165, R165, 0x20, RZ ;  /* 0x00000020a5a57824 */ /* 0x000fe400078e00ff */
[----:B------:R1:W5:Y:S01]  /*6460*/  @P0 LDG.E R237, [R30.64+0x20] ;  /* 0x000020041eed0981 */ /* 0x000362000c1e1900 */
[----:B------:R-:W-:Y:S01]  /*6470*/  IMAD R164, R164, c[0x0][0x1c0], RZ ;  /* 0x00007000a4a47a24 */ /* 0x000fe200078e02ff */
[C---:B------:R-:W-:Y:S02]  /*6480*/  HMMA.16816.F32 R12, R140.reuse, R156, R12 ;  /* 0x0000009c8c0c723c */ /* 0x040fe4000000180c */
[----:B------:R1:W5:Y:S02]  /*6490*/  @P0 LDG.E R234, [R30.64+0x80] ;  /* 0x000080041eea0981 */ /* 0x000364000c1e1900 */
[----:B------:R-:W-:Y:S02]  /*64a0*/  IMAD R164, R164, 0x18, RZ ;  /* 0x00000018a4a47824 */ /* 0x000fe400078e02ff */
[----:B------:R1:W5:Y:S01]  /*64b0*/  @P0 LDG.E R235, [R30.64+0xa0] ;  /* 0x0000a0041eeb0981 */ /* 0x000362000c1e1900 */
[CC--:B------:R-:W-:Y:S01]  /*64c0*/  LEA R134, P0, R161.reuse, R28.reuse, 0x2 ;  /* 0x0000001ca1867211 */ /* 0x0c0fe200078010ff */
[C---:B------:R-:W-:Y:S02]  /*64d0*/  HMMA.16816.F32 R16, R140.reuse, R158, R16 ;  /* 0x0000009e8c10723c */ /* 0x040fe40000001810 */
[----:B------:R2:W-:Y:S02]  /*64e0*/  RED.E.ADD.F32.FTZ.RN.STRONG.GPU [R28.64], R4 ;  /* 0x000000041c00798e */ /* 0x0005e4000c10e784 */
[-C--:B------:R-:W-:Y:S04]  /*64f0*/  LEA.HI.X.SX32 R135, R161, R29.reuse, 0x2, P0 ;  /* 0x0000001da1877211 */ /* 0x080fe800000f16ff */
[C---:B------:R-:W-:Y:S07]  /*6500*/  HMMA.16816.F32 R20, R140.reuse, R32, R20 ;  /* 0x000000208c14723c */ /* 0x040fee0000001814 */
[CC--:B------:R-:W-:Y:S01]  /*6510*/  LEA R32, P1, R238.reuse, R28.reuse, 0x2 ;  /* 0x0000001cee207211 */ /* 0x0c0fe200078210ff */
[----:B------:R-:W-:Y:S01]  /*6520*/  HMMA.16816.F32 R24, R140, R34, R24 ;  /* 0x000000228c18723c */ /* 0x000fe20000001818 */
[----:B------:R-:W-:Y:S03]  /*6530*/  LDSM.16.MT88.4 R140, [R3+0x1c00] ;  /* 0x001c0000038c783b */ /* 0x000fe60000004200 */
[-C--:B------:R-:W-:Y:S02]  /*6540*/  LEA.HI.X.SX32 R33, R238, R29.reuse, 0x2, P1 ;  /* 0x0000001dee217211 */ /* 0x080fe400008f16ff */
[CC--:B------:R-:W-:Y:S02]  /*6550*/  LEA R132, P1, R164.reuse, R28.reuse, 0x2 ;  /* 0x0000001ca4847211 */ /* 0x0c0fe400078210ff */
[-C--:B------:R-:W-:Y:S01]  /*6560*/  LEA R34, P0, R165, R28.reuse, 0x2 ;  /* 0x0000001ca5227211 */ /* 0x080fe200078010ff */
[----:B------:R3:W-:Y:S03]  /*6570*/  RED.E.ADD.F32.FTZ.RN.STRONG.GPU [R32.64], R5 ;  /* 0x000000052000798e */ /* 0x0007e6000c10e784 */
[-C--:B------:R-:W-:Y:S01]  /*6580*/  LEA.HI.X.SX32 R133, R164, R29.reuse, 0x2, P1 ;  /* 0x0000001da4857211 */ /* 0x080fe200008f16ff */
[----:B------:R4:W-:Y:S01]  /*6590*/  RED.E.ADD.F32.FTZ.RN.STRONG.GPU [R134.64], R6 ;  /* 0x000000068600798e */ /* 0x0009e2000c10e784 */
[-C--:B-1----:R-:W-:Y:S01]  /*65a0*/  LEA R30, P2, R167, R28.reuse, 0x2 ;  /* 0x0000001ca71e7211 */ /* 0x082fe200078410ff */
[----:B------:R-:W-:Y:S01]  /*65b0*/  IMAD.MOV.U32 R164, RZ, RZ, c[0x0][0x22c] ;  /* 0x00008b00ffa47624 */ /* 0x000fe200078e00ff */
[-C--:B------:R-:W-:Y:S01]  /*65c0*/  LEA.HI.X.SX32 R35, R165, R29.reuse, 0x2, P0 ;  /* 0x0000001da5237211 */ /* 0x080fe200000f16ff */
[----:B------:R1:W-:Y:S01]  /*65d0*/  RED.E.ADD.F32.FTZ.RN.STRONG.GPU [R132.64], R7 ;  /* 0x000000078400798e */ /* 0x0003e2000c10e784 */
[-C--:B--2---:R-:W-:Y:S01]  /*65e0*/  LEA R4, P1, R166, R28.reuse, 0x2 ;  /* 0x0000001ca6047211 */ /* 0x084fe200078210ff */
[----:B------:R-:W-:Y:S01]  /*65f0*/  IMAD R164, R164, c[0x0][0x1c0], RZ ;  /* 0x00007000a4a47a24 */ /* 0x000fe200078e02ff */
[-C--:B------:R-:W-:Y:S01]  /*6600*/  LEA.HI.X.SX32 R31, R167, R29.reuse, 0x2, P2 ;  /* 0x0000001da71f7211 */ /* 0x080fe200010f16ff */
[----:B------:R2:W-:Y:S01]  /*6610*/  RED.E.ADD.F32.FTZ.RN.STRONG.GPU [R34.64], R8 ;  /* 0x000000082200798e */ /* 0x0005e2000c10e784 */
[----:B------:R-:W-:Y:S02]  /*6620*/  IMAD.MOV.U32 R165, RZ, RZ, c[0x0][0x22c] ;  /* 0x00008b00ffa57624 */ /* 0x000fe400078e00ff */
[----:B------:R-:W-:Y:S01]  /*6630*/  IMAD R164, R164, 0x38, RZ ;  /* 0x00000038a4a47824 */ /* 0x000fe200078e02ff */
[----:B------:R2:W-:Y:S01]  /*6640*/  RED.E.ADD.F32.FTZ.RN.STRONG.GPU [R30.64], R9 ;  /* 0x000000091e00798e */ /* 0x0005e2000c10e784 */
[----:B------:R-:W-:Y:S04]  /*6650*/  IMAD R165, R165, c[0x0][0x1c0], RZ ;  /* 0x00007000a5a57a24 */ /* 0x000fe800078e02ff */
[----:B------:R-:W-:Y:S05]  /*6660*/  IMAD.SHL.U32 R165, R165, 0x10, RZ ;  /* 0x00000010a5a57824 */ /* 0x000fea00078e00ff */
[----:B------:R-:W-:Y:S02]  /*6670*/  IADD3 R136, R165, 0x20, RZ ;  /* 0x00000020a5887810 */ /* 0x000fe40007ffe0ff */
[-C--:B---3--:R-:W-:Y:S02]  /*6680*/  LEA.HI.X.SX32 R5, R166, R29.reuse, 0x2, P1 ;  /* 0x0000001da6057211 */ /* 0x088fe400008f16ff */
[CC--:B----4-:R-:W-:Y:S03]  /*6690*/  LEA R6, P0, R164.reuse, R28.reuse, 0x2 ;  /* 0x0000001ca4067211 */ /* 0x0d0fe600078010ff */
[----:B------:R3:W-:Y:S01]  /*66a0*/  RED.E.ADD.F32.FTZ.RN.STRONG.GPU [R4.64], R10 ;  /* 0x0000000a0400798e */ /* 0x0007e2000c10e784 */
[----:B------:R-:W-:Y:S02]  /*66b0*/  IADD3 R134, R161, 0x40, RZ ;  /* 0x00000040a1867810 */ /* 0x000fe40007ffe0ff */
[-C--:B-1----:R-:W-:Y:S02]  /*66c0*/  LEA.HI.X.SX32 R7, R164, R29.reuse, 0x2, P0 ;  /* 0x0000001da4077211 */ /* 0x082fe400000f16ff */
[-C--:B--2---:R-:W-:Y:S03]  /*66d0*/  LEA R8, P2, R242, R28.reuse, 0x2 ;  /* 0x0000001cf2087211 */ /* 0x084fe600078410ff */
[----:B------:R1:W-:Y:S01]  /*66e0*/  RED.E.ADD.F32.FTZ.RN.STRONG.GPU [R6.64], R11 ;  /* 0x0000000b0600798e */ /* 0x0003e2000c10e784 */
[-C--:B------:R-:W-:Y:S03]  /*66f0*/  LEA R30, P1, R252, R28.reuse, 0x2 ;  /* 0x0000001cfc1e7211 */ /* 0x080fe600078210ff */
[----:B------:R2:W-:Y:S01]  /*6700*/  RED.E.ADD.F32.FTZ.RN.STRONG.GPU [R28.64+0x80], R12 ;  /* 0x0000800c1c00798e */ /* 0x0005e2000c10e784 */
[-C--:B------:R-:W-:Y:S02]  /*6710*/  LEA.HI.X.SX32 R9, R242, R29.reuse, 0x2, P2 ;  /* 0x0000001df2097211 */ /* 0x080fe400010f16ff */
[-C--:B------:R-:W-:Y:S01]  /*6720*/  LEA.HI.X.SX32 R31, R252, R29.reuse, 0x2, P1 ;  /* 0x0000001dfc1f7211 */ /* 0x080fe200008f16ff */
[----:B------:R4:W-:Y:S01]  /*6730*/  RED.E.ADD.F32.FTZ.RN.STRONG.GPU [R32.64+0x80], R13 ;  /* 0x0000800d2000798e */ /* 0x0009e2000c10e784 */
[CC--:B---3--:R-:W-:Y:S04]  /*6740*/  LEA R4, P0, R136.reuse, R28.reuse, 0x2 ;  /* 0x0000001c88047211 */ /* 0x0c8fe800078010ff */
[-C--:B------:R-:W-:Y:S02]  /*6750*/  LEA.HI.X.SX32 R5, R136, R29.reuse, 0x2, P0 ;  /* 0x0000001d88057211 */ /* 0x080fe400000f16ff */
[CC--:B------:R-:W-:Y:S01]  /*6760*/  LEA R10, P0, R0.reuse, R28.reuse, 0x2 ;  /* 0x0000001c000a7211 */ /* 0x0c0fe200078010ff */
[----:B------:R-:W-:Y:S01]  /*6770*/  LDSM.16.MT88.4 R136, [R2+0x18800] ;  /* 0x018800000288783b */ /* 0x000fe20000004200 */
[CC--:B-1----:R-:W-:Y:S02]  /*6780*/  LEA R6, P1, R241.reuse, R28.reuse, 0x2 ;  /* 0x0000001cf1067211 */ /* 0x0c2fe400078210ff */
[-C--:B------:R-:W-:Y:S01]  /*6790*/  LEA.HI.X.SX32 R11, R0, R29.reuse, 0x2, P0 ;  /* 0x0000001d000b7211 */ /* 0x080fe200000f16ff */
[----:B------:R1:W-:Y:S01]  /*67a0*/  RED.E.ADD.F32.FTZ.RN.STRONG.GPU [R4.64], R14 ;  /* 0x0000000e0400798e */ /* 0x0003e2000c10e784 */
[-C--:B------:R-:W-:Y:S01]  /*67b0*/  LEA.HI.X.SX32 R7, R241, R29.reuse, 0x2, P1 ;  /* 0x0000001df1077211 */ /* 0x080fe200008f16ff */
[----:B------:R-:W-:Y:S01]  /*67c0*/  IMAD.IADD R0, R238, 0x1, R251 ;  /* 0x00000001ee007824 */ /* 0x000fe200078e02fb */
[CC--:B--2---:R-:W-:Y:S01]  /*67d0*/  LEA R12, P4, R251.reuse, R28.reuse, 0x2 ;  /* 0x0000001cfb0c7211 */ /* 0x0c4fe200078810ff */
[----:B------:R2:W-:Y:S03]  /*67e0*/  RED.E.ADD.F32.FTZ.RN.STRONG.GPU [R30.64], R15 ;  /* 0x0000000f1e00798e */ /* 0x0005e6000c10e784 */
[-C--:B----4-:R-:W-:Y:S01]  /*67f0*/  LEA.HI.X.SX32 R13, R251, R29.reuse, 0x2, P4 ;  /* 0x0000001dfb0d7211 */ /* 0x090fe200020f16ff */
[----:B------:R3:W-:Y:S04]  /*6800*/  RED.E.ADD.F32.FTZ.RN.STRONG.GPU [R10.64], R16 ;  /* 0x000000100a00798e */ /* 0x0007e8000c10e784 */
[----:B------:R4:W-:Y:S04]  /*6810*/  RED.E.ADD.F32.FTZ.RN.STRONG.GPU [R8.64], R17 ;  /* 0x000000110800798e */ /* 0x0009e8000c10e784 */
[----:B------:R4:W-:Y:S01]  /*6820*/  RED.E.ADD.F32.FTZ.RN.STRONG.GPU [R6.64], R18 ;  /* 0x000000120600798e */ /* 0x0009e2000c10e784 */
[-C--:B-1----:R-:W-:Y:S02]  /*6830*/  LEA R4, P0, R244, R28.reuse, 0x2 ;  /* 0x0000001cf4047211 */ /* 0x082fe400078010ff */
[-C--:B------:R-:W-:Y:S02]  /*6840*/  LEA R14, P5, R134, R28.reuse, 0x2 ;  /* 0x0000001c860e7211 */ /* 0x080fe400078a10ff */
[-C--:B------:R-:W-:Y:S02]  /*6850*/  LEA.HI.X.SX32 R5, R244, R29.reuse, 0x2, P0 ;  /* 0x0000001df4057211 */ /* 0x080fe400000f16ff */
[-C--:B--2---:R-:W-:Y:S02]  /*6860*/  LEA.HI.X.SX32 R15, R134, R29.reuse, 0x2, P5 ;  /* 0x0000001d860f7211 */ /* 0x084fe400028f16ff */
[-C--:B---3--:R-:W-:Y:S01]  /*6870*/  LEA R10, P3, R0, R28.reuse, 0x2 ;  /* 0x0000001c000a7211 */ /* 0x088fe200078610ff */
[----:B------:R1:W-:Y:S01]  /*6880*/  RED.E.ADD.F32.FTZ.RN.STRONG.GPU [R4.64], R19 ;  /* 0x000000130400798e */ /* 0x0003e2000c10e784 */
[-C--:B----4-:R-:W-:Y:S03]  /*6890*/  LEA R8, P2, R240, R28.reuse, 0x2 ;  /* 0x0000001cf0087211 */ /* 0x090fe600078410ff */
[----:B------:R-:W-:Y:S01]  /*68a0*/  RED.E.ADD.F32.FTZ.RN.STRONG.GPU [R28.64+0x100], R20 ;  /* 0x000100141c00798e */ /* 0x000fe2000c10e784 */
[-C--:B------:R-:W-:Y:S02]  /*68b0*/  LEA.HI.X.SX32 R11, R0, R29.reuse, 0x2, P3 ;  /* 0x0000001d000b7211 */ /* 0x080fe400018f16ff */
[CC--:B------:R-:W-:Y:S01]  /*68c0*/  LEA R6, P1, R239.reuse, R28.reuse, 0x2 ;  /* 0x0000001cef067211 */ /* 0x0c0fe200078210ff */
[----:B------:R-:W-:Y:S01]  /*68d0*/  RED.E.ADD.F32.FTZ.RN.STRONG.GPU [R32.64+0x100], R21 ;  /* 0x000100152000798e */ /* 0x000fe2000c10e784 */
[-C--:B------:R-:W-:Y:S02]  /*68e0*/  LEA.HI.X.SX32 R9, R240, R29.reuse, 0x2, P2 ;  /* 0x0000001df0097211 */ /* 0x080fe400010f16ff */
[-C--:B------:R-:W-:Y:S01]  /*68f0*/  LEA.HI.X.SX32 R7, R239, R29.reuse, 0x2, P1 ;  /* 0x0000001def077211 */ /* 0x080fe200008f16ff */
[----:B------:R-:W-:Y:S01]  /*6900*/  RED.E.ADD.F32.FTZ.RN.STRONG.GPU [R14.64], R22 ;  /* 0x000000160e00798e */ /* 0x000fe2000c10e784 */
[----:B------:R-:W-:Y:S01]  /*6910*/  ISETP.LT.AND P1, PT, RZ, UR7, PT ;  /* 0x00000007ff007c0c */ /* 0x000fe2000bf21270 */
[----:B------:R-:W-:Y:S01]  /*6920*/  UMOV UR7, UR12 ;  /* 0x0000000c00077c82 */ /* 0x000fe20008000000 */
[----:B------:R-:W-:Y:S01]  /*6930*/  IADD3 R0, R3, -0x3000, RZ ;  /* 0xffffd00003007810 */ /* 0x000fe20007ffe0ff */
[----:B------:R-:W-:Y:S04]  /*6940*/  RED.E.ADD.F32.FTZ.RN.STRONG.GPU [R12.64], R23 ;  /* 0x000000170c00798e */ /* 0x000fe8000c10e784 */
[----:B------:R-:W-:Y:S04]  /*6950*/  RED.E.ADD.F32.FTZ.RN.STRONG.GPU [R10.64], R24 ;  /* 0x000000180a00798e */ /* 0x000fe8000c10e784 */
[----:B------:R-:W-:Y:S01]  /*6960*/  RED.E.ADD.F32.FTZ.RN.STRONG.GPU [R8.64], R25 ;  /* 0x000000190800798e */ /* 0x000fe2000c10e784 */
[C---:B-1----:R-:W-:Y:S03]  /*6970*/  LEA R4, P0, R243.reuse, R28, 0x2 ;  /* 0x0000001cf3047211 */ /* 0x042fe600078010ff */
[----:B------:R-:W-:Y:S01]  /*6980*/  RED.E.ADD.F32.FTZ.RN.STRONG.GPU [R6.64], R26 ;  /* 0x0000001a0600798e */ /* 0x000fe2000c10e784 */
[----:B------:R-:W-:Y:S03]  /*6990*/  LEA.HI.X.SX32 R5, R243, R29, 0x2, P0 ;  /* 0x0000001df3057211 */ /* 0x000fe600000f16ff */
[----:B------:R-:W-:Y:S01]  /*69a0*/  LDSM.16.MT88.4 R8, [R3] ;  /* 0x000000000308783b */ /* 0x000fe20000004200 */
[----:B------:R-:W-:Y:S01]  /*69b0*/  PLOP3.LUT P0, PT, PT, PT, UP1, 0x80, 0x0 ;  /* 0x000000000000781c */ /* 0x000fe20003f0f018 */
[----:B------:R-:W-:Y:S02]  /*69c0*/  @UP3 UIADD3 UR11, UP1, UR11, -0x100, URZ ;  /* 0xffffff000b0b3890 */ /* 0x000fe4000ff3e03f */
[----:B------:R-:W-:Y:S02]  /*69d0*/  RED.E.ADD.F32.FTZ.RN.STRONG.GPU [R4.64], R27 ;  /* 0x0000001b0400798e */ /* 0x000fe4000c10e784 */
[----:B------:R-:W-:Y:S02]  /*69e0*/  @UP3 UIADD3.X UR10, UR10, -0x1, URZ, UP1, !UPT ;  /* 0xffffffff0a0a3890 */ /* 0x000fe40008ffe43f */
[----:B------:R-:W1:Y:S04]  /*69f0*/  LDSM.16.MT88.4 R4, [R2+0x15000] ;  /* 0x015000000204783b */ /* 0x000e680000004200 */
[----:B------:R-:W2:Y:S02]  /*6a00*/  LDSM.16.MT88.4 R12, [R2+0x17000] ;  /* 0x01700000020c783b */ /* 0x000ea40000004200 */
[----:B------:R-:W-:Y:S02]  /*6a10*/  @P0 IADD3 R0, R3, 0x3000, RZ ;  /* 0x0000300003000810 */ /* 0x000fe40007ffe0ff */
[----:B------:R-:W3:Y:S04]  /*6a20*/  LDSM.16.MT88.4 R16, [R3+0x1000] ;  /* 0x001000000310783b */ /* 0x000ee80000004200 */
[----:B------:R-:W4:Y:S04]  /*6a30*/  LDSM.16.MT88.4 R28, [R3+0x2000] ;  /* 0x00200000031c783b */ /* 0x000f280000004200 */
[----:B------:R-:W-:Y:S04]  /*6a40*/  LDSM.16.MT88.4 R32, [R2+0x15800] ;  /* 0x015800000220783b */ /* 0x000fe80000004200 */
[----:B------:R-:W3:Y:S04]  /*6a50*/  LDSM.16.MT88.4 R20, [R3+0x400] ;  /* 0x000400000314783b */ /* 0x000ee80000004200 */
        /* <DEDUP_REMOVED lines=87> */
[----:B------:R1:W-:Y:S01]  /*6fd0*/  STS [R246], R25 ;  /* 0x00000019f6007388 */ /* 0x0003e20000000800 */
[----:B------:R-:W-:Y:S01]  /*6fe0*/  FMUL.FTZ R19, R93, c[0x0][0x2e0] ;  /* 0x0000b8005d137a20 */ /* 0x000fe20000410000 */
[----:B------:R-:W-:Y:S01]  /*6ff0*/  F2FP.PACK_AB R22, R22, R90 ;  /* 0x0000005a1616723e */ /* 0x000fe200000000ff */
[----:B------:R-:W-:Y:S01]  /*7000*/  FMUL.FTZ R94, R94, c[0x0][0x2e0] ;  /* 0x0000b8005e5e7a20 */ /* 0x000fe20000410000 */
[----:B------:R1:W-:Y:S01]  /*7010*/  STS [R246+0x200], R24 ;  /* 0x00020018f6007388 */ /* 0x0003e20000000800 */
        /* <DEDUP_REMOVED lines=66> */
[----:B------:R-:W-:Y:S01]  /*7440*/  UISETP.NE.AND UP0, UPT, UR21, -0x1, UPT ;  /* 0xffffffff1500788c */ /* 0x000fe2000bf05270 */
[----:B------:R1:W-:Y:S01]  /*7450*/  STS [R247+0x4000], R5 ;  /* 0x00400005f7007388 */ /* 0x0003e20000000800 */
[----:B------:R-:W-:Y:S01]  /*7460*/  F2FP.PACK_AB R46, R47, R46 ;  /* 0x0000002e2f2e723e */ /* 0x000fe200000000ff */
[----:B------:R-:W-:Y:S01]  /*7470*/  ULDC.64 UR10, c[0x0][0x3a0] ;  /* 0x0000e800000a7ab9 */ /* 0x000fe20000000a00 */
[----:B------:R-:W-:Y:S01]  /*7480*/  F2FP.PACK_AB R0, R0, R126 ;  /* 0x0000007e0000723e */ /* 0x000fe200000000ff */
[----:B------:R1:W-:Y:S01]  /*7490*/  STS [R247+0x4200], R4 ;  /* 0x00420004f7007388 */ /* 0x0003e20000000800 */
[----:B------:R-:W-:-:S02]  /*74a0*/  F2FP.PACK_AB R52, R53, R52 ;  /* 0x000000343534723e */ /* 0x000fc400000000ff */
[----:B------:R-:W-:Y:S01]  /*74b0*/  F2FP.PACK_AB R54, R55, R54 ;  /* 0x000000363736723e */ /* 0x000fe200000000ff */
[----:B------:R1:W-:Y:S01]  /*74c0*/  STS [R246+0x5000], R7 ;  /* 0x00500007f6007388 */ /* 0x0003e20000000800 */
[----:B------:R-:W-:Y:S01]  /*74d0*/  F2FP.PACK_AB R64, R65, R64 ;  /* 0x000000404140723e */ /* 0x000fe200000000ff */
[----:B------:R-:W-:Y:S01]  /*74e0*/  @UP0 UIADD3 UR7, UR16, UR21, URZ ;  /* 0x0000001510070290 */ /* 0x000fe2000fffe03f */
[----:B------:R-:W-:Y:S01]  /*74f0*/  F2FP.PACK_AB R66, R67, R66 ;  /* 0x000000424342723e */ /* 0x000fe200000000ff */
[----:B------:R1:W-:Y:S01]  /*7500*/  STS [R246+0x5200], R6 ;  /* 0x00520006f6007388 */ /* 0x0003e20000000800 */
[----:B------:R-:W-:Y:S01]  /*7510*/  F2FP.PACK_AB R56, R57, R56 ;  /* 0x000000383938723e */ /* 0x000fe200000000ff */
[----:B------:R-:W-:Y:S01]  /*7520*/  @UP0 UIMAD.WIDE.U32 UR8, UR7, UR10, URZ ;  /* 0x0000000a070802a5 */ /* 0x000fe2000f8e003f */
[----:B------:R-:W-:Y:S01]  /*7530*/  F2FP.PACK_AB R58, R59, R58 ;  /* 0x0000003a3b3a723e */ /* 0x000fe200000000ff */
[----:B------:R1:W-:Y:S01]  /*7540*/  STS [R247+0x5000], R3 ;  /* 0x00500003f7007388 */ /* 0x0003e20000000800 */
[----:B------:R-:W-:Y:S01]  /*7550*/  F2FP.PACK_AB R60, R61, R60 ;  /* 0x0000003c3d3c723e */ /* 0x000fe200000000ff */
[----:B------:R-:W-:Y:S01]  /*7560*/  @UP0 UIMAD UR15, UR7, UR11, UR9 ;  /* 0x0000000b070f02a4 */ /* 0x000fe2000f8e0209 */
[----:B------:R-:W-:Y:S01]  /*7570*/  F2FP.PACK_AB R62, R63, R62 ;  /* 0x0000003e3f3e723e */ /* 0x000fe200000000ff */
[----:B------:R1:W-:Y:S01]  /*7580*/  STS [R247+0x5200], R0 ;  /* 0x00520000f7007388 */ /* 0x0003e20000000800 */
[----:B------:R-:W-:Y:S01]  /*7590*/  F2FP.PACK_AB R68, R69, R68 ;  /* 0x000000444544723e */ /* 0x000fe200000000ff */
[----:B------:R-:W-:Y:S01]  /*75a0*/  @UP0 UMOV UR14, UR8 ;  /* 0x00000008000e0c82 */ /* 0x000fe20008000000 */
[----:B------:R-:W-:Y:S01]  /*75b0*/  F2FP.PACK_AB R70, R71, R70 ;  /* 0x000000464746723e */ /* 0x000fe200000000ff */
[----:B------:R1:W-:Y:S01]  /*75c0*/  STS [R246+0x6000], R36 ;  /* 0x00600024f6007388 */ /* 0x0003e20000000800 */
[----:B------:R-:W-:-:S02]  /*75d0*/  F2FP.PACK_AB R80, R81, R80 ;  /* 0x000000505150723e */ /* 0x000fc400000000ff */
[----:B------:R-:W-:Y:S01]  /*75e0*/  F2FP.PACK_AB R82, R83, R82 ;  /* 0x000000525352723e */ /* 0x000fe200000000ff */
[----:B------:R1:W-:Y:S01]  /*75f0*/  STS [R246+0x6200], R38 ;  /* 0x00620026f6007388 */ /* 0x0003e20000000800 */
[----:B------:R-:W-:Y:S02]  /*7600*/  F2FP.PACK_AB R72, R73, R72 ;  /* 0x000000484948723e */ /* 0x000fe400000000ff */
[----:B------:R-:W-:Y:S01]  /*7610*/  F2FP.PACK_AB R74, R75, R74 ;  /* 0x0000004a4b4a723e */ /* 0x000fe200000000ff */
[----:B------:R1:W-:Y:S01]  /*7620*/  STS [R247+0x6000], R48 ;  /* 0x00600030f7007388 */ /* 0x0003e20000000800 */
[----:B------:R-:W-:Y:S02]  /*7630*/  F2FP.PACK_AB R76, R77, R76 ;  /* 0x0000004c4d4c723e */ /* 0x000fe400000000ff */
[----:B------:R-:W-:Y:S01]  /*7640*/  F2FP.PACK_AB R78, R79, R78 ;  /* 0x0000004e4f4e723e */ /* 0x000fe200000000ff */
[----:B------:R1:W-:Y:S01]  /*7650*/  STS [R247+0x6200], R50 ;  /* 0x00620032f7007388 */ /* 0x0003e20000000800 */
[----:B------:R-:W-:-:S03]  /*7660*/  PLOP3.LUT P0, PT, PT, PT, UP0, 0x80, 0x0 ;  /* 0x000000000000781c */ /* 0x000fc60003f0f008 */
        /* <DEDUP_REMOVED lines=33> */
.L_x_804:
        /* <DEDUP_REMOVED lines=18> */
.L_x_805:
[----:B-1----:R-:W2:Y:S01]  /*79a0*/  LDL.64 R4, [R1+0x10] ;  /* 0x0000100001047983 */ /* 0x002ea20000100a00 */
[----:B------:R-:W-:Y:S01]  /*79b0*/  USHF.L.U32 UR7, UR20, 0x7, URZ ;  /* 0x0000000714077899 */ /* 0x000fe2000800063f */
[----:B------:R-:W-:Y:S01]  /*79c0*/  IMAD.U32 R8, RZ, RZ, UR38 ;  /* 0x00000026ff087e24 */ /* 0x000fe2000f8e00ff */
[----:B------:R-:W-:Y:S01]  /*79d0*/  ULDC.64 UR8, c[0x0][0x3a0] ;  /* 0x0000e80000087ab9 */ /* 0x000fe20000000a00 */
[----:B------:R-:W-:Y:S01]  /*79e0*/  BAR.SYNC.DEFER_BLOCKING 0x0 ;  /* 0x0000000000007b1d */ /* 0x000fe20000010000 */
[----:B------:R-:W-:Y:S01]  /*79f0*/  USHF.R.S32.HI UR10, URZ, 0x1f, UR7 ;  /* 0x0000001f3f0a7899 */ /* 0x000fe20008011407 */
[----:B------:R-:W-:Y:S01]  /*7a00*/  SHF.R.S32.HI R26, RZ, 0x1f, R245 ;  /* 0x0000001fff1a7819 */ /* 0x000fe200000114f5 */
[----:B------:R-:W-:Y:S01]  /*7a10*/  IMAD.U32 R25, RZ, RZ, UR7 ;  /* 0x00000007ff197e24 */ /* 0x000fe2000f8e00ff */
[----:B------:R-:W-:-:S02]  /*7a20*/  UIMAD UR6, UR20, -0x80, UR6 ;  /* 0xffffff80140678a4 */ /* 0x000fc4000f8e0206 */
[----:B------:R-:W-:Y:S01]  /*7a30*/  UIMAD UR8, UR10, UR8, URZ ;  /* 0x000000080a0872a4 */ /* 0x000fe2000f8e023f */
[----:B------:R-:W-:Y:S03]  /*7a40*/  BSSY B0, `(.L_x_806) ;  /* 0x0000026000007945 */ /* 0x000fe60003800000 */
[----:B------:R-:W-:Y:S01]  /*7a50*/  UIMAD UR8, UR7, UR9, UR8 ;  /* 0x00000009070872a4 */ /* 0x000fe2000f8e0208 */
[----:B------:R-:W-:-:S05]  /*7a60*/  ISETP.GE.AND P2, PT, R245, UR6, PT ;  /* 0x00000006f5007c0c */ /* 0x000fca000bf46270 */
[----:B------:R-:W-:Y:S01]  /*7a70*/  IMAD.U32 R0, RZ, RZ, UR8 ;  /* 0x00000008ff007e24 */ /* 0x000fe2000f8e00ff */
[----:B------:R-:W-:Y:S02]  /*7a80*/  ULDC.64 UR8, c[0x0][0x3b8] ;  /* 0x0000ee0000087ab9 */ /* 0x000fe40000000a00 */
[----:B------:R-:W-:-:S04]  /*7a90*/  UIMAD UR8, UR59, UR8, URZ ;  /* 0x000000083b0872a4 */ /* 0x000fc8000f8e023f */
[----:B------:R-:W-:Y:S01]  /*7aa0*/  UIMAD UR8, UR38, UR9, UR8 ;  /* 0x00000009260872a4 */ /* 0x000fe2000f8e0208 */
[----:B------:R1:W3:Y:S04]  /*7ab0*/  LDS.128 R36, [R160+0xa000] ;  /* 0x00a00000a0247984 */ /* 0x0002e80000000c00 */
[----:B------:R1:W4:Y:S04]  /*7ac0*/  LDS.128 R32, [R160+0xc000] ;  /* 0x00c00000a0207984 */ /* 0x0003280000000c00 */
        /* <DEDUP_REMOVED lines=16> */
[----:B------:R-:W-:Y:S01]  /*7bd0*/  MOV R4, R8 ;  /* 0x0000000800047202 */ /* 0x000fe20000000f00 */
[----:B------:R-:W-:Y:S01]  /*7be0*/  IMAD R0, R26, c[0x0][0x3a0], RZ ;  /* 0x0000e8001a007a24 */ /* 0x000fe200078e02ff */
[----:B------:R-:W-:Y:S01]  /*7bf0*/  MOV R5, R24 ;  /* 0x0000001800057202 */ /* 0x000fe20000000f00 */
[----:B------:R-:W2:Y:S02]  /*7c00*/  LDS.128 R16, [R160+0x9000] ;  /* 0x00900000a0107984 */ /* 0x000ea40000000c00 */
[C---:B------:R-:W-:Y:S02]  /*7c10*/  IMAD R0, R245.reuse, c[0x0][0x3a4], R0 ;  /* 0x0000e900f5007a24 */ /* 0x040fe400078e0200 */
[----:B------:R-:W3:Y:S01]  /*7c20*/  LDS.128 R12, [R160+0xd000] ;  /* 0x00d00000a00c7984 */ /* 0x000ee20000000c00 */
[----:B------:R-:W-:-:S05]  /*7c30*/  IMAD.WIDE.U32 R10, R245, c[0x0][0x3a0], R4 ;  /* 0x0000e800f50a7a25 */ /* 0x000fca00078e0004 */
[----:B------:R-:W-:Y:S02]  /*7c40*/  IADD3 R0, R11, R0, RZ ;  /* 0x000000000b007210 */ /* 0x000fe40007ffe0ff */
[----:B------:R-:W-:-:S04]  /*7c50*/  LEA R4, P0, R10, c[0x0][0x340], 0x1 ;  /* 0x0000d0000a047a11 */ /* 0x000fc800078008ff */
[----:B------:R-:W-:-:S05]  /*7c60*/  LEA.HI.X R5, R10, c[0x0][0x344], R0, 0x1, P0 ;  /* 0x0000d1000a057a11 */ /* 0x000fca00000f0c00 */
[----:B-1----:R1:W-:Y:S04]  /*7c70*/  STG.E.128 [R4.64+0x40], R20 ;  /* 0x0000401404007986 */ /* 0x0023e8000c101d04 */
[----:B--2---:R1:W-:Y:S04]  /*7c80*/  STG.E.128 [R4.64], R16 ;  /* 0x0000001004007986 */ /* 0x0043e8000c101d04 */
[----:B---3--:R1:W-:Y:S02]  /*7c90*/  STG.E.128 [R4.64+0x80], R12 ;  /* 0x0000800c04007986 */ /* 0x0083e4000c101d04 */
.L_x_807:
[----:B-1-34-:R-:W-:Y:S05]  /*7ca0*/  BSYNC B0 ;  /* 0x0000000000007941 */ /* 0x01afea0003800000 */
.L_x_806:
        /* <DEDUP_REMOVED lines=17> */
.L_x_809:
[----:B------:R-:W-:Y:S05]  /*7dc0*/  BSYNC B0 ;  /* 0x0000000000007941 */ /* 0x000fea0003800000 */
.L_x_808:
        /* <DEDUP_REMOVED lines=26> */
.L_x_811:
[----:B------:R-:W-:Y:S05]  /*7f70*/  BSYNC B0 ;  /* 0x0000000000007941 */ /* 0x000fea0003800000 */
.L_x_810:
        /* <DEDUP_REMOVED lines=14> */
.L_x_800:
        /* <DEDUP_REMOVED lines=20> */
.L_x_813:
        /* <DEDUP_REMOVED lines=18> */
.L_x_814:
[----:B------:R-:W2:Y:S01]  /*82c0*/  LDL.64 R12, [R1+0x10] ;  /* 0x00001000010c7983 */ /* 0x000ea20000100a00 */
[----:B------:R-:W-:Y:S01]  /*82d0*/  USHF.L.U32 UR7, UR20, 0x7, URZ ;  /* 0x0000000714077899 */ /* 0x000fe2000800063f */
[----:B------:R-:W-:Y:S01]  /*82e0*/  BSSY B0, `(.L_x_815) ;  /* 0x000001f000007945 */ /* 0x000fe20003800000 */
[----:B------:R-:W-:Y:S01]  /*82f0*/  ULDC.64 UR8, c[0x0][0x3a0] ;  /* 0x0000e80000087ab9 */ /* 0x000fe20000000a00 */
[----:B------:R-:W-:Y:S01]  /*8300*/  SHF.R.S32.HI R11, RZ, 0x1f, R245 ;  /* 0x0000001fff0b7819 */ /* 0x000fe200000114f5 */
[----:B------:R-:W-:Y:S02]  /*8310*/  USHF.R.S32.HI UR10, URZ, 0x1f, UR7 ;  /* 0x0000001f3f0a7899 */ /* 0x000fe40008011407 */
[----:B------:R-:W-:Y:S01]  /*8320*/  IMAD.U32 R10, RZ, RZ, UR7 ;  /* 0x00000007ff0a7e24 */ /* 0x000fe2000f8e00ff */
[----:B------:R-:W-:-:S02]  /*8330*/  UIMAD UR6, UR20, -0x80, UR6 ;  /* 0xffffff80140678a4 */ /* 0x000fc4000f8e0206 */
[----:B------:R-:W-:-:S04]  /*8340*/  UIMAD UR8, UR10, UR8, URZ ;  /* 0x000000080a0872a4 */ /* 0x000fc8000f8e023f */
[----:B------:R-:W-:Y:S01]  /*8350*/  UIMAD UR8, UR7, UR9, UR8 ;  /* 0x00000009070872a4 */ /* 0x000fe2000f8e0208 */
[----:B------:R-:W-:-:S05]  /*8360*/  ISETP.GE.AND P2, PT, R245, UR6, PT ;  /* 0x00000006f5007c0c */ /* 0x000fca000bf46270 */
[----:B------:R-:W-:Y:S01]  /*8370*/  IMAD.U32 R0, RZ, RZ, UR8 ;  /* 0x00000008ff007e24 */ /* 0x000fe2000f8e00ff */
[----:B------:R-:W-:Y:S02]  /*8380*/  ULDC.64 UR8, c[0x0][0x3b8] ;  /* 0x0000ee0000087ab9 */ /* 0x000fe40000000a00 */
[----:B------:R-:W-:-:S04]  /*8390*/  UIMAD UR8, UR57, UR8, URZ ;  /* 0x00000008390872a4 */ /* 0x000fc8000f8e023f */
[----:B------:R-:W-:Y:S01]  /*83a0*/  UIMAD UR8, UR38, UR9, UR8 ;  /* 0x00000009260872a4 */ /* 0x000fe2000f8e0208 */
        /* <DEDUP_REMOVED lines=18> */
.L_x_816:
[----:B------:R-:W-:Y:S05]  /*84d0*/  BSYNC B0 ;  /* 0x0000000000007941 */ /* 0x000fea0003800000 */
.L_x_815:
        /* <DEDUP_REMOVED lines=16> */
.L_x_818:
[----:B------:R-:W-:Y:S05]  /*85e0*/  BSYNC B0 ;  /* 0x0000000000007941 */ /* 0x000fea0003800000 */
.L_x_817:
        /* <DEDUP_REMOVED lines=26> */
.L_x_820:
[----:B------:R-:W-:Y:S05]  /*8790*/  BSYNC B0 ;  /* 0x0000000000007941 */ /* 0x000fea0003800000 */
.L_x_819:
        /* <DEDUP_REMOVED lines=13> */
.L_x_812:
[----:B------:R-:W-:Y:S05]  /*8870*/  BSYNC B1 ;  /* 0x0000000000017941 */ /* 0x000fea0003800000 */
.L_x_795:
        /* <DEDUP_REMOVED lines=11> */
.L_x_821:
[----:B------:R-:W-:Y:S05]  /*8930*/  EXIT ;  /* 0x000000000000794d */ /* 0x000fea0003800000 */
.L_x_823:
        /* <DEDUP_REMOVED lines=12> */
.L_x_1300:


//--------------------- .text._ZN5flash44flash_bwd_dq_dk_dv_loop_seqk_parallel_kernelI23Flash_bwd_kernel_traitsILi96ELi64ELi128ELi8ELi2ELi4ELi4ELb0ELb0EN7cutlass6half_tE19Flash_kernel_traitsILi96ELi64ELi128ELi8ES3_EELb1ELb0ELb0ELb0ELb0ELb0ELb0EEEvNS_16Flash_bwd_paramsE --------------------------
	.section	.text._ZN5flash44flash_bwd_dq_dk_dv_loop_seqk_parallel_kernelI23Flash_bwd_kernel_traitsILi96ELi64ELi128ELi8ELi2ELi4ELi4ELb0ELb0EN7cutlass6half_tE19Flash_kernel_traitsILi96ELi64ELi128ELi8ES3_EELb1ELb0ELb0ELb0ELb0ELb0ELb0EEEvNS_16Flash_bwd_paramsE,"ax",@progbits
	.sectioninfo	@"SHI_REGISTERS=255"
	.align	128
        .global         _ZN5flash44flash_bwd_dq_dk_dv_loop_seqk_parallel_kernelI23Flash_bwd_kernel_traitsILi96ELi64ELi128ELi8ELi2ELi4ELi4ELb0ELb0EN7cutlass6half_tE19Flash_kernel_traitsILi96ELi64ELi128ELi8ES3_EELb1ELb0ELb0ELb0ELb0ELb0ELb0EEEvNS_16Flash_bwd_paramsE
        .type           _ZN5flash44flash_bwd_dq_dk_dv_loop_seqk_parallel_kernelI23Flash_bwd_kernel_traitsILi96ELi64ELi128ELi8ELi2ELi4ELi4ELb0ELb0EN7cutlass6half_tE19Flash_kernel_traitsILi96ELi64ELi128ELi8ES3_EELb1ELb0ELb0ELb0ELb0ELb0ELb0EEEvNS_16Flash_bwd_paramsE,@function
        .size           _ZN5flash44flash_bwd_dq_dk_dv_loop_seqk_parallel_kernelI23Flash_bwd_kernel_traitsILi96ELi64ELi128ELi8ELi2ELi4ELi4ELb0ELb0EN7cutlass6half_tE19Flash_kernel_traitsILi96ELi64ELi128ELi8ES3_EELb1ELb0ELb0ELb0ELb0ELb0ELb0EEEvNS_16Flash_bwd_paramsE,(.L_x_1301 - _ZN5flash44flash_bwd_dq_dk_dv_loop_seqk_parallel_kernelI23Flash_bwd_kernel_traitsILi96ELi64ELi128ELi8ELi2ELi4ELi4ELb0ELb0EN7cutlass6half_tE19Flash_kernel_traitsILi96ELi64ELi128ELi8ES3_EELb1ELb0ELb0ELb0ELb0ELb0ELb0EEEvNS_16Flash_bwd_paramsE)
        .other          _ZN5flash44flash_bwd_dq_dk_dv_loop_seqk_parallel_kernelI23Flash_bwd_kernel_traitsILi96ELi64ELi128ELi8ELi2ELi4ELi4ELb0ELb0EN7cutlass6half_tE19Flash_kernel_traitsILi96ELi64ELi128ELi8ES3_EELb1ELb0ELb0ELb0ELb0ELb0ELb0EEEvNS_16Flash_bwd_paramsE,@"STO_CUDA_ENTRY STV_DEFAULT"
_ZN5flash44flash_bwd_dq_dk_dv_loop_seqk_parallel_kernelI23Flash_bwd_kernel_traitsILi96ELi64ELi128ELi8ELi2ELi4ELi4ELb0ELb0EN7cutlass6half_tE19Flash_kernel_traitsILi96ELi64ELi128ELi8ES3_EELb1ELb0ELb0ELb0ELb0ELb0ELb0EEEvNS_16Flash_bwd_paramsE:
.text._ZN5flash44flash_bwd_dq_dk_dv_loop_seqk_parallel_kernelI23Flash_bwd_kernel_traitsILi96ELi64ELi128ELi8ELi2ELi4ELi4ELb0ELb0EN7cutlass6half_tE19Flash_kernel_traitsILi96ELi64ELi128ELi8ES3_EELb1ELb0ELb0ELb0ELb0ELb0ELb0EEEvNS_16Flash_bwd_paramsE:
        /* <DEDUP_REMOVED lines=18> */
[----:B------:R-:W-:Y:S02]  /*0120*/  SHF.R.S32.HI R3, RZ, 0x4, R0 ;  /* 0x00000004ff037819 */ /* 0x000fe40000011400 */
[CC--:B------:R-:W-:Y:S02]  /*0130*/  LEA.HI R8, R2.reuse, R9.reuse, RZ, 0x5 ;  /* 0x0000000902087211 */ /* 0x0c0fe400078f28ff */
[CC--:B------:R-:W-:Y:S02]  /*0140*/  LEA.HI R6, R2.reuse, R9.reuse, RZ, 0x2 ;  /* 0x0000000902067211 */ /* 0x0c0fe400078f10ff */
[----:B------:R-:W-:-:S02]  /*0150*/  LEA.HI R249, R2, R9, RZ, 0x6 ;  /* 0x0000000902f97211 */ /* 0x000fc400078f30ff */
[----:B------:R-:W-:Y:S02]  /*0160*/  LEA.HI R12, R2, R9, RZ, 0x7 ;  /* 0x00000009020c7211 */ /* 0x000fe400078f38ff */
[----:B------:R-:W-:Y:S02]  /*0170*/  LOP3.LUT R2, R18, 0xfffffff8, RZ, 0xc0, !PT ;  /* 0xfffffff812027812 */ /* 0x000fe400078ec0ff */
[C---:B------:R-:W-:Y:S02]  /*0180*/  LOP3.LUT R5, R0.reuse, 0xfffffff0, RZ, 0xc0, !PT ;  /* 0xfffffff000057812 */ /* 0x040fe400078ec0ff */
[----:B------:R-:W-:Y:S01]  /*0190*/  LEA.HI R0, R0, R3, RZ, 0x1 ;  /* 0x0000000300007211 */ /* 0x000fe200078f08ff */
[----:B------:R-:W-:Y:S01]  /*01a0*/  IMAD.IADD R10, R9, 0x1, -R2 ;  /* 0x00000001090a7824 */ /* 0x000fe200078e0a02 */
[----:B------:R-:W-:Y:S02]  /*01b0*/  SHF.R.S32.HI R7, RZ, 0x3, R18 ;  /* 0x00000003ff077819 */ /* 0x000fe40000011412 */
[----:B------:R-:W-:-:S02]  /*01c0*/  LOP3.LUT R11, R6, 0xfffffffc, RZ, 0xc0, !PT ;  /* 0xfffffffc060b7812 */ /* 0x000fc400078ec0ff */
[----:B------:R-:W-:Y:S01]  /*01d0*/  LOP3.LUT R2, R0, 0xfffffffe, RZ, 0xc0, !PT ;  /* 0xfffffffe00027812 */ /* 0x000fe200078ec0ff */
[----:B------:R-:W-:Y:S01]  /*01e0*/  IMAD.IADD R0, R9, 0x1, -R5 ;  /* 0x0000000109007824 */ /* 0x000fe200078e0a05 */
[----:B------:R-:W-:Y:S01]  /*01f0*/  LOP3.LUT R4, R8, 0xffffffe0, RZ, 0xc0, !PT ;  /* 0xffffffe008047812 */ /* 0x000fe200078ec0ff */
[----:B------:R-:W-:Y:S01]  /*0200*/  IMAD.SHL.U32 R7, R7, 0x40, RZ ;  /* 0x0000004007077824 */ /* 0x000fe200078e00ff */
[----:B------:R-:W-:Y:S01]  /*0210*/  SHF.R.S32.HI R238, RZ, 0x2, R6 ;  /* 0x00000002ffee7819 */ /* 0x000fe20000011406 */
[C---:B------:R-:W-:Y:S01]  /*0220*/  IMAD.IADD R11, R9.reuse, 0x1, -R11 ;  /* 0x00000001090b7824 */ /* 0x040fe200078e0a0b */
[----:B------:R-:W-:Y:S01]  /*0230*/  SHF.R.S32.HI R5, RZ, 0x1f, R0 ;  /* 0x0000001fff057819 */ /* 0x000fe20000011400 */
[----:B------:R-:W-:Y:S01]  /*0240*/  IMAD.IADD R4, R9, 0x1, -R4 ;  /* 0x0000000109047824 */ /* 0x000fe200078e0a04 */
[----:B------:R-:W-:Y:S01]  /*0250*/  SHF.R.S32.HI R249, RZ, 0x6, R249 ;  /* 0x00000006fff97819 */ /* 0x000fe200000114f9 */
[----:B------:R-:W-:Y:S01]  /*0260*/  IMAD.IADD R13, R3, 0x1, -R2 ;  /* 0x00000001030d7824 */ /* 0x000fe200078e0a02 */
[----:B------:R-:W-:Y:S01]  /*0270*/  LOP3.LUT R2, R7, 0xc0, RZ, 0xc0, !PT ;  /* 0x000000c007027812 */ /* 0x000fe200078ec0ff */
[----:B------:R-:W-:Y:S01]  /*0280*/  IMAD.SHL.U32 R212, R11, 0x8, RZ ;  /* 0x000000080bd47824 */ /* 0x000fe200078e00ff */
[----:B------:R-:W-:Y:S01]  /*0290*/  LEA.HI R14, R5, R0, RZ, 0x3 ;  /* 0x00000000050e7211 */ /* 0x000fe200078f18ff */
[----:B------:R-:W-:Y:S01]  /*02a0*/  IMAD.SHL.U32 R16, R249, 0x20, RZ ;  /* 0x00000020f9107824 */ /* 0x000fe200078e00ff */
[----:B------:R-:W-:-:S02]  /*02b0*/  SHF.R.S32.HI R9, RZ, 0x1f, R4 ;  /* 0x0000001fff097819 */ /* 0x000fc40000011404 */
[----:B------:R-:W-:Y:S02]  /*02c0*/  LEA.HI R3, R0, R0, RZ, 0x1 ;  /* 0x0000000000037211 */ /* 0x000fe400078f08ff */
[----:B------:R-:W-:Y:S02]  /*02d0*/  SHF.R.U32.HI R7, RZ, 0x3, R2 ;  /* 0x00000003ff077819 */ /* 0x000fe40000011602 */
[----:B------:R-:W-:Y:S02]  /*02e0*/  LOP3.LUT R5, R2, 0x18, R212, 0xf8, !PT ;  /* 0x0000001802057812 */ /* 0x000fe400078ef8d4 */
[----:B------:R-:W-:Y:S02]  /*02f0*/  LOP3.LUT R2, R14, 0xfffffff8, RZ, 0xc0, !PT ;  /* 0xfffffff80e027812 */ /* 0x000fe400078ec0ff */
[----:B------:R-:W-:Y:S02]  /*0300*/  LEA.HI R220, R9, R4, RZ, 0x2 ;  /* 0x0000000409dc7211 */ /* 0x000fe400078f10ff */
[----:B------:R-:W-:Y:S01]  /*0310*/  LOP3.LUT R4, R3, 0x7fffffe, RZ, 0xc0, !PT ;  /* 0x07fffffe03047812 */ /* 0x000fe200078ec0ff */
[----:B------:R-:W-:Y:S01]  /*0320*/  IMAD.IADD R15, R0, 0x1, -R2 ;  /* 0x00000001000f7824 */ /* 0x000fe200078e0a02 */
[----:B------:R-:W-:-:S02]  /*0330*/  LOP3.LUT R248, R5, R7, RZ, 0x3c, !PT ;  /* 0x0000000705f87212 */ /* 0x000fc400078e3cff */
[----:B------:R-:W-:Y:S01]  /*0340*/  LEA.HI R2, R6, R238, RZ, 0x1 ;  /* 0x000000ee06027211 */ /* 0x000fe200078f08ff */
[----:B------:R-:W-:Y:S01]  /*0350*/  IMAD.IADD R19, R0, 0x1, -R4 ;  /* 0x0000000100137824 */ /* 0x000fe200078e0a04 */
[----:B------:R-:W-:Y:S02]  /*0360*/  LEA.HI R7, R10, R10, RZ, 0x1 ;  /* 0x0000000a0a077211 */ /* 0x000fe400078f08ff */
[----:B------:R-:W-:Y:S02]  /*0370*/  SHF.R.S32.HI R0, RZ, 0x1f, R6 ;  /* 0x0000001fff007819 */ /* 0x000fe40000011406 */
[----:B------:R-:W-:Y:S02]  /*0380*/  LOP3.LUT R6, R2, 0x7fffffe, RZ, 0xc0, !PT ;  /* 0x07fffffe02067812 */ /* 0x000fe400078ec0ff */
[----:B------:R-:W-:Y:S02]  /*0390*/  LOP3.LUT R2, R7, 0x7fffffe, RZ, 0xc0, !PT ;  /* 0x07fffffe07027812 */ /* 0x000fe400078ec0ff */
[----:B------:R-:W-:Y:S01]  /*03a0*/  LEA.HI R0, R0, R238, RZ, 0x3 ;  /* 0x000000ee00007211 */ /* 0x000fe200078f18ff */
[----:B------:R-:W-:Y:S01]  /*03b0*/  IMAD.IADD R6, R238, 0x1, -R6 ;  /* 0x00000001ee067824 */ /* 0x000fe200078e0a06 */
[----:B------:R-:W-:-:S02]  /*03c0*/  SHF.R.S32.HI R5, RZ, 0x1, R3 ;  /* 0x00000001ff057819 */ /* 0x000fc40000011403 */
[----:B------:R-:W-:Y:S01]  /*03d0*/  SHF.R.S32.HI R4, RZ, 0x1f, R3 ;  /* 0x0000001fff047819 */ /* 0x000fe20000011403 */
[----:B------:R-:W-:Y:S01]  /*03e0*/  IMAD.IADD R3, R10, 0x1, -R2 ;  /* 0x000000010a037824 */ /* 0x000fe200078e0a02 */
[----:B------:R-:W-:Y:S01]  /*03f0*/  SHF.R.S32.HI R20, RZ, 0x5, R8 ;  /* 0x00000005ff147819 */ /* 0x000fe20000011408 */
[----:B------:R-:W-:Y:S01]  /*0400*/  IMAD R2, R249, 0x4, R13 ;  /* 0x00000004f9027824 */ /* 0x000fe200078e020d */
[----:B------:R-:W-:Y:S02]  /*0410*/  LOP3.LUT R0, R0, 0xfffffff8, RZ, 0xc0, !PT ;  /* 0xfffffff800007812 */ /* 0x000fe400078ec0ff */
[----:B------:R-:W-:Y:S01]  /*0420*/  LEA.HI R4, R4, R5, RZ, 0x2 ;  /* 0x0000000504047211 */ /* 0x000fe200078f10ff */
[----:B------:R-:W-:Y:S01]  /*0430*/  IMAD R172, R2, 0x8, R3 ;  /* 0x0000000802ac7824 */ /* 0x000fe200078e0203 */
[----:B------:R-:W-:Y:S01]  /*0440*/  SHF.R.S32.HI R12, RZ, 0x7, R12 ;  /* 0x00000007ff0c7819 */ /* 0x000fe2000001140c */
[----:B------:R-:W-:Y:S01]  /*0450*/  IMAD R2, R20, 0x8, R6 ;  /* 0x0000000814027824 */ /* 0x000fe200078e0206 */
[----:B------:R-:W-:Y:S01]  /*0460*/  SHF.R.S32.HI R6, RZ, 0x1f, R8 ;  /* 0x0000001fff067819 */ /* 0x000fe20000011408 */
[----:B------:R-:W-:Y:S01]  /*0470*/  IMAD.IADD R0, R238, 0x1, -R0 ;  /* 0x00000001ee007824 */ /* 0x000fe200078e0a00 */
[----:B------:R-:W-:Y:S01]  /*0480*/  LOP3.LUT R4, R4, 0xfffffffc, RZ, 0xc0, !PT ;  /* 0xfffffffc04047812 */ /* 0x000fe200078ec0ff */
[----:B------:R-:W-:Y:S01]  /*0490*/  IMAD.U32 R248, R2, 0x20, R248 ;  /* 0x0000002002f87824 */ /* 0x000fe200078e00f8 */
[----:B------:R-:W-:-:S02]  /*04a0*/  LEA.HI R2, R6, R20, RZ, 0x2 ;  /* 0x0000001406027211 */ /* 0x000fc400078f10ff */
[----:B------:R-:W-:Y:S01]  /*04b0*/  LOP3.LUT R3, R0, 0x1, RZ, 0xc0, !PT ;  /* 0x0000000100037812 */ /* 0x000fe200078ec0ff */
[----:B------:R-:W-:Y:S01]  /*04c0*/  IMAD.IADD R17, R5, 0x1, -R4 ;  /* 0x0000000105117824 */ /* 0x000fe200078e0a04 */
[----:B------:R-:W-:Y:S01]  /*04d0*/  LOP3.LUT R2, R2, 0xfffffffc, RZ, 0xc0, !PT ;  /* 0xfffffffc02027812 */ /* 0x000fe200078ec0ff */
[----:B------:R-:W-:Y:S01]  /*04e0*/  IMAD.SHL.U32 R5, R10, 0x40, RZ ;  /* 0x000000400a057824 */ /* 0x000fe200078e00ff */
[----:B------:R-:W-:Y:S02]  /*04f0*/  ISETP.NE.U32.AND P3, PT, R3, 0x1, PT ;  /* 0x000000010300780c */ /* 0x000fe40003f65070 */
[----:B------:R-:W-:Y:S01]  /*0500*/  LEA.HI R3, R8, R20, RZ, 0x1 ;  /* 0x0000001408037211 */ /* 0x000fe200078f08ff */
[----:B------:R-:W-:Y:S01]  /*0510*/  IMAD.IADD R2, R20, 0x1, -R2 ;  /* 0x0000000114027824 */ /* 0x000fe200078e0a02 */
[----:B------:R-:W-:Y:S01]  /*0520*/  LEA.HI R10, R0, R0, RZ, 0x1 ;  /* 0x00000000000a7211 */ /* 0x000fe200078f08ff */
[----:B------:R-:W-:Y:S01]  /*0530*/  IMAD.SHL.U32 R8, R11, 0x2, RZ ;  /* 0x000000020b087824 */ /* 0x000fe200078e00ff */
[----:B------:R-:W-:-:S02]  /*0540*/  LOP3.LUT R6, R3, 0xfffffffe, RZ, 0xc0, !PT ;  /* 0xfffffffe03067812 */ /* 0x000fc400078ec0ff */
[----:B------:R-:W-:Y:S01]  /*0550*/  LOP3.LUT R3, R5, 0x1c0, RZ, 0xc0, !PT ;  /* 0x000001c005037812 */ /* 0x000fe200078ec0ff */
[----:B------:R-:W-:Y:S01]  /*0560*/  IMAD.SHL.U32 R5, R2, 0x10, RZ ;  /* 0x0000001002057824 */ /* 0x000fe200078e00ff */
[----:B------:R-:W-:Y:S01]  /*0570*/  SHF.R.S32.HI R4, RZ, 0x1, R7 ;  /* 0x00000001ff047819 */ /* 0x000fe20000011407 */
[----:B------:R-:W-:Y:S01]  /*0580*/  IMAD.IADD R251, R20, 0x1, -R6 ;  /* 0x0000000114fb7824 */ /* 0x000fe200078e0a06 */
[----:B------:R-:W-:Y:S01]  /*0590*/  LOP3.LUT P2, RZ, R0, 0x2, RZ, 0xc0, !PT ;  /* 0x0000000200ff7812 */ /* 0x000fe2000784c0ff */
[----:B------:R-:W-:Y:S01]  /*05a0*/  IMAD R9, R2, 0x200, R8 ;  /* 0x0000020002097824 */ /* 0x000fe200078e0208 */
[----:B------:R-:W-:Y:S01]  /*05b0*/  LOP3.LUT R7, R3, 0x30, R5, 0xf8, !PT ;  /* 0x0000003003077812 */ /* 0x000fe200078ef805 */
[----:B------:R-:W-:Y:S01]  /*05c0*/  IMAD.SHL.U32 R6, R4, 0x40, RZ ;  /* 0x0000004004067824 */ /* 0x000fe200078e00ff */
[----:B------:R-:W-:Y:S02]  /*05d0*/  LOP3.LUT R5, R10, 0x3fffffe, RZ, 0xc0, !PT ;  /* 0x03fffffe0a057812 */ /* 0x000fe400078ec0ff */
[----:B------:R-:W-:-:S02]  /*05e0*/  LOP3.LUT P4, RZ, R4, 0x2, RZ, 0xc0, !PT ;  /* 0x0000000204ff7812 */ /* 0x000fc4000788c0ff */
[----:B------:R-:W-:Y:S01]  /*05f0*/  SHF.R.S32.HI R4, RZ, 0x3, R14 ;  /* 0x00000003ff047819 */ /* 0x000fe2000001140e */
[C---:B------:R-:W-:Y:S01]  /*0600*/  IMAD.IADD R14, R0.reuse, 0x1, -R5 ;  /* 0x00000001000e7824 */ /* 0x040fe200078e0a05 */
[----:B------:R-:W-:Y:S01]  /*0610*/  SHF.R.U32.HI R11, RZ, 0x3, R3 ;  /* 0x00000003ff0b7819 */ /* 0x000fe20000011603 */
[----:B------:R-:W-:Y:S01]  /*0620*/  IMAD.SHL.U32 R0, R0, 0x40, RZ ;  /* 0x0000004000007824 */ /* 0x000fe200078e00ff */
[----:B------:R-:W-:Y:S01]  /*0630*/  LOP3.LUT R3, R6, 0xc0, RZ, 0xc0, !PT ;  /* 0x000000c006037812 */ /* 0x000fe200078ec0ff */
[----:B------:R-:W-:Y:S01]  /*0640*/  IMAD R19, R4, 0x8, R19 ;  /* 0x0000000804137824 */ /* 0x000fe200078e0213 */
[----:B------:R-:W-:Y:S01]  /*0650*/  LOP3.LUT R6, R7, 0x8, R18, 0xf8, !PT ;  /* 0x0000000807067812 */ /* 0x000fe200078ef812 */
        /* <DEDUP_REMOVED lines=12> */
[----:B------:R-:W-:Y:S01]  /*0720*/  LOP3.LUT R6, R6, R11, RZ, 0x3c, !PT ;  /* 0x0000000b06067212 */ /* 0x000fe200078e3cff */
[----:B------:R-:W-:Y:S01]  /*0730*/  IMAD.SHL.U32 R0, R12, 0x8, RZ ;  /* 0x000000080c007824 */ /* 0x000fe200078e00ff */
[----:B------:R-:W-:Y:S01]  /*0740*/  LOP3.LUT R5, R5, 0x1c0, RZ, 0xc0, !PT ;  /* 0x000001c005057812 */ /* 0x000fe200078ec0ff */
[----:B------:R-:W-:Y:S01]  /*0750*/  IMAD.IADD R200, R3, 0x1, R2 ;  /* 0x0000000103c87824 */ /* 0x000fe200078e0202 */
[----:B------:R-:W-:Y:S01]  /*0760*/  LOP3.LUT P5, RZ, R15, 0x2, RZ, 0xc0, !PT ;  /* 0x000000020fff7812 */ /* 0x000fe200078ac0ff */
[C---:B------:R-:W-:Y:S01]  /*0770*/  IMAD.SHL.U32 R2, R13.reuse, 0x8, RZ ;  /* 0x000000080d027824 */ /* 0x040fe200078e00ff */
[----:B------:R-:W-:Y:S01]  /*0780*/  LOP3.LUT R8, R0, 0x8, RZ, 0xc0, !PT ;  /* 0x0000000800087812 */ /* 0x000fe200078ec0ff */
[----:B------:R-:W-:Y:S01]  /*0790*/  IMAD.U32 R172, R172, 0x20, R4 ;  /* 0x00000020acac7824 */ /* 0x000fe200078e0004 */
[----:B------:R-:W-:Y:S01]  /*07a0*/  SHF.R.S32.HI R0, RZ, 0x1, R10 ;  /* 0x00000001ff007819 */ /* 0x000fe2000001140a */
[----:B------:R-:W-:Y:S01]  /*07b0*/  IMAD R3, R13, 0x200, R6 ;  /* 0x000002000d037824 */ /* 0x000fe200078e0206 */
[----:B------:R-:W-:Y:S01]  /*07c0*/  LOP3.LUT R7, R2, 0x8, RZ, 0xc0, !PT ;  /* 0x0000000802077812 */ /* 0x000fe200078ec0ff */
[----:B------:R-:W-:Y:S01]  /*07d0*/  IMAD.SHL.U32 R2, R17, 0x40, RZ ;  /* 0x0000004011027824 */ /* 0x000fe200078e00ff */
[----:B------:R-:W-:Y:S01]  /*07e0*/  SHF.R.U32.HI R177, RZ, 0x3, R5 ;  /* 0x00000003ffb17819 */ /* 0x000fe20000011605 */
[C---:B------:R-:W-:Y:S01]  /*07f0*/  IMAD.SHL.U32 R4, R0.reuse, 0x40, RZ ;  /* 0x0000004000047824 */ /* 0x040fe200078e00ff */
[----:B------:R-:W-:Y:S01]  /*0800*/  LOP3.LUT P1, RZ, R0, 0x2, RZ, 0xc0, !PT ;  /* 0x0000000200ff7812 */ /* 0x000fe2000782c0ff */
[----:B------:R-:W-:Y:S01]  /*0810*/  IMAD.SHL.U32 R6, R13, 0x10, RZ ;  /* 0x000000100d067824 */ /* 0x000fe200078e00ff */
[----:B------:R-:W-:Y:S01]  /*0820*/  LOP3.LUT R2, R2, 0xc0, RZ, 0xc0, !PT ;  /* 0x000000c002027812 */ /* 0x000fe200078ec0ff */
[----:B------:R-:W-:Y:S01]  /*0830*/  IMAD.SHL.U32 R0, R19, 0x20, RZ ;  /* 0x0000002013007824 */ /* 0x000fe200078e00ff */
[----:B------:R-:W-:Y:S01]  /*0840*/  LOP3.LUT R4, R4, 0xc0, RZ, 0xc0, !PT ;  /* 0x000000c004047812 */ /* 0x000fe200078ec0ff */
[----:B------:R-:W-:Y:S01]  /*0850*/  IMAD.SHL.U32 R200, R200, 0x2, RZ ;  /* 0x00000002c8c87824 */ /* 0x000fe200078e00ff */
[----:B------:R-:W-:Y:S01]  /*0860*/  LOP3.LUT R177, R177, R5, R7, 0x1e, !PT ;  /* 0x00000005b1b17212 */ /* 0x000fe200078e1e07 */
[----:B------:R-:W-:Y:S01]  /*0870*/  IMAD.SHL.U32 R172, R172, 0x2, RZ ;  /* 0x00000002acac7824 */ /* 0x000fe200078e00ff */
[----:B------:R-:W-:-:S02]  /*0880*/  SHF.R.U32.HI R9, RZ, 0x3, R4 ;  /* 0x00000003ff097819 */ /* 0x000fc40000011604 */
[----:B------:R-:W-:Y:S01]  /*0890*/  LOP3.LUT R10, R8, 0x10, R6, 0xf8, !PT ;  /* 0x00000010080a7812 */ /* 0x000fe200078ef806 */
[----:B------:R-:W-:Y:S01]  /*08a0*/  IMAD.U32 R177, R20, 0x200, R177 ;  /* 0x0000020014b17824 */ /* 0x000fe200078e00b1 */
[----:B------:R-:W-:Y:S02]  /*08b0*/  SHF.R.U32.HI R6, RZ, 0x3, R2 ;  /* 0x00000003ff067819 */ /* 0x000fe40000011602 */
[----:B------:R-:W-:Y:S01]  /*08c0*/  LOP3.LUT R9, R9, R4, R8, 0x1e, !PT ;  /* 0x0000000409097212 */ /* 0x000fe200078e1e08 */
[----:B------:R-:W-:Y:S01]  /*08d0*/  IMAD R4, R251, 0x200, R0 ;  /* 0x00000200fb047824 */ /* 0x000fe200078e0200 */
[----:B------:R-:W-:Y:S02]  /*08e0*/  LOP3.LUT R183, R6, R2, R7, 0x1e, !PT ;  /* 0x0000000206b77212 */ /* 0x000fe400078e1e07 */
[----:B------:R-:W-:Y:S01]  /*08f0*/  LOP3.LUT P6, RZ, R15, 0x4, RZ, 0xc0, !PT ;  /* 0x000000040fff7812 */ /* 0x000fe200078cc0ff */
[----:B------:R-:W-:Y:S01]  /*0900*/  IMAD.IADD R9, R9, 0x1, R14 ;  /* 0x0000000109097824 */ /* 0x000fe200078e020e */
[----:B------:R-:W-:Y:S01]  /*0910*/  LOP3.LUT P0, RZ, R17, 0x2, RZ, 0xc0, !PT ;  /* 0x0000000211ff7812 */ /* 0x000fe2000780c0ff */
[----:B------:R-:W-:Y:S01]  /*0920*/  IMAD.IADD R183, R4, 0x1, R183 ;  /* 0x0000000104b77824 */ /* 0x000fe200078e02b7 */
[----:B------:R-:W-:-:S02]  /*0930*/  SEL R178, R182, 0xffffffe0, !P5 ;  /* 0xffffffe0b6b27807 */ /* 0x000fc40006800000 */
[----:B------:R-:W-:Y:S01]  /*0940*/  LEA R177, R177, 0x15000, 0x1 ;  /* 0x00015000b1b17811 */ /* 0x000fe200078e08ff */
[----:B------:R-:W-:Y:S01]  /*0950*/  IMAD.SHL.U32 R175, R183, 0x2, RZ ;  /* 0x00000002b7af7824 */ /* 0x000fe200078e00ff */
[----:B------:R-:W-:Y:S02]  /*0960*/  LOP3.LUT R2, R6, R10, R2, 0x1e, !PT ;  /* 0x0000000a06027212 */ /* 0x000fe400078e1e02 */
        /* <DEDUP_REMOVED lines=19> */
[----:B------:R-:W-:Y:S02]  /*0aa0*/  @P1 IADD3 R243, R242, -0x20, RZ ;  /* 0xffffffe0f2f31810 */ /* 0x000fe40007ffe0ff */
.L_x_865:
[----:B-1-3--:R-:W1:Y:S01]  /*0ab0*/  S2R R35, SR_CTAID.Y ;  /* 0x0000000000237919 */ /* 0x00ae620000002600 */
[----:B--2---:R-:W2:Y:S01]  /*0ac0*/  LDC.U8 R0, c[0x0][0x312] ;  /* 0x0000c480ff007b82 */ /* 0x004ea20000000000 */
[----:B------:R-:W-:Y:S02]  /*0ad0*/  ISETP.NE.U32.AND P1, PT, RZ, c[0x0][0x240], PT ;  /* 0x00009000ff007a0c */ /* 0x000fe40003f25070 */
[----:B------:R-:W-:Y:S02]  /*0ae0*/  ISETP.EQ.U32.AND P5, PT, RZ, c[0x0][0x248], PT ;  /* 0x00009200ff007a0c */ /* 0x000fe40003fa2070 */
[----:B------:R-:W-:Y:S02]  /*0af0*/  ISETP.NE.AND.EX P1, PT, RZ, c[0x0][0x244], PT, P1 ;  /* 0x00009100ff007a0c */ /* 0x000fe40003f25310 */
[----:B------:R-:W-:Y:S01]  /*0b00*/  ISETP.NE.U32.AND P3, PT, RZ, c[0x0][0x250], PT ;  /* 0x00009400ff007a0c */ /* 0x000fe20003f65070 */
[----:B------:R-:W-:-:S03]  /*0b10*/  IMAD.MOV.U32 R12, RZ, RZ, -0x1 ;  /* 0xffffffffff0c7424 */ /* 0x000fc600078e00ff */
[----:B------:R-:W-:Y:S01]  /*0b20*/  ISETP.NE.AND.EX P3, PT, RZ, c[0x0][0x254], PT, P3 ;  /* 0x00009500ff007a0c */ /* 0x000fe20003f65330 */
[C---:B-1----:R-:W-:Y:S01]  /*0b30*/  IMAD.SHL.U32 R9, R35.reuse, 0x4, RZ ;  /* 0x0000000423097824 */ /* 0x042fe200078e00ff */
        /* <DEDUP_REMOVED lines=11> */
[----:B------:R-:W-:-:S05]  /*0bf0*/  @P3 IADD3.X R7, R8, c[0x0][0x254], RZ, P0, !PT ;  /* 0x0000950008073a10 */ /* 0x000fca00007fe4ff */
[----:B-----5:R3:W5:Y:S01]  /*0c00*/  @P3 LDG.E R239, [R6.64] ;  /* 0x0000000606ef3981 */ /* 0x020762000c1e1900 */
[----:B-1----:R-:W-:-:S04]  /*0c10*/  IADD3 R4, P2, R9, c[0x0][0x248], RZ ;  /* 0x0000920009047a10 */ /* 0x002fc80007f5e0ff */
[----:B------:R-:W-:-:S05]  /*0c20*/  IADD3.X R5, R8, c[0x0][0x24c], RZ, P2, !PT ;  /* 0x0000930008057a10 */ /* 0x000fca00017fe4ff */
[----:B----4-:R-:W4:Y:S01]  /*0c30*/  @!P5 LDG.E R12, [R4.64] ;  /* 0x00000006040cd981 */ /* 0x010f22000c1e1900 */
[----:B------:R-:W-:-:S04]  /*0c40*/  ISETP.NE.U32.AND P0, PT, RZ, c[0x0][0x248], PT ;  /* 0x00009200ff007a0c */ /* 0x000fc80003f05070 */
[----:B------:R-:W-:Y:S01]  /*0c50*/  ISETP.NE.AND.EX P0, PT, RZ, c[0x0][0x24c], PT, P0 ;  /* 0x00009300ff007a0c */ /* 0x000fe20003f05300 */
[----:B--2---:R-:W-:Y:S02]  /*0c60*/  @P1 IMAD.IADD R20, R3, 0x1, -R0 ;  /* 0x0000000103141824 */ /* 0x004fe400078e0a00 */
[----:B------:R-:W-:Y:S02]  /*0c70*/  IMAD.MOV.U32 R3, RZ, RZ, c[0x0][0x218] ;  /* 0x00008600ff037624 */ /* 0x000fe400078e00ff */
[----:B------:R-:W-:Y:S01]  /*0c80*/  @!P1 IMAD.MOV.U32 R20, RZ, RZ, c[0x0][0x214] ;  /* 0x00008500ff149624 */ /* 0x000fe200078e00ff */
[----:B----4-:R3:W-:Y:S07]  /*0c90*/  STL [R1], R12 ;  /* 0x0000000c01007387 */ /* 0x0107ee0000100800 */
[----:B------:R-:W-:Y:S05]  /*0ca0*/  @!P0 BRA `(.L_x_824) ;  /* 0x0000003000008947 */ /* 0x000fea0003800000 */
[----:B------:R-:W2:Y:S02]  /*0cb0*/  @P4 LDG.E R3, [R4.64+0x4] ;  /* 0x0000040604034981 */ /* 0x000ea4000c1e1900 */
[----:B--2---:R-:W-:-:S06]  /*0cc0*/  @P4 IADD3 R3, R3, -R12, RZ ;  /* 0x8000000c03034210 */ /* 0x004fcc0007ffe0ff */
[----:B------:R1:W5:Y:S02]  /*0cd0*/  @!P4 LDG.E R3, [R4.64] ;  /* 0x000000060403c981 */ /* 0x000364000c1e1900 */
.L_x_824:
[----:B------:R-:W-:-:S04]  /*0ce0*/  ISETP.NE.U32.AND P2, PT, RZ, c[0x0][0x258], PT ;  /* 0x00009600ff007a0c */ /* 0x000fc80003f45070 */
        /* <DEDUP_REMOVED lines=18> */
[----:B---3--:R-:W-:-:S03]  /*0e10*/  IMAD.WIDE.U32 R6, R0, c[0x0][0x190], RZ ;  /* 0x0000640000067a25 */ /* 0x008fc600078e00ff */
        /* <DEDUP_REMOVED lines=24> */
.L_x_826:
        /* <DEDUP_REMOVED lines=15> */
.L_x_827:
[----:B------:R-:W-:Y:S01]  /*1090*/  IABS R12, c[0x0][0x1c8] ;  /* 0x00007200000c7a13 */ /* 0x000fe20000000000 */
[----:B------:R-:W1:Y:S01]  /*10a0*/  S2R R36, SR_CTAID.Z ;  /* 0x0000000000247919 */ /* 0x000e620000002700 */
[----:B------:R-:W-:Y:S01]  /*10b0*/  IMAD.MOV.U32 R15, RZ, RZ, c[0x0][0x224] ;  /* 0x00008900ff0f7624 */ /* 0x000fe200078e00ff */
[----:B------:R-:W2:Y:S01]  /*10c0*/  LDC.U8 R31, c[0x0][0x328] ;  /* 0x0000ca00ff1f7b82 */ /* 0x000ea20000000000 */
[----:B------:R-:W3:Y:S01]  /*10d0*/  I2F.RP R4, R12 ;  /* 0x0000000c00047306 */ /* 0x000ee20000209400 */
[C---:B------:R-:W-:Y:S01]  /*10e0*/  @P0 IMAD.WIDE.U32 R6, R0.reuse, c[0x0][0x370], RZ ;  /* 0x0000dc0000060a25 */ /* 0x040fe200078e00ff */
[----:B------:R-:W4:Y:S01]  /*10f0*/  S2R R16, SR_CTAID.X ;  /* 0x0000000000107919 */ /* 0x000f220000002500 */
[----:B------:R-:W-:Y:S02]  /*1100*/  SHF.R.S32.HI R15, RZ, 0x1f, R15 ;  /* 0x0000001fff0f7819 */ /* 0x000fe4000001140f */
        /* <DEDUP_REMOVED lines=15> */
[----:B---3--:R-:W-:Y:S02]  /*1200*/  IADD3 R4, R4, 0xffffffe, RZ ;  /* 0x0ffffffe04047810 */ /* 0x008fe40007ffe0ff */
[----:B------:R-:W-:-:S02]  /*1210*/  SEL R9, R9, RZ, P1 ;  /* 0x000000ff09097207 */ /* 0x000fc40000800000 */
[----:B------:R-:W1:Y:S02]  /*1220*/  F2I.FTZ.U32.TRUNC.NTZ R5, R4 ;  /* 0x0000000400057305 */ /* 0x000e64000021f000 */
        /* <DEDUP_REMOVED lines=23> */
[----:B------:R-:W-:Y:S01]  /*13a0*/  @!P4 IADD3 R3, R3, 0x1, RZ ;  /* 0x000000010303c810 */ /* 0x000fe20007ffe0ff */
[----:B------:R-:W-:Y:S01]  /*13b0*/  IMAD.X R9, R17, 0x1, R9, P1 ;  /* 0x0000000111097824 */ /* 0x000fe200008e0609 */
[----:B------:R-:W-:Y:S01]  /*13c0*/  SEL R18, R18, R6, !P0 ;  /* 0x0000000612127207 */ /* 0x000fe20004000000 */
[-C--:B------:R-:W-:Y:S01]  /*13d0*/  IMAD R15, R23, R5.reuse, RZ ;  /* 0x00000005170f7224 */ /* 0x080fe200078e02ff */
[----:B------:R-:W-:Y:S01]  /*13e0*/  ISETP.NE.AND P1, PT, RZ, c[0x0][0x1c8], PT ;  /* 0x00007200ff007a0c */ /* 0x000fe20003f25270 */
[----:B------:R-:W-:Y:S01]  /*13f0*/  @P2 IMAD R6, R35, c[0x0][0x214], RZ ;  /* 0x0000850023062a24 */ /* 0x000fe200078e02ff */
[----:B------:R-:W-:Y:S01]  /*1400*/  IADD3 R12, R19, R8, RZ ;  /* 0x00000008130c7210 */ /* 0x000fe20007ffe0ff */
[----:B------:R-:W-:Y:S01]  /*1410*/  IMAD.WIDE.U32 R4, R22, R5, RZ ;  /* 0x0000000516047225 */ /* 0x000fe200078e00ff */
[----:B------:R-:W-:-:S02]  /*1420*/  @P0 IADD3 R12, R7, R10, RZ ;  /* 0x0000000a070c0210 */ /* 0x000fc40007ffe0ff */
[----:B------:R-:W-:Y:S01]  /*1430*/  @P2 SEL R7, R6, R0, !P0 ;  /* 0x0000000006072207 */ /* 0x000fe20004000000 */
[----:B------:R-:W-:Y:S01]  /*1440*/  IMAD R9, R22, R9, R15 ;  /* 0x0000000916097224 */ /* 0x000fe200078e020f */
[----:B------:R-:W-:Y:S01]  /*1450*/  @P5 IADD3 R3, R3, 0x1, RZ ;  /* 0x0000000103035810 */ /* 0x000fe20007ffe0ff */
[C---:B----4-:R-:W-:Y:S01]  /*1460*/  IMAD.WIDE.U32 R22, R16.reuse, c[0x0][0x3d8], RZ ;  /* 0x0000f60010167a25 */ /* 0x050fe200078e00ff */
[----:B-----5:R-:W-:Y:S02]  /*1470*/  ISETP.NE.AND P4, PT, R33, RZ, PT ;  /* 0x000000ff2100720c */ /* 0x020fe40003f85270 */
[----:B------:R-:W-:Y:S01]  /*1480*/  SHF.R.S32.HI R19, RZ, 0x1f, R21 ;  /* 0x0000001fff137819 */ /* 0x000fe20000011415 */
[----:B------:R-:W-:Y:S01]  /*1490*/  IMAD R6, R16, c[0x0][0x3dc], R23 ;  /* 0x0000f70010067a24 */ /* 0x000fe200078e0217 */
[--C-:B------:R-:W-:Y:S01]  /*14a0*/  SHF.R.S32.HI R33, RZ, 0x1f, R36.reuse ;  /* 0x0000001fff217819 */ /* 0x100fe20000011424 */
[----:B------:R-:W-:Y:S02]  /*14b0*/  IMAD.MOV.U32 R16, RZ, RZ, R3 ;  /* 0x000000ffff107224 */ /* 0x000fe400078e0003 */
[----:B------:R-:W-:Y:S01]  /*14c0*/  IMAD R3, R36, c[0x0][0x22c], RZ ;  /* 0x00008b0024037a24 */ /* 0x000fe200078e02ff */
[----:B------:R-:W-:Y:S01]  /*14d0*/  SEL R15, R6, RZ, P4 ;  /* 0x000000ff060f7207 */ /* 0x000fe20002000000 */
[----:B------:R-:W-:Y:S01]  /*14e0*/  @!P2 IMAD R8, R35, c[0x0][0x1c0], R36 ;  /* 0x000070002308aa24 */ /* 0x000fe200078e0224 */
[----:B------:R-:W-:Y:S01]  /*14f0*/  @!P3 IADD3 R16, -R16, RZ, RZ ;  /* 0x000000ff1010b210 */ /* 0x000fe20007ffe1ff */
[----:B------:R-:W-:Y:S01]  /*1500*/  @P2 IMAD R10, R36, c[0x0][0x234], R7 ;  /* 0x00008d00240a2a24 */ /* 0x000fe200078e0207 */
[----:B------:R-:W-:Y:S01]  /*1510*/  @!P1 LOP3.LUT R16, RZ, c[0x0][0x1c8], RZ, 0x33, !PT ;  /* 0x00007200ff109a12 */ /* 0x000fe200078e33ff */
[----:B------:R-:W-:Y:S01]  /*1520*/  @!P2 IMAD R10, R8, c[0x0][0x214], RZ ;  /* 0x00008500080aaa24 */ /* 0x000fe200078e02ff */
[----:B------:R-:W-:-:S02]  /*1530*/  SEL R7, R22, RZ, P4 ;  /* 0x000000ff16077207 */ /* 0x000fc40002000000 */
[----:B------:R-:W-:Y:S02]  /*1540*/  SHF.R.S32.HI R23, RZ, 0x1f, R3 ;  /* 0x0000001fff177819 */ /* 0x000fe40000011403 */
[----:B------:R-:W-:Y:S02]  /*1550*/  IADD3 R6, R5, R9, RZ ;  /* 0x0000000905067210 */ /* 0x000fe40007ffe0ff */
[----:B------:R-:W-:Y:S01]  /*1560*/  SHF.R.S32.HI R22, RZ, 0x1f, R16 ;  /* 0x0000001fff167819 */ /* 0x000fe20000011410 */
        /* <DEDUP_REMOVED lines=8> */
.L_x_828:
[----:B------:R-:W-:-:S04]  /*15f0*/  IMAD R8, R35, c[0x0][0x1c0], R36 ;  /* 0x0000700023087a24 */ /* 0x000fc800078e0224 */
[----:B------:R-:W-:Y:S02]  /*1600*/  IMAD R8, R8, c[0x0][0x224], RZ ;  /* 0x0000890008087a24 */ /* 0x000fe400078e02ff */
.L_x_829:
[----:B------:R-:W1:Y:S01]  /*1610*/  S2R R31, SR_TID.X ;  /* 0x00000000001f7919 */ /* 0x000e620000002100 */
[----:B------:R-:W-:Y:S01]  /*1620*/  IMAD R32, R32, c[0x0][0x1c0], RZ ;  /* 0x0000700020207a24 */ /* 0x000fe200078e02ff */
[----:B------:R-:W-:Y:S01]  /*1630*/  SHF.R.S32.HI R213, RZ, 0x1f, R212 ;  /* 0x0000001fffd57819 */ /* 0x000fe200000114d4 */
[----:B------:R-:W-:Y:S01]  /*1640*/  BSSY B1, `(.L_x_825) ;  /* 0x00007d4000017945 */ /* 0x000fe20003800000 */
[----:B------:R-:W2:Y:S01]  /*1650*/  S2R R37, SR_TID.X ;  /* 0x0000000000257919 */ /* 0x000ea20000002100 */
[----:B------:R-:W-:Y:S01]  /*1660*/  IMAD.SHL.U32 R0, R32, 0x40, RZ ;  /* 0x0000004020007824 */ /* 0x000fe200078e00ff */
[----:B------:R-:W-:Y:S02]  /*1670*/  ISETP.GE.AND P3, PT, R20, 0x1, PT ;  /* 0x000000011400780c */ /* 0x000fe40003f66270 */
[----:B------:R-:W3:Y:S02]  /*1680*/  S2R R38, SR_TID.X ;  /* 0x0000000000267919 */ /* 0x000ee40000002100 */
[----:B------:R-:W-:-:S02]  /*1690*/  IADD3 R3, P2, P1, R4, R0, R3 ;  /* 0x0000000004037210 */ /* 0x000fc4000795e003 */
[----:B------:R-:W-:Y:S02]  /*16a0*/  SHF.R.S32.HI R0, RZ, 0x1f, R0 ;  /* 0x0000001fff007819 */ /* 0x000fe40000011400 */
[----:B------:R-:W-:Y:S02]  /*16b0*/  IADD3 R4, P0, R212, R13, RZ ;  /* 0x0000000dd4047210 */ /* 0x000fe40007f1e0ff */
[----:B------:R-:W-:Y:S01]  /*16c0*/  IADD3.X R9, R6, R0, R23, P2, P1 ;  /* 0x0000000006097210 */ /* 0x000fe200017e2417 */
[----:B------:R-:W-:Y:S01]  /*16d0*/  IMAD R0, R17, c[0x0][0x370], RZ ;  /* 0x0000dc0011007a24 */ /* 0x000fe200078e02ff */
[----:B------:R-:W-:Y:S01]  /*16e0*/  IADD3 R6, P2, R238, R11, RZ ;  /* 0x0000000bee067210 */ /* 0x000fe20007f5e0ff */
[----:B------:R-:W-:Y:S01]  /*16f0*/  IMAD.X R5, R213, 0x1, R14, P0 ;  /* 0x00000001d5057824 */ /* 0x000fe200000e060e */
[----:B------:R-:W-:Y:S02]  /*1700*/  SHF.R.S32.HI R23, RZ, 0x1f, R238 ;  /* 0x0000001fff177819 */ /* 0x000fe400000114ee */
[----:B------:R-:W-:Y:S01]  /*1710*/  IADD3 R13, P1, P0, R7, R3, R18 ;  /* 0x00000003070d7210 */ /* 0x000fe2000783e012 */
[----:B------:R-:W-:Y:S01]  /*1720*/  IMAD R3, R11, c[0x0][0x374], R0 ;  /* 0x0000dd000b037a24 */ /* 0x000fe200078e0200 */
[----:B-1----:R-:W-:Y:S01]  /*1730*/  SHF.R.S32.HI R34, RZ, 0x1f, R31 ;  /* 0x0000001fff227819 */ /* 0x002fe2000001141f */
[----:B------:R-:W-:Y:S01]  /*1740*/  IMAD.X R7, R23, 0x1, R17, P2 ;  /* 0x0000000117077824 */ /* 0x000fe200010e0611 */
[----:B------:R-:W-:Y:S01]  /*1750*/  IADD3.X R9, R15, R9, R12, P1, P0 ;  /* 0x000000090f097210 */ /* 0x000fe20000fe040c */
[----:B------:R-:W-:Y:S01]  /*1760*/  IMAD.WIDE.U32 R4, R11, c[0x0][0x370], R4 ;  /* 0x0000dc000b047a25 */ /* 0x000fe200078e0004 */
[----:B------:R-:W-:-:S02]  /*1770*/  LEA.HI R14, R34, R31, RZ, 0x5 ;  /* 0x0000001f220e7211 */ /* 0x000fc400078f28ff */
[----:B--2---:R-:W-:Y:S01]  /*1780*/  SHF.R.S32.HI R37, RZ, 0x1f, R37 ;  /* 0x0000001fff257819 */ /* 0x004fe20000011425 */
[----:B------:R-:W-:Y:S01]  /*1790*/  IMAD R7, R7, c[0x0][0x190], RZ ;  /* 0x0000640007077a24 */ /* 0x000fe200078e02ff */
[----:B------:R-:W-:Y:S01]  /*17a0*/  LOP3.LUT R0, R14, 0xffffffe0, RZ, 0xc0, !PT ;  /* 0xffffffe00e007812 */ /* 0x000fe200078ec0ff */
[----:B------:R-:W-:Y:S01]  /*17b0*/  IMAD.IADD R5, R5, 0x1, R3 ;  /* 0x0000000105057824 */ /* 0x000fe200078e0203 */
[----:B---3--:R-:W-:Y:S01]  /*17c0*/  LEA.HI R37, R37, R38, RZ, 0x5 ;  /* 0x0000002625257211 */ /* 0x008fe200078f28ff */
[----:B------:R-:W-:Y:S01]  /*17d0*/  IMAD R12, R6, c[0x0][0x194], R7 ;  /* 0x00006500060c7a24 */ /* 0x000fe200078e0207 */
[----:B------:R-:W-:Y:S01]  /*17e0*/  IADD3 R17, -R0, R31, RZ ;  /* 0x0000001f00117210 */ /* 0x000fe20007ffe1ff */
[----:B------:R-:W-:Y:S01]  /*17f0*/  IMAD.WIDE.U32 R6, R6, c[0x0][0x190], R212 ;  /* 0x0000640006067a25 */ /* 0x000fe200078e00d4 */
[----:B------:R-:W-:-:S03]  /*1800*/  SHF.R.S32.HI R37, RZ, 0x5, R37 ;  /* 0x00000005ff257819 */ /* 0x000fc60000011425 */
[----:B------:R-:W-:Y:S01]  /*1810*/  IMAD R3, R33, c[0x0][0x378], RZ ;  /* 0x0000de0021037a24 */ /* 0x000fe200078e02ff */
[----:B------:R-:W-:Y:S01]  /*1820*/  IADD3 R6, P1, R28, R6, RZ ;  /* 0x000000061c067210 */ /* 0x000fe20007f3e0ff */
[----:B------:R-:W-:Y:S02]  /*1830*/  IMAD R0, R37, R32, R17 ;  /* 0x0000002025007224 */ /* 0x000fe400078e0211 */
[C---:B------:R-:W-:Y:S01]  /*1840*/  IMAD.IADD R14, R11.reuse, 0x1, R8 ;  /* 0x000000010b0e7824 */ /* 0x040fe200078e0208 */
[----:B------:R-:W-:Y:S01]  /*1850*/  IADD3 R11, R11, R10, RZ ;  /* 0x0000000a0b0b7210 */ /* 0x000fe20007ffe0ff */
[----:B------:R-:W-:Y:S01]  /*1860*/  IMAD R8, R36, c[0x0][0x37c], R3 ;  /* 0x0000df0024087a24 */ /* 0x000fe200078e0203 */
[----:B------:R-:W-:Y:S01]  /*1870*/  IADD3 R3, P0, R0, R13, RZ ;  /* 0x0000000d00037210 */ /* 0x000fe20007f1e0ff */
[----:B------:R-:W-:Y:S01]  /*1880*/  IMAD.WIDE.U32 R4, R36, c[0x0][0x378], R4 ;  /* 0x0000de0024047a25 */ /* 0x000fe200078e0004 */
[----:B------:R-:W-:Y:S02]  /*1890*/  IADD3.X R7, R24, R7, R12, P1, !PT ;  /* 0x0000000718077210 */ /* 0x000fe40000ffe40c */
[----:B------:R-:W-:Y:S01]  /*18a0*/  LEA.HI.X.SX32 R10, R0, R9, 0x1, P0 ;  /* 0x00000009000a7211 */ /* 0x000fe200000f0eff */
[----:B------:R-:W-:Y:S01]  /*18b0*/  IMAD R13, R33, c[0x0][0x1a8], RZ ;  /* 0x00006a00210d7a24 */ /* 0x000fe200078e02ff */
[----:B------:R-:W-:Y:S01]  /*18c0*/  LEA R203, P0, R3, c[0x0][0x350], 0x2 ;  /* 0x0000d40003cb7a11 */ /* 0x000fe200078010ff */
[----:B------:R-:W-:-:S02]  /*18d0*/  IMAD.IADD R5, R5, 0x1, R8 ;  /* 0x0000000105057824 */ /* 0x000fc400078e0208 */
[----:B------:R-:W-:Y:S02]  /*18e0*/  IMAD R0, R23, c[0x0][0x370], RZ ;  /* 0x0000dc0017007a24 */ /* 0x000fe400078e02ff */
[C---:B------:R-:W-:Y:S02]  /*18f0*/  IMAD R8, R36.reuse, c[0x0][0x1ac], R13 ;  /* 0x00006b0024087a24 */ /* 0x040fe400078e020d */
        /* <DEDUP_REMOVED lines=9> */
[-C--:B------:R-:W-:Y:S01]  /*1990*/  IMAD.WIDE R12, R11, R15.reuse, c[0x0][0x200] ;  /* 0x000080000b0c7625 */ /* 0x080fe200078e020f */
[----:B------:R-:W-:Y:S02]  /*19a0*/  LEA.HI.X R6, R3, c[0x0][0x354], R10, 0x2, P0 ;  /* 0x0000d50003067a11 */ /* 0x000fe400000f140a */
[----:B------:R-:W-:Y:S01]  /*19b0*/  LEA.HI.X R5, R4, c[0x0][0x334], R0, 0x1, P1 ;  /* 0x0000cd0004057a11 */ /* 0x000fe200008f0c00 */
[----:B------:R-:W-:Y:S01]  /*19c0*/  IMAD.WIDE R10, R14, R15, c[0x0][0x3c8] ;  /* 0x0000f2000e0a7625 */ /* 0x000fe200078e020f */
[----:B------:R-:W-:Y:S01]  /*19d0*/  LEA.HI.SX32 R0, R25, 0xffffffff, 0x1a ;  /* 0xffffffff19007811 */ /* 0x000fe200078fd2ff */
[----:B------:R-:W-:Y:S05]  /*19e0*/  @!P3 BRA `(.L_x_830) ;  /* 0x000071600000b947 */ /* 0x000fea0003800000 */
[----:B------:R-:W-:Y:S01]  /*19f0*/  @P4 BAR.SYNC.DEFER_BLOCKING 0x0 ;  /* 0x0000000000004b1d */ /* 0x000fe20000010000 */
[----:B------:R-:W-:Y:S01]  /*1a00*/  IMAD.MOV.U32 R197, RZ, RZ, R0 ;  /* 0x000000ffffc57224 */ /* 0x000fe200078e0000 */
[----:B------:R-:W-:Y:S01]  /*1a10*/  MOV R210, R12 ;  /* 0x0000000c00d27202 */ /* 0x000fe20000000f00 */
[----:B------:R-:W-:Y:S01]  /*1a20*/  IMAD.SHL.U32 R0, R248, 0x2, RZ ;  /* 0x00000002f8007824 */ /* 0x000fe200078e00ff */
[----:B------:R-:W-:Y:S01]  /*1a30*/  MOV R207, R9 ;  /* 0x0000000900cf7202 */ /* 0x000fe20000000f00 */
[C---:B------:R-:W-:Y:S01]  /*1a40*/  IMAD R3, R197.reuse, -0x40, R20 ;  /* 0xffffffc0c5037824 */ /* 0x040fe200078e0214 */
[C---:B------:R-:W-:Y:S01]  /*1a50*/  LEA.HI R4, R197.reuse, R197, RZ, 0x1 ;  /* 0x000000c5c5047211 */ /* 0x040fe200078f08ff */
[----:B------:R-:W-:Y:S01]  /*1a60*/  BSSY B0, `(.L_x_831) ;  /* 0x000002f000007945 */ /* 0x000fe20003800000 */
[----:B------:R-:W-:Y:S01]  /*1a70*/  IMAD.MOV.U32 R211, RZ, RZ, R13 ;  /* 0x000000ffffd37224 */ /* 0x000fe200078e000d */
[----:B------:R-:W-:Y:S01]  /*1a80*/  MOV R205, R7 ;  /* 0x0000000700cd7202 */ /* 0x000fe20000000f00 */
[----:B------:R-:W-:Y:S01]  /*1a90*/  IMAD.MOV.U32 R218, RZ, RZ, R10 ;  /* 0x000000ffffda7224 */ /* 0x000fe200078e000a */
[----:B------:R-:W-:Y:S01]  /*1aa0*/  ISETP.GE.AND P1, PT, R238, R3, PT ;  /* 0x00000003ee00720c */ /* 0x000fe20003f26270 */
[----:B------:R-:W-:Y:S01]  /*1ab0*/  IMAD.MOV.U32 R217, RZ, RZ, R11 ;  /* 0x000000ffffd97224 */ /* 0x000fe200078e000b */
[----:B------:R-:W-:Y:S01]  /*1ac0*/  LOP3.LUT R4, R4, 0xfffffffe, RZ, 0xc0, !PT ;  /* 0xfffffffe04047812 */ /* 0x000fe200078ec0ff */
[----:B------:R-:W-:Y:S01]  /*1ad0*/  IMAD.MOV.U32 R206, RZ, RZ, R8 ;  /* 0x000000ffffce7224 */ /* 0x000fe200078e0008 */
[----:B------:R-:W-:Y:S01]  /*1ae0*/  MOV R202, R6 ;  /* 0x0000000600ca7202 */ /* 0x000fe20000000f00 */
[----:B------:R-:W-:Y:S01]  /*1af0*/  IMAD.MOV.U32 R204, RZ, RZ, R5 ;  /* 0x000000ffffcc7224 */ /* 0x000fe200078e0005 */
[----:B------:R-:W-:-:S02]  /*1b00*/  IADD3 R4, R197, -R4, RZ ;  /* 0x80000004c5047210 */ /* 0x000fc40007ffe0ff */
[----:B------:R-:W-:Y:S02]  /*1b10*/  IADD3 R13, R212, 0x20, RZ ;  /* 0x00000020d40d7810 */ /* 0x000fe40007ffe0ff */
[----:B------:R-:W-:Y:S02]  /*1b20*/  ISETP.NE.AND P0, PT, R4, 0x1, PT ;  /* 0x000000010400780c */ /* 0x000fe40003f05270 */
[----:B------:R-:W-:Y:S01]  /*1b30*/  IADD3 R15, R212, 0x40, RZ ;  /* 0x00000040d40f7810 */ /* 0x000fe20007ffe0ff */
[----:B------:R1:W-:Y:S04]  /*1b40*/  @P1 STS [R0+0x6000], RZ ;  /* 0x006000ff00001388 */ /* 0x0003e80000000800 */
[----:B------:R1:W-:Y:S04]  /*1b50*/  @P1 STS [R0+0x6004], RZ ;  /* 0x006004ff00001388 */ /* 0x0003e80000000800 */
[----:B------:R1:W-:Y:S04]  /*1b60*/  @P1 STS.64 [R0+0x6008], RZ ;  /* 0x006008ff00001388 */ /* 0x0003e80000000a00 */
[----:B------:R1:W-:Y:S04]  /*1b70*/  @P1 STS.128 [R0+0x7000], RZ ;  /* 0x007000ff00001388 */ /* 0x0003e80000000c00 */
[----:B------:R1:W-:Y:S01]  /*1b80*/  @P1 STS.128 [R0+0x8000], RZ ;  /* 0x008000ff00001388 */ /* 0x0003e20000000c00 */
[----:B------:R-:W-:Y:S05]  /*1b90*/  @P1 BRA `(.L_x_832) ;  /* 0x000001b000001947 */ /* 0x000fea0003800000 */
[----:B------:R-:W-:Y:S02]  /*1ba0*/  ISETP.GE.AND P4, PT, R212, c[0x0][0x220], PT ;  /* 0x00008800d4007a0c */ /* 0x000fe40003f86270 */
[----:B------:R-:W-:-:S02]  /*1bb0*/  ISETP.GE.AND P3, PT, R13, c[0x0][0x220], PT ;  /* 0x000088000d007a0c */ /* 0x000fc40003f66270 */
[----:B------:R-:W-:-:S09]  /*1bc0*/  ISETP.GE.AND P2, PT, R15, c[0x0][0x220], PT ;  /* 0x000088000f007a0c */ /* 0x000fd20003f46270 */
[----:B------:R-:W-:Y:S01]  /*1bd0*/  @!P4 IMAD.MOV.U32 R6, RZ, RZ, R205 ;  /* 0x000000ffff06c224 */ /* 0x000fe200078e00cd */
[----:B------:R2:W-:Y:S01]  /*1be0*/  @P4 STS [R0+0x6000], RZ ;  /* 0x006000ff00004388 */ /* 0x0005e20000000800 */
[--C-:B------:R-:W-:Y:S01]  /*1bf0*/  @!P4 IMAD.MOV.U32 R7, RZ, RZ, R204.reuse ;  /* 0x000000ffff07c224 */ /* 0x100fe200078e00cc */
[----:B------:R-:W-:Y:S01]  /*1c00*/  @!P3 MOV R4, R205 ;  /* 0x000000cd0004b202 */ /* 0x000fe20000000f00 */
[----:B------:R-:W-:Y:S01]  /*1c10*/  @!P3 IMAD.MOV.U32 R5, RZ, RZ, R204 ;  /* 0x000000ffff05b224 */ /* 0x000fe200078e00cc */
[----:B------:R2:W-:Y:S04]  /*1c20*/  @P4 STS [R0+0x6004], RZ ;  /* 0x006004ff00004388 */ /* 0x0005e80000000800 */
[----:B------:R2:W-:Y:S04]  /*1c30*/  @P4 STS.64 [R0+0x6008], RZ ;  /* 0x006008ff00004388 */ /* 0x0005e80000000a00 */
        /* <DEDUP_REMOVED lines=11> */
[----:B--2---:R-:W-:Y:S02]  /*1cf0*/  MOV R4, R205 ;  /* 0x000000cd00047202 */ /* 0x004fe40000000f00 */
[----:B------:R-:W-:-:S05]  /*1d00*/  MOV R5, R204 ;  /* 0x000000cc00057202 */ /* 0x000fca0000000f00 */
[----:B------:R-:W-:Y:S01]  /*1d10*/  @!PT LDS RZ, [RZ] ;  /* 0x00000000fffff984 */ /* 0x000fe20000000800 */
[----:B------:R-:W-:Y:S01]  /*1d20*/  @!PT LDS RZ, [RZ] ;  /* 0x00000000fffff984 */ /* 0x000fe20000000800 */
[----:B------:R-:W-:Y:S01]  /*1d30*/  @!PT LDS RZ, [RZ] ;  /* 0x00000000fffff984 */ /* 0x000fe20000000800 */
[----:B------:R2:W-:Y:S02]  /*1d40*/  LDGSTS.E.BYPASS.LTC128B.128 [R0+0x8000], [R4.64+0x80] ;  /* 0x0800008004007fae */ /* 0x0005e4000b901d46 */
.L_x_832:
[----:B------:R-:W-:Y:S05]  /*1d50*/  BSYNC B0 ;  /* 0x0000000000007941 */ /* 0x000fea0003800000 */
.L_x_831:
[----:B--2---:R-:W-:Y:S01]  /*1d60*/  IADD3 R4, R248, 0x1800, RZ ;  /* 0x00001800f8047810 */ /* 0x004fe20007ffe0ff */
[----:B------:R-:W-:Y:S03]  /*1d70*/  BSSY B0, `(.L_x_833) ;  /* 0x0000033000007945 */ /* 0x000fe60003800000 */
        /* <DEDUP_REMOVED lines=16> */
.L_x_834:
[----:B------:R-:W-:Y:S02]  /*1e80*/  ISETP.GE.AND P3, PT, R212, c[0x0][0x220], PT ;  /* 0x00008800d4007a0c */ /* 0x000fe40003f66270 */
[----:B------:R-:W-:-:S02]  /*1e90*/  ISETP.GE.AND P2, PT, R13, c[0x0][0x220], PT ;  /* 0x000088000d007a0c */ /* 0x000fc40003f46270 */
[----:B------:R-:W-:-:S09]  /*1ea0*/  ISETP.GE.AND P1, PT, R15, c[0x0][0x220], PT ;  /* 0x000088000f007a0c */ /* 0x000fd20003f26270 */
[----:B------:R-:W-:Y:S01]  /*1eb0*/  @!P3 IMAD.MOV.U32 R6, RZ, RZ, R207 ;  /* 0x000000ffff06b224 */ /* 0x000fe200078e00cf */
[----:B------:R2:W-:Y:S01]  /*1ec0*/  @P3 STS [R193], RZ ;  /* 0x000000ffc1003388 */ /* 0x0005e20000000800 */
[--C-:B------:R-:W-:Y:S01]  /*1ed0*/  @!P3 IMAD.MOV.U32 R7, RZ, RZ, R206.reuse ;  /* 0x000000ffff07b224 */ /* 0x100fe200078e00ce */
[----:B------:R-:W-:Y:S01]  /*1ee0*/  @!P2 MOV R4, R207 ;  /* 0x000000cf0004a202 */ /* 0x000fe20000000f00 */
[----:B------:R-:W-:Y:S01]  /*1ef0*/  @!P2 IMAD.MOV.U32 R5, RZ, RZ, R206 ;  /* 0x000000ffff05a224 */ /* 0x000fe200078e00ce */
[----:B------:R2:W-:Y:S04]  /*1f00*/  @P3 STS [R193+0x4], RZ ;  /* 0x000004ffc1003388 */ /* 0x0005e80000000800 */
        /* <DEDUP_REMOVED lines=19> */
[----:B--2---:R-:W-:Y:S02]  /*2040*/  MOV R4, R207 ;  /* 0x000000cf00047202 */ /* 0x004fe40000000f00 */
[----:B------:R-:W-:-:S05]  /*2050*/  MOV R5, R206 ;  /* 0x000000ce00057202 */ /* 0x000fca0000000f00 */
[----:B------:R-:W-:Y:S01]  /*2060*/  @!PT LDS RZ, [RZ] ;  /* 0x00000000fffff984 */ /* 0x000fe20000000800 */
[----:B------:R-:W-:Y:S01]  /*2070*/  @!PT LDS RZ, [RZ] ;  /* 0x00000000fffff984 */ /* 0x000fe20000000800 */
[----:B------:R-:W-:Y:S01]  /*2080*/  @!PT LDS RZ, [RZ] ;  /* 0x00000000fffff984 */ /* 0x000fe20000000800 */
[----:B------:R2:W-:Y:S02]  /*2090*/  LDGSTS.E.BYPASS.LTC128B.128 [R193+0x2000], [R4.64+0x80] ;  /* 0x0200008004c17fae */ /* 0x0005e4000b901d46 */
.L_x_835:
[----:B------:R-:W-:Y:S05]  /*20a0*/  BSYNC B0 ;  /* 0x0000000000007941 */ /* 0x000fea0003800000 */
.L_x_833:
[----:B------:R-:W-:Y:S01]  /*20b0*/  IMAD R14, R237, -0x80, R196 ;  /* 0xffffff80ed0e7824 */ /* 0x000fe200078e02c4 */
[C---:B--2---:R-:W-:Y:S01]  /*20c0*/  IADD3 R6, R220.reuse, 0x28, RZ ;  /* 0x00000028dc067810 */ /* 0x044fe20007ffe0ff */
[----:B------:R-:W-:Y:S01]  /*20d0*/  IMAD.MOV.U32 R216, RZ, RZ, 0x7f800000 ;  /* 0x7f800000ffd87424 */ /* 0x000fe200078e00ff */
[C---:B------:R-:W-:Y:S01]  /*20e0*/  IADD3 R5, R220.reuse, 0x8, RZ ;  /* 0x00000008dc057810 */ /* 0x040fe20007ffe0ff */
[----:B------:R-:W-:Y:S01]  /*20f0*/  IMAD.MOV.U32 R214, RZ, RZ, 0x7f800000 ;  /* 0x7f800000ffd67424 */ /* 0x000fe200078e00ff */
[----:B------:R-:W-:Y:S02]  /*2100*/  IADD3 R4, R220, 0x20, RZ ;  /* 0x00000020dc047810 */ /* 0x000fe40007ffe0ff */
[----:B------:R-:W-:Y:S02]  /*2110*/  ISETP.GE.AND P6, PT, R238, R14, PT ;  /* 0x0000000eee00720c */ /* 0x000fe40003fc6270 */
[-C--:B------:R-:W-:Y:S02]  /*2120*/  ISETP.GE.AND P1, PT, R6, R3.reuse, PT ;  /* 0x000000030600720c */ /* 0x080fe40003f26270 */
[----:B------:R-:W-:-:S02]  /*2130*/  ISETP.GE.AND P4, PT, R220, R3, PT ;  /* 0x00000003dc00720c */ /* 0x000fc40003f86270 */
[-C--:B------:R-:W-:Y:S02]  /*2140*/  ISETP.GE.AND P3, PT, R5, R3.reuse, PT ;  /* 0x000000030500720c */ /* 0x080fe40003f66270 */
[----:B------:R-:W-:Y:S01]  /*2150*/  ISETP.GE.AND P2, PT, R4, R3, PT ;  /* 0x000000030400720c */ /* 0x000fe20003f46270 */
[--C-:B------:R-:W-:Y:S01]  /*2160*/  IMAD.WIDE R4, R220, 0x4, R210.reuse ;  /* 0x00000004dc047825 */ /* 0x100fe200078e02d2 */
[----:B------:R-:W-:Y:S02]  /*2170*/  MOV R215, 0x7f800000 ;  /* 0x7f80000000d77802 */ /* 0x000fe40000000f00 */
[----:B------:R-:W-:Y:S01]  /*2180*/  MOV R209, 0x7f800000 ;  /* 0x7f80000000d17802 */ /* 0x000fe20000000f00 */
[----:B------:R2:W-:Y:S01]  /*2190*/  @P6 STS [R0+0x9000], RZ ;  /* 0x009000ff00006388 */ /* 0x0005e20000000800 */
[----:B------:R-:W-:Y:S02]  /*21a0*/  IMAD R3, R19, c[0x0][0x198], RZ ;  /* 0x0000660013037a24 */ /* 0x000fe400078e02ff */
[----:B------:R-:W-:Y:S01]  /*21b0*/  @!P1 IMAD.WIDE R6, R6, 0x4, R210 ;  /* 0x0000000406069825 */ /* 0x000fe200078e02d2 */
[----:B------:R2:W-:Y:S04]  /*21c0*/  @P6 STS [R0+0x9004], RZ ;  /* 0x009004ff00006388 */ /* 0x0005e80000000800 */
[----:B------:R2:W-:Y:S04]  /*21d0*/  @P6 STS.64 [R0+0x9008], RZ ;  /* 0x009008ff00006388 */ /* 0x0005e80000000a00 */
[----:B------:R2:W-:Y:S04]  /*21e0*/  @P6 STS.128 [R0+0xb000], RZ ;  /* 0x00b000ff00006388 */ /* 0x0005e80000000c00 */
[----:B------:R2:W-:Y:S04]  /*21f0*/  @P6 STS.128 [R0+0xd000], RZ ;  /* 0x00d000ff00006388 */ /* 0x0005e80000000c00 */
[----:B------:R3:W5:Y:S04]  /*2200*/  @!P4 LDG.E R215, [R4.64] ;  /* 0x0000000604d7c981 */ /* 0x000768000c1e1900 */
[----:B------:R3:W5:Y:S04]  /*2210*/  @!P3 LDG.E R216, [R4.64+0x20] ;  /* 0x0000200604d8b981 */ /* 0x000768000c1e1900 */
[----:B------:R3:W5:Y:S01]  /*2220*/  @!P2 LDG.E R209, [R4.64+0x80] ;  /* 0x0000800604d1a981 */ /* 0x000762000c1e1900 */
[----:B------:R-:W-:-:S03]  /*2230*/  IMAD R3, R21, c[0x0][0x19c], R3 ;  /* 0x0000670015037a24 */ /* 0x000fc600078e0203 */
[----:B------:R4:W5:Y:S01]  /*2240*/  @!P1 LDG.E R214, [R6.64] ;  /* 0x0000000606d69981 */ /* 0x000962000c1e1900 */
[----:B------:R-:W-:Y:S01]  /*2250*/  BSSY B0, `(.L_x_836) ;  /* 0x000002a000007945 */ /* 0x000fe20003800000 */
[----:B---3--:R-:W-:-:S05]  /*2260*/  IMAD.WIDE.U32 R4, R21, c[0x0][0x198], R212 ;  /* 0x0000660015047a25 */ /* 0x008fca00078e00d4 */
[----:B----4-:R-:W-:-:S04]  /*2270*/  IADD3 R6, P1, R26, R4, RZ ;  /* 0x000000041a067210 */ /* 0x010fc80007f3e0ff */
[----:B------:R-:W-:Y:S01]  /*2280*/  IADD3.X R7, R27, R5, R3, P1, !PT ;  /* 0x000000051b077210 */ /* 0x000fe20000ffe403 */
[----:B------:R-:W-:-:S04]  /*2290*/  IMAD R3, R22, c[0x0][0x1b0], RZ ;  /* 0x00006c0016037a24 */ /* 0x000fc800078e02ff */
[C---:B------:R-:W-:Y:S02]  /*22a0*/  IMAD R3, R16.reuse, c[0x0][0x1b4], R3 ;  /* 0x00006d0010037a24 */ /* 0x040fe400078e0203 */
[----:B------:R-:W-:-:S04]  /*22b0*/  IMAD.WIDE.U32 R6, R16, c[0x0][0x1b0], R6 ;  /* 0x00006c0010067a25 */ /* 0x000fc800078e0006 */
[----:B------:R-:W-:Y:S01]  /*22c0*/  IMAD.IADD R12, R7, 0x1, R3 ;  /* 0x00000001070c7824 */ /* 0x000fe200078e0203 */
[----:B------:R-:W-:Y:S05]  /*22d0*/  @P6 BRA `(.L_x_837) ;  /* 0x0000021000006947 */ /* 0x000fea0003800000 */
[----:B--2---:R-:W-:Y:S01]  /*22e0*/  ISETP.GE.AND P4, PT, R212, c[0x0][0x220], PT ;  /* 0x00008800d4007a0c */ /* 0x004fe20003f86270 */
[----:B------:R-:W-:Y:S01]  /*22f0*/  IMAD R3, R23, c[0x0][0x198], RZ ;  /* 0x0000660017037a24 */ /* 0x000fe200078e02ff */
[----:B------:R-:W-:Y:S01]  /*2300*/  ISETP.GE.AND P3, PT, R13, c[0x0][0x220], PT ;  /* 0x000088000d007a0c */ /* 0x000fe20003f66270 */
[----:B------:R-:W-:Y:S01]  /*2310*/  IMAD.MOV.U32 R4, RZ, RZ, R6 ;  /* 0x000000ffff047224 */ /* 0x000fe200078e0006 */
[----:B------:R-:W-:Y:S01]  /*2320*/  ISETP.GE.AND P1, PT, R15, c[0x0][0x220], PT ;  /* 0x000088000f007a0c */ /* 0x000fe20003f26270 */
[----:B------:R-:W-:Y:S02]  /*2330*/  IMAD.MOV.U32 R5, RZ, RZ, R12 ;  /* 0x000000ffff057224 */ /* 0x000fe400078e000c */
[C---:B------:R-:W-:Y:S02]  /*2340*/  IMAD R3, R238.reuse, c[0x0][0x19c], R3 ;  /* 0x00006700ee037a24 */ /* 0x040fe400078e0203 */
[----:B------:R-:W-:-:S04]  /*2350*/  IMAD.WIDE.U32 R4, R238, c[0x0][0x198], R4 ;  /* 0x00006600ee047a25 */ /* 0x000fc800078e0004 */
[----:B------:R-:W-:Y:S01]  /*2360*/  IMAD.IADD R3, R5, 0x1, R3 ;  /* 0x0000000105037824 */ /* 0x000fe200078e0203 */
[C---:B------:R-:W-:Y:S01]  /*2370*/  @!P4 LEA R10, P5, R4.reuse, c[0x0][0x168], 0x1 ;  /* 0x00005a00040aca11 */ /* 0x040fe200078a08ff */
[----:B------:R2:W-:Y:S01]  /*2380*/  @P4 STS [R0+0x9000], RZ ;  /* 0x009000ff00004388 */ /* 0x0005e20000000800 */
[C---:B------:R-:W-:Y:S02]  /*2390*/  @!P3 LEA R8, P2, R4.reuse, c[0x0][0x168], 0x1 ;  /* 0x00005a000408ba11 */ /* 0x040fe400078408ff */
[C-C-:B------:R-:W-:Y:S01]  /*23a0*/  @!P4 LEA.HI.X R11, R4.reuse, c[0x0][0x16c], R3.reuse, 0x1, P5 ;  /* 0x00005b00040bca11 */ /* 0x140fe200028f0c03 */
[----:B------:R2:W-:Y:S01]  /*23b0*/  @P4 STS [R0+0x9004], RZ ;  /* 0x009004ff00004388 */ /* 0x0005e20000000800 */
[----:B------:R-:W-:-:S03]  /*23c0*/  @!P3 LEA.HI.X R9, R4, c[0x0][0x16c], R3, 0x1, P2 ;  /* 0x00005b000409ba11 */ /* 0x000fc600010f0c03 */
        /* <DEDUP_REMOVED lines=12> */
[----:B--2---:R-:W-:-:S04]  /*2490*/  LEA R8, P1, R4, c[0x0][0x168], 0x1 ;  /* 0x00005a0004087a11 */ /* 0x004fc800078208ff */
[----:B------:R-:W-:-:S05]  /*24a0*/  LEA.HI.X R9, R4, c[0x0][0x16c], R3, 0x1, P1 ;  /* 0x00005b0004097a11 */ /* 0x000fca00008f0c03 */
[----:B------:R-:W-:Y:S01]  /*24b0*/  @!PT LDS RZ, [RZ] ;  /* 0x00000000fffff984 */ /* 0x000fe20000000800 */
[----:B------:R-:W-:Y:S01]  /*24c0*/  @!PT LDS RZ, [RZ] ;  /* 0x00000000fffff984 */ /* 0x000fe20000000800 */
[----:B------:R-:W-:Y:S01]  /*24d0*/  @!PT LDS RZ, [RZ] ;  /* 0x00000000fffff984 */ /* 0x000fe20000000800 */
[----:B------:R2:W-:Y:S04]  /*24e0*/  LDGSTS.E.BYPASS.LTC128B.128 [R0+0xd000], [R8.64+0x80] ;  /* 0x0d00008008007fae */ /* 0x0005e8000b901d46 */
.L_x_837:
[----:B--2---:R-:W-:Y:S05]  /*24f0*/  BSYNC B0 ;  /* 0x0000000000007941 */ /* 0x004fea0003800000 */
.L_x_836:
[----:B------:R-:W-:Y:S01]  /*2500*/  IADD3 R3, R238, 0x40, RZ ;  /* 0x00000040ee037810 */ /* 0x000fe20007ffe0ff */
[----:B------:R-:W-:Y:S03]  /*2510*/  BSSY B0, `(.L_x_838) ;  /* 0x0000026000007945 */ /* 0x000fe60003800000 */
[----:B------:R-:W-:-:S13]  /*2520*/  ISETP.GE.AND P5, PT, R3, R14, PT ;  /* 0x0000000e0300720c */ /* 0x000fda0003fa6270 */
[----:B------:R2:W-:Y:S04]  /*2530*/  @P5 STS.128 [R0+0xa000], RZ ;  /* 0x00a000ff00005388 */ /* 0x0005e80000000c00 */
[----:B------:R2:W-:Y:S04]  /*2540*/  @P5 STS.128 [R0+0xc000], RZ ;  /* 0x00c000ff00005388 */ /* 0x0005e80000000c00 */
[----:B------:R2:W-:Y:S01]  /*2550*/  @P5 STS.128 [R0+0xe000], RZ ;  /* 0x00e000ff00005388 */ /* 0x0005e20000000c00 */
[----:B------:R-:W-:Y:S05]  /*2560*/  @P5 BRA `(.L_x_839) ;  /* 0x0000020000005947 */ /* 0x000fea0003800000 */
[----:B------:R-:W-:Y:S01]  /*2570*/  IADD3 R3, P1, R238, 0x40, RZ ;  /* 0x00000040ee037810 */ /* 0x000fe20007f3e0ff */
[----:B------:R-:W-:Y:S01]  /*2580*/  IMAD.MOV.U32 R7, RZ, RZ, R12 ;  /* 0x000000ffff077224 */ /* 0x000fe200078e000c */
[----:B------:R-:W-:-:S02]  /*2590*/  ISETP.GE.AND P4, PT, R212, c[0x0][0x220], PT ;  /* 0x00008800d4007a0c */ /* 0x000fc40003f86270 */
[----:B------:R-:W-:Y:S01]  /*25a0*/  ISETP.GE.AND P3, PT, R13, c[0x0][0x220], PT ;  /* 0x000088000d007a0c */ /* 0x000fe20003f66270 */
[----:B------:R-:W-:Y:S01]  /*25b0*/  IMAD.X R4, RZ, RZ, R23, P1 ;  /* 0x000000ffff047224 */ /* 0x000fe200008e0617 */
[----:B------:R-:W-:Y:S01]  /*25c0*/  ISETP.GE.AND P1, PT, R15, c[0x0][0x220], PT ;  /* 0x000088000f007a0c */ /* 0x000fe20003f26270 */
[----:B------:R-:W-:-:S04]  /*25d0*/  IMAD.WIDE.U32 R8, R3, c[0x0][0x198], R6 ;  /* 0x0000660003087a25 */ /* 0x000fc800078e0006 */
[----:B------:R-:W-:-:S04]  /*25e0*/  IMAD R4, R4, c[0x0][0x198], RZ ;  /* 0x0000660004047a24 */ /* 0x000fc800078e02ff */
[----:B------:R-:W-:Y:S01]  /*25f0*/  IMAD R3, R3, c[0x0][0x19c], R4 ;  /* 0x0000670003037a24 */ /* 0x000fe200078e0204 */
[----:B------:R-:W-:Y:S01]  /*2600*/  @!P4 LEA R6, P2, R8, c[0x0][0x168], 0x1 ;  /* 0x00005a000806ca11 */ /* 0x000fe200078408ff */
[----:B------:R3:W-:Y:S02]  /*2610*/  @P4 STS.128 [R0+0xa000], RZ ;  /* 0x00a000ff00004388 */ /* 0x0007e40000000c00 */
[----:B------:R-:W-:-:S05]  /*2620*/  IMAD.IADD R3, R9, 0x1, R3 ;  /* 0x0000000109037824 */ /* 0x000fca00078e0203 */
[C---:B------:R-:W-:Y:S02]  /*2630*/  @!P4 LEA.HI.X R7, R8.reuse, c[0x0][0x16c], R3, 0x1, P2 ;  /* 0x00005b000807ca11 */ /* 0x040fe400010f0c03 */
[----:B------:R-:W-:-:S03]  /*2640*/  @!P3 LEA R4, P2, R8, c[0x0][0x168], 0x1 ;  /* 0x00005a000804ba11 */ /* 0x000fc600078408ff */
[----:B------:R-:W-:Y:S01]  /*2650*/  @!PT LDS RZ, [RZ] ;  /* 0x00000000fffff984 */ /* 0x000fe20000000800 */
[----:B------:R-:W-:Y:S01]  /*2660*/  @!PT LDS RZ, [RZ] ;  /* 0x00000000fffff984 */ /* 0x000fe20000000800 */
[----:B------:R-:W-:Y:S01]  /*2670*/  @!PT LDS RZ, [RZ] ;  /* 0x00000000fffff984 */ /* 0x000fe20000000800 */
[----:B------:R3:W-:Y:S01]  /*2680*/  @!P4 LDGSTS.E.BYPASS.LTC128B.128 [R0+0xa000], [R6.64] ;  /* 0x0a0000000600cfae */ /* 0x0007e2000b901d46 */
[----:B------:R-:W-:-:S03]  /*2690*/  @!P3 LEA.HI.X R5, R8, c[0x0][0x16c], R3, 0x1, P2 ;  /* 0x00005b000805ba11 */ /* 0x000fc600010f0c03 */
[----:B------:R3:W-:Y:S04]  /*26a0*/  @P3 STS.128 [R0+0xc000], RZ ;  /* 0x00c000ff00003388 */ /* 0x0007e80000000c00 */
[----:B------:R-:W-:Y:S01]  /*26b0*/  @!PT LDS RZ, [RZ] ;  /* 0x00000000fffff984 */ /* 0x000fe20000000800 */
[----:B------:R-:W-:Y:S01]  /*26c0*/  @!PT LDS RZ, [RZ] ;  /* 0x00000000fffff984 */ /* 0x000fe20000000800 */
[----:B------:R-:W-:Y:S01]  /*26d0*/  @!PT LDS RZ, [RZ] ;  /* 0x00000000fffff984 */ /* 0x000fe20000000800 */
[----:B------:R3:W-:Y:S04]  /*26e0*/  @!P3 LDGSTS.E.BYPASS.LTC128B.128 [R0+0xc000], [R4.64+0x40] ;  /* 0x0c0000400400bfae */ /* 0x0007e8000b901d46 */
[----:B------:R3:W-:Y:S01]  /*26f0*/  @P1 STS.128 [R0+0xe000], RZ ;  /* 0x00e000ff00001388 */ /* 0x0007e20000000c00 */
[----:B------:R-:W-:Y:S05]  /*2700*/  @P1 BRA `(.L_x_839) ;  /* 0x0000006000001947 */ /* 0x000fea0003800000 */
[----:B---3--:R-:W-:-:S04]  /*2710*/  LEA R4, P1, R8, c[0x0][0x168], 0x1 ;  /* 0x00005a0008047a11 */ /* 0x008fc800078208ff */
[----:B------:R-:W-:-:S05]  /*2720*/  LEA.HI.X R5, R8, c[0x0][0x16c], R3, 0x1, P1 ;  /* 0x00005b0008057a11 */ /* 0x000fca00008f0c03 */
[----:B------:R-:W-:Y:S01]  /*2730*/  @!PT LDS RZ, [RZ] ;  /* 0x00000000fffff984 */ /* 0x000fe20000000800 */
[----:B------:R-:W-:Y:S01]  /*2740*/  @!PT LDS RZ, [RZ] ;  /* 0x00000000fffff984 */ /* 0x000fe20000000800 */
[----:B------:R-:W-:Y:S01]  /*2750*/  @!PT LDS RZ, [RZ] ;  /* 0x00000000fffff984 */ /* 0x000fe20000000800 */
[----:B------:R3:W-:Y:S04]  /*2760*/  LDGSTS.E.BYPASS.LTC128B.128 [R0+0xe000], [R4.64+0x80] ;  /* 0x0e00008004007fae */ /* 0x0007e8000b901d46 */
.L_x_839:
[----:B------:R-:W-:Y:S05]  /*2770*/  BSYNC B0 ;  /* 0x0000000000007941 */ /* 0x000fea0003800000 */
.L_x_838:
[----:B------:R4:W-:Y:S01]  /*2780*/  @P6 STS [R0+0xf000], RZ ;  /* 0x00f000ff00006388 */ /* 0x0009e20000000800 */
[----:B---3--:R-:W-:Y:S01]  /*2790*/  IMAD.WIDE.U32 R4, R21, c[0x0][0x1a0], R212 ;  /* 0x0000680015047a25 */ /* 0x008fe200078e00d4 */
[----:B------:R-:W-:Y:S02]  /*27a0*/  BSSY B0, `(.L_x_840) ;  /* 0x000002f000007945 */ /* 0x000fe40003800000 */
[----:B------:R4:W-:Y:S01]  /*27b0*/  @P6 STS [R0+0xf004], RZ ;  /* 0x00f004ff00006388 */ /* 0x0009e20000000800 */
[----:B------:R-:W-:Y:S01]  /*27c0*/  IMAD R3, R19, c[0x0][0x1a0], RZ ;  /* 0x0000680013037a24 */ /* 0x000fe200078e02ff */
[----:B------:R-:W-:Y:S02]  /*27d0*/  IADD3 R6, P1, R29, R4, RZ ;  /* 0x000000041d067210 */ /* 0x000fe40007f3e0ff */
[----:B------:R4:W-:Y:S01]  /*27e0*/  @P6 STS.64 [R0+0xf008], RZ ;  /* 0x00f008ff00006388 */ /* 0x0009e20000000a00 */
[----:B------:R-:W-:-:S03]  /*27f0*/  IMAD R3, R21, c[0x0][0x1a4], R3 ;  /* 0x0000690015037a24 */ /* 0x000fc600078e0203 */
[----:B------:R4:W-:Y:S02]  /*2800*/  @P6 STS.128 [R0+0x11000], RZ ;  /* 0x011000ff00006388 */ /* 0x0009e40000000c00 */
[----:B------:R-:W-:Y:S01]  /*2810*/  IADD3.X R7, R30, R5, R3, P1, !PT ;  /* 0x000000051e077210 */ /* 0x000fe20000ffe403 */
[----:B------:R-:W-:Y:S01]  /*2820*/  IMAD R3, R22, c[0x0][0x1b8], RZ ;  /* 0x00006e0016037a24 */ /* 0x000fe200078e02ff */
[----:B------:R4:W-:Y:S03]  /*2830*/  @P6 STS.128 [R0+0x13000], RZ ;  /* 0x013000ff00006388 */ /* 0x0009e60000000c00 */
[C---:B------:R-:W-:Y:S02]  /*2840*/  IMAD R3, R16.reuse, c[0x0][0x1bc], R3 ;  /* 0x00006f0010037a24 */ /* 0x040fe400078e0203 */
[----:B------:R-:W-:-:S05]  /*2850*/  IMAD.WIDE.U32 R6, R16, c[0x0][0x1b8], R6 ;  /* 0x00006e0010067a25 */ /* 0x000fca00078e0006 */
[----:B------:R-:W-:Y:S01]  /*2860*/  IADD3 R12, R7, R3, RZ ;  /* 0x00000003070c7210 */ /* 0x000fe20007ffe0ff */
[----:B------:R-:W-:Y:S05]  /*2870*/  @P6 BRA `(.L_x_841) ;  /* 0x0000021000006947 */ /* 0x000fea0003800000 */
[----:B------:R-:W-:Y:S01]  /*2880*/  ISETP.GE.AND P4, PT, R212, c[0x0][0x220], PT ;  /* 0x00008800d4007a0c */ /* 0x000fe20003f86270 */
        /* <DEDUP_REMOVED lines=32> */
.L_x_841:
[----:B------:R-:W-:Y:S05]  /*2a90*/  BSYNC B0 ;  /* 0x0000000000007941 */ /* 0x000fea0003800000 */
.L_x_840:
[----:B------:R1:W-:Y:S01]  /*2aa0*/  @P5 STS.128 [R0+0x10000], RZ ;  /* 0x010000ff00005388 */ /* 0x0003e20000000c00 */
[----:B------:R-:W-:Y:S03]  /*2ab0*/  BSSY B0, `(.L_x_842) ;  /* 0x0000023000007945 */ /* 0x000fe60003800000 */
        /* <DEDUP_REMOVED lines=9> */
[----:B---3--:R-:W-:-:S04]  /*2b50*/  IMAD.WIDE.U32 R10, R3, c[0x0][0x1a0], R6 ;  /* 0x00006800030a7a25 */ /* 0x008fc800078e0006 */
[----:B------:R-:W-:-:S04]  /*2b60*/  IMAD R4, R4, c[0x0][0x1a0], RZ ;  /* 0x0000680004047a24 */ /* 0x000fc800078e02ff */
[----:B------:R-:W-:Y:S01]  /*2b70*/  IMAD R3, R3, c[0x0][0x1a4], R4 ;  /* 0x0000690003037a24 */ /* 0x000fe200078e0204 */
[C---:B------:R-:W-:Y:S01]  /*2b80*/  @!P5 LEA R8, P6, R10.reuse, c[0x0][0x170], 0x1 ;  /* 0x00005c000a08da11 */ /* 0x040fe200078c08ff */
[----:B------:R3:W-:Y:S01]  /*2b90*/  @P5 STS.128 [R0+0x10000], RZ ;  /* 0x010000ff00005388 */ /* 0x0007e20000000c00 */
[C---:B------:R-:W-:Y:S01]  /*2ba0*/  @!P4 LEA R6, P3, R10.reuse, c[0x0][0x170], 0x1 ;  /* 0x00005c000a06ca11 */ /* 0x040fe200078608ff */
[----:B------:R-:W-:Y:S01]  /*2bb0*/  IMAD.IADD R3, R11, 0x1, R3 ;  /* 0x000000010b037824 */ /* 0x000fe200078e0203 */
[----:B------:R-:W-:-:S04]  /*2bc0*/  @!P2 LEA R4, P1, R10, c[0x0][0x170], 0x1 ;  /* 0x00005c000a04aa11 */ /* 0x000fc800078208ff */
[C-C-:B------:R-:W-:Y:S02]  /*2bd0*/  @!P5 LEA.HI.X R9, R10.reuse, c[0x0][0x174], R3.reuse, 0x1, P6 ;  /* 0x00005d000a09da11 */ /* 0x140fe400030f0c03 */
[C-C-:B------:R-:W-:Y:S02]  /*2be0*/  @!P4 LEA.HI.X R7, R10.reuse, c[0x0][0x174], R3.reuse, 0x1, P3 ;  /* 0x00005d000a07ca11 */ /* 0x140fe400018f0c03 */
[----:B------:R-:W-:Y:S01]  /*2bf0*/  @!P2 LEA.HI.X R5, R10, c[0x0][0x174], R3, 0x1, P1 ;  /* 0x00005d000a05aa11 */ /* 0x000fe200008f0c03 */
        /* <DEDUP_REMOVED lines=14> */
.L_x_843:
[----:B------:R-:W-:Y:S05]  /*2ce0*/  BSYNC B0 ;  /* 0x0000000000007941 */ /* 0x000fea0003800000 */
.L_x_842:
[----:B------:R-:W-:Y:S01]  /*2cf0*/  IMAD.MOV.U32 R222, RZ, RZ, c[0x0][0x308] ;  /* 0x0000c200ffde7624 */ /* 0x000fe200078e00ff */
[----:B------:R-:W0:Y:S01]  /*2d00*/  LDGDEPBAR ;  /* 0x00000000000079af */ /* 0x000e220000000000 */
[----:B------:R-:W-:-:S05]  /*2d10*/  IMAD.MOV.U32 R223, RZ, RZ, c[0x0][0x30c] ;  /* 0x0000c300ffdf7624 */ /* 0x000fca00078e00ff */
[----:B--23--:R3:W2:Y:S04]  /*2d20*/  LDG.E.64 R4, [R222.64+0x8] ;  /* 0x00000806de047981 */ /* 0x00c6a8000c1e1b00 */
[----:B---3--:R-:W3:Y:S01]  /*2d30*/  LDG.E.64 R222, [R222.64] ;  /* 0x00000006dede7981 */ /* 0x008ee2000c1e1b00 */
[----:B-1--4-:R-:W-:Y:S01]  /*2d40*/  IMAD R0, R35, c[0x0][0x1c0], R36 ;  /* 0x0000700023007a24 */ /* 0x012fe200078e0224 */
[----:B------:R-:W-:Y:S01]  /*2d50*/  IADD3 R3, R21, 0x80, RZ ;  /* 0x0000008015037810 */ /* 0x000fe20007ffe0ff */
[----:B------:R-:W-:Y:S01]  /*2d60*/  IMAD.SHL.U32 R245, R249, 0x20, RZ ;  /* 0x00000020f9f57824 */ /* 0x000fe200078e00ff */
[----:B------:R-:W-:Y:S01]  /*2d70*/  SHF.R.S32.HI R6, RZ, 0x1f, R17 ;  /* 0x0000001fff067819 */ /* 0x000fe20000011411 */
[----:B------:R-:W-:Y:S01]  /*2d80*/  IMAD.SHL.U32 R0, R0, 0x20, RZ ;  /* 0x0000002000007824 */ /* 0x000fe200078e00ff */
[----:B------:R-:W-:Y:S01]  /*2d90*/  ISETP.GE.AND P5, PT, R3, R196, PT ;  /* 0x000000c40300720c */ /* 0x000fe20003fa6270 */
[----:B------:R-:W-:Y:S01]  /*2da0*/  IMAD.MOV.U32 R208, RZ, RZ, R193 ;  /* 0x000000ffffd07224 */ /* 0x000fe200078e00c1 */
        /* <DEDUP_REMOVED lines=51> */
[----:B------:R-:W-:-:S02]  /*30e0*/  IADD3 R221, R212, 0x20, RZ ;  /* 0x00000020d4dd7810 */ /* 0x000fc40007ffe0ff */
[----:B--2---:R-:W-:Y:S02]  /*30f0*/  IADD3 R17, P2, P1, R0, R4, R17 ;  /* 0x0000000400117210 */ /* 0x004fe4000795e011 */
[----:B------:R-:W-:-:S03]  /*3100*/  SHF.R.S32.HI R0, RZ, 0x1f, R0 ;  /* 0x0000001fff007819 */ /* 0x000fc60000011400 */
[----:B------:R-:W-:Y:S01]  /*3110*/  IMAD.WIDE.U32 R240, R17, -0x2daee0ad, RZ ;  /* 0xd2511f5311f07825 */ /* 0x000fe200078e00ff */
[----:B------:R-:W-:Y:S02]  /*3120*/  IADD3.X R6, R0, R5, R6, P2, P1 ;  /* 0x0000000500067210 */ /* 0x000fe400017e2406 */
[----:B------:R-:W-:-:S04]  /*3130*/  IADD3 R0, R181, 0x1800, RZ ;  /* 0x00001800b5007810 */ /* 0x000fc80007ffe0ff */
[----:B------:R-:W-:-:S05]  /*3140*/  SEL R0, R0, R181, !P0 ;  /* 0x000000b500007207 */ /* 0x000fca0004000000 */
[----:B------:R-:W-:Y:S02]  /*3150*/  IMAD.SHL.U32 R3, R0, 0x2, RZ ;  /* 0x0000000200037824 */ /* 0x000fe400078e00ff */
[----:B------:R-:W1:Y:S01]  /*3160*/  @P5 S2R R0, SR_TID.X ;  /* 0x0000000000005919 */ /* 0x000e620000002100 */
[C---:B---3--:R-:W-:Y:S02]  /*3170*/  IADD3 R4, R223.reuse, 0x76cf5d0a, RZ ;  /* 0x76cf5d0adf047810 */ /* 0x048fe40007ffe0ff */
[C---:B------:R-:W-:Y:S02]  /*3180*/  IADD3 R4, R223.reuse, -0x126145ec, RZ ;  /* 0xed9eba14df047810 */ /* 0x040fe40007ffe0ff */
[C---:B------:R-:W-:Y:S02]  /*3190*/  IADD3 R5, R223.reuse, 0x32370b8f, RZ ;  /* 0x32370b8fdf057810 */ /* 0x040fe40007ffe0ff */
[C---:B------:R-:W-:Y:S02]  /*31a0*/  IADD3 R5, R223.reuse, -0x56f99767, RZ ;  /* 0xa9066899df057810 */ /* 0x040fe40007ffe0ff */
[----:B------:R-:W-:-:S02]  /*31b0*/  IADD3 R231, R223, -0x4498517b, RZ ;  /* 0xbb67ae85dfe77810 */ /* 0x000fc40007ffe0ff */
[----:B------:R-:W-:Y:S02]  /*31c0*/  LOP3.LUT R236, R6, R222, RZ, 0x3c, !PT ;  /* 0x000000de06ec7212 */ /* 0x000fe400078e3cff */
[C---:B------:R-:W-:Y:S02]  /*31d0*/  IADD3 R235, R222.reuse, -0x61c88647, RZ ;  /* 0x9e3779b9deeb7810 */ /* 0x040fe40007ffe0ff */
[C---:B------:R-:W-:Y:S02]  /*31e0*/  IADD3 R244, R222.reuse, 0x3c6ef372, RZ ;  /* 0x3c6ef372def47810 */ /* 0x040fe40007ffe0ff */
[----:B------:R-:W-:Y:S01]  /*31f0*/  IADD3 R234, R222, -0x255992d5, RZ ;  /* 0xdaa66d2bdeea7810 */ /* 0x000fe20007ffe0ff */
[----:B-1----:R-:W-:Y:S01]  /*3200*/  @P5 IMAD.SHL.U32 R0, R0, 0x2, RZ ;  /* 0x0000000200005824 */ /* 0x002fe200078e00ff */
[C---:B------:R-:W-:Y:S02]  /*3210*/  IADD3 R233, R222.reuse, 0x78dde6e4, RZ ;  /* 0x78dde6e4dee97810 */ /* 0x040fe40007ffe0ff */
[----:B------:R-:W-:-:S02]  /*3220*/  IADD3 R232, R222, 0x1715609d, RZ ;  /* 0x1715609ddee87810 */ /* 0x000fc40007ffe0ff */
[----:B------:R-:W-:Y:S01]  /*3230*/  @P5 LOP3.LUT R245, R245, 0x6, R0, 0xf8, !PT ;  /* 0x00000006f5f55812 */ /* 0x000fe200078ef800 */
[----:B------:R-:W-:Y:S01]  /*3240*/  IMAD.MOV.U32 R0, RZ, RZ, c[0x0][0x22c] ;  /* 0x00008b00ff007624 */ /* 0x000fe200078e00ff */
[----:B------:R-:W-:Y:S02]  /*3250*/  IADD3 R230, R222, -0x4ab325aa, RZ ;  /* 0xb54cda56dee67810 */ /* 0x000fe40007ffe0ff */
[----:B------:R-:W-:Y:S01]  /*3260*/  IADD3 R222, R212, 0x40, RZ ;  /* 0x00000040d4de7810 */ /* 0x000fe20007ffe0ff */
[----:B------:R-:W-:Y:S01]  /*3270*/  IMAD R0, R0, c[0x0][0x1c0], RZ ;  /* 0x0000700000007a24 */ /* 0x000fe200078e02ff */
[----:B------:R-:W-:-:S03]  /*3280*/  LOP3.LUT R231, R240, R231, RZ, 0x3c, !PT ;  /* 0x000000e7f0e77212 */ /* 0x000fc600078e3cff */
[C---:B------:R-:W-:Y:S02]  /*3290*/  IMAD.SHL.U32 R250, R0.reuse, 0x10, RZ ;  /* 0x0000001000fa7824 */ /* 0x040fe400078e00ff */
[----:B------:R-:W-:Y:S01]  /*32a0*/  IMAD.SHL.U32 R219, R0, 0x8, RZ ;  /* 0x0000000800db7824 */ /* 0x000fe200078e00ff */
[----:B------:R-:W-:Y:S02]  /*32b0*/  IADD3 R0, R223, 0x646e171e, RZ ;  /* 0x646e171edf007810 */ /* 0x000fe40007ffe0ff */
[C---:B------:R-:W-:Y:S02]  /*32c0*/  IADD3 R4, R250.reuse, 0x20, RZ ;  /* 0x00000020fa047810 */ /* 0x040fe40007ffe0ff */
[----:B------:R-:W-:-:S03]  /*32d0*/  IADD3 R252, R250, 0x40, RZ ;  /* 0x00000040fafc7810 */ /* 0x000fc60007ffe0ff */
[C---:B------:R-:W-:Y:S02]  /*32e0*/  IMAD.IADD R247, R219.reuse, 0x1, R4 ;  /* 0x00000001dbf77824 */ /* 0x040fe400078e0204 */
[C---:B------:R-:W-:Y:S02]  /*32f0*/  IMAD.IADD R246, R219.reuse, 0x1, R252 ;  /* 0x00000001dbf67824 */ /* 0x040fe400078e02fc */
[C---:B------:R-:W-:Y:S02]  /*3300*/  IMAD.IADD R5, R219.reuse, 0x1, R247 ;  /* 0x00000001db057824 */ /* 0x040fe400078e02f7 */
[C---:B------:R-:W-:Y:S02]  /*3310*/  IMAD.IADD R4, R219.reuse, 0x1, R246 ;  /* 0x00000001db047824 */ /* 0x040fe400078e02f6 */
[C---:B------:R-:W-:Y:S02]  /*3320*/  IMAD.IADD R227, R219.reuse, 0x1, R5 ;  /* 0x00000001dbe37824 */ /* 0x040fe400078e0205 */
[----:B------:R-:W-:-:S02]  /*3330*/  IMAD.IADD R225, R219, 0x1, R4 ;  /* 0x00000001dbe17824 */ /* 0x000fc400078e0204 */
[C---:B------:R-:W-:Y:S02]  /*3340*/  IMAD.IADD R226, R219.reuse, 0x1, R227 ;  /* 0x00000001dbe27824 */ /* 0x040fe400078e02e3 */
[C---:B------:R-:W-:Y:S02]  /*3350*/  IMAD.IADD R224, R219.reuse, 0x1, R225 ;  /* 0x00000001dbe07824 */ /* 0x040fe400078e02e1 */
[C---:B------:R-:W-:Y:S02]  /*3360*/  IMAD.IADD R229, R219.reuse, 0x1, R226 ;  /* 0x00000001dbe57824 */ /* 0x040fe400078e02e2 */
[----:B------:R-:W-:Y:S02]  /*3370*/  IMAD.IADD R228, R219, 0x1, R224 ;  /* 0x00000001dbe47824 */ /* 0x000fe400078e02e0 */
.L_x_846:
        /* <DEDUP_REMOVED lines=108> */
[--C-:B------:R-:W-:Y:S07]  /*3a40*/  FFMA.FTZ R9, R9, c[0x0][0x23c], -R136.reuse ;  /* 0x00008f0009097a23 */ /* 0x100fee0000010888 */
[----:B------:R1:W-:Y:S01]  /*3a50*/  MUFU.EX2 R194, R8 ;  /* 0x0000000800c27308 */ /* 0x0003e20000000800 */
[C---:B--2---:R-:W-:Y:S04]  /*3a60*/  @P5 IADD3 R5, R0.reuse, 0x9, RZ ;  /* 0x0000000900055810 */ /* 0x044fe80007ffe0ff */
[-C--:B------:R-:W-:Y:S02]  /*3a70*/  @P5 ISETP.GE.AND P3, PT, R5, R196.reuse, PT ;  /* 0x000000c40500520c */ /* 0x080fe40003f66270 */
[C---:B------:R-:W-:Y:S02]  /*3a80*/  @P5 IADD3 R5, R0.reuse, 0x10, RZ ;  /* 0x0000001000055810 */ /* 0x040fe40007ffe0ff */
[----:B------:R-:W-:Y:S01]  /*3a90*/  @P5 FSEL R13, R13, -INF , !P3 ;  /* 0xff8000000d0d5808 */ /* 0x000fe20005800000 */
[----:B------:R2:W2:Y:S01]  /*3aa0*/  MUFU.EX2 R190, R7 ;  /* 0x0000000700be7308 */ /* 0x0004a20000000800 */
[-C--:B------:R-:W-:Y:S01]  /*3ab0*/  @P5 ISETP.GE.AND P1, PT, R5, R196.reuse, PT ;  /* 0x000000c40500520c */ /* 0x080fe20003f26270 */
        /* <DEDUP_REMOVED lines=53> */
[----:B------:R-:W-:Y:S01]  /*3e10*/  @P5 ISETP.GE.AND P2, PT, R9, R196, PT ;  /* 0x000000c40900520c */ /* 0x000fe20003f46270 */
        /* <DEDUP_REMOVED lines=419> */
[C---:B------:R-:W-:Y:S01]  /*5850*/  FADD.FTZ R6, -R0.reuse, R26 ;  /* 0x0000001a00067221 */ /* 0x040fe20000010100 */
        /* <DEDUP_REMOVED lines=36> */
[----:B------:R-:W-:Y:S01]  /*5aa0*/  LOP3.LUT R0, R197, 0x1, RZ, 0xc0, !PT ;  /* 0x00000001c5007812 */ /* 0x000fe200078ec0ff */
[----:B------:R-:W-:Y:S01]  /*5ab0*/  IMAD.MOV.U32 R4, RZ, RZ, c[0x0][0x190] ;  /* 0x00006400ff047624 */ /* 0x000fe200078e00ff */
[----:B------:R-:W-:Y:S02]  /*5ac0*/  ISETP.GE.AND P2, PT, R212, c[0x0][0x220], PT ;  /* 0x00008800d4007a0c */ /* 0x000fe40003f46270 */
[----:B------:R-:W-:Y:S01]  /*5ad0*/  ISETP.GE.AND P1, PT, R221, c[0x0][0x220], PT ;  /* 0x00008800dd007a0c */ /* 0x000fe20003f26270 */
[----:B------:R-:W-:Y:S01]  /*5ae0*/  IMAD.U32 R4, R4, -0x40, RZ ;  /* 0xffffffc004047824 */ /* 0x000fe200078e00ff */
[----:B------:R-:W-:Y:S01]  /*5af0*/  ISETP.NE.U32.AND P0, PT, R0, 0x1, PT ;  /* 0x000000010000780c */ /* 0x000fe20003f05070 */
[----:B------:R-:W-:Y:S03]  /*5b00*/  IMAD.MOV.U32 R0, RZ, RZ, -0x3000 ;  /* 0xffffd000ff007424 */ /* 0x000fe600078e00ff */
[----:B------:R-:W-:Y:S02]  /*5b10*/  LEA R207, P3, R4, R207, 0x1 ;  /* 0x000000cf04cf7211 */ /* 0x000fe400078608ff */
[----:B------:R-:W-:Y:S02]  /*5b20*/  SEL R0, R0, 0x3000, !P0 ;  /* 0x0000300000007807 */ /* 0x000fe40004000000 */
[----:B------:R-:W-:Y:S01]  /*5b30*/  ISETP.GE.AND P0, PT, R222, c[0x0][0x220], PT ;  /* 0x00008800de007a0c */ /* 0x000fe20003f06270 */
[----:B------:R-:W-:Y:S01]  /*5b40*/  @!P2 IMAD.MOV.U32 R8, RZ, RZ, R207 ;  /* 0x000000ffff08a224 */ /* 0x000fe200078e00cf */
[----:B------:R-:W-:Y:S01]  /*5b50*/  IADD3 R208, R208, R0, RZ ;  /* 0x00000000d0d07210 */ /* 0x000fe20007ffe0ff */
[--C-:B------:R-:W-:Y:S01]  /*5b60*/  IMAD.IADD R193, R193, 0x1, R0.reuse ;  /* 0x00000001c1c17824 */ /* 0x100fe200078e0200 */
[----:B------:R-:W-:Y:S01]  /*5b70*/  @!P1 MOV R6, R207 ;  /* 0x000000cf00069202 */ /* 0x000fe20000000f00 */
[----:B------:R-:W-:Y:S01]  /*5b80*/  IMAD.IADD R174, R174, 0x1, R0 ;  /* 0x00000001aeae7824 */ /* 0x000fe200078e0200 */
[----:B------:R-:W-:Y:S02]  /*5b90*/  SHF.R.S32.HI R5, RZ, 0x1f, R4 ;  /* 0x0000001fff057819 */ /* 0x000fe40000011404 */
[----:B------:R1:W-:Y:S02]  /*5ba0*/  @P2 STS [R193], RZ ;  /* 0x000000ffc1002388 */ /* 0x0003e40000000800 */
[----:B------:R-:W-:Y:S02]  /*5bb0*/  LEA.HI.X R206, R4, R206, R5, 0x1, P3 ;  /* 0x000000ce04ce7211 */ /* 0x000fe400018f0c05 */
[----:B------:R1:W-:Y:S01]  /*5bc0*/  @P2 STS [R193+0x4], RZ ;  /* 0x000004ffc1002388 */ /* 0x0003e20000000800 */
[----:B------:R-:W-:Y:S01]  /*5bd0*/  @!P0 IMAD.MOV.U32 R4, RZ, RZ, R207 ;  /* 0x000000ffff048224 */ /* 0x000fe200078e00cf */
[----:B------:R-:W-:Y:S01]  /*5be0*/  @!P0 MOV R5, R206 ;  /* 0x000000ce00058202 */ /* 0x000fe20000000f00 */
[--C-:B------:R-:W-:Y:S01]  /*5bf0*/  @!P2 IMAD.MOV.U32 R9, RZ, RZ, R206.reuse ;  /* 0x000000ffff09a224 */ /* 0x100fe200078e00ce */
[----:B------:R1:W-:Y:S01]  /*5c00*/  @P2 STS [R193+0x8], RZ ;  /* 0x000008ffc1002388 */ /* 0x0003e20000000800 */
[----:B------:R-:W-:Y:S03]  /*5c10*/  @!P1 IMAD.MOV.U32 R7, RZ, RZ, R206 ;  /* 0x000000ffff079224 */ /* 0x000fe600078e00ce */
        /* <DEDUP_REMOVED lines=21> */
[----:B------:R-:W0:Y:S02]  /*5d70*/  LDGDEPBAR ;  /* 0x00000000000079af */ /* 0x000e240000000000 */
.L_x_844:
        /* <DEDUP_REMOVED lines=37> */
[----:B------:R-:W2:Y:S04]  /*5fd0*/  LDSM.16.MT88.4 R12, [R2+0x1b000] ;  /* 0x01b00000020c783b */ /* 0x000ea80000004200 */
[----:B------:R-:W3:Y:S04]  /*5fe0*/  LDSM.16.MT88.4 R16, [R0+0x7000] ;  /* 0x007000000010783b */ /* 0x000ee80000004200 */
[----:B------:R-:W4:Y:S04]  /*5ff0*/  LDSM.16.MT88.4 R20, [R0+0x8000] ;  /* 0x008000000014783b */ /* 0x000f280000004200 */
[----:B------:R-:W-:Y:S04]  /*6000*/  LDSM.16.MT88.4 R24, [R2+0x19800] ;  /* 0x019800000218783b */ /* 0x000fe80000004200 */
[----:B------:R-:W5:Y:S04]  /*6010*/  LDSM.16.MT88.4 R28, [R0+0x6400] ;  /* 0x00640000001c783b */ /* 0x000f680000004200 */
        /* <DEDUP_REMOVED lines=20> */
[-C--:B-----5:R-:W-:Y:S08]  /*6160*/  HMMA.16816.F32 R36, R24, R28.reuse, R36 ;  /* 0x0000001c1824723c */ /* 0x0a0ff00000001824 */
        /* <DEDUP_REMOVED lines=14> */
[----:B------:R-:W5:Y:S04]  /*6250*/  LDSM.16.MT88.4 R8, [R0+0x7c00] ;  /* 0x007c00000008783b */ /* 0x000f680000004200 */
        /* <DEDUP_REMOVED lines=28> */
[----:B------:R-:W-:Y:S02]  /*6420*/  ISETP.GE.AND P2, PT, R212, c[0x0][0x220], PT ;  /* 0x00008800d4007a0c */ /* 0x000fe40003f46270 */
        /* <DEDUP_REMOVED lines=10> */
[----:B------:R-:W-:Y:S01]  /*64d0*/  @!P0 IMAD.MOV.U32 R4, RZ, RZ, R205 ;  /* 0x000000ffff048224 */ /* 0x000fe200078e00cd */
[----:B------:R-:W-:Y:S01]  /*64e0*/  @!P0 MOV R5, R204 ;  /* 0x000000cc00058202 */ /* 0x000fe20000000f00 */
[--C-:B------:R-:W-:Y:S01]  /*64f0*/  @!P2 IMAD.MOV.U32 R9, RZ, RZ, R204.reuse ;  /* 0x000000ffff09a224 */ /* 0x100fe200078e00cc */
        /* <DEDUP_REMOVED lines=17> */
.L_x_845:
[----:B------:R-:W-:Y:S01]  /*6610*/  LDSM.16.M88.4 R24, [R177] ;  /* 0x00000000b118783b */ /* 0x000fe20000000200 */
[----:B------:R-:W-:Y:S02]  /*6620*/  IMAD.MOV.U32 R164, RZ, RZ, c[0x0][0x22c] ;  /* 0x00008b00ffa47624 */ /* 0x000fe400078e00ff */
[----:B------:R-:W-:Y:S01]  /*6630*/  IMAD.MOV.U32 R163, RZ, RZ, c[0x0][0x22c] ;  /* 0x00008b00ffa37624 */ /* 0x000fe200078e00ff */
[----:B-1----:R-:W1:Y:S01]  /*6640*/  LDSM.16.MT88.4 R8, [R0+0x9000] ;  /* 0x009000000008783b */ /* 0x002e620000004200 */
[----:B------:R-:W-:Y:S02]  /*6650*/  IMAD R164, R164, c[0x0][0x1c0], RZ ;  /* 0x00007000a4a47a24 */ /* 0x000fe400078e02ff */
[----:B------:R-:W-:Y:S01]  /*6660*/  IMAD R163, R163, c[0x0][0x1c0], RZ ;  /* 0x00007000a3a37a24 */ /* 0x000fe200078e02ff */
[----:B------:R-:W2:Y:S01]  /*6670*/  LDSM.16.MT88.4 R16, [R0+0xb000] ;  /* 0x00b000000010783b */ /* 0x000ea20000004200 */
[----:B------:R-:W-:Y:S02]  /*6680*/  IMAD.SHL.U32 R164, R164, 0x20, RZ ;  /* 0x00000020a4a47824 */ /* 0x000fe400078e00ff */
[----:B------:R-:W-:Y:S01]  /*6690*/  IMAD R163, R163, 0x28, RZ ;  /* 0x00000028a3a37824 */ /* 0x000fe200078e02ff */
[----:B------:R-:W3:Y:S01]  /*66a0*/  LDSM.16.MT88.4 R28, [R0+0xd000] ;  /* 0x00d00000001c783b */ /* 0x000ee20000004200 */
[----:B------:R-:W-:Y:S02]  /*66b0*/  IMAD.MOV.U32 R162, RZ, RZ, c[0x0][0x22c] ;  /* 0x00008b00ffa27624 */ /* 0x000fe400078e00ff */
[----:B------:R-:W-:Y:S01]  /*66c0*/  IMAD.MOV.U32 R161, RZ, RZ, c[0x0][0x22c] ;  /* 0x00008b00ffa17624 */ /* 0x000fe200078e00ff */
[----:B------:R-:W-:Y:S01]  /*66d0*/  LDSM.16.M88.4 R32, [R178] ;  /* 0x00000000b220783b */ /* 0x000fe20000000200 */
[----:B------:R-:W-:Y:S02]  /*66e0*/  IMAD R162, R162, c[0x0][0x1c0], RZ ;  /* 0x00007000a2a27a24 */ /* 0x000fe400078e02ff */
[----:B------:R-:W-:Y:S01]  /*66f0*/  IMAD R161, R161, c[0x0][0x1c0], RZ ;  /* 0x00007000a1a17a24 */ /* 0x000fe200078e02ff */
[----:B------:R-:W4:Y:S01]  /*6700*/  LDSM.16.MT88.4 R132, [R0+0x9400] ;  /* 0x009400000084783b */ /* 0x000f220000004200 */
[----:B------:R-:W-:Y:S02]  /*6710*/  IMAD R162, R162, 0x38, RZ ;  /* 0x00000038a2a27824 */ /* 0x000fe400078e02ff */
[----:B------:R-:W-:Y:S01]  /*6720*/  IMAD.U32 R161, R161, -0x40, RZ ;  /* 0xffffffc0a1a17824 */ /* 0x000fe200078e00ff */
[----:B------:R-:W3:Y:S04]  /*6730*/  LDSM.16.MT88.4 R136, [R0+0xb400] ;  /* 0x00b400000088783b */ /* 0x000ee80000004200 */
[----:B------:R-:W3:Y:S01]  /*6740*/  LDSM.16.MT88.4 R140, [R0+0xd400] ;  /* 0x00d40000008c783b */ /* 0x000ee20000004200 */
[C---:B------:R-:W-:Y:S03]  /*6750*/  LEA R203, P0, R161.reuse, R186, 0x2 ;  /* 0x000000baa1cb7211 */ /* 0x040fe600078010ff */
[----:B------:R-:W-:Y:S01]  /*6760*/  LDSM.16.M88.4 R144, [R180] ;  /* 0x00000000b490783b */ /* 0x000fe20000000200 */
[----:B------:R-:W-:Y:S01]  /*6770*/  LEA.HI.X.SX32 R202, R161, R187, 0x2, P0 ;  /* 0x000000bba1ca7211 */ /* 0x000fe200000f16ff */
[----:B------:R-:W-:Y:S02]  /*6780*/  IMAD.MOV.U32 R161, RZ, RZ, c[0x0][0x22c] ;  /* 0x00008b00ffa17624 */ /* 0x000fe400078e00ff */
[----:B------:R-:W3:Y:S02]  /*6790*/  LDSM.16.MT88.4 R148, [R0+0x9800] ;  /* 0x009800000094783b */ /* 0x000ee40000004200 */
[----:B------:R-:W-:Y:S02]  /*67a0*/  IMAD R161, R161, c[0x0][0x1c0], RZ ;  /* 0x00007000a1a17a24 */ /* 0x000fe400078e02ff */
[----:B------:R-:W4:Y:S02]  /*67b0*/  LDSM.16.MT88.4 R152, [R0+0xb800] ;  /* 0x00b800000098783b */ /* 0x000f240000004200 */
[----:B------:R-:W-:Y:S01]  /*67c0*/  IMAD R161, R161, 0x18, RZ ;  /* 0x00000018a1a17824 */ /* 0x000fe200078e02ff */
[C---:B-1----:R-:W-:Y:S01]  /*67d0*/  HMMA.16816.F32 R4, R24.reuse, R8, RZ ;  /* 0x000000081804723c */ /* 0x042fe200000018ff */
[----:B------:R-:W-:Y:S07]  /*67e0*/  LDSM.16.MT88.4 R156, [R0+0xbc00] ;  /* 0x00bc0000009c783b */ /* 0x000fee0000004200 */
[C---:B------:R-:W-:Y:S08]  /*67f0*/  HMMA.16816.F32 R8, R24.reuse, R10, RZ ;  /* 0x0000000a1808723c */ /* 0x040ff000000018ff */
[C---:B--2---:R-:W-:Y:S08]  /*6800*/  HMMA.16816.F32 R12, R24.reuse, R16, RZ ;  /* 0x00000010180c723c */ /* 0x044ff000000018ff */
[C---:B------:R-:W-:Y:S08]  /*6810*/  HMMA.16816.F32 R16, R24.reuse, R18, RZ ;  /* 0x000000121810723c */ /* 0x040ff000000018ff */
[C---:B---3--:R-:W-:Y:S08]  /*6820*/  HMMA.16816.F32 R20, R24.reuse, R28, RZ ;  /* 0x0000001c1814723c */ /* 0x048ff000000018ff */
[----:B------:R-:W-:Y:S01]  /*6830*/  HMMA.16816.F32 R24, R24, R30, RZ ;  /* 0x0000001e1818723c */ /* 0x000fe200000018ff */
[----:B------:R-:W1:Y:S07]  /*6840*/  LDSM.16.MT88.4 R28, [R0+0xd800] ;  /* 0x00d80000001c783b */ /* 0x000e6e0000004200 */
[C---:B----4-:R-:W-:Y:S08]  /*6850*/  HMMA.16816.F32 R4, R32.reuse, R132, R4 ;  /* 0x000000842004723c */ /* 0x050ff00000001804 */
[C---:B------:R-:W-:Y:S01]  /*6860*/  HMMA.16816.F32 R8, R32.reuse, R134, R8 ;  /* 0x000000862008723c */ /* 0x040fe20000001808 */
[----:B------:R-:W-:Y:S07]  /*6870*/  LDSM.16.M88.4 R132, [R179] ;  /* 0x00000000b384783b */ /* 0x000fee0000000200 */
[C---:B------:R-:W-:Y:S08]  /*6880*/  HMMA.16816.F32 R12, R32.reuse, R136, R12 ;  /* 0x00000088200c723c */ /* 0x040ff0000000180c */
[C---:B------:R-:W-:Y:S01]  /*6890*/  HMMA.16816.F32 R16, R32.reuse, R138, R16 ;  /* 0x0000008a2010723c */ /* 0x040fe20000001810 */
[----:B------:R-:W2:Y:S07]  /*68a0*/  LDSM.16.MT88.4 R136, [R0+0x9c00] ;  /* 0x009c00000088783b */ /* 0x000eae0000004200 */
        /* <DEDUP_REMOVED lines=16> */
[----:B------:R-:W2:Y:S07]  /*69b0*/  LDSM.16.M88.4 R136, [R178+0x2000] ;  /* 0x00200000b288783b */ /* 0x000eae0000000200 */
        /* <DEDUP_REMOVED lines=22> */
[----:B------:R-:W1:Y:S07]  /*6b20*/  LDSM.16.MT88.4 R156, [R0+0xcc00] ;  /* 0x00cc0000009c783b */ /* 0x000e6e0000004200 */
[C---:B---3--:R-:W-:Y:S08]  /*6b30*/  HMMA.16816.F32 R20, R136.reuse, R32, R20 ;  /* 0x000000208814723c */ /* 0x048ff00000001814 */
[----:B------:R-:W-:Y:S01]  /*6b40*/  HMMA.16816.F32 R24, R136, R34, R24 ;  /* 0x000000228818723c */ /* 0x000fe20000001818 */
[----:B------:R3:W2:Y:S04]  /*6b50*/  LDSM.16.MT88.4 R32, [R0+0xec00] ;  /* 0x00ec00000020783b */ /* 0x0006a80000004200 */
[----:B------:R-:W-:Y:S03]  /*6b60*/  LDSM.16.MT88.4 R136, [R2+0x18800] ;  /* 0x018800000288783b */ /* 0x000fe60000004200 */
[C---:B----4-:R-:W-:Y:S08]  /*6b70*/  HMMA.16816.F32 R4, R132.reuse, R148, R4 ;  /* 0x000000948404723c */ /* 0x050ff00000001804 */
[C---:B------:R-:W-:Y:S08]  /*6b80*/  HMMA.16816.F32 R8, R132.reuse, R150, R8 ;  /* 0x000000968408723c */ /* 0x040ff00000001808 */
[C---:B------:R-:W-:Y:S04]  /*6b90*/  HMMA.16816.F32 R12, R132.reuse, R152, R12 ;  /* 0x00000098840c723c */ /* 0x040fe8000000180c */
[C---:B---3--:R-:W-:Y:S04]  /*6ba0*/  IMAD.IADD R0, R219.reuse, 0x1, R247 ;  /* 0x00000001db007824 */ /* 0x048fe800078e02f7 */
[C---:B------:R-:W-:Y:S08]  /*6bb0*/  HMMA.16816.F32 R16, R132.reuse, R154, R16 ;  /* 0x0000009a8410723c */ /* 0x040ff00000001810 */
[C---:B-1----:R-:W-:Y:S07]  /*6bc0*/  HMMA.16816.F32 R20, R132.reuse, R28, R20 ;  /* 0x0000001c8414723c */ /* 0x042fee0000001814 */
[----:B------:R-:W-:Y:S01]  /*6bd0*/  IMAD.MOV.U32 R28, RZ, RZ, R203 ;  /* 0x000000ffff1c7224 */ /* 0x000fe200078e00cb */
[----:B------:R-:W-:Y:S04]  /*6be0*/  HMMA.16816.F32 R24, R132, R30, R24 ;  /* 0x0000001e8418723c */ /* 0x000fe80000001818 */
[----:B------:R-:W-:Y:S03]  /*6bf0*/  IMAD.MOV.U32 R29, RZ, RZ, R202 ;  /* 0x000000ffff1d7224 */ /* 0x000fe600078e00ca */
[CC--:B------:R-:W-:Y:S01]  /*6c00*/  LEA R30, P1, R219.reuse, R28.reuse, 0x2 ;  /* 0x0000001cdb1e7211 */ /* 0x0c0fe200078210ff */
[C---:B--2---:R-:W-:Y:S05]  /*6c10*/  HMMA.16816.F32 R4, R140.reuse, R144, R4 ;  /* 0x000000908c04723c */ /* 0x044fea0000001804 */
        /* <DEDUP_REMOVED lines=12> */
[----:B------:R-:W-:Y:S02]  /*6ce0*/  RED.E.ADD.F32.FTZ.RN.STRONG.GPU [R30.64], R5 ;  /* 0x000000051e00798e */ /* 0x000fe4000c10e786 */
        /* <DEDUP_REMOVED lines=8> */
[-C--:B------:R-:W-:Y:S01]  /*6d70*/  LEA.HI.X.SX32 R133, R161, R29.reuse, 0x2, P1 ;  /* 0x0000001da1857211 */ /* 0x080fe200008f16ff */
[----:B------:R-:W-:Y:S04]  /*6d80*/  IMAD.MOV.U32 R161, RZ, RZ, c[0x0][0x22c] ;  /* 0x00008b00ffa17624 */ /* 0x000fe800078e00ff */
[----:B------:R-:W-:Y:S01]  /*6d90*/  IMAD R161, R161, c[0x0][0x1c0], RZ ;  /* 0x00007000a1a17a24 */ /* 0x000fe200078e02ff */
[----:B------:R1:W-:Y:S03]  /*6da0*/  RED.E.ADD.F32.FTZ.RN.STRONG.GPU [R132.64], R7 ;  /* 0x000000078400798e */ /* 0x0003e6000c10e786 */
[----:B------:R-:W-:Y:S01]  /*6db0*/  IMAD R161, R161, 0x30, RZ ;  /* 0x00000030a1a17824 */ /* 0x000fe200078e02ff */
[----:B------:R4:W-:Y:S04]  /*6dc0*/  RED.E.ADD.F32.FTZ.RN.STRONG.GPU [R34.64], R8 ;  /* 0x000000082200798e */ /* 0x0009e8000c10e786 */
[-C--:B--2---:R-:W-:Y:S01]  /*6dd0*/  LEA R4, P1, R161, R28.reuse, 0x2 ;  /* 0x0000001ca1047211 */ /* 0x084fe200078210ff */
[----:B------:R-:W-:Y:S01]  /*6de0*/  LDSM.16.MT88.4 R132, [R2+0x17800] ;  /* 0x017800000284783b */ /* 0x000fe20000004200 */
[-C--:B---3--:R-:W-:Y:S02]  /*6df0*/  LEA R32, P2, R163, R28.reuse, 0x2 ;  /* 0x0000001ca3207211 */ /* 0x088fe400078410ff */
[-C--:B------:R-:W-:Y:S02]  /*6e00*/  LEA.HI.X.SX32 R5, R161, R29.reuse, 0x2, P1 ;  /* 0x0000001da1057211 */ /* 0x080fe400008f16ff */
[-C--:B------:R-:W-:Y:S02]  /*6e10*/  LEA.HI.X.SX32 R33, R163, R29.reuse, 0x2, P2 ;  /* 0x0000001da3217211 */ /* 0x080fe400010f16ff */
[-C--:B------:R-:W-:Y:S02]  /*6e20*/  LEA R6, P0, R162, R28.reuse, 0x2 ;  /* 0x0000001ca2067211 */ /* 0x080fe400078010ff */
[----:B------:R-:W-:Y:S01]  /*6e30*/  IADD3 R161, R250, 0x20, RZ ;  /* 0x00000020faa17810 */ /* 0x000fe20007ffe0ff */
[----:B------:R2:W-:Y:S04]  /*6e40*/  RED.E.ADD.F32.FTZ.RN.STRONG.GPU [R32.64], R9 ;  /* 0x000000092000798e */ /* 0x0005e8000c10e786 */
[----:B------:R3:W-:Y:S01]  /*6e50*/  RED.E.ADD.F32.FTZ.RN.STRONG.GPU [R4.64], R10 ;  /* 0x0000000a0400798e */ /* 0x0007e2000c10e786 */
[-C--:B-1----:R-:W-:Y:S02]  /*6e60*/  LEA.HI.X.SX32 R7, R162, R29.reuse, 0x2, P0 ;  /* 0x0000001da2077211 */ /* 0x082fe400000f16ff */
[-C--:B----4-:R-:W-:Y:S03]  /*6e70*/  LEA R8, P2, R227, R28.reuse, 0x2 ;  /* 0x0000001ce3087211 */ /* 0x090fe600078410ff */
[----:B------:R1:W-:Y:S04]  /*6e80*/  RED.E.ADD.F32.FTZ.RN.STRONG.GPU [R6.64], R11 ;  /* 0x0000000b0600798e */ /* 0x0003e8000c10e786 */
[----:B------:R4:W-:Y:S04]  /*6e90*/  RED.E.ADD.F32.FTZ.RN.STRONG.GPU [R28.64+0x80], R12 ;  /* 0x0000800c1c00798e */ /* 0x0009e8000c10e786 */
[----:B------:R4:W-:Y:S01]  /*6ea0*/  RED.E.ADD.F32.FTZ.RN.STRONG.GPU [R30.64+0x80], R13 ;  /* 0x0000800d1e00798e */ /* 0x0009e2000c10e786 */
[-C--:B--2---:R-:W-:Y:S02]  /*6eb0*/  LEA R32, P1, R247, R28.reuse, 0x2 ;  /* 0x0000001cf7207211 */ /* 0x084fe400078210ff */
[-C--:B------:R-:W-:Y:S02]  /*6ec0*/  LEA.HI.X.SX32 R9, R227, R29.reuse, 0x2, P2 ;  /* 0x0000001de3097211 */ /* 0x080fe400010f16ff */
[-C--:B---3--:R-:W-:Y:S02]  /*6ed0*/  LEA R4, P0, R161, R28.reuse, 0x2 ;  /* 0x0000001ca1047211 */ /* 0x088fe400078010ff */
        /* <DEDUP_REMOVED lines=9> */
[CC--:B----4-:R-:W-:Y:S03]  /*6f70*/  LEA R12, P4, R246.reuse, R28.reuse, 0x2 ;  /* 0x0000001cf60c7211 */ /* 0x0d0fe600078810ff */
[----:B------:R2:W-:Y:S01]  /*6f80*/  RED.E.ADD.F32.FTZ.RN.STRONG.GPU [R10.64], R16 ;  /* 0x000000100a00798e */ /* 0x0005e2000c10e786 */
[-C--:B------:R-:W-:Y:S03]  /*6f90*/  LEA.HI.X.SX32 R13, R246, R29.reuse, 0x2, P4 ;  /* 0x0000001df60d7211 */ /* 0x080fe600020f16ff */
[----:B------:R3:W-:Y:S04]  /*6fa0*/  RED.E.ADD.F32.FTZ.RN.STRONG.GPU [R8.64], R17 ;  /* 0x000000110800798e */ /* 0x0007e8000c10e786 */
[----:B------:R4:W-:Y:S04]  /*6fb0*/  RED.E.ADD.F32.FTZ.RN.STRONG.GPU [R6.64], R18 ;  /* 0x000000120600798e */ /* 0x0009e8000c10e786 */
[----:B------:R-:W-:Y:S01]  /*6fc0*/  LDSM.16.MT88.4 R32, [R2+0x15800] ;  /* 0x015800000220783b */ /* 0x000fe20000004200 */
[CC--:B-1----:R-:W-:Y:S04]  /*6fd0*/  LEA R4, P0, R229.reuse, R28.reuse, 0x2 ;  /* 0x0000001ce5047211 */ /* 0x0c2fe800078010ff */
[-C--:B------:R-:W-:Y:S02]  /*6fe0*/  LEA.HI.X.SX32 R5, R229, R29.reuse, 0x2, P0 ;  /* 0x0000001de5057211 */ /* 0x080fe400000f16ff */
[-C--:B------:R-:W-:Y:S02]  /*6ff0*/  LEA R14, P0, R252, R28.reuse, 0x2 ;  /* 0x0000001cfc0e7211 */ /* 0x080fe400078010ff */
[-C--:B--2---:R-:W-:Y:S01]  /*7000*/  LEA R10, P3, R0, R28.reuse, 0x2 ;  /* 0x0000001c000a7211 */ /* 0x084fe200078610ff */
[----:B------:R1:W-:Y:S01]  /*7010*/  RED.E.ADD.F32.FTZ.RN.STRONG.GPU [R4.64], R19 ;  /* 0x000000130400798e */ /* 0x0003e2000c10e786 */
[-C--:B------:R-:W-:Y:S02]  /*7020*/  LEA.HI.X.SX32 R15, R252, R29.reuse, 0x2, P0 ;  /* 0x0000001dfc0f7211 */ /* 0x080fe400000f16ff */
[CC--:B---3--:R-:W-:Y:S01]  /*7030*/  LEA R8, P2, R225.reuse, R28.reuse, 0x2 ;  /* 0x0000001ce1087211 */ /* 0x0c8fe200078410ff */
        /* <DEDUP_REMOVED lines=93> */
[----:B------:R-:W2:Y:S01]  /*7610*/  LDL R145, [R1] ;  /* 0x0000000001917983 */ /* 0x000ea20000100800 */
[----:B------:R-:W-:-:S02]  /*7620*/  FMUL.FTZ R132, R48, c[0x0][0x2dc] ;  /* 0x0000b70030847a20 */ /* 0x000fc40000410000 */
[----:B------:R-:W-:Y:S01]  /*7630*/  FMUL.FTZ R48, R46, c[0x0][0x2dc] ;  /* 0x0000b7002e307a20 */ /* 0x000fe20000410000 */
[----:B------:R-:W1:Y:S01]  /*7640*/  S2R R144, SR_CTAID.Y ;  /* 0x0000000000907919 */ /* 0x000e620000002600 */
[----:B------:R-:W-:Y:S02]  /*7650*/  FMUL.FTZ R18, R47, c[0x0][0x2dc] ;  /* 0x0000b7002f127a20 */ /* 0x000fe40000410000 */
        /* <DEDUP_REMOVED lines=11> */
[----:B------:R-:W-:Y:S01]  /*7710*/  BAR.SYNC.DEFER_BLOCKING 0x0 ;  /* 0x0000000000007b1d */ /* 0x000fe20000010000 */
        /* <DEDUP_REMOVED lines=179> */
[----:B--2---:R-:W-:-:S13]  /*8250*/  ISETP.NE.AND P0, PT, R145, -0x1, PT ;  /* 0xffffffff9100780c */ /* 0x004fda0003f05270 */
[----:B---3--:R-:W-:-:S05]  /*8260*/  @P0 IADD3 R0, R239, R145, RZ ;  /* 0x00000091ef000210 */ /* 0x008fca0007ffe0ff */
        /* <DEDUP_REMOVED lines=14> */
.L_x_847:
        /* <DEDUP_REMOVED lines=15> */
.L_x_848:
        /* <DEDUP_REMOVED lines=30> */
[----:B------:R-:W-:Y:S01]  /*8620*/  ISETP.GE.AND P3, PT, R212, c[0x0][0x220], PT ;  /* 0x00008800d4007a0c */ /* 0x000fe20003f66270 */
[----:B------:R-:W2:Y:S01]  /*8630*/  LDS.128 R16, [R160+0xb000] ;  /* 0x00b00000a0107984 */ /* 0x000ea20000000c00 */
[----:B------:R-:W-:Y:S01]  /*8640*/  MOV R5, R20 ;  /* 0x0000001400057202 */ /* 0x000fe20000000f00 */
[----:B------:R-:W-:Y:S01]  /*8650*/  IMAD R3, R37, c[0x0][0x3a0], RZ ;  /* 0x0000e80025037a24 */ /* 0x000fe200078e02ff */
[----:B------:R-:W-:Y:S01]  /*8660*/  ISETP.GE.AND P2, PT, R221, c[0x0][0x220], PT ;  /* 0x00008800dd007a0c */ /* 0x000fe20003f46270 */
[----:B------:R-:W-:Y:S01]  /*8670*/  IMAD.MOV.U32 R4, RZ, RZ, R8 ;  /* 0x000000ffff047224 */ /* 0x000fe200078e0008 */
[----:B------:R-:W-:Y:S01]  /*8680*/  ISETP.GE.AND P1, PT, R222, c[0x0][0x220], PT ;  /* 0x00008800de007a0c */ /* 0x000fe20003f26270 */
[----:B------:R-:W-:-:S02]  /*8690*/  IMAD R3, R238, c[0x0][0x3a4], R3 ;  /* 0x0000e900ee037a24 */ /* 0x000fc400078e0203 */
[----:B------:R-:W-:-:S04]  /*86a0*/  IMAD.WIDE.U32 R10, R238, c[0x0][0x3a0], R4 ;  /* 0x0000e800ee0a7a25 */ /* 0x000fc800078e0004 */
[----:B------:R-:W4:Y:S01]  /*86b0*/  @!P3 LDS.128 R12, [R160+0x9000] ;  /* 0x00900000a00cb984 */ /* 0x000f220000000c00 */
[----:B------:R-:W-:Y:S01]  /*86c0*/  IMAD.IADD R3, R11, 0x1, R3 ;  /* 0x000000010b037824 */ /* 0x000fe200078e0203 */
[C---:B------:R-:W-:Y:S02]  /*86d0*/  LEA R4, P0, R10.reuse, c[0x0][0x340], 0x1 ;  /* 0x0000d0000a047a11 */ /* 0x040fe400078008ff */
[----:B--2---:R-:W2:Y:S02]  /*86e0*/  LDS.128 R160, [R160+0xd000] ;  /* 0x00d00000a0a07984 */ /* 0x004ea40000000c00 */
[----:B------:R-:W-:-:S05]  /*86f0*/  LEA.HI.X R5, R10, c[0x0][0x344], R3, 0x1, P0 ;  /* 0x0000d1000a057a11 */ /* 0x000fca00000f0c03 */
[----:B------:R3:W-:Y:S04]  /*8700*/  @!P2 STG.E.128 [R4.64+0x40], R16 ;  /* 0x000040100400a986 */ /* 0x0007e8000c101d06 */
[----:B----4-:R3:W-:Y:S04]  /*8710*/  @!P3 STG.E.128 [R4.64], R12 ;  /* 0x0000000c0400b986 */ /* 0x0107e8000c101d06 */
[----:B--2---:R3:W-:Y:S02]  /*8720*/  @!P1 STG.E.128 [R4.64+0x80], R160 ;  /* 0x000080a004009986 */ /* 0x0047e4000c101d06 */
.L_x_850:
[----:B------:R-:W-:Y:S05]  /*8730*/  BSYNC B0 ;  /* 0x0000000000007941 */ /* 0x000fea0003800000 */
.L_x_849:
[----:B------:R-:W-:Y:S01]  /*8740*/  IADD3 R3, R238, 0x40, RZ ;  /* 0x00000040ee037810 */ /* 0x000fe20007ffe0ff */
[----:B------:R-:W-:Y:S03]  /*8750*/  BSSY B0, `(.L_x_851) ;  /* 0x0000013000007945 */ /* 0x000fe60003800000 */
[----:B------:R-:W-:-:S13]  /*8760*/  ISETP.GE.AND P3, PT, R3, R21, PT ;  /* 0x000000150300720c */ /* 0x000fda0003f66270 */
[----:B------:R-:W-:Y:S05]  /*8770*/  @P3 BRA `(.L_x_852) ;  /* 0x0000010000003947 */ /* 0x000fea0003800000 */
[----:B------:R-:W-:Y:S02]  /*8780*/  IADD3 R3, P0, R238, 0x40, RZ ;  /* 0x00000040ee037810 */ /* 0x000fe40007f1e0ff */
[----:B---3--:R-:W-:Y:S02]  /*8790*/  MOV R5, R20 ;  /* 0x0000001400057202 */ /* 0x008fe40000000f00 */
        /* <DEDUP_REMOVED lines=11> */
[----:B------:R3:W-:Y:S04]  /*8850*/  @!P2 STG.E.128 [R4.64], R32 ;  /* 0x000000200400a986 */ /* 0x0007e8000c101d06 */
[----:B----4-:R3:W-:Y:S04]  /*8860*/  @!P1 STG.E.128 [R4.64+0x40], R28 ;  /* 0x0000401c04009986 */ /* 0x0107e8000c101d06 */
[----:B-1----:R3:W-:Y:S02]  /*8870*/  @!P0 STG.E.128 [R4.64+0x80], R24 ;  /* 0x0000801804008986 */ /* 0x0027e4000c101d06 */
.L_x_852:
[----:B------:R-:W-:Y:S05]  /*8880*/  BSYNC B0 ;  /* 0x0000000000007941 */ /* 0x000fea0003800000 */
.L_x_851:
        /* <DEDUP_REMOVED lines=11> */
[----:B---3--:R-:W-:Y:S01]  /*8940*/  MOV R5, R3 ;  /* 0x0000000300057202 */ /* 0x008fe20000000f00 */
[----:B------:R-:W-:Y:S01]  /*8950*/  IMAD R0, R37, c[0x0][0x3a8], RZ ;  /* 0x0000ea0025007a24 */ /* 0x000fe200078e02ff */
[----:B------:R-:W-:Y:S01]  /*8960*/  ISETP.GE.AND P2, PT, R212, c[0x0][0x220], PT ;  /* 0x00008800d4007a0c */ /* 0x000fe20003f46270 */
[----:B------:R-:W-:Y:S01]  /*8970*/  IMAD.MOV.U32 R4, RZ, RZ, R6 ;  /* 0x000000ffff047224 */ /* 0x000fe200078e0006 */
[----:B------:R-:W-:Y:S01]  /*8980*/  ISETP.GE.AND P1, PT, R221, c[0x0][0x220], PT ;  /* 0x00008800dd007a0c */ /* 0x000fe20003f26270 */
[----:B------:R-:W-:Y:S01]  /*8990*/  IMAD R0, R238, c[0x0][0x3ac], R0 ;  /* 0x0000eb00ee007a24 */ /* 0x000fe200078e0200 */
[----:B------:R-:W-:Y:S01]  /*89a0*/  ISETP.GE.AND P0, PT, R222, c[0x0][0x220], PT ;  /* 0x00008800de007a0c */ /* 0x000fe20003f06270 */
[----:B------:R-:W-:-:S04]  /*89b0*/  IMAD.WIDE.U32 R8, R238, c[0x0][0x3a8], R4 ;  /* 0x0000ea00ee087a25 */ /* 0x000fc800078e0004 */
[----:B------:R-:W-:Y:S01]  /*89c0*/  IMAD.IADD R0, R9, 0x1, R0 ;  /* 0x0000000109007824 */ /* 0x000fe200078e0200 */
[----:B------:R-:W-:-:S04]  /*89d0*/  LEA R4, P4, R8, c[0x0][0x348], 0x1 ;  /* 0x0000d20008047a11 */ /* 0x000fc800078808ff */
[----:B------:R-:W-:-:S05]  /*89e0*/  LEA.HI.X R5, R8, c[0x0][0x34c], R0, 0x1, P4 ;  /* 0x0000d30008057a11 */ /* 0x000fca00020f0c00 */
[----:B-1----:R1:W-:Y:S04]  /*89f0*/  @!P2 STG.E.128 [R4.64], R48 ;  /* 0x000000300400a986 */ /* 0x0023e8000c101d06 */
[----:B------:R1:W-:Y:S04]  /*8a00*/  @!P1 STG.E.128 [R4.64+0x40], R44 ;  /* 0x0000402c04009986 */ /* 0x0003e8000c101d06 */
[----:B------:R1:W-:Y:S02]  /*8a10*/  @!P0 STG.E.128 [R4.64+0x80], R40 ;  /* 0x0000802804008986 */ /* 0x0003e4000c101d06 */
.L_x_854:
[----:B------:R-:W-:Y:S05]  /*8a20*/  BSYNC B0 ;  /* 0x0000000000007941 */ /* 0x000fea0003800000 */
.L_x_853:
[----:B------:R-:W-:Y:S05]  /*8a30*/  @P3 BRA `(.L_x_855) ;  /* 0x0000094000003947 */ /* 0x000fea0003800000 */
[----:B------:R-:W-:Y:S01]  /*8a40*/  IADD3 R0, P0, R238, 0x40, RZ ;  /* 0x00000040ee007810 */ /* 0x000fe20007f1e0ff */
[----:B------:R-:W-:Y:S01]  /*8a50*/  IMAD.MOV.U32 R7, RZ, RZ, R3 ;  /* 0x000000ffff077224 */ /* 0x000fe200078e0003 */
[----:B------:R-:W-:-:S03]  /*8a60*/  ISETP.GE.AND P1, PT, R212, c[0x0][0x220], PT ;  /* 0x00008800d4007a0c */ /* 0x000fc60003f26270 */
[----:B-1-3--:R-:W-:Y:S01]  /*8a70*/  IMAD.X R4, RZ, RZ, R37, P0 ;  /* 0x000000ffff047224 */ /* 0x00afe200000e0625 */
        /* <DEDUP_REMOVED lines=13> */
.L_x_830:
[----:B------:R-:W2:Y:S04]  /*8b50*/  LDL R10, [R1] ;  /* 0x00000000010a7983 */ /* 0x000ea80000100800 */
[----:B------:R-:W1:Y:S02]  /*8b60*/  S2R R9, SR_CTAID.Y ;  /* 0x0000000000097919 */ /* 0x000e640000002600 */
[----:B-1----:R-:W-:Y:S02]  /*8b70*/  SHF.R.S32.HI R8, RZ, 0x1f, R9 ;  /* 0x0000001fff087819 */ /* 0x002fe40000011409 */
[----:B--2---:R-:W-:-:S13]  /*8b80*/  ISETP.NE.AND P0, PT, R10, -0x1, PT ;  /* 0xffffffff0a00780c */ /* 0x004fda0003f05270 */
        /* <DEDUP_REMOVED lines=15> */
.L_x_856:
        /* <DEDUP_REMOVED lines=15> */
.L_x_857:
[----:B------:R-:W1:Y:S01]  /*8d70*/  S2R R19, SR_CTAID.Z ;  /* 0x0000000000137919 */ /* 0x000e620000002700 */
[C---:B------:R-:W-:Y:S01]  /*8d80*/  IMAD.SHL.U32 R0, R237.reuse, 0x80, RZ ;  /* 0x00000080ed007824 */ /* 0x040fe200078e00ff */
[----:B------:R-:W-:Y:S01]  /*8d90*/  BSSY B0, `(.L_x_858) ;  /* 0x0000020000007945 */ /* 0x000fe20003800000 */
[----:B------:R-:W-:Y:S01]  /*8da0*/  IMAD R11, R237, -0x80, R196 ;  /* 0xffffff80ed0b7824 */ /* 0x000fe200078e02c4 */
[----:B------:R-:W-:Y:S01]  /*8db0*/  IADD3 R13, R212, 0x20, RZ ;  /* 0x00000020d40d7810 */ /* 0x000fe20007ffe0ff */
[----:B------:R-:W-:Y:S01]  /*8dc0*/  IMAD.WIDE.U32 R4, R0, c[0x0][0x3a0], R212 ;  /* 0x0000e80000047a25 */ /* 0x000fe200078e00d4 */
[----:B------:R-:W-:Y:S02]  /*8dd0*/  SHF.R.S32.HI R14, RZ, 0x1f, R0 ;  /* 0x0000001fff0e7819 */ /* 0x000fe40000011400 */
[----:B------:R-:W-:-:S02]  /*8de0*/  ISETP.GE.AND P4, PT, R238, R11, PT ;  /* 0x0000000bee00720c */ /* 0x000fc40003f86270 */
[----:B------:R-:W-:Y:S01]  /*8df0*/  IADD3 R6, P0, R6, R4, RZ ;  /* 0x0000000406067210 */ /* 0x000fe20007f1e0ff */
[----:B------:R-:W-:Y:S01]  /*8e00*/  IMAD R3, R14, c[0x0][0x3a0], RZ ;  /* 0x0000e8000e037a24 */ /* 0x000fe200078e02ff */
[----:B------:R-:W-:Y:S02]  /*8e10*/  IADD3 R12, R212, 0x40, RZ ;  /* 0x00000040d40c7810 */ /* 0x000fe40007ffe0ff */
[----:B------:R-:W-:Y:S01]  /*8e20*/  SHF.R.S32.HI R17, RZ, 0x1f, R238 ;  /* 0x0000001fff117819 */ /* 0x000fe200000114ee */
        /* <DEDUP_REMOVED lines=22> */
.L_x_859:
[----:B------:R-:W-:Y:S05]  /*8f90*/  BSYNC B0 ;  /* 0x0000000000007941 */ /* 0x000fea0003800000 */
.L_x_858:
[----:B------:R-:W-:Y:S01]  /*8fa0*/  IADD3 R3, R238, 0x40, RZ ;  /* 0x00000040ee037810 */ /* 0x000fe20007ffe0ff */
[----:B------:R-:W-:Y:S03]  /*8fb0*/  BSSY B0, `(.L_x_860) ;  /* 0x0000012000007945 */ /* 0x000fe60003800000 */
[----:B------:R-:W-:-:S13]  /*8fc0*/  ISETP.GE.AND P3, PT, R3, R11, PT ;  /* 0x0000000b0300720c */ /* 0x000fda0003f66270 */
[----:B------:R-:W-:Y:S05]  /*8fd0*/  @P3 BRA `(.L_x_861) ;  /* 0x000000f000003947 */ /* 0x000fea0003800000 */
[----:B------:R-:W-:Y:S01]  /*8fe0*/  IADD3 R3, P0, R238, 0x40, RZ ;  /* 0x00000040ee037810 */ /* 0x000fe20007f1e0ff */
[----:B------:R-:W-:Y:S01]  /*8ff0*/  IMAD.MOV.U32 R7, RZ, RZ, R10 ;  /* 0x000000ffff077224 */ /* 0x000fe200078e000a */
[----:B------:R-:W-:Y:S02]  /*9000*/  ISETP.GE.AND P2, PT, R212, c[0x0][0x220], PT ;  /* 0x00008800d4007a0c */ /* 0x000fe40003f46270 */
[----:B------:R-:W-:Y:S01]  /*9010*/  ISETP.GE.AND P1, PT, R13, c[0x0][0x220], PT ;  /* 0x000088000d007a0c */ /* 0x000fe20003f26270 */
        /* <DEDUP_REMOVED lines=11> */
.L_x_861:
[----:B------:R-:W-:Y:S05]  /*90d0*/  BSYNC B0 ;  /* 0x0000000000007941 */ /* 0x000fea0003800000 */
.L_x_860:
        /* <DEDUP_REMOVED lines=25> */
.L_x_863:
[----:B------:R-:W-:Y:S05]  /*9270*/  BSYNC B0 ;  /* 0x0000000000007941 */ /* 0x000fea0003800000 */
.L_x_862:
[----:B------:R-:W-:Y:S05]  /*9280*/  @P3 BRA `(.L_x_855) ;  /* 0x000000f000003947 */ /* 0x000fea0003800000 */
[----:B------:R-:W-:Y:S01]  /*9290*/  IADD3 R0, P0, R238, 0x40, RZ ;  /* 0x00000040ee007810 */ /* 0x000fe20007f1e0ff */
[----:B------:R-:W-:Y:S01]  /*92a0*/  IMAD.MOV.U32 R7, RZ, RZ, R3 ;  /* 0x000000ffff077224 */ /* 0x000fe200078e0003 */
[----:B------:R-:W-:-:S02]  /*92b0*/  ISETP.GE.AND P1, PT, R13, c[0x0][0x220], PT ;  /* 0x000088000d007a0c */ /* 0x000fc40003f26270 */
        /* <DEDUP_REMOVED lines=12> */
.L_x_855:
[----:B------:R-:W-:Y:S05]  /*9380*/  BSYNC B1 ;  /* 0x0000000000017941 */ /* 0x000fea0003800000 */
.L_x_825:
        /* <DEDUP_REMOVED lines=9> */
.L_x_864:
[----:B------:R-:W-:Y:S05]  /*9420*/  EXIT ;  /* 0x000000000000794d */ /* 0x000fea0003800000 */
.L_x_866:
        /* <DEDUP_REMOVED lines=13> */
.L_x_1301:


//--------------------- .text._ZN5flash44flash_bwd_dq_dk_dv_loop_seqk_parallel_kernelI23Flash_bwd_kernel_traitsILi96ELi64ELi128ELi8ELi2ELi4ELi4ELb0ELb0EN7cutlass6half_tE19Flash_kernel_traitsILi96ELi64ELi128ELi8ES3_EELb0ELb0ELb0ELb0ELb0ELb0ELb1EEEvNS_16Flash_bwd_paramsE --------------------------
	.section	.text._ZN5flash44flash_bwd_dq_dk_dv_loop_seqk_parallel_kernelI23Flash_bwd_kernel_traitsILi96ELi64ELi128ELi8ELi2ELi4ELi4ELb0ELb0EN7cutlass6half_tE19Flash_kernel_traitsILi96ELi64ELi128ELi8ES3_EELb0ELb0ELb0ELb0ELb0ELb0ELb1EEEvNS_16Flash_bwd_paramsE,"ax",@progbits
	.sectioninfo	@"SHI_REGISTERS=255"
	.align	128
        .global         _ZN5flash44flash_bwd_dq_dk_dv_loop_seqk_parallel_kernelI23Flash_bwd_kernel_traitsILi96ELi64ELi128ELi8ELi2ELi4ELi4ELb0ELb0EN7cutlass6half_tE19Flash_kernel_traitsILi96ELi64ELi128ELi8ES3_EELb0ELb0ELb0ELb0ELb0ELb0ELb1EEEvNS_16Flash_bwd_paramsE
        .type           _ZN5flash44flash_bwd_dq_dk_dv_loop_seqk_parallel_kernelI23Flash_bwd_kernel_traitsILi96ELi64ELi128ELi8ELi2ELi4ELi4ELb0ELb0EN7cutlass6half_tE19Flash_kernel_traitsILi96ELi64ELi128ELi8ES3_EELb0ELb0ELb0ELb0ELb0ELb0ELb1EEEvNS_16Flash_bwd_paramsE,@function
        .size           _ZN5flash44flash_bwd_dq_dk_dv_loop_seqk_parallel_kernelI23Flash_bwd_kernel_traitsILi96ELi64ELi128ELi8ELi2ELi4ELi4ELb0ELb0EN7cutlass6half_tE19Flash_kernel_traitsILi96ELi64ELi128ELi8ES3_EELb0ELb0ELb0ELb0ELb0ELb0ELb1EEEvNS_16Flash_bwd_paramsE,(.L_x_1302 - _ZN5flash44flash_bwd_dq_dk_dv_loop_seqk_parallel_kernelI23Flash_bwd_kernel_traitsILi96ELi64ELi128ELi8ELi2ELi4ELi4ELb0ELb0EN7cutlass6half_tE19Flash_kernel_traitsILi96ELi64ELi128ELi8ES3_EELb0ELb0ELb0ELb0ELb0ELb0ELb1EEEvNS_16Flash_bwd_paramsE)
        .other          _ZN5flash44flash_bwd_dq_dk_dv_loop_seqk_parallel_kernelI23Flash_bwd_kernel_traitsILi96ELi64ELi128ELi8ELi2ELi4ELi4ELb0ELb0EN7cutlass6half_tE19Flash_kernel_traitsILi96ELi64ELi128ELi8ES3_EELb0ELb0ELb0ELb0ELb0ELb0ELb1EEEvNS_16Flash_bwd_paramsE,@"STO_CUDA_ENTRY STV_DEFAULT"
_ZN5flash44flash_bwd_dq_dk_dv_loop_seqk_parallel_kernelI23Flash_bwd_kernel_traitsILi96ELi64ELi128ELi8ELi2ELi4ELi4ELb0ELb0EN7cutlass6half_tE19Flash_kernel_traitsILi96ELi64ELi128ELi8ES3_EELb0ELb0ELb0ELb0ELb0ELb0ELb1EEEvNS_16Flash_bwd_paramsE:
.text._ZN5flash44flash_bwd_dq_dk_dv_loop_seqk_parallel_kernelI23Flash_bwd_kernel_traitsILi96ELi64ELi128ELi8ELi2ELi4ELi4ELb0ELb0EN7cutlass6half_tE19Flash_kernel_traitsILi96ELi64ELi128ELi8ES3_EELb0ELb0ELb0ELb0ELb0ELb0ELb1EEEvNS_16Flash_bwd_paramsE:
        /* <DEDUP_REMOVED lines=37> */
[-C--:B------:R-:W-:Y:S01]  /*0250*/  LEA.HI R16, R20, R21.reuse, RZ, 0x3 ;  /* 0x0000001514107211 */ /* 0x080fe200078f18ff */
[----:B------:R-:W-:Y:S01]  /*0260*/  UIMAD UR46, UR46, UR12, URZ ;  /* 0x0000000c2e2e72a4 */ /* 0x000fe2000f8e023f */
[----:B------:R-:W-:Y:S01]  /*0270*/  LEA.HI R0, R10, R2, RZ, 0x1 ;  /* 0x000000020a007211 */ /* 0x000fe200078f08ff */
[----:B------:R-:W-:Y:S01]  /*0280*/  UIMAD UR55, UR8, UR6, UR55 ;  /* 0x00000006083772a4 */ /* 0x000fe2000f8e0237 */
[----:B------:R-:W-:Y:S01]  /*0290*/  LEA.HI R11, R20, R21, RZ, 0x5 ;  /* 0x00000015140b7211 */ /* 0x000fe200078f28ff */
[----:B------:R-:W-:Y:S01]  /*02a0*/  UIMAD UR52, UR7, UR33, URZ ;  /* 0x00000021073472a4 */ /* 0x000fe2000f8e023f */
[----:B------:R-:W-:Y:S01]  /*02b0*/  LOP3.LUT R0, R0, 0xfffffffe, RZ, 0xc0, !PT ;  /* 0xfffffffe00007812 */ /* 0x000fe200078ec0ff */
[----:B------:R-:W-:Y:S01]  /*02c0*/  UIMAD UR6, UR33, UR11, UR38 ;  /* 0x0000000b210672a4 */ /* 0x000fe2000f8e0226 */
[----:B------:R-:W-:Y:S01]  /*02d0*/  LOP3.LUT R3, R5, 0xfffffffc, RZ, 0xc0, !PT ;  /* 0xfffffffc05037812 */ /* 0x000fe200078ec0ff */
[----:B------:R-:W-:Y:S01]  /*02e0*/  @!UP2 UIMAD UR7, UR33, UR13, UR38 ;  /* 0x0000000d2107a2a4 */ /* 0x000fe2000f8e0226 */
[----:B------:R-:W-:Y:S01]  /*02f0*/  SHF.R.S32.HI R4, RZ, 0x3, R16 ;  /* 0x00000003ff047819 */ /* 0x000fe20000011410 */
[----:B------:R-:W-:Y:S01]  /*0300*/  IMAD.IADD R15, R2, 0x1, -R0 ;  /* 0x00000001020f7824 */ /* 0x000fe200078e0a00 */
[----:B------:R-:W-:Y:S01]  /*0310*/  SHF.R.S32.HI R0, RZ, 0x2, R5 ;  /* 0x00000002ff007819 */ /* 0x000fe20000011405 */
[----:B------:R-:W-:Y:S01]  /*0320*/  IMAD.IADD R18, R21, 0x1, -R3 ;  /* 0x0000000115127824 */ /* 0x000fe200078e0a03 */
[----:B------:R-:W-:Y:S01]  /*0330*/  SHF.R.S32.HI R2, RZ, 0x1f, R5 ;  /* 0x0000001fff027819 */ /* 0x000fe20000011405 */
[----:B------:R-:W-:Y:S01]  /*0340*/  IMAD.SHL.U32 R4, R4, 0x40, RZ ;  /* 0x0000004004047824 */ /* 0x000fe200078e00ff */
[----:B------:R-:W-:Y:S01]  /*0350*/  LOP3.LUT R6, R11, 0xffffffe0, RZ, 0xc0, !PT ;  /* 0xffffffe00b067812 */ /* 0x000fe200078ec0ff */
[----:B------:R-:W-:Y:S01]  /*0360*/  IMAD.SHL.U32 R216, R18, 0x8, RZ ;  /* 0x0000000812d87824 */ /* 0x000fe200078e00ff */
[-C--:B------:R-:W-:Y:S01]  /*0370*/  LEA.HI R3, R2, R0.reuse, RZ, 0x3 ;  /* 0x0000000002037211 */ /* 0x080fe200078f18ff */
[----:B------:R-:W-:Y:S01]  /*0380*/  USHF.L.U32 UR41, UR46, 0x6, URZ ;  /* 0x000000062e297899 */ /* 0x000fe2000800063f */
[----:B------:R-:W-:Y:S01]  /*0390*/  LEA.HI R5, R5, R0, RZ, 0x1 ;  /* 0x0000000005057211 */ /* 0x000fe200078f08ff */
[----:B------:R-:W-:Y:S01]  /*03a0*/  IMAD.IADD R2, R21, 0x1, -R6 ;  /* 0x0000000115027824 */ /* 0x000fe200078e0a06 */
[----:B------:R-:W-:Y:S01]  /*03b0*/  LOP3.LUT R3, R3, 0xfffffff8, RZ, 0xc0, !PT ;  /* 0xfffffff803037812 */ /* 0x000fe200078ec0ff */
[----:B------:R-:W-:Y:S01]  /*03c0*/  ULDC UR49, c[0x0][0x214] ;  /* 0x0000850000317ab9 */ /* 0x000fe20000000800 */
[----:B------:R-:W-:Y:S01]  /*03d0*/  LOP3.LUT R4, R4, 0xc0, RZ, 0xc0, !PT ;  /* 0x000000c004047812 */ /* 0x000fe200078ec0ff */
[----:B------:R-:W-:Y:S01]  /*03e0*/  ULDC UR56, c[0x0][0x1c8] ;  /* 0x0000720000387ab9 */ /* 0x000fe20000000800 */
[----:B------:R-:W-:Y:S01]  /*03f0*/  LOP3.LUT R5, R5, 0x7fffffe, RZ, 0xc0, !PT ;  /* 0x07fffffe05057812 */ /* 0x000fe200078ec0ff */
[C---:B------:R-:W-:Y:S01]  /*0400*/  IMAD.IADD R8, R0.reuse, 0x1, -R3 ;  /* 0x0000000100087824 */ /* 0x040fe200078e0a03 */
[----:B------:R-:W-:Y:S01]  /*0410*/  SHF.R.S32.HI R6, RZ, 0x1f, R2 ;  /* 0x0000001fff067819 */ /* 0x000fe20000011402 */
[----:B------:R-:W-:Y:S01]  /*0420*/  ULDC.U8 UR10, c[0x0][0x3d0] ;  /* 0x0000f400000a7ab9 */ /* 0x000fe20000000000 */
[----:B------:R-:W-:Y:S01]  /*0430*/  SHF.R.U32.HI R3, RZ, 0x3, R4 ;  /* 0x00000003ff037819 */ /* 0x000fe20000011604 */
[----:B------:R-:W-:Y:S01]  /*0440*/  IMAD.IADD R7, R0, 0x1, -R5 ;  /* 0x0000000100077824 */ /* 0x000fe200078e0a05 */
[----:B------:R-:W-:Y:S01]  /*0450*/  LOP3.LUT R4, R4, 0x18, R216, 0xf8, !PT ;  /* 0x0000001804047812 */ /* 0x000fe200078ef8d8 */
[----:B------:R-:W-:Y:S01]  /*0460*/  ULDC UR50, c[0x0][0x224] ;  /* 0x0000890000327ab9 */ /* 0x000fe20000000800 */
[----:B------:R-:W-:Y:S01]  /*0470*/  LEA.HI R22, R6, R2, RZ, 0x2 ;  /* 0x0000000206167211 */ /* 0x000fe200078f10ff */
[----:B------:R-:W-:Y:S01]  /*0480*/  @UP2 UIMAD UR54, UR33, UR49, URZ ;  /* 0x00000031213622a4 */ /* 0x000fe2000f8e023f */
[--C-:B------:R-:W-:Y:S01]  /*0490*/  SHF.R.S32.HI R2, RZ, 0x5, R11.reuse ;  /* 0x00000005ff027819 */ /* 0x100fe2000001140b */
[----:B------:R-:W-:Y:S01]  /*04a0*/  ULDC.64 UR4, c[0x0][0x118] ;  /* 0x0000460000047ab9 */ /* 0x000fe20000000a00 */
[----:B------:R-:W-:Y:S01]  /*04b0*/  SHF.R.S32.HI R0, RZ, 0x1f, R11 ;  /* 0x0000001fff007819 */ /* 0x000fe2000001140b */
[----:B------:R-:W-:Y:S01]  /*04c0*/  ULOP3.LUT UR56, UR38, UR56, URZ, 0x3c, !UPT ;  /* 0x0000003826387292 */ /* 0x000fe2000f8e3c3f */
[----:B------:R-:W-:Y:S01]  /*04d0*/  LOP3.LUT R9, R4, R3, RZ, 0x3c, !PT ;  /* 0x0000000304097212 */ /* 0x000fe200078e3cff */
[----:B------:R-:W-:Y:S01]  /*04e0*/  IMAD R7, R2, 0x8, R7 ;  /* 0x0000000802077824 */ /* 0x000fe200078e0207 */
        /* <DEDUP_REMOVED lines=9> */
[C---:B------:R-:W-:Y:S01]  /*0580*/  IMAD.IADD R0, R21.reuse, 0x1, -R4 ;  /* 0x0000000115007824 */ /* 0x040fe200078e0a04 */
[----:B------:R-:W-:Y:S01]  /*0590*/  LEA.HI R10, R20, R21, RZ, 0x6 ;  /* 0x00000015140a7211 */ /* 0x000fe200078f30ff */
[----:B------:R-:W-:Y:S01]  /*05a0*/  IMAD.IADD R183, R2, 0x1, -R5 ;  /* 0x0000000102b77824 */ /* 0x000fe200078e0a05 */
[----:B------:R-:W-:Y:S01]  /*05b0*/  LOP3.LUT P2, RZ, R8, 0x2, RZ, 0xc0, !PT ;  /* 0x0000000208ff7812 */ /* 0x000fe2000784c0ff */
[----:B------:R-:W-:Y:S01]  /*05c0*/  IMAD.IADD R11, R2, 0x1, -R3 ;  /* 0x00000001020b7824 */ /* 0x000fe200078e0a03 */
[----:B------:R-:W-:Y:S01]  /*05d0*/  SHF.R.S32.HI R4, RZ, 0x1f, R0 ;  /* 0x0000001fff047819 */ /* 0x000fe20000011400 */
[----:B------:R-:W-:Y:S01]  /*05e0*/  USHF.R.S32.HI UR58, URZ, 0x1f, UR33 ;  /* 0x0000001f3f3a7899 */ /* 0x000fe20008011421 */
[----:B------:R-:W-:Y:S01]  /*05f0*/  LOP3.LUT R3, R16, 0xfffffff8, RZ, 0xc0, !PT ;  /* 0xfffffff810037812 */ /* 0x000fe200078ec0ff */
[----:B------:R-:W-:Y:S01]  /*0600*/  USHF.R.S32.HI UR57, URZ, 0x1f, UR38 ;  /* 0x0000001f3f397899 */ /* 0x000fe20008011426 */
[-C--:B------:R-:W-:Y:S01]  /*0610*/  LEA.HI R2, R0, R0.reuse, RZ, 0x1 ;  /* 0x0000000000027211 */ /* 0x080fe200078f08ff */
[----:B------:R-:W-:Y:S01]  /*0620*/  UIMAD.WIDE.U32 UR42, UR36, UR44, URZ ;  /* 0x0000002c242a72a5 */ /* 0x000fe2000f8e003f */
[----:B------:R-:W-:Y:S01]  /*0630*/  LEA.HI R12, R4, R0, RZ, 0x3 ;  /* 0x00000000040c7211 */ /* 0x000fe200078f18ff */
[----:B------:R-:W-:Y:S01]  /*0640*/  IMAD.IADD R3, R21, 0x1, -R3 ;  /* 0x0000000115037824 */ /* 0x000fe200078e0a03 */
[----:B------:R-:W-:Y:S01]  /*0650*/  LOP3.LUT R5, R2, 0x7fffffe, RZ, 0xc0, !PT ;  /* 0x07fffffe02057812 */ /* 0x000fe200078ec0ff */
[----:B------:R-:W-:Y:S01]  /*0660*/  UIMAD UR51, UR37, UR44, URZ ;  /* 0x0000002c253372a4 */ /* 0x000fe2000f8e023f */
[----:B------:R-:W-:Y:S01]  /*0670*/  LOP3.LUT R4, R12, 0xfffffff8, RZ, 0xc0, !PT ;  /* 0xfffffff80c047812 */ /* 0x000fe200078ec0ff */
[----:B------:R-:W-:Y:S01]  /*0680*/  USHF.R.S32.HI UR53, URZ, 0x1f, UR47 ;  /* 0x0000001f3f357899 */ /* 0x000fe2000801142f */
[----:B------:R-:W-:Y:S01]  /*0690*/  LEA.HI R6, R3, R3, RZ, 0x1 ;  /* 0x0000000303067211 */ /* 0x000fe200078f08ff */
[C---:B------:R-:W-:Y:S01]  /*06a0*/  IMAD.IADD R19, R0.reuse, 0x1, -R5 ;  /* 0x0000000100137824 */ /* 0x040fe200078e0a05 */
[----:B------:R-:W-:Y:S01]  /*06b0*/  SHF.R.S32.HI R10, RZ, 0x6, R10 ;  /* 0x00000006ff0a7819 */ /* 0x000fe2000001140a */
[----:B------:R-:W-:Y:S01]  /*06c0*/  IMAD.IADD R14, R0, 0x1, -R4 ;  /* 0x00000001000e7824 */ /* 0x000fe200078e0a04 */
[----:B------:R-:W-:Y:S01]  /*06d0*/  LOP3.LUT R0, R6, 0x3fffffe, RZ, 0xc0, !PT ;  /* 0x03fffffe06007812 */ /* 0x000fe200078ec0ff */
[----:B------:R-:W-:Y:S01]  /*06e0*/  IMAD.U32 R4, R7, 0x20, R9 ;  /* 0x0000002007047824 */ /* 0x000fe200078e0009 */
[----:B------:R-:W-:Y:S01]  /*06f0*/  LEA.HI R9, R20, R21, RZ, 0x7 ;  /* 0x0000001514097211 */ /* 0x000fe200078f38ff */
[----:B------:R-:W-:Y:S01]  /*0700*/  IMAD.SHL.U32 R21, R21, 0x2, RZ ;  /* 0x0000000215157824 */ /* 0x000fe200078e00ff */
[----:B------:R-:W-:Y:S01]  /*0710*/  LOP3.LUT P5, RZ, R14, 0x2, RZ, 0xc0, !PT ;  /* 0x000000020eff7812 */ /* 0x000fe200078ac0ff */
[C---:B------:R-:W-:Y:S01]  /*0720*/  IMAD.IADD R5, R3.reuse, 0x1, -R0 ;  /* 0x0000000103057824 */ /* 0x040fe200078e0a00 */
[----:B------:R1:W-:Y:S01]  /*0730*/  STL [R1+0x4], R4 ;  /* 0x0000040401007387 */ /* 0x0003e20000100800 */
[----:B------:R-:W-:Y:S01]  /*0740*/  IMAD R0, R10, 0x4, R15 ;  /* 0x000000040a007824 */ /* 0x000fe200078e020f */
[----:B------:R-:W-:Y:S01]  /*0750*/  LOP3.LUT P6, RZ, R14, 0x4, RZ, 0xc0, !PT ;  /* 0x000000040eff7812 */ /* 0x000fe200078cc0ff */
[----:B------:R-:W-:Y:S01]  /*0760*/  IMAD.SHL.U32 R3, R3, 0x40, RZ ;  /* 0x0000004003037824 */ /* 0x000fe200078e00ff */
[----:B------:R-:W-:Y:S01]  /*0770*/  SEL R178, R182, 0xffffffe0, !P5 ;  /* 0xffffffe0b6b27807 */ /* 0x000fe20006800000 */
[----:B------:R-:W-:Y:S01]  /*0780*/  IMAD R17, R0, 0x8, R5 ;  /* 0x0000000800117824 */ /* 0x000fe200078e0205 */
[--C-:B------:R-:W-:Y:S01]  /*0790*/  SHF.R.S32.HI R5, RZ, 0x1, R2.reuse ;  /* 0x00000001ff057819 */ /* 0x100fe20000011402 */
[----:B------:R-:W-:Y:S01]  /*07a0*/  UIMAD UR50, UR6, UR50, URZ ;  /* 0x00000032063272a4 */ /* 0x000fe2000f8e023f */
[----:B------:R-:W-:Y:S01]  /*07b0*/  SHF.R.S32.HI R2, RZ, 0x1f, R2 ;  /* 0x0000001fff027819 */ /* 0x000fe20000011402 */
[----:B------:R-:W-:Y:S01]  /*07c0*/  @!UP2 UIMAD UR49, UR7, UR49, URZ ;  /* 0x000000310731a2a4 */ /* 0x000fe2000f8e023f */
[----:B------:R-:W-:Y:S01]  /*07d0*/  SHF.R.S32.HI R0, RZ, 0x1, R6 ;  /* 0x00000001ff007819 */ /* 0x000fe20000011406 */
[----:B------:R-:W-:Y:S01]  /*07e0*/  USHF.R.S32.HI UR48, URZ, 0x1f, UR41 ;  /* 0x0000001f3f307899 */ /* 0x000fe20008011429 */
[----:B------:R-:W-:Y:S01]  /*07f0*/  LEA.HI R6, R8, R8, RZ, 0x1 ;  /* 0x0000000808067211 */ /* 0x000fe200078f08ff */
[----:B------:R-:W-:Y:S01]  /*0800*/  UMOV UR40, 0xffffd000 ;  /* 0xffffd00000287882 */ /* 0x000fe20000000000 */
[----:B------:R-:W-:-:S02]  /*0810*/  LOP3.LUT P4, RZ, R0, 0x2, RZ, 0xc0, !PT ;  /* 0x0000000200ff7812 */ /* 0x000fc4000788c0ff */
[----:B------:R-:W-:Y:S02]  /*0820*/  SEL R179, R179, 0x40, P6 ;  /* 0x00000040b3b37807 */ /* 0x000fe40003000000 */
[----:B------:R-:W-:Y:S02]  /*0830*/  SEL R172, R182, 0xffffffe0, !P4 ;  /* 0xffffffe0b6ac7807 */ /* 0x000fe40006000000 */
[----:B-1----:R-:W-:-:S04]  /*0840*/  LOP3.LUT R4, R8, 0x1, RZ, 0xc0, !PT ;  /* 0x0000000108047812 */ /* 0x002fc800078ec0ff */
[----:B------:R-:W-:Y:S02]  /*0850*/  ISETP.NE.U32.AND P3, PT, R4, 0x1, PT ;  /* 0x000000010400780c */ /* 0x000fe40003f65070 */
[----:B------:R-:W-:Y:S01]  /*0860*/  LEA.HI R4, R2, R5, RZ, 0x2 ;  /* 0x0000000502047211 */ /* 0x000fe200078f10ff */
[----:B------:R-:W-:Y:S01]  /*0870*/  IMAD.SHL.U32 R2, R0, 0x40, RZ ;  /* 0x0000004000027824 */ /* 0x000fe200078e00ff */
[----:B------:R-:W-:Y:S01]  /*0880*/  LOP3.LUT R0, R3, 0x1c0, RZ, 0xc0, !PT ;  /* 0x000001c003007812 */ /* 0x000fe200078ec0ff */
[----:B------:R-:W-:Y:S01]  /*0890*/  IMAD.SHL.U32 R3, R11, 0x10, RZ ;  /* 0x000000100b037824 */ /* 0x000fe200078e00ff */
[----:B------:R-:W-:Y:S02]  /*08a0*/  LOP3.LUT R4, R4, 0xfffffffc, RZ, 0xc0, !PT ;  /* 0xfffffffc04047812 */ /* 0x000fe400078ec0ff */
[----:B------:R-:W-:Y:S02]  /*08b0*/  LOP3.LUT R2, R2, 0xc0, RZ, 0xc0, !PT ;  /* 0x000000c002027812 */ /* 0x000fe400078ec0ff */
[----:B------:R-:W-:Y:S01]  /*08c0*/  LOP3.LUT R3, R0, 0x30, R3, 0xf8, !PT ;  /* 0x0000003000037812 */ /* 0x000fe200078ef803 */
[----:B------:R-:W-:Y:S01]  /*08d0*/  IMAD.IADD R13, R5, 0x1, -R4 ;  /* 0x00000001050d7824 */ /* 0x000fe200078e0a04 */
[----:B------:R-:W-:-:S02]  /*08e0*/  LOP3.LUT R5, R2, 0x8, R16, 0xf8, !PT ;  /* 0x0000000802057812 */ /* 0x000fc400078ef810 */
[----:B------:R-:W-:Y:S02]  /*08f0*/  SHF.R.U32.HI R4, RZ, 0x3, R2 ;  /* 0x00000003ff047819 */ /* 0x000fe40000011602 */
[----:B------:R-:W-:Y:S02]  /*0900*/  LOP3.LUT R2, R3, 0x8, R16, 0xf8, !PT ;  /* 0x0000000803027812 */ /* 0x000fe400078ef810 */
[----:B------:R-:W-:Y:S02]  /*0910*/  SHF.R.U32.HI R0, RZ, 0x3, R0 ;  /* 0x00000003ff007819 */ /* 0x000fe40000011600 */
[----:B------:R-:W-:Y:S01]  /*0920*/  LOP3.LUT R173, R5, R4, RZ, 0x3c, !PT ;  /* 0x0000000405ad7212 */ /* 0x000fe200078e3cff */
[----:B------:R-:W-:Y:S01]  /*0930*/  IMAD.SHL.U32 R5, R18, 0x2, RZ ;  /* 0x0000000212057824 */ /* 0x000fe200078e00ff */
[----:B------:R-:W-:Y:S01]  /*0940*/  LOP3.LUT R16, R2, R0, RZ, 0x3c, !PT ;  /* 0x0000000002107212 */ /* 0x000fe200078e3cff */
[----:B------:R-:W-:Y:S01]  /*0950*/  IMAD.SHL.U32 R2, R8, 0x40, RZ ;  /* 0x0000004008027824 */ /* 0x000fe200078e00ff */
[----:B------:R-:W-:Y:S01]  /*0960*/  LOP3.LUT R0, R6, 0x3fffffe, RZ, 0xc0, !PT ;  /* 0x03fffffe06007812 */ /* 0x000fe200078ec0ff */
[----:B------:R-:W-:Y:S01]  /*0970*/  IMAD.U32 R173, R17, 0x20, R173 ;  /* 0x0000002011ad7824 */ /* 0x000fe200078e00ad */
[----:B------:R-:W-:-:S02]  /*0980*/  SHF.R.S32.HI R3, RZ, 0x3, R12 ;  /* 0x00000003ff037819 */ /* 0x000fc4000001140c */
[----:B------:R-:W-:Y:S01]  /*0990*/  LOP3.LUT R2, R2, 0x1c0, RZ, 0xc0, !PT ;  /* 0x000001c002027812 */ /* 0x000fe200078ec0ff */
[----:B------:R-:W-:Y:S01]  /*09a0*/  IMAD.IADD R7, R8, 0x1, -R0 ;  /* 0x0000000108077824 */ /* 0x000fe200078e0a00 */
[----:B------:R-:W-:Y:S01]  /*09b0*/  SEL R185, R185, 0x10, !P3 ;  /* 0x00000010b9b97807 */ /* 0x000fe20005800000 */
[----:B------:R-:W-:Y:S01]  /*09c0*/  IMAD.SHL.U32 R0, R10, 0x20, RZ ;  /* 0x000000200a007824 */ /* 0x000fe200078e00ff */
[----:B------:R-:W-:Y:S01]  /*09d0*/  LOP3.LUT P0, RZ, R13, 0x2, RZ, 0xc0, !PT ;  /* 0x000000020dff7812 */ /* 0x000fe2000780c0ff */
        /* <DEDUP_REMOVED lines=8> */
[----:B------:R-:W-:Y:S01]  /*0a60*/  IMAD R172, R173, 0x2, R172 ;  /* 0x00000002adac7824 */ /* 0x000fe200078e02ac */
[----:B------:R-:W-:Y:S01]  /*0a70*/  SEL R182, R182, 0xffffffe0, !P0 ;  /* 0xffffffe0b6b67807 */ /* 0x000fe20004000000 */
        /* <DEDUP_REMOVED lines=55> */
[----:B------:R2:W-:Y:S01]  /*0df0*/  STL [R1+0x8], R0 ;  /* 0x0000080001007387 */ /* 0x0005e20000100800 */
[----:B-1----:R-:W-:-:S03]  /*0e00*/  IMAD.SHL.U32 R2, R3, 0x2, RZ ;  /* 0x0000000203027824 */ /* 0x002fc600078e00ff */
.L_x_908:
        /* <DEDUP_REMOVED lines=12> */
[----:B-1-3--:R-:W-:Y:S01]  /*0ed0*/  IMAD.U32 R4, RZ, RZ, UR6 ;  /* 0x00000006ff047e24 */ /* 0x00afe2000f8e00ff */
        /* <DEDUP_REMOVED lines=9> */
[----:B----4-:R1:W4:Y:S01]  /*0f70*/  @P2 LDG.E R3, [R4.64+0x4] ;  /* 0x0000040404032981 */ /* 0x010322000c1e1900 */
        /* <DEDUP_REMOVED lines=30> */
.L_x_867:
        /* <DEDUP_REMOVED lines=58> */
.L_x_869:
        /* <DEDUP_REMOVED lines=18> */
.L_x_870:
        /* <DEDUP_REMOVED lines=71> */
.L_x_871:
[----:B------:R-:W-:Y:S02]  /*1a90*/  UMOV UR11, UR50 ;  /* 0x00000032000b7c82 */ /* 0x000fe40008000000 */
.L_x_872:
        /* <DEDUP_REMOVED lines=23> */
[----:B------:R-:W-:-:S02]  /*1c10*/  ULEA.HI.SX32 UR9, UR34, 0xffffffff, 0x1a ;  /* 0xffffffff22097891 */ /* 0x000fc4000f8fd23f */
[----:B------:R-:W-:Y:S01]  /*1c20*/  ULDC.64 UR12, c[0x0][0x3c8] ;  /* 0x0000f200000c7ab9 */ /* 0x000fe20000000a00 */
[----:B------:R-:W-:Y:S01]  /*1c30*/  IADD3.X R5, R20, UR32, RZ, P1, !PT ;  /* 0x0000002014057c10 */ /* 0x000fe20008ffe4ff */
[----:B------:R-:W-:Y:S01]  /*1c40*/  IMAD.WIDE.U32 R6, R0, c[0x0][0x190], R216 ;  /* 0x0000640000067a25 */ /* 0x000fe200078e00d8 */
[----:B------:R-:W-:-:S03]  /*1c50*/  UIMAD.WIDE UR12, UR8, UR25, UR12 ;  /* 0x00000019080c72a5 */ /* 0x000fc6000f8e020c */
        /* <DEDUP_REMOVED lines=15> */
[----:B------:R-:W-:-:S02]  /*1d50*/  PLOP3.LUT P0, PT, PT, PT, UP4, 0x80, 0x0 ;  /* 0x000000000000781c */ /* 0x000fc40003f0f048 */
[----:B------:R-:W-:Y:S02]  /*1d60*/  LOP3.LUT R9, R0, 0xffffffe0, RZ, 0xc0, !PT ;  /* 0xffffffe000097812 */ /* 0x000fe400078ec0ff */
[----:B------:R-:W-:Y:S01]  /*1d70*/  IADD3 R5, R5, UR10, RZ ;  /* 0x0000000a05057c10 */ /* 0x000fe2000fffe0ff */
[----:B------:R-:W-:Y:S02]  /*1d80*/  UIMAD.WIDE UR10, UR11, UR25, UR34 ;  /* 0x000000190b0a72a5 */ /* 0x000fe4000f8e0222 */
        /* <DEDUP_REMOVED lines=22> */
[----:B------:R-:W-:Y:S01]  /*1ef0*/  BSSY B0, `(.L_x_874) ;  /* 0x0000034000007945 */ /* 0x000fe20003800000 */
[----:B------:R-:W-:Y:S01]  /*1f00*/  UIMAD UR8, UR7, -0x40, UR31 ;  /* 0xffffffc0070878a4 */ /* 0x000fe2000f8e021f */
[----:B------:R-:W-:Y:S01]  /*1f10*/  IMAD.MOV.U32 R194, RZ, RZ, R10 ;  /* 0x000000ffffc27224 */ /* 0x000fe200078e000a */
[----:B------:R-:W-:Y:S01]  /*1f20*/  ULEA.HI UR9, UR7, UR7, URZ, 0x1 ;  /* 0x0000000707097291 */ /* 0x000fe2000f8f083f */
[----:B------:R-:W-:Y:S01]  /*1f30*/  MOV R193, R6 ;  /* 0x0000000600c17202 */ /* 0x000fe20000000f00 */
[----:B------:R-:W-:Y:S01]  /*1f40*/  IMAD.MOV.U32 R192, RZ, RZ, R11 ;  /* 0x000000ffffc07224 */ /* 0x000fe200078e000b */
[----:B------:R-:W-:Y:S01]  /*1f50*/  MOV R191, R4 ;  /* 0x0000000400bf7202 */ /* 0x000fe20000000f00 */
[----:B------:R-:W-:-:S04]  /*1f60*/  ULOP3.LUT UR14, UR9, 0xfffffffe, URZ, 0xc0, !UPT ;  /* 0xfffffffe090e7892 */ /* 0x000fc8000f8ec03f */
[----:B------:R-:W-:Y:S01]  /*1f70*/  @P0 BAR.SYNC.DEFER_BLOCKING 0x0 ;  /* 0x0000000000000b1d */ /* 0x000fe20000010000 */
[----:B------:R-:W-:Y:S01]  /*1f80*/  ISETP.GE.AND P1, PT, R3, UR8, PT ;  /* 0x0000000803007c0c */ /* 0x000fe2000bf26270 */
[----:B------:R-:W-:Y:S01]  /*1f90*/  IMAD.MOV.U32 R190, RZ, RZ, R12 ;  /* 0x000000ffffbe7224 */ /* 0x000fe200078e000c */
[----:B------:R-:W-:Y:S02]  /*1fa0*/  MOV R189, R8 ;  /* 0x0000000800bd7202 */ /* 0x000fe40000000f00 */
[C---:B------:R-:W-:Y:S01]  /*1fb0*/  IADD3 R16, R216.reuse, 0x40, RZ ;  /* 0x00000040d8107810 */ /* 0x040fe20007ffe0ff */
[----:B------:R-:W-:Y:S01]  /*1fc0*/  UMOV UR9, UR11 ;  /* 0x0000000b00097c82 */ /* 0x000fe20008000000 */
[----:B------:R-:W-:Y:S01]  /*1fd0*/  IADD3 R14, R216, 0x20, RZ ;  /* 0x00000020d80e7810 */ /* 0x000fe20007ffe0ff */
[----:B------:R-:W-:-:S04]  /*1fe0*/  UIADD3 UR11, UR7, -UR14, URZ ;  /* 0x8000000e070b7290 */ /* 0x000fc8000fffe03f */
[----:B------:R-:W-:-:S03]  /*1ff0*/  UISETP.NE.AND UP0, UPT, UR11, 0x1, UPT ;  /* 0x000000010b00788c */ /* 0x000fc6000bf05270 */
[----:B------:R-:W-:Y:S01]  /*2000*/  UMOV UR11, UR13 ;  /* 0x0000000d000b7c82 */ /* 0x000fe20008000000 */
[----:B--2---:R-:W-:-:S05]  /*2010*/  IMAD.SHL.U32 R0, R13, 0x2, RZ ;  /* 0x000000020d007824 */ /* 0x004fca00078e00ff */
        /* <DEDUP_REMOVED lines=33> */
.L_x_875:
[----:B------:R-:W-:Y:S05]  /*2230*/  BSYNC B0 ;  /* 0x0000000000007941 */ /* 0x000fea0003800000 */
.L_x_874:
[----:B------:R-:W-:Y:S01]  /*2240*/  PLOP3.LUT P0, PT, PT, PT, UP0, 0x80, 0x0 ;  /* 0x000000000000781c */ /* 0x000fe20003f0f008 */
[----:B------:R-:W-:Y:S01]  /*2250*/  BSSY B0, `(.L_x_876) ;  /* 0x0000034000007945 */ /* 0x000fe20003800000 */
[----:B--2---:R-:W-:-:S04]  /*2260*/  IADD3 R4, R13, 0x1800, RZ ;  /* 0x000018000d047810 */ /* 0x004fc80007ffe0ff */
        /* <DEDUP_REMOVED lines=16> */
.L_x_877:
        /* <DEDUP_REMOVED lines=34> */
.L_x_878:
[----:B------:R-:W-:Y:S05]  /*2590*/  BSYNC B0 ;  /* 0x0000000000007941 */ /* 0x000fea0003800000 */
.L_x_876:
[----:B------:R-:W3:Y:S01]  /*25a0*/  LDL R21, [R1+0x14] ;  /* 0x0000140001157983 */ /* 0x000ee20000100800 */
[----:B------:R-:W-:Y:S01]  /*25b0*/  IMAD.MOV.U32 R239, RZ, RZ, 0x7f800000 ;  /* 0x7f800000ffef7424 */ /* 0x000fe200078e00ff */
[----:B------:R-:W-:Y:S01]  /*25c0*/  ULDC.64 UR14, c[0x0][0x198] ;  /* 0x00006600000e7ab9 */ /* 0x000fe20000000a00 */
[----:B------:R-:W-:Y:S02]  /*25d0*/  IMAD.MOV.U32 R240, RZ, RZ, 0x7f800000 ;  /* 0x7f800000fff07424 */ /* 0x000fe400078e00ff */
[----:B------:R-:W-:Y:S01]  /*25e0*/  IMAD.MOV.U32 R237, RZ, RZ, 0x7f800000 ;  /* 0x7f800000ffed7424 */ /* 0x000fe200078e00ff */
[----:B------:R-:W-:Y:S01]  /*25f0*/  UIMAD UR13, UR19, UR14, URZ ;  /* 0x0000000e130d72a4 */ /* 0x000fe2000f8e023f */
[----:B------:R-:W-:Y:S02]  /*2600*/  IMAD.U32 R17, RZ, RZ, UR23 ;  /* 0x00000017ff117e24 */ /* 0x000fe4000f8e00ff */
[----:B------:R-:W-:Y:S01]  /*2610*/  IMAD.MOV.U32 R238, RZ, RZ, 0x7f800000 ;  /* 0x7f800000ffee7424 */ /* 0x000fe200078e00ff */
[----:B------:R-:W-:Y:S01]  /*2620*/  UIMAD UR13, UR23, UR15, UR13 ;  /* 0x0000000f170d72a4 */ /* 0x000fe2000f8e020d */
[----:B------:R-:W-:Y:S01]  /*2630*/  BSSY B0, `(.L_x_879) ;  /* 0x0000045000007945 */ /* 0x000fe20003800000 */
[----:B--23--:R-:W-:-:S02]  /*2640*/  IADD3 R5, R21, 0x28, RZ ;  /* 0x0000002815057810 */ /* 0x00cfc40007ffe0ff */
[----:B------:R-:W-:Y:S02]  /*2650*/  IADD3 R4, R21, 0x8, RZ ;  /* 0x0000000815047810 */ /* 0x000fe40007ffe0ff */
[----:B------:R-:W-:Y:S02]  /*2660*/  ISETP.GE.AND P3, PT, R5, UR8, PT ;  /* 0x0000000805007c0c */ /* 0x000fe4000bf66270 */
[C---:B------:R-:W-:Y:S02]  /*2670*/  IADD3 R6, R21.reuse, 0x20, RZ ;  /* 0x0000002015067810 */ /* 0x040fe40007ffe0ff */
[----:B------:R-:W-:Y:S01]  /*2680*/  ISETP.GE.AND P5, PT, R4, UR8, PT ;  /* 0x0000000804007c0c */ /* 0x000fe2000bfa6270 */
[C---:B------:R-:W-:Y:S01]  /*2690*/  IMAD.SHL.U32 R4, R21.reuse, 0x4, RZ ;  /* 0x0000000415047824 */ /* 0x040fe200078e00ff */
[----:B------:R-:W-:Y:S02]  /*26a0*/  ISETP.GE.AND P6, PT, R21, UR8, PT ;  /* 0x0000000815007c0c */ /* 0x000fe4000bfc6270 */
[----:B------:R-:W-:-:S02]  /*26b0*/  SHF.R.S32.HI R19, RZ, 0x1f, R21 ;  /* 0x0000001fff137819 */ /* 0x000fc40000011415 */
[----:B------:R-:W-:Y:S02]  /*26c0*/  ISETP.GE.AND P4, PT, R6, UR8, PT ;  /* 0x0000000806007c0c */ /* 0x000fe4000bf86270 */
[----:B------:R-:W-:Y:S02]  /*26d0*/  SHF.R.S32.HI R7, RZ, 0x1f, R5 ;  /* 0x0000001fff077819 */ /* 0x000fe40000011405 */
[----:B------:R-:W-:Y:S02]  /*26e0*/  @!P3 LEA R6, P1, R5, UR10, 0x2 ;  /* 0x0000000a0506bc11 */ /* 0x000fe4000f8210ff */
[----:B------:R-:W-:Y:S02]  /*26f0*/  IADD3 R4, P2, R4, UR10, RZ ;  /* 0x0000000a04047c10 */ /* 0x000fe4000ff5e0ff */
[----:B------:R-:W-:Y:S01]  /*2700*/  SHF.L.U64.HI R8, R21, 0x2, R19 ;  /* 0x0000000215087819 */ /* 0x000fe20000010213 */
[----:B------:R-:W-:Y:S01]  /*2710*/  UIMAD UR8, UR18, -0x80, UR6 ;  /* 0xffffff80120878a4 */ /* 0x000fe2000f8e0206 */
[----:B------:R-:W-:-:S02]  /*2720*/  @!P3 LEA.HI.X R7, R5, UR9, R7, 0x2, P1 ;  /* 0x000000090507bc11 */ /* 0x000fc400088f1407 */
[----:B------:R-:W-:-:S03]  /*2730*/  IADD3.X R5, R8, UR9, RZ, P2, !PT ;  /* 0x0000000908057c10 */ /* 0x000fc600097fe4ff */
[----:B------:R2:W5:Y:S04]  /*2740*/  @!P3 LDG.E R238, [R6.64] ;  /* 0x0000000406eeb981 */ /* 0x000568000c1e1900 */
[----:B------:R3:W5:Y:S01]  /*2750*/  @!P6 LDG.E R239, [R4.64] ;  /* 0x0000000404efe981 */ /* 0x000762000c1e1900 */
[----:B------:R-:W-:-:S03]  /*2760*/  ISETP.GE.AND P6, PT, R3, UR8, PT ;  /* 0x0000000803007c0c */ /* 0x000fc6000bfc6270 */
[----:B------:R3:W5:Y:S04]  /*2770*/  @!P5 LDG.E R240, [R4.64+0x20] ;  /* 0x0000200404f0d981 */ /* 0x000768000c1e1900 */
[----:B------:R3:W5:Y:S06]  /*2780*/  @!P4 LDG.E R237, [R4.64+0x80] ;  /* 0x0000800404edc981 */ /* 0x00076c000c1e1900 */
[----:B------:R4:W-:Y:S04]  /*2790*/  @P6 STS [R0+0x9000], RZ ;  /* 0x009000ff00006388 */ /* 0x0009e80000000800 */
[----:B------:R4:W-:Y:S04]  /*27a0*/  @P6 STS [R0+0x9004], RZ ;  /* 0x009004ff00006388 */ /* 0x0009e80000000800 */
[----:B------:R4:W-:Y:S04]  /*27b0*/  @P6 STS.64 [R0+0x9008], RZ ;  /* 0x009008ff00006388 */ /* 0x0009e80000000a00 */
[----:B------:R4:W-:Y:S04]  /*27c0*/  @P6 STS.128 [R0+0xb000], RZ ;  /* 0x00b000ff00006388 */ /* 0x0009e80000000c00 */
[----:B------:R4:W-:Y:S01]  /*27d0*/  @P6 STS.128 [R0+0xd000], RZ ;  /* 0x00d000ff00006388 */ /* 0x0009e20000000c00 */
[----:B---3--:R-:W-:-:S05]  /*27e0*/  IMAD.WIDE.U32 R4, R17, c[0x0][0x198], R216 ;  /* 0x0000660011047a25 */ /* 0x008fca00078e00d8 */
[----:B--2---:R-:W-:Y:S01]  /*27f0*/  IADD3 R6, P1, R4, UR21, RZ ;  /* 0x0000001504067c10 */ /* 0x004fe2000ff3e0ff */
[----:B------:R-:W-:-:S05]  /*2800*/  IMAD.U32 R4, RZ, RZ, UR13 ;  /* 0x0000000dff047e24 */ /* 0x000fca000f8e00ff */
[----:B------:R-:W-:Y:S01]  /*2810*/  IADD3.X R7, R5, UR27, R4, P1, !PT ;  /* 0x0000001b05077c10 */ /* 0x000fe20008ffe404 */
[----:B------:R-:W-:-:S04]  /*2820*/  IMAD R4, R18, c[0x0][0x1b0], RZ ;  /* 0x00006c0012047a24 */ /* 0x000fc800078e02ff */
[C---:B------:R-:W-:Y:S02]  /*2830*/  IMAD R4, R15.reuse, c[0x0][0x1b4], R4 ;  /* 0x00006d000f047a24 */ /* 0x040fe400078e0204 */
[----:B------:R-:W-:-:S04]  /*2840*/  IMAD.WIDE.U32 R6, R15, c[0x0][0x1b0], R6 ;  /* 0x00006c000f067a25 */ /* 0x000fc800078e0006 */
[----:B------:R-:W-:Y:S01]  /*2850*/  IMAD.IADD R13, R7, 0x1, R4 ;  /* 0x00000001070d7824 */ /* 0x000fe200078e0204 */
[----:B------:R-:W-:Y:S05]  /*2860*/  @P6 BRA `(.L_x_880) ;  /* 0x0000021000006947 */ /* 0x000fea0003800000 */
[----:B----4-:R-:W-:Y:S01]  /*2870*/  ISETP.GE.AND P4, PT, R216, c[0x0][0x220], PT ;  /* 0x00008800d8007a0c */ /* 0x010fe20003f86270 */
        /* <DEDUP_REMOVED lines=32> */
.L_x_880:
[----:B----4-:R-:W-:Y:S05]  /*2a80*/  BSYNC B0 ;  /* 0x0000000000007941 */ /* 0x010fea0003800000 */
.L_x_879:
[----:B------:R-:W-:Y:S01]  /*2a90*/  IADD3 R4, R3, 0x40, RZ ;  /* 0x0000004003047810 */ /* 0x000fe20007ffe0ff */
[----:B------:R-:W-:Y:S03]  /*2aa0*/  BSSY B0, `(.L_x_881) ;  /* 0x0000026000007945 */ /* 0x000fe60003800000 */
[----:B------:R-:W-:-:S13]  /*2ab0*/  ISETP.GE.AND P5, PT, R4, UR8, PT ;  /* 0x0000000804007c0c */ /* 0x000fda000bfa6270 */
        /* <DEDUP_REMOVED lines=10> */
[----:B--2---:R-:W-:-:S04]  /*2b60*/  IMAD.WIDE.U32 R10, R4, c[0x0][0x198], R6 ;  /* 0x00006600040a7a25 */ /* 0x004fc800078e0006 */
        /* <DEDUP_REMOVED lines=25> */
.L_x_882:
[----:B------:R-:W-:Y:S05]  /*2d00*/  BSYNC B0 ;  /* 0x0000000000007941 */ /* 0x000fea0003800000 */
.L_x_881:
[----:B------:R-:W-:Y:S01]  /*2d10*/  ULDC.64 UR14, c[0x0][0x1a0] ;  /* 0x00006800000e7ab9 */ /* 0x000fe20000000a00 */
[----:B------:R-:W-:Y:S01]  /*2d20*/  IMAD.WIDE.U32 R4, R17, c[0x0][0x1a0], R216 ;  /* 0x0000680011047a25 */ /* 0x000fe200078e00d8 */
[----:B------:R-:W-:Y:S01]  /*2d30*/  UIMAD UR8, UR19, UR14, URZ ;  /* 0x0000000e130872a4 */ /* 0x000fe2000f8e023f */
[----:B------:R4:W-:Y:S01]  /*2d40*/  @P6 STS [R0+0xf000], RZ ;  /* 0x00f000ff00006388 */ /* 0x0009e20000000800 */
[----:B------:R-:W-:Y:S02]  /*2d50*/  BSSY B0, `(.L_x_883) ;  /* 0x000002f000007945 */ /* 0x000fe40003800000 */
[----:B------:R-:W-:Y:S01]  /*2d60*/  UIMAD UR8, UR23, UR15, UR8 ;  /* 0x0000000f170872a4 */ /* 0x000fe2000f8e0208 */
[----:B------:R4:W-:Y:S01]  /*2d70*/  @P6 STS [R0+0xf004], RZ ;  /* 0x00f004ff00006388 */ /* 0x0009e20000000800 */
[----:B--2---:R-:W-:-:S03]  /*2d80*/  IADD3 R6, P1, R4, UR24, RZ ;  /* 0x0000001804067c10 */ /* 0x004fc6000ff3e0ff */
[----:B------:R4:W-:Y:S01]  /*2d90*/  @P6 STS.64 [R0+0xf008], RZ ;  /* 0x00f008ff00006388 */ /* 0x0009e20000000a00 */
[----:B------:R-:W-:-:S03]  /*2da0*/  MOV R4, UR8 ;  /* 0x0000000800047c02 */ /* 0x000fc60008000f00 */
[----:B------:R4:W-:Y:S01]  /*2db0*/  @P6 STS.128 [R0+0x11000], RZ ;  /* 0x011000ff00006388 */ /* 0x0009e20000000c00 */
[----:B------:R-:W-:Y:S01]  /*2dc0*/  IADD3.X R7, R5, UR26, R4, P1, !PT ;  /* 0x0000001a05077c10 */ /* 0x000fe20008ffe404 */
[----:B------:R-:W-:Y:S02]  /*2dd0*/  IMAD R4, R18, c[0x0][0x1b8], RZ ;  /* 0x00006e0012047a24 */ /* 0x000fe400078e02ff */
[----:B------:R4:W-:Y:S02]  /*2de0*/  @P6 STS.128 [R0+0x13000], RZ ;  /* 0x013000ff00006388 */ /* 0x0009e40000000c00 */
        /* <DEDUP_REMOVED lines=37> */
.L_x_884:
[----:B------:R-:W-:Y:S05]  /*3040*/  BSYNC B0 ;  /* 0x0000000000007941 */ /* 0x000fea0003800000 */
.L_x_883:
        /* <DEDUP_REMOVED lines=14> */
[C---:B------:R-:W-:Y:S01]  /*3130*/  @!P4 LEA R6, P5, R8.reuse, c[0x0][0x170], 0x1 ;  /* 0x00005c000806ca11 */ /* 0x040fe200078a08ff */
[----:B------:R2:W-:Y:S01]  /*3140*/  @P4 STS.128 [R0+0x10000], RZ ;  /* 0x010000ff00004388 */ /* 0x0005e20000000c00 */
[----:B------:R-:W-:Y:S01]  /*3150*/  @!P3 LEA R4, P2, R8, c[0x0][0x170], 0x1 ;  /* 0x00005c000804ba11 */ /* 0x000fe200078408ff */
[----:B------:R-:W-:-:S05]  /*3160*/  IMAD.IADD R3, R9, 0x1, R3 ;  /* 0x0000000109037824 */ /* 0x000fca00078e0203 */
        /* <DEDUP_REMOVED lines=19> */
.L_x_886:
[----:B------:R-:W-:Y:S05]  /*32a0*/  BSYNC B0 ;  /* 0x0000000000007941 */ /* 0x000fea0003800000 */
.L_x_885:
[----:B------:R-:W-:Y:S01]  /*32b0*/  IADD3 R3, R183, 0x1800, RZ ;  /* 0x00001800b7037810 */ /* 0x000fe20007ffe0ff */
[----:B------:R-:W0:Y:S01]  /*32c0*/  LDGDEPBAR ;  /* 0x00000000000079af */ /* 0x000e220000000000 */
[----:B-1234-:R-:W-:Y:S01]  /*32d0*/  IADD3 R0, R181, 0x1800, RZ ;  /* 0x00001800b5007810 */ /* 0x01efe20007ffe0ff */
[----:B------:R-:W-:Y:S01]  /*32e0*/  IMAD.SHL.U32 R175, R183, 0x2, RZ ;  /* 0x00000002b7af7824 */ /* 0x000fe200078e00ff */
[----:B------:R-:W-:Y:S01]  /*32f0*/  SEL R3, R3, R183, !P0 ;  /* 0x000000b703037207 */ /* 0x000fe20004000000 */
[----:B------:R-:W-:Y:S01]  /*3300*/  UIADD3 UR8, UR23, 0x80, URZ ;  /* 0x0000008017087890 */ /* 0x000fe2000fffe03f */
[----:B------:R-:W-:Y:S01]  /*3310*/  SEL R0, R0, R181, !P0 ;  /* 0x000000b500007207 */ /* 0x000fe20004000000 */
[----:B------:R-:W-:Y:S01]  /*3320*/  IMAD.MOV.U32 R212, RZ, RZ, R184 ;  /* 0x000000ffffd47224 */ /* 0x000fe200078e00b8 */
[----:B------:R-:W-:Y:S01]  /*3330*/  SHF.L.U64.HI R4, R21, 0x2, R19 ;  /* 0x0000000215047819 */ /* 0x000fe20000010213 */
[----:B------:R-:W-:Y:S01]  /*3340*/  IMAD.SHL.U32 R174, R3, 0x2, RZ ;  /* 0x0000000203ae7824 */ /* 0x000fe200078e00ff */
[----:B------:R-:W-:Y:S01]  /*3350*/  SHF.L.U32 R3, R0, 0x1, RZ ;  /* 0x0000000100037819 */ /* 0x000fe200000006ff */
[----:B------:R-:W-:Y:S01]  /*3360*/  IMAD.MOV.U32 R0, RZ, RZ, c[0x0][0x22c] ;  /* 0x00008b00ff007624 */ /* 0x000fe200078e00ff */
[----:B------:R-:W-:Y:S01]  /*3370*/  CS2R R126, SRZ ;  /* 0x00000000007e7805 */ /* 0x000fe2000001ff00 */
[----:B------:R1:W-:Y:S01]  /*3380*/  STL [R1], R4 ;  /* 0x0000000401007387 */ /* 0x0003e20000100800 */
[----:B------:R-:W-:Y:S01]  /*3390*/  CS2R R124, SRZ ;  /* 0x00000000007c7805 */ /* 0x000fe2000001ff00 */
[----:B------:R-:W-:Y:S01]  /*33a0*/  IMAD R0, R0, c[0x0][0x1c0], RZ ;  /* 0x0000700000007a24 */ /* 0x000fe200078e02ff */
[----:B------:R-:W-:Y:S01]  /*33b0*/  CS2R R130, SRZ ;  /* 0x0000000000827805 */ /* 0x000fe2000001ff00 */
[----:B------:R-:W-:Y:S01]  /*33c0*/  CS2R R128, SRZ ;  /* 0x0000000000807805 */ /* 0x000fe2000001ff00 */
[----:B------:R-:W-:Y:S01]  /*33d0*/  CS2R R122, SRZ ;  /* 0x00000000007a7805 */ /* 0x000fe2000001ff00 */
[C---:B------:R-:W-:Y:S01]  /*33e0*/  IMAD.SHL.U32 R5, R0.reuse, 0x10, RZ ;  /* 0x0000001000057824 */ /* 0x040fe200078e00ff */
[----:B------:R-:W-:Y:S01]  /*33f0*/  CS2R R120, SRZ ;  /* 0x0000000000787805 */ /* 0x000fe2000001ff00 */
[----:B------:R-:W-:Y:S01]  /*3400*/  IMAD.SHL.U32 R241, R0, 0x8, RZ ;  /* 0x0000000800f17824 */ /* 0x000fe200078e00ff */
[----:B------:R-:W-:Y:S01]  /*3410*/  CS2R R118, SRZ ;  /* 0x0000000000767805 */ /* 0x000fe2000001ff00 */
[----:B------:R-:W-:Y:S01]  /*3420*/  CS2R R116, SRZ ;  /* 0x0000000000747805 */ /* 0x000fe2000001ff00 */
[----:B------:R-:W-:Y:S01]  /*3430*/  IADD3 R0, R5, 0x40, RZ ;  /* 0x0000004005007810 */ /* 0x000fe20007ffe0ff */
[----:B------:R-:W-:Y:S01]  /*3440*/  CS2R R110, SRZ ;  /* 0x00000000006e7805 */ /* 0x000fe2000001ff00 */
[----:B------:R-:W-:Y:S01]  /*3450*/  CS2R R108, SRZ ;  /* 0x00000000006c7805 */ /* 0x000fe2000001ff00 */
[----:B------:R-:W-:Y:S01]  /*3460*/  CS2R R114, SRZ ;  /* 0x0000000000727805 */ /* 0x000fe2000001ff00 */
[----:B------:R-:W-:Y:S01]  /*3470*/  CS2R R112, SRZ ;  /* 0x0000000000707805 */ /* 0x000fe2000001ff00 */
[----:B------:R-:W-:Y:S01]  /*3480*/  IMAD.IADD R0, R241, 0x1, R0 ;  /* 0x00000001f1007824 */ /* 0x000fe200078e0200 */
        /* <DEDUP_REMOVED lines=9> */
[----:B------:R-:W-:Y:S01]  /*3520*/  CS2R R90, SRZ ;  /* 0x00000000005a7805 */ /* 0x000fe2000001ff00 */
[----:B------:R-:W-:Y:S01]  /*3530*/  CS2R R88, SRZ ;  /* 0x0000000000587805 */ /* 0x000fe2000001ff00 */
[----:B------:R-:W-:Y:S01]  /*3540*/  CS2R R86, SRZ ;  /* 0x0000000000567805 */ /* 0x000fe2000001ff00 */
[C---:B------:R-:W-:Y:S01]  /*3550*/  IADD3 R4, R241.reuse, R4, RZ ;  /* 0x00000004f1047210 */ /* 0x040fe20007ffe0ff */
[----:B------:R-:W-:Y:S01]  /*3560*/  CS2R R84, SRZ ;  /* 0x0000000000547805 */ /* 0x000fe2000001ff00 */
[----:B------:R-:W-:Y:S01]  /*3570*/  CS2R R78, SRZ ;  /* 0x00000000004e7805 */ /* 0x000fe2000001ff00 */
[----:B------:R-:W-:Y:S01]  /*3580*/  CS2R R76, SRZ ;  /* 0x00000000004c7805 */ /* 0x000fe2000001ff00 */
[C---:B------:R-:W-:Y:S01]  /*3590*/  IADD3 R5, R241.reuse, R4, RZ ;  /* 0x00000004f1057210 */ /* 0x040fe20007ffe0ff */
[C---:B------:R-:W-:Y:S01]  /*35a0*/  IMAD.IADD R4, R241.reuse, 0x1, R0 ;  /* 0x00000001f1047824 */ /* 0x040fe200078e0200 */
[----:B------:R-:W-:Y:S01]  /*35b0*/  CS2R R82, SRZ ;  /* 0x0000000000527805 */ /* 0x000fe2000001ff00 */
[----:B------:R-:W-:Y:S01]  /*35c0*/  CS2R R80, SRZ ;  /* 0x0000000000507805 */ /* 0x000fe2000001ff00 */
[----:B------:R-:W-:Y:S01]  /*35d0*/  CS2R R74, SRZ ;  /* 0x00000000004a7805 */ /* 0x000fe2000001ff00 */
[C---:B------:R-:W-:Y:S01]  /*35e0*/  IMAD.IADD R247, R241.reuse, 0x1, R5 ;  /* 0x00000001f1f77824 */ /* 0x040fe200078e0205 */
[C---:B------:R-:W-:Y:S01]  /*35f0*/  IADD3 R245, R241.reuse, R4, RZ ;  /* 0x00000004f1f57210 */ /* 0x040fe20007ffe0ff */
[----:B------:R-:W-:Y:S01]  /*3600*/  CS2R R72, SRZ ;  /* 0x0000000000487805 */ /* 0x000fe2000001ff00 */
[----:B------:R-:W-:Y:S01]  /*3610*/  CS2R R70, SRZ ;  /* 0x0000000000467805 */ /* 0x000fe2000001ff00 */
[C---:B------:R-:W-:Y:S01]  /*3620*/  IMAD.IADD R246, R241.reuse, 0x1, R247 ;  /* 0x00000001f1f67824 */ /* 0x040fe200078e02f7 */
[----:B------:R-:W-:Y:S01]  /*3630*/  IADD3 R244, R241, R245, RZ ;  /* 0x000000f5f1f47210 */ /* 0x000fe20007ffe0ff */
        /* <DEDUP_REMOVED lines=17> */
[----:B------:R-:W-:Y:S01]  /*3750*/  SHF.L.U32 R252, R21, 0x2, RZ ;  /* 0x0000000215fc7819 */ /* 0x000fe200000006ff */
[----:B------:R-:W-:Y:S01]  /*3760*/  IMAD.IADD R176, R175, 0x1, R182 ;  /* 0x00000001afb07824 */ /* 0x000fe200078e02b6 */
[C---:B------:R-:W-:Y:S01]  /*3770*/  IADD3 R242, R216.reuse, 0x20, RZ ;  /* 0x00000020d8f27810 */ /* 0x040fe20007ffe0ff */
[C---:B------:R-:W-:Y:S01]  /*3780*/  IMAD.IADD R249, R241.reuse, 0x1, R246 ;  /* 0x00000001f1f97824 */ /* 0x040fe200078e02f6 */
[----:B------:R-:W-:Y:S01]  /*3790*/  IADD3 R243, R216, 0x40, RZ ;  /* 0x00000040d8f37810 */ /* 0x000fe20007ffe0ff */
[----:B------:R-:W-:Y:S01]  /*37a0*/  UISETP.GE.AND UP0, UPT, UR8, UR6, UPT ;  /* 0x000000060800728c */ /* 0x000fe2000bf06270 */
[----:B------:R-:W-:-:S02]  /*37b0*/  IADD3 R248, R241, R244, RZ ;  /* 0x000000f4f1f87210 */ /* 0x000fc40007ffe0ff */
.L_x_889:
        /* <DEDUP_REMOVED lines=75> */
[----:B------:R-:W-:Y:S01]  /*3c70*/  HMMA.16816.F32 R32, R144, R154, R32 ;  /* 0x0000009a9020723c */ /* 0x000fe20000001820 */
[----:B------:R-:W2:Y:S07]  /*3c80*/  LDL R144, [R1] ;  /* 0x0000000001907983 */ /* 0x000eae0000100800 */
        /* <DEDUP_REMOVED lines=10> */
[----:B------:R-:W3:Y:S01]  /*3d30*/  MUFU.TANH R164, R5 ;  /* 0x0000000500a47308 */ /* 0x000ee20000002400 */
        /* <DEDUP_REMOVED lines=11> */
[----:B------:R-:W4:Y:S01]  /*3df0*/  MUFU.TANH R198, R6 ;  /* 0x0000000600c67308 */ /* 0x000f220000002400 */
[----:B------:R-:W-:Y:S09]  /*3e00*/  FMUL.FTZ R8, R8, c[0x0][0x2ec] ;  /* 0x0000bb0008087a20 */ /* 0x000ff20000410000 */
[----:B------:R1:W-:Y:S10]  /*3e10*/  MUFU.TANH R211, R8 ;  /* 0x0000000800d37308 */ /* 0x0003f40000002400 */
[----:B------:R3:W-:Y:S10]  /*3e20*/  MUFU.TANH R197, R7 ;  /* 0x0000000700c57308 */ /* 0x0007f40000002400 */
[----:B------:R4:W-:Y:S01]  /*3e30*/  MUFU.TANH R210, R9 ;  /* 0x0000000900d27308 */ /* 0x0009e20000002400 */
[----:B-1----:R-:W-:Y:S05]  /*3e40*/  FMUL.FTZ R8, R239, 1.4426950216293334961 ;  /* 0x3fb8aa3bef087820 */ /* 0x002fea0000410000 */
[----:B------:R-:W-:Y:S04]  /*3e50*/  FSEL R8, R8, RZ, P2 ;  /* 0x000000ff08087208 */ /* 0x000fe80001000000 */
[----:B------:R1:W-:Y:S01]  /*3e60*/  MUFU.TANH R219, R11 ;  /* 0x0000000b00db7308 */ /* 0x0003e20000002400 */
[----:B------:R-:W-:Y:S01]  /*3e70*/  FSETP.NEU.FTZ.AND P2, PT, R240, -INF , PT ;  /* 0xff800000f000780b */ /* 0x000fe20003f5d000 */
[----:B---3--:R-:W3:Y:S08]  /*3e80*/  LDSM.16.M88.4 R4, [R172+0xd400] ;  /* 0x00d40000ac04783b */ /* 0x008ef00000000200 */
[----:B------:R-:W-:Y:S01]  /*3e90*/  MUFU.TANH R208, R12 ;  /* 0x0000000c00d07308 */ /* 0x000fe20000002400 */
[----:B----4-:R-:W-:Y:S04]  /*3ea0*/  MOV R9, UR18 ;  /* 0x0000001200097c02 */ /* 0x010fe80008000f00 */
[----:B------:R-:W-:Y:S05]  /*3eb0*/  @P1 LEA R9, R9, R195, 0x7 ;  /* 0x000000c309091211 */ /* 0x000fea00078e38ff */
[----:B------:R-:W-:Y:S01]  /*3ec0*/  MUFU.TANH R206, R13 ;  /* 0x0000000d00ce7308 */ /* 0x000fe20000002400 */
[----:B------:R-:W-:Y:S02]  /*3ed0*/  PLOP3.LUT P1, PT, PT, PT, UP0, 0x80, 0x0 ;  /* 0x000000000000781c */ /* 0x000fe40003f2f008 */
[C---:B------:R-:W-:Y:S01]  /*3ee0*/  @P3 ISETP.GE.AND P3, PT, R9.reuse, UR6, PT ;  /* 0x0000000609003c0c */ /* 0x040fe2000bf66270 */
[----:B-1----:R-:W-:Y:S01]  /*3ef0*/  FMUL.FTZ R11, R238, 1.4426950216293334961 ;  /* 0x3fb8aa3bee0b7820 */ /* 0x002fe20000410000 */
[----:B------:R-:W-:Y:S02]  /*3f00*/  @P0 IADD3 R0, R9, 0x1, RZ ;  /* 0x0000000109000810 */ /* 0x000fe40007ffe0ff */
[----:B------:R-:W-:Y:S02]  /*3f10*/  PLOP3.LUT P0, PT, PT, PT, UP0, 0x80, 0x0 ;  /* 0x000000000000781c */ /* 0x000fe40003f0f008 */
[----:B------:R-:W-:Y:S01]  /*3f20*/  @P4 ISETP.GE.AND P4, PT, R0, UR6, PT ;  /* 0x0000000600004c0c */ /* 0x000fe2000bf86270 */
[----:B------:R-:W1:Y:S01]  /*3f30*/  MUFU.TANH R215, R14 ;  /* 0x0000000e00d77308 */ /* 0x000e620000002400 */
[----:B------:R-:W-:Y:S05]  /*3f40*/  MOV R0, R148 ;  /* 0x0000009400007202 */ /* 0x000fea0000000f00 */
[----:B------:R-:W-:Y:S02]  /*3f50*/  @P1 FSEL R0, R148, -INF , !P3 ;  /* 0xff80000094001808 */ /* 0x000fe40005800000 */
[----:B------:R-:W-:Y:S02]  /*3f60*/  PLOP3.LUT P1, PT, PT, PT, UP0, 0x80, 0x0 ;  /* 0x000000000000781c */ /* 0x000fe40003f2f008 */
[----:B------:R-:W4:Y:S01]  /*3f70*/  MUFU.TANH R214, R15 ;  /* 0x0000000f00d67308 */ /* 0x000f220000002400 */
[--C-:B------:R-:W-:Y:S01]  /*3f80*/  FFMA.FTZ R10, R0, c[0x0][0x23c], -R8.reuse ;  /* 0x00008f00000a7a23 */ /* 0x100fe20000010808 */
[----:B------:R-:W-:Y:S01]  /*3f90*/  MOV R0, R164 ;  /* 0x000000a400007202 */ /* 0x000fe20000000f00 */
[-C--:B---3--:R-:W-:Y:S03]  /*3fa0*/  HMMA.16816.F32 R20, R156, R4.reuse, R20 ;  /* 0x000000049c14723c */ /* 0x088fe60000001814 */
[----:B------:R-:W-:Y:S02]  /*3fb0*/  @P0 FSEL R0, R164, -INF , !P4 ;  /* 0xff800000a4000808 */ /* 0x000fe40006000000 */
[----:B------:R-:W-:Y:S02]  /*3fc0*/  PLOP3.LUT P0, PT, PT, PT, UP0, 0x80, 0x0 ;  /* 0x000000000000781c */ /* 0x000fe40003f0f008 */
[----:B------:R-:W-:Y:S01]  /*3fd0*/  MUFU.EX2 R201, R10 ;  /* 0x0000000a00c97308 */ /* 0x000fe20000000800 */
[C---:B------:R-:W-:Y:S07]  /*3fe0*/  HMMA.16816.F32 R24, R136.reuse, R4, R24 ;  /* 0x000000048818723c */ /* 0x040fee0000001818 */
[----:B------:R-:W-:Y:S02]  /*3ff0*/  FFMA.FTZ R4, R0, c[0x0][0x23c], -R8 ;  /* 0x00008f0000047a23 */ /* 0x000fe40000010808 */
[----:B------:R-:W3:Y:S01]  /*4000*/  MUFU.TANH R154, R16 ;  /* 0x00000010009a7308 */ /* 0x000ee20000002400 */
[-C--:B------:R-:W-:Y:S03]  /*4010*/  HMMA.16816.F32 R28, R136, R6.reuse, R28 ;  /* 0x00000006881c723c */ /* 0x080fe6000000181c */
[----:B------:R-:W-:Y:S01]  /*4020*/  FMUL.FTZ R5, R240, 1.4426950216293334961 ;  /* 0x3fb8aa3bf0057820 */ /* 0x000fe20000410000 */
[----:B------:R-:W-:Y:S02]  /*4030*/  MOV R0, R198 ;  /* 0x000000c600007202 */ /* 0x000fe40000000f00 */
        /* <DEDUP_REMOVED lines=9> */
[----:B-1----:R-:W-:Y:S01]  /*40d0*/  MOV R6, R215 ;  /* 0x000000d700067202 */ /* 0x002fe20000000f00 */
[----:B------:R-:W-:Y:S02]  /*40e0*/  FMUL.FTZ R23, R23, c[0x0][0x2ec] ;  /* 0x0000bb0017177a20 */ /* 0x000fe40000410000 */
[----:B------:R-:W1:Y:S01]  /*40f0*/  MUFU.TANH R153, R17 ;  /* 0x0000001100997308 */ /* 0x000e620000002400 */
        /* <DEDUP_REMOVED lines=71> */
[----:B------:R-:W-:Y:S02]  /*4570*/  @P4 IADD3 R10, R9, 0x10, RZ ;  /* 0x00000010090a4810 */ /* 0x000fe40007ffe0ff */
        /* <DEDUP_REMOVED lines=17> */
[----:B------:R-:W2:Y:S01]  /*4690*/  MUFU.TANH R152, R34 ;  /* 0x0000002200987308 */ /* 0x000ea20000002400 */
[----:B-1----:R-:W-:Y:S02]  /*46a0*/  MOV R6, R154 ;  /* 0x0000009a00067202 */ /* 0x002fe40000000f00 */
[----:B------:R-:W-:Y:S02]  /*46b0*/  @P0 FSEL R6, R154, -INF , !P6 ;  /* 0xff8000009a060808 */ /* 0x000fe40007000000 */
[----:B------:R-:W-:Y:S05]  /*46c0*/  PLOP3.LUT P0, PT, PT, PT, UP0, 0x80, 0x0 ;  /* 0x000000000000781c */ /* 0x000fea0003f0f008 */
[----:B------:R-:W-:Y:S01]  /*46d0*/  MUFU.TANH R151, R35 ;  /* 0x0000002300977308 */ /* 0x000fe20000002400 */
[--C-:B------:R-:W-:Y:S01]  /*46e0*/  FFMA.FTZ R7, R6, c[0x0][0x23c], -R8.reuse ;  /* 0x00008f0006077a23 */ /* 0x100fe20000010808 */
[----:B------:R-:W-:Y:S02]  /*46f0*/  MOV R6, R153 ;  /* 0x0000009900067202 */ /* 0x000fe40000000f00 */
        /* <DEDUP_REMOVED lines=11> */
[----:B------:R-:W3:Y:S04]  /*47b0*/  MUFU.EX2 R228, R11 ;  /* 0x0000000b00e47308 */ /* 0x000ee80000000800 */
[----:B------:R-:W-:Y:S01]  /*47c0*/  @P6 ISETP.GE.AND P6, PT, R10, UR6, PT ;  /* 0x000000060a006c0c */ /* 0x000fe2000bfc6270 */
[--C-:B-1----:R-:W-:Y:S01]  /*47d0*/  FFMA.FTZ R7, R6, c[0x0][0x23c], -R5.reuse ;  /* 0x00008f0006077a23 */ /* 0x102fe20000010805 */
[----:B--2---:R-:W-:Y:S02]  /*47e0*/  MOV R6, R166 ;  /* 0x000000a600067202 */ /* 0x004fe40000000f00 */
        /* <DEDUP_REMOVED lines=10> */
[----:B------:R1:W2:Y:S01]  /*4890*/  MUFU.EX2 R204, R7 ;  /* 0x0000000700cc7308 */ /* 0x0002a20000000800 */
        /* <DEDUP_REMOVED lines=19> */
[----:B------:R1:W3:Y:S01]  /*49d0*/  MUFU.EX2 R202, R7 ;  /* 0x0000000700ca7308 */ /* 0x0002e20000000800 */
        /* <DEDUP_REMOVED lines=170> */
[----:B------:R2:W3:Y:S03]  /*5480*/  LDG.E R5, [R146.64+0x20] ;  /* 0x0000200492057981 */ /* 0x0004e6000c1e1900 */
[----:B------:R-:W-:Y:S04]  /*5490*/  FMUL.FTZ R4, R201, R4 ;  /* 0x00000004c9047220 */ /* 0x000fe80000410000 */
[----:B------:R-:W-:Y:S02]  /*54a0*/  FMUL.FTZ R148, R4, R0 ;  /* 0x0000000004947220 */ /* 0x000fe40000410000 */
[----:B------:R2:W4:Y:S04]  /*54b0*/  LDG.E R4, [R146.64+0x80] ;  /* 0x0000800492047981 */ /* 0x000528000c1e1900 */
[----:B------:R2:W4:Y:S02]  /*54c0*/  LDG.E R0, [R146.64+0xa0] ;  /* 0x0000a00492007981 */ /* 0x000524000c1e1900 */
        /* <DEDUP_REMOVED lines=9> */
[----:B--2---:R-:W-:Y:S01]  /*5560*/  FMUL.FTZ R146, R145, R132 ;  /* 0x0000008491927220 */ /* 0x004fe20000410000 */
[----:B------:R-:W-:Y:S04]  /*5570*/  HMMA.16816.F32 R32, R140, R134, R32 ;  /* 0x000000868c20723c */ /* 0x000fe80000001820 */
[----:B------:R-:W-:Y:S02]  /*5580*/  FMUL.FTZ R132, R159, R17 ;  /* 0x000000119f847220 */ /* 0x000fe40000410000 */
[----:B------:R-:W-:Y:S02]  /*5590*/  FFMA.FTZ R17, -R154, R154, 1 ;  /* 0x3f8000009a117423 */ /* 0x000fe4000001019a */
[----:B------:R-:W-:Y:S04]  /*55a0*/  FFMA.FTZ R16, -R153, R153, 1 ;  /* 0x3f80000099107423 */ /* 0x000fe80000010199 */
[----:B------:R-:W-:Y:S02]  /*55b0*/  FADD.FTZ R20, -R144, R20 ;  /* 0x0000001490147221 */ /* 0x000fe40000010100 */
[----:B------:R-:W-:Y:S02]  /*55c0*/  FMUL.FTZ R17, R17, c[0x0][0x2ec] ;  /* 0x0000bb0011117a20 */ /* 0x000fe40000410000 */
[----:B------:R-:W-:Y:S02]  /*55d0*/  FMUL.FTZ R16, R16, c[0x0][0x2ec] ;  /* 0x0000bb0010107a20 */ /* 0x000fe40000410000 */
[----:B------:R-:W-:Y:S02]  /*55e0*/  FADD.FTZ R21, -R144, R21 ;  /* 0x0000001590157221 */ /* 0x000fe40000010100 */
[----:B------:R-:W-:Y:S02]  /*55f0*/  FMUL.FTZ R135, R158, R20 ;  /* 0x000000149e877220 */ /* 0x000fe40000410000 */
[----:B------:R-:W-:Y:S02]  /*5600*/  FMUL.FTZ R145, R133, R17 ;  /* 0x0000001185917220 */ /* 0x000fe40000410000 */
[C---:B------:R-:W-:Y:S02]  /*5610*/  FADD.FTZ R20, -R144.reuse, R32 ;  /* 0x0000002090147221 */ /* 0x040fe40000010100 */
[----:B------:R-:W-:Y:S02]  /*5620*/  FADD.FTZ R32, -R144, R33 ;  /* 0x0000002190207221 */ /* 0x000fe40000010100 */
        /* <DEDUP_REMOVED lines=9> */
[----:B------:R-:W-:Y:S02]  /*56c0*/  FFMA.FTZ R20, -R160, R160, 1 ;  /* 0x3f800000a0147423 */ /* 0x000fe400000101a0 */
[----:B------:R-:W-:Y:S02]  /*56d0*/  FMUL.FTZ R134, R157, R21 ;  /* 0x000000159d867220 */ /* 0x000fe40000410000 */
[----:B------:R-:W-:Y:S02]  /*56e0*/  FMUL.FTZ R20, R20, c[0x0][0x2ec] ;  /* 0x0000bb0014147a20 */ /* 0x000fe40000410000 */
[----:B------:R-:W-:Y:S02]  /*56f0*/  FFMA.FTZ R21, -R161, R161, 1 ;  /* 0x3f800000a1157423 */ /* 0x000fe400000101a1 */
[----:B------:R-:W-:Y:S02]  /*5700*/  FMUL.FTZ R142, R134, R20 ;  /* 0x00000014868e7220 */ /* 0x000fe40000410000 */
[----:B------:R-:W-:Y:S04]  /*5710*/  FMUL.FTZ R21, R21, c[0x0][0x2ec] ;  /* 0x0000bb0015157a20 */ /* 0x000fe80000410000 */
[----:B------:R-:W-:Y:S02]  /*5720*/  FMUL.FTZ R143, R135, R21 ;  /* 0x00000015878f7220 */ /* 0x000fe40000410000 */
[----:B------:R-:W-:Y:S04]  /*5730*/  FFMA.FTZ R21, -R199, R199, 1 ;  /* 0x3f800000c7157423 */ /* 0x000fe800000101c7 */
[----:B------:R-:W-:Y:S02]  /*5740*/  FMUL.FTZ R21, R21, c[0x0][0x2ec] ;  /* 0x0000bb0015157a20 */ /* 0x000fe40000410000 */
[C---:B---3--:R-:W-:Y:S02]  /*5750*/  FADD.FTZ R17, -R5.reuse, R6 ;  /* 0x0000000605117221 */ /* 0x048fe40000010100 */
        /* <DEDUP_REMOVED lines=15> */
[C---:B------:R-:W-:Y:S02]  /*5850*/  FADD.FTZ R20, -R5.reuse, R22 ;  /* 0x0000001605147221 */ /* 0x040fe40000010100 */
[----:B------:R-:W-:Y:S02]  /*5860*/  FADD.FTZ R19, -R5, R23 ;  /* 0x0000001705137221 */ /* 0x000fe40000010100 */
[----:B------:R-:W-:Y:S02]  /*5870*/  FMUL.FTZ R7, R7, c[0x0][0x2ec] ;  /* 0x0000bb0007077a20 */ /* 0x000fe40000410000 */
[----:B------:R-:W-:Y:S02]  /*5880*/  FMUL.FTZ R6, R6, c[0x0][0x2ec] ;  /* 0x0000bb0006067a20 */ /* 0x000fe40000410000 */
[C---:B------:R-:W-:Y:S02]  /*5890*/  FADD.FTZ R18, -R5.reuse, R34 ;  /* 0x0000002205127221 */ /* 0x040fe40000010100 */
[----:B------:R-:W-:Y:S02]  /*58a0*/  FADD.FTZ R35, -R5, R35 ;  /* 0x0000002305237221 */ /* 0x000fe40000010100 */
[----:B------:R-:W-:Y:S02]  /*58b0*/  FFMA.FTZ R5, -R151, R151, 1 ;  /* 0x3f80000097057423 */ /* 0x000fe40000010197 */
[----:B------:R-:W-:Y:S02]  /*58c0*/  FMUL.FTZ R137, R17, R7 ;  /* 0x0000000711897220 */ /* 0x000fe40000410000 */
[----:B------:R-:W-:Y:S02]  /*58d0*/  FMUL.FTZ R136, R16, R6 ;  /* 0x0000000610887220 */ /* 0x000fe40000410000 */
[----:B------:R-:W-:Y:S02]  /*58e0*/  FMUL.FTZ R17, R170, R35 ;  /* 0x00000023aa117220 */ /* 0x000fe40000410000 */
[----:B------:R-:W-:Y:S02]  /*58f0*/  FFMA.FTZ R6, -R152, R152, 1 ;  /* 0x3f80000098067423 */ /* 0x000fe40000010198 */
[----:B------:R-:W-:Y:S02]  /*5900*/  FMUL.FTZ R5, R5, c[0x0][0x2ec] ;  /* 0x0000bb0005057a20 */ /* 0x000fe40000410000 */
[----:B------:R-:W-:Y:S02]  /*5910*/  FMUL.FTZ R18, R171, R18 ;  /* 0x00000012ab127220 */ /* 0x000fe40000410000 */
[----:B------:R-:W-:Y:S02]  /*5920*/  FMUL.FTZ R6, R6, c[0x0][0x2ec] ;  /* 0x0000bb0006067a20 */ /* 0x000fe40000410000 */
[----:B------:R-:W-:Y:S02]  /*5930*/  FMUL.FTZ R132, R17, R5 ;  /* 0x0000000511847220 */ /* 0x000fe40000410000 */
[----:B----4-:R-:W-:Y:S02]  /*5940*/  FADD.FTZ R13, -R4, R13 ;  /* 0x0000000d040d7221 */ /* 0x010fe40000010100 */
[----:B------:R-:W-:Y:S02]  /*5950*/  FFMA.FTZ R5, -R206, R206, 1 ;  /* 0x3f800000ce057423 */ /* 0x000fe400000101ce */
[----:B------:R-:W-:Y:S02]  /*5960*/  FFMA.FTZ R7, -R167, R167, 1 ;  /* 0x3f800000a7077423 */ /* 0x000fe400000101a7 */
[----:B------:R-:W-:Y:S02]  /*5970*/  FMUL.FTZ R133, R18, R6 ;  /* 0x0000000612857220 */ /* 0x000fe40000410000 */
[----:B------:R-:W-:Y:S02]  /*5980*/  FADD.FTZ R12, -R4, R12 ;  /* 0x0000000c040c7221 */ /* 0x000fe40000010100 */
[----:B------:R-:W-:Y:S02]  /*5990*/  FMUL.FTZ R32, R224, R13 ;  /* 0x0000000de0207220 */ /* 0x000fe40000410000 */
[----:B------:R-:W-:Y:S02]  /*59a0*/  FFMA.FTZ R6, -R208, R208, 1 ;  /* 0x3f800000d0067423 */ /* 0x000fe400000101d0 */
[----:B------:R-:W-:Y:S02]  /*59b0*/  FMUL.FTZ R5, R5, c[0x0][0x2ec] ;  /* 0x0000bb0005057a20 */ /* 0x000fe40000410000 */
[----:B------:R-:W-:Y:S02]  /*59c0*/  FMUL.FTZ R19, R202, R19 ;  /* 0x00000013ca137220 */ /* 0x000fe40000410000 */
[----:B------:R-:W-:Y:S02]  /*59d0*/  FMUL.FTZ R7, R7, c[0x0][0x2ec] ;  /* 0x0000bb0007077a20 */ /* 0x000fe40000410000 */
[----:B------:R-:W-:Y:S02]  /*59e0*/  FMUL.FTZ R34, R228, R12 ;  /* 0x0000000ce4227220 */ /* 0x000fe40000410000 */
[----:B------:R-:W-:Y:S02]  /*59f0*/  FMUL.FTZ R6, R6, c[0x0][0x2ec] ;  /* 0x0000bb0006067a20 */ /* 0x000fe40000410000 */
[----:B------:R-:W-:Y:S02]  /*5a00*/  FMUL.FTZ R32, R32, R5 ;  /* 0x0000000520207220 */ /* 0x000fe40000410000 */
[C---:B------:R-:W-:Y:S02]  /*5a10*/  FADD.FTZ R5, -R4.reuse, R24 ;  /* 0x0000001804057221 */ /* 0x040fe40000010100 */
[----:B------:R-:W-:Y:S02]  /*5a20*/  FMUL.FTZ R134, R19, R7 ;  /* 0x0000000713867220 */ /* 0x000fe40000410000 */
[C---:B------:R-:W-:Y:S02]  /*5a30*/  FADD.FTZ R8, -R4.reuse, R8 ;  /* 0x0000000804087221 */ /* 0x040fe40000010100 */
[----:B------:R-:W-:Y:S02]  /*5a40*/  FADD.FTZ R9, -R4, R9 ;  /* 0x0000000904097221 */ /* 0x000fe40000010100 */
[----:B------:R-:W-:Y:S02]  /*5a50*/  FFMA.FTZ R7, -R210, R210, 1 ;  /* 0x3f800000d2077423 */ /* 0x000fe400000101d2 */
[----:B------:R-:W-:Y:S02]  /*5a60*/  FMUL.FTZ R34, R34, R6 ;  /* 0x0000000622227220 */ /* 0x000fe40000410000 */
[C---:B------:R-:W-:Y:S02]  /*5a70*/  FADD.FTZ R24, -R4.reuse, R25 ;  /* 0x0000001904187221 */ /* 0x040fe40000010100 */
[C---:B------:R-:W-:Y:S02]  /*5a80*/  FADD.FTZ R25, -R4.reuse, R28 ;  /* 0x0000001c04197221 */ /* 0x040fe40000010100 */
[----:B------:R-:W-:Y:S02]  /*5a90*/  FADD.FTZ R23, -R4, R29 ;  /* 0x0000001d04177221 */ /* 0x000fe40000010100 */
[----:B------:R-:W-:Y:S02]  /*5aa0*/  FMUL.FTZ R28, R222, R5 ;  /* 0x00000005de1c7220 */ /* 0x000fe40000410000 */
[----:B------:R-:W-:Y:S02]  /*5ab0*/  FFMA.FTZ R6, -R195, R195, 1 ;  /* 0x3f800000c3067423 */ /* 0x000fe400000101c3 */
[----:B------:R-:W-:Y:S02]  /*5ac0*/  FFMA.FTZ R5, -R165, R165, 1 ;  /* 0x3f800000a5057423 */ /* 0x000fe400000101a5 */
[----:B------:R-:W-:Y:S01]  /*5ad0*/  FFMA.FTZ R4, -R162, R162, 1 ;  /* 0x3f800000a2047423 */ /* 0x000fe200000101a2 */
[----:B------:R-:W-:Y:S01]  /*5ae0*/  MOV R162, R190 ;  /* 0x000000be00a27202 */ /* 0x000fe20000000f00 */
        /* <DEDUP_REMOVED lines=8> */
[----:B------:R-:W-:Y:S02]  /*5b70*/  FFMA.FTZ R16, -R169, R169, 1 ;  /* 0x3f800000a9107423 */ /* 0x000fe400000101a9 */
[----:B------:R-:W-:Y:S02]  /*5b80*/  FMUL.FTZ R33, R33, R7 ;  /* 0x0000000721217220 */ /* 0x000fe40000410000 */
[----:B------:R-:W-:Y:S02]  /*5b90*/  FFMA.FTZ R7, -R196, R196, 1 ;  /* 0x3f800000c4077423 */ /* 0x000fe400000101c4 */
[----:B------:R-:W-:Y:S02]  /*5ba0*/  FMUL.FTZ R24, R24, R6 ;  /* 0x0000000618187220 */ /* 0x000fe40000410000 */
[----:B------:R-:W-:Y:S02]  /*5bb0*/  FMUL.FTZ R25, R25, R5 ;  /* 0x0000000519197220 */ /* 0x000fe40000410000 */
[----:B------:R-:W-:Y:S02]  /*5bc0*/  FMUL.FTZ R23, R23, R4 ;  /* 0x0000000417177220 */ /* 0x000fe40000410000 */
[C---:B------:R-:W-:Y:S02]  /*5bd0*/  FADD.FTZ R4, -R0.reuse, R10 ;  /* 0x0000000a00047221 */ /* 0x040fe40000010100 */
[C---:B------:R-:W-:Y:S02]  /*5be0*/  FADD.FTZ R5, -R0.reuse, R11 ;  /* 0x0000000b00057221 */ /* 0x040fe40000010100 */
[----:B------:R-:W-:Y:S02]  /*5bf0*/  FADD.FTZ R6, -R0, R14 ;  /* 0x0000000e00067221 */ /* 0x000fe40000010100 */
[----:B------:R-:W-:Y:S02]  /*5c00*/  FFMA.FTZ R10, -R220, R220, 1 ;  /* 0x3f800000dc0a7423 */ /* 0x000fe400000101dc */
[----:B------:R-:W-:Y:S02]  /*5c10*/  FFMA.FTZ R13, -R219, R219, 1 ;  /* 0x3f800000db0d7423 */ /* 0x000fe400000101db */
[----:B------:R-:W-:Y:S02]  /*5c20*/  FFMA.FTZ R18, -R215, R215, 1 ;  /* 0x3f800000d7127423 */ /* 0x000fe400000101d7 */
[----:B------:R-:W-:Y:S02]  /*5c30*/  FMUL.FTZ R20, R203, R20 ;  /* 0x00000014cb147220 */ /* 0x000fe40000410000 */
[----:B------:R-:W-:Y:S02]  /*5c40*/  FMUL.FTZ R16, R16, c[0x0][0x2ec] ;  /* 0x0000bb0010107a20 */ /* 0x000fe40000410000 */
        /* <DEDUP_REMOVED lines=9> */
[----:B------:R-:W-:Y:S02]  /*5ce0*/  FFMA.FTZ R8, -R211, R211, 1 ;  /* 0x3f800000d3087423 */ /* 0x000fe400000101d3 */
        /* <DEDUP_REMOVED lines=13> */
[----:B------:R-:W-:Y:S02]  /*5dc0*/  FMUL.FTZ R8, R8, c[0x0][0x2ec] ;  /* 0x0000bb0008087a20 */ /* 0x000fe40000410000 */
        /* <DEDUP_REMOVED lines=64> */
.L_x_887:
[----:B------:R-:W-:Y:S01]  /*61d0*/  F2FP.PACK_AB R16, R146, R148 ;  /* 0x000000949210723e */ /* 0x000fe200000000ff */
[----:B------:R-:W2:Y:S01]  /*61e0*/  LDL R147, [R1+0x4] ;  /* 0x0000040001937983 */ /* 0x000ea20000100800 */
        /* <DEDUP_REMOVED lines=37> */
[----:B------:R-:W5:Y:S04]  /*6440*/  LDSM.16.MT88.4 R20, [R0+0x8000] ;  /* 0x008000000014783b */ /* 0x000f680000004200 */
[----:B------:R-:W-:Y:S04]  /*6450*/  LDSM.16.MT88.4 R24, [R2+0x19800] ;  /* 0x019800000218783b */ /* 0x000fe80000004200 */
[----:B------:R-:W4:Y:S04]  /*6460*/  LDSM.16.MT88.4 R28, [R0+0x6400] ;  /* 0x00640000001c783b */ /* 0x000f280000004200 */
[----:B------:R-:W4:Y:S04]  /*6470*/  LDSM.16.MT88.4 R32, [R2+0x1b800] ;  /* 0x01b800000220783b */ /* 0x000f280000004200 */
[----:B------:R-:W4:Y:S04]  /*6480*/  LDSM.16.MT88.4 R132, [R0+0x7400] ;  /* 0x007400000084783b */ /* 0x000f280000004200 */
        /* <DEDUP_REMOVED lines=23> */
[-C--:B------:R-:W-:Y:S08]  /*6600*/  HMMA.16816.F32 R52, R24, R132.reuse, R52 ;  /* 0x000000841834723c */ /* 0x080ff00000001834 */
[C---:B------:R-:W-:Y:S08]  /*6610*/  HMMA.16816.F32 R56, R32.reuse, R132, R56 ;  /* 0x000000842038723c */ /* 0x040ff00000001838 */
[-C--:B------:R-:W-:Y:S08]  /*6620*/  HMMA.16816.F32 R60, R32, R134.reuse, R60 ;  /* 0x00000086203c723c */ /* 0x080ff0000000183c */
[C---:B------:R-:W-:Y:S01]  /*6630*/  HMMA.16816.F32 R64, R24.reuse, R134, R64 ;  /* 0x000000861840723c */ /* 0x040fe20000001840 */
[----:B------:R-:W-:Y:S07]  /*6640*/  LDSM.16.MT88.4 R132, [R0+0x6c00] ;  /* 0x006c00000084783b */ /* 0x000fee0000004200 */
[-C--:B-1----:R-:W-:Y:S04]  /*6650*/  HMMA.16816.F32 R68, R24, R8.reuse, R68 ;  /* 0x000000081844723c */ /* 0x082fe80000001844 */
[----:B--2---:R-:W-:Y:S04]  /*6660*/  IMAD.SHL.U32 R160, R147, 0x2, RZ ;  /* 0x0000000293a07824 */ /* 0x004fe800078e00ff */
[C---:B------:R-:W-:Y:S08]  /*6670*/  HMMA.16816.F32 R72, R32.reuse, R8, R72 ;  /* 0x000000082048723c */ /* 0x040ff00000001848 */
[-C--:B------:R-:W-:Y:S01]  /*6680*/  HMMA.16816.F32 R76, R32, R10.reuse, R76 ;  /* 0x0000000a204c723c */ /* 0x080fe2000000184c */
[----:B------:R-:W1:Y:S07]  /*6690*/  LDSM.16.MT88.4 R32, [R2+0x1a800] ;  /* 0x01a800000220783b */ /* 0x000e6e0000004200 */
[----:B------:R-:W-:Y:S01]  /*66a0*/  HMMA.16816.F32 R80, R24, R10, R80 ;  /* 0x0000000a1850723c */ /* 0x000fe20000001850 */
[----:B------:R-:W2:Y:S04]  /*66b0*/  LDSM.16.MT88.4 R8, [R0+0x7c00] ;  /* 0x007c00000008783b */ /* 0x000ea80000004200 */
        /* <DEDUP_REMOVED lines=59> */
.L_x_888:
        /* <DEDUP_REMOVED lines=9> */
[----:B------:R-:W-:Y:S01]  /*6b00*/  IMAD.SHL.U32 R167, R167, 0x20, RZ ;  /* 0x00000020a7a77824 */ /* 0x000fe200078e00ff */
[----:B------:R-:W-:Y:S01]  /*6b10*/  UIADD3 UR8, UR7, -0x1, URZ ;  /* 0xffffffff07087890 */ /* 0x000fe2000fffe03f */
[----:B------:R-:W-:Y:S01]  /*6b20*/  IMAD R166, R166, 0x28, RZ ;  /* 0x00000028a6a67824 */ /* 0x000fe200078e02ff */
[----:B------:R-:W3:Y:S01]  /*6b30*/  LDSM.16.MT88.4 R28, [R0+0xd000] ;  /* 0x00d00000001c783b */ /* 0x000ee20000004200 */
[----:B------:R-:W-:Y:S03]  /*6b40*/  IMAD.MOV.U32 R161, RZ, RZ, c[0x0][0x22c] ;  /* 0x00008b00ffa17624 */ /* 0x000fe600078e00ff */
[----:B------:R-:W4:Y:S01]  /*6b50*/  LDL R165, [R1+0x8] ;  /* 0x0000080001a57983 */ /* 0x000f220000100800 */
[----:B------:R-:W-:Y:S03]  /*6b60*/  IMAD R161, R161, c[0x0][0x1c0], RZ ;  /* 0x00007000a1a17a24 */ /* 0x000fe600078e02ff */
[----:B------:R-:W-:Y:S01]  /*6b70*/  LDSM.16.M88.4 R32, [R178] ;  /* 0x00000000b220783b */ /* 0x000fe20000000200 */
[----:B------:R-:W-:Y:S03]  /*6b80*/  IMAD.U32 R161, R161, -0x40, RZ ;  /* 0xffffffc0a1a17824 */ /* 0x000fe600078e00ff */
[----:B------:R-:W4:Y:S02]  /*6b90*/  LDL R164, [R1+0xc] ;  /* 0x00000c0001a47983 */ /* 0x000f240000100800 */
[C---:B------:R-:W-:Y:S02]  /*6ba0*/  LEA R190, P1, R161.reuse, R162, 0x2 ;  /* 0x000000a2a1be7211 */ /* 0x040fe400078210ff */
[----:B------:R-:W3:Y:S02]  /*6bb0*/  LDSM.16.MT88.4 R132, [R0+0x9400] ;  /* 0x009400000084783b */ /* 0x000ee40000004200 */
[----:B------:R-:W-:Y:S01]  /*6bc0*/  LEA.HI.X.SX32 R189, R161, R163, 0x2, P1 ;  /* 0x000000a3a1bd7211 */ /* 0x000fe200008f16ff */
[----:B------:R-:W-:Y:S01]  /*6bd0*/  IMAD.MOV.U32 R161, RZ, RZ, c[0x0][0x22c] ;  /* 0x00008b00ffa17624 */ /* 0x000fe200078e00ff */
[----:B------:R-:W3:Y:S03]  /*6be0*/  LDSM.16.MT88.4 R136, [R0+0xb400] ;  /* 0x00b400000088783b */ /* 0x000ee60000004200 */
[----:B------:R-:W-:Y:S01]  /*6bf0*/  IMAD R161, R161, c[0x0][0x1c0], RZ ;  /* 0x00007000a1a17a24 */ /* 0x000fe200078e02ff */
[----:B------:R-:W3:Y:S03]  /*6c00*/  LDSM.16.MT88.4 R140, [R0+0xd400] ;  /* 0x00d40000008c783b */ /* 0x000ee60000004200 */
[----:B------:R-:W-:Y:S01]  /*6c10*/  IMAD.SHL.U32 R161, R161, 0x10, RZ ;  /* 0x00000010a1a17824 */ /* 0x000fe200078e00ff */
[----:B------:R-:W-:Y:S01]  /*6c20*/  LDSM.16.M88.4 R144, [R180] ;  /* 0x00000000b490783b */ /* 0x000fe20000000200 */
[C---:B-1----:R-:W-:Y:S03]  /*6c30*/  HMMA.16816.F32 R4, R24.reuse, R8, RZ ;  /* 0x000000081804723c */ /* 0x042fe600000018ff */
[----:B------:R-:W1:Y:S04]  /*6c40*/  LDSM.16.MT88.4 R148, [R0+0x9800] ;  /* 0x009800000094783b */ /* 0x000e680000004200 */
[----:B------:R-:W1:Y:S01]  /*6c50*/  LDSM.16.MT88.4 R152, [R0+0xb800] ;  /* 0x00b800000098783b */ /* 0x000e620000004200 */
[C---:B------:R-:W-:Y:S03]  /*6c60*/  HMMA.16816.F32 R8, R24.reuse, R10, RZ ;  /* 0x0000000a1808723c */ /* 0x040fe600000018ff */
[----:B------:R-:W-:Y:S05]  /*6c70*/  LDSM.16.MT88.4 R156, [R0+0xbc00] ;  /* 0x00bc0000009c783b */ /* 0x000fea0000004200 */
        /* <DEDUP_REMOVED lines=11> */
[C---:B------:R-:W-:Y:S08]  /*6d30*/  HMMA.16816.F32 R20, R32.reuse, R140, R20 ;  /* 0x0000008c2014723c */ /* 0x040ff00000001814 */
        /* <DEDUP_REMOVED lines=15> */
[----:B------:R-:W3:Y:S07]  /*6e30*/  LDSM.16.M88.4 R136, [R178+0x2000] ;  /* 0x00200000b288783b */ /* 0x000eee0000000200 */
[C---:B------:R-:W-:Y:S08]  /*6e40*/  HMMA.16816.F32 R12, R132.reuse, R156, R12 ;  /* 0x0000009c840c723c */ /* 0x040ff0000000180c */
[C---:B------:R-:W-:Y:S01]  /*6e50*/  HMMA.16816.F32 R16, R132.reuse, R158, R16 ;  /* 0x0000009e8410723c */ /* 0x040fe20000001810 */
[----:B------:R-:W2:Y:S07]  /*6e60*/  LDSM.16.MT88.4 R156, [R0+0xc400] ;  /* 0x00c40000009c783b */ /* 0x000eae0000004200 */
        /* <DEDUP_REMOVED lines=17> */
[C---:B------:R-:W-:Y:S08]  /*6f80*/  HMMA.16816.F32 R12, R136.reuse, R156, R12 ;  /* 0x0000009c880c723c */ /* 0x040ff0000000180c */
[C---:B------:R-:W-:Y:S01]  /*6f90*/  HMMA.16816.F32 R16, R136.reuse, R158, R16 ;  /* 0x0000009e8810723c */ /* 0x040fe20000001810 */
[----:B------:R-:W2:Y:S07]  /*6fa0*/  LDSM.16.MT88.4 R156, [R0+0xcc00] ;  /* 0x00cc0000009c783b */ /* 0x000eae0000004200 */
[C---:B------:R-:W-:Y:S08]  /*6fb0*/  HMMA.16816.F32 R20, R136.reuse, R32, R20 ;  /* 0x000000208814723c */ /* 0x040ff00000001814 */
[----:B------:R-:W-:Y:S01]  /*6fc0*/  HMMA.16816.F32 R24, R136, R34, R24 ;  /* 0x000000228818723c */ /* 0x000fe20000001818 */
[----:B------:R-:W3:Y:S07]  /*6fd0*/  LDSM.16.MT88.4 R32, [R0+0xec00] ;  /* 0x00ec00000020783b */ /* 0x000eee0000004200 */
[C---:B-1----:R-:W-:Y:S08]  /*6fe0*/  HMMA.16816.F32 R4, R132.reuse, R148, R4 ;  /* 0x000000948404723c */ /* 0x042ff00000001804 */
[C---:B------:R-:W-:Y:S08]  /*6ff0*/  HMMA.16816.F32 R8, R132.reuse, R150, R8 ;  /* 0x000000968408723c */ /* 0x040ff00000001808 */
[C---:B------:R-:W-:Y:S08]  /*7000*/  HMMA.16816.F32 R12, R132.reuse, R152, R12 ;  /* 0x00000098840c723c */ /* 0x040ff0000000180c */
[C---:B------:R-:W-:Y:S08]  /*7010*/  HMMA.16816.F32 R16, R132.reuse, R154, R16 ;  /* 0x0000009a8410723c */ /* 0x040ff00000001810 */
[C---:B--2---:R-:W-:Y:S07]  /*7020*/  HMMA.16816.F32 R20, R132.reuse, R28, R20 ;  /* 0x0000001c8414723c */ /* 0x044fee0000001814 */
[----:B------:R-:W-:Y:S01]  /*7030*/  IMAD.MOV.U32 R28, RZ, RZ, R190 ;  /* 0x000000ffff1c7224 */ /* 0x000fe200078e00be */
[----:B------:R-:W-:Y:S04]  /*7040*/  HMMA.16816.F32 R24, R132, R30, R24 ;  /* 0x0000001e8418723c */ /* 0x000fe80000001818 */
[----:B------:R-:W-:Y:S03]  /*7050*/  IMAD.MOV.U32 R29, RZ, RZ, R189 ;  /* 0x000000ffff1d7224 */ /* 0x000fe600078e00bd */
[----:B----4-:R-:W-:Y:S01]  /*7060*/  @P0 IADD3 R30, P2, R165, UR10, RZ ;  /* 0x0000000aa51e0c10 */ /* 0x010fe2000ff5e0ff */
[C---:B---3--:R-:W-:Y:S01]  /*7070*/  HMMA.16816.F32 R4, R140.reuse, R144, R4 ;  /* 0x000000908c04723c */ /* 0x048fe20000001804 */
        /* <DEDUP_REMOVED lines=8> */
[----:B------:R-:W-:Y:S02]  /*7100*/  IMAD R165, R165, 0x38, RZ ;  /* 0x00000038a5a57824 */ /* 0x000fe400078e02ff */
        /* <DEDUP_REMOVED lines=16> */
[CC--:B------:R-:W-:Y:S01]  /*7210*/  LEA R34, P0, R167.reuse, R28.reuse, 0x2 ;  /* 0x0000001ca7227211 */ /* 0x0c0fe200078010ff */
[----:B------:R3:W-:Y:S03]  /*7220*/  RED.E.ADD.F32.FTZ.RN.STRONG.GPU [R32.64], R5 ;  /* 0x000000052000798e */ /* 0x0007e6000c10e784 */
[-C--:B------:R-:W-:Y:S01]  /*7230*/  LEA.HI.X.SX32 R133, R164, R29.reuse, 0x2, P1 ;  /* 0x0000001da4857211 */ /* 0x080fe200008f16ff */
[----:B------:R-:W-:Y:S01]  /*7240*/  IMAD.MOV.U32 R164, RZ, RZ, c[0x0][0x22c] ;  /* 0x00008b00ffa47624 */ /* 0x000fe200078e00ff */
[----:B------:R4:W-:Y:S01]  /*7250*/  RED.E.ADD.F32.FTZ.RN.STRONG.GPU [R134.64], R6 ;  /* 0x000000068600798e */ /* 0x0009e2000c10e784 */
[-C--:B-1----:R-:W-:Y:S02]  /*7260*/  LEA R30, P2, R166, R28.reuse, 0x2 ;  /* 0x0000001ca61e7211 */ /* 0x082fe400078410ff */
[----:B------:R-:W-:Y:S01]  /*7270*/  IMAD R164, R164, c[0x0][0x1c0], RZ ;  /* 0x00007000a4a47a24 */ /* 0x000fe200078e02ff */
[-C--:B------:R-:W-:Y:S01]  /*7280*/  LEA.HI.X.SX32 R35, R167, R29.reuse, 0x2, P0 ;  /* 0x0000001da7237211 */ /* 0x080fe200000f16ff */
[----:B------:R1:W-:Y:S01]  /*7290*/  RED.E.ADD.F32.FTZ.RN.STRONG.GPU [R132.64], R7 ;  /* 0x000000078400798e */ /* 0x0003e2000c10e784 */
[-C--:B------:R-:W-:Y:S01]  /*72a0*/  LEA.HI.X.SX32 R31, R166, R29.reuse, 0x2, P2 ;  /* 0x0000001da61f7211 */ /* 0x080fe200010f16ff */
[----:B------:R-:W-:Y:S02]  /*72b0*/  IMAD R164, R164, 0x30, RZ ;  /* 0x00000030a4a47824 */ /* 0x000fe400078e02ff */
[----:B------:R1:W-:Y:S03]  /*72c0*/  RED.E.ADD.F32.FTZ.RN.STRONG.GPU [R34.64], R8 ;  /* 0x000000082200798e */ /* 0x0003e6000c10e784 */
[CC--:B--2---:R-:W-:Y:S01]  /*72d0*/  LEA R4, P1, R164.reuse, R28.reuse, 0x2 ;  /* 0x0000001ca4047211 */ /* 0x0c4fe200078210ff */
[----:B------:R2:W-:Y:S03]  /*72e0*/  RED.E.ADD.F32.FTZ.RN.STRONG.GPU [R30.64], R9 ;  /* 0x000000091e00798e */ /* 0x0005e6000c10e784 */
[-C--:B---3--:R-:W-:Y:S01]  /*72f0*/  LEA.HI.X.SX32 R5, R164, R29.reuse, 0x2, P1 ;  /* 0x0000001da4057211 */ /* 0x088fe200008f16ff */
[----:B------:R-:W-:Y:S04]  /*7300*/  IMAD.MOV.U32 R164, RZ, RZ, c[0x0][0x22c] ;  /* 0x00008b00ffa47624 */ /* 0x000fe800078e00ff */
[----:B------:R3:W-:Y:S01]  /*7310*/  RED.E.ADD.F32.FTZ.RN.STRONG.GPU [R4.64], R10 ;  /* 0x0000000a0400798e */ /* 0x0007e2000c10e784 */
[----:B------:R-:W-:Y:S01]  /*7320*/  IMAD R164, R164, c[0x0][0x1c0], RZ ;  /* 0x00007000a4a47a24 */ /* 0x000fe200078e02ff */
[CC--:B----4-:R-:W-:Y:S03]  /*7330*/  LEA R6, P0, R165.reuse, R28.reuse, 0x2 ;  /* 0x0000001ca5067211 */ /* 0x0d0fe600078010ff */
[----:B------:R-:W-:Y:S01]  /*7340*/  IMAD.SHL.U32 R164, R164, 0x10, RZ ;  /* 0x00000010a4a47824 */ /* 0x000fe200078e00ff */
[-C--:B-1----:R-:W-:Y:S02]  /*7350*/  LEA.HI.X.SX32 R7, R165, R29.reuse, 0x2, P0 ;  /* 0x0000001da5077211 */ /* 0x082fe400000f16ff */
[----:B------:R-:W-:Y:S02]  /*7360*/  IADD3 R132, R161, 0x40, RZ ;  /* 0x00000040a1847810 */ /* 0x000fe40007ffe0ff */
[C---:B------:R-:W-:Y:S01]  /*7370*/  IADD3 R137, R164.reuse, 0x20, RZ ;  /* 0x00000020a4897810 */ /* 0x040fe20007ffe0ff */
[----:B------:R1:W-:Y:S01]  /*7380*/  RED.E.ADD.F32.FTZ.RN.STRONG.GPU [R6.64], R11 ;  /* 0x0000000b0600798e */ /* 0x0003e2000c10e784 */
[C---:B------:R-:W-:Y:S01]  /*7390*/  IADD3 R136, R164.reuse, 0x20, RZ ;  /* 0x00000020a4887810 */ /* 0x040fe20007ffe0ff */
[----:B------:R-:W-:Y:S01]  /*73a0*/  IMAD.IADD R132, R241, 0x1, R132 ;  /* 0x00000001f1847824 */ /* 0x000fe200078e0284 */
[----:B------:R-:W-:Y:S01]  /*73b0*/  IADD3 R0, R164, 0x20, RZ ;  /* 0x00000020a4007810 */ /* 0x000fe20007ffe0ff */
[----:B------:R4:W-:Y:S01]  /*73c0*/  RED.E.ADD.F32.FTZ.RN.STRONG.GPU [R28.64+0x80], R12 ;  /* 0x0000800c1c00798e */ /* 0x0009e2000c10e784 */
[-C--:B------:R-:W-:Y:S01]  /*73d0*/  LEA R8, P2, R247, R28.reuse, 0x2 ;  /* 0x0000001cf7087211 */ /* 0x080fe200078410ff */
[----:B------:R-:W-:Y:S01]  /*73e0*/  IMAD.IADD R136, R241, 0x1, R136 ;  /* 0x00000001f1887824 */ /* 0x000fe200078e0288 */
[----:B------:R-:W-:Y:S01]  /*73f0*/  IADD3 R133, R161, 0x40, RZ ;  /* 0x00000040a1857810 */ /* 0x000fe20007ffe0ff */
[----:B------:R4:W-:Y:S01]  /*7400*/  RED.E.ADD.F32.FTZ.RN.STRONG.GPU [R32.64+0x80], R13 ;  /* 0x0000800d2000798e */ /* 0x0009e2000c10e784 */
[----:B------:R-:W-:Y:S01]  /*7410*/  IMAD.IADD R0, R241, 0x1, R0 ;  /* 0x00000001f1007824 */ /* 0x000fe200078e0200 */
[-C--:B--2---:R-:W-:Y:S02]  /*7420*/  LEA.HI.X.SX32 R9, R247, R29.reuse, 0x2, P2 ;  /* 0x0000001df7097211 */ /* 0x084fe400010f16ff */
[CC--:B------:R-:W-:Y:S01]  /*7430*/  LEA R30, P1, R136.reuse, R28.reuse, 0x2 ;  /* 0x0000001c881e7211 */ /* 0x0c0fe200078210ff */
[----:B------:R-:W-:Y:S01]  /*7440*/  IMAD.IADD R0, R241, 0x1, R0 ;  /* 0x00000001f1007824 */ /* 0x000fe200078e0200 */
[CC--:B---3--:R-:W-:Y:S02]  /*7450*/  LEA R4, P0, R137.reuse, R28.reuse, 0x2 ;  /* 0x0000001c89047211 */ /* 0x0c8fe400078010ff */
[-C--:B------:R-:W-:Y:S02]  /*7460*/  LEA.HI.X.SX32 R31, R136, R29.reuse, 0x2, P1 ;  /* 0x0000001d881f7211 */ /* 0x080fe400008f16ff */
[-C--:B------:R-:W-:Y:S02]  /*7470*/  LEA.HI.X.SX32 R5, R137, R29.reuse, 0x2, P0 ;  /* 0x0000001d89057211 */ /* 0x080fe400000f16ff */
[CC--:B------:R-:W-:Y:S01]  /*7480*/  LEA R10, P0, R0.reuse, R28.reuse, 0x2 ;  /* 0x0000001c000a7211 */ /* 0x0c0fe200078010ff */
[----:B------:R-:W-:Y:S04]  /*7490*/  LDSM.16.MT88.4 R136, [R2+0x18800] ;  /* 0x018800000288783b */ /* 0x000fe80000004200 */
[----:B------:R2:W-:Y:S01]  /*74a0*/  RED.E.ADD.F32.FTZ.RN.STRONG.GPU [R4.64], R14 ;  /* 0x0000000e0400798e */ /* 0x0005e2000c10e784 */
[-C--:B-1----:R-:W-:Y:S02]  /*74b0*/  LEA.HI.X.SX32 R11, R0, R29.reuse, 0x2, P0 ;  /* 0x0000001d000b7211 */ /* 0x082fe400000f16ff */
[CC--:B------:R-:W-:Y:S01]  /*74c0*/  LEA R6, P1, R246.reuse, R28.reuse, 0x2 ;  /* 0x0000001cf6067211 */ /* 0x0c0fe200078210ff */
[----:B------:R1:W-:Y:S01]  /*74d0*/  RED.E.ADD.F32.FTZ.RN.STRONG.GPU [R30.64], R15 ;  /* 0x0000000f1e00798e */ /* 0x0003e2000c10e784 */
[----:B------:R-:W-:Y:S02]  /*74e0*/  IADD3 R0, R161, 0x40, RZ ;  /* 0x00000040a1007810 */ /* 0x000fe40007ffe0ff */
[-C--:B------:R-:W-:Y:S01]  /*74f0*/  LEA.HI.X.SX32 R7, R246, R29.reuse, 0x2, P1 ;  /* 0x0000001df6077211 */ /* 0x080fe200008f16ff */
[----:B------:R3:W-:Y:S01]  /*7500*/  RED.E.ADD.F32.FTZ.RN.STRONG.GPU [R10.64], R16 ;  /* 0x000000100a00798e */ /* 0x0007e2000c10e784 */
[CC--:B----4-:R-:W-:Y:S01]  /*7510*/  LEA R12, P4, R132.reuse, R28.reuse, 0x2 ;  /* 0x0000001c840c7211 */ /* 0x0d0fe200078810ff */
[C---:B------:R-:W-:Y:S02]  /*7520*/  IMAD.IADD R0, R241.reuse, 0x1, R0 ;  /* 0x00000001f1007824 */ /* 0x040fe400078e0200 */
[----:B------:R4:W-:Y:S01]  /*7530*/  RED.E.ADD.F32.FTZ.RN.STRONG.GPU [R8.64], R17 ;  /* 0x000000110800798e */ /* 0x0009e2000c10e784 */
[-C--:B------:R-:W-:Y:S01]  /*7540*/  LEA.HI.X.SX32 R13, R132, R29.reuse, 0x2, P4 ;  /* 0x0000001d840d7211 */ /* 0x080fe200020f16ff */
[----:B------:R-:W-:Y:S02]  /*7550*/  IMAD.IADD R0, R241, 0x1, R0 ;  /* 0x00000001f1007824 */ /* 0x000fe400078e0200 */
[----:B------:R4:W-:Y:S01]  /*7560*/  RED.E.ADD.F32.FTZ.RN.STRONG.GPU [R6.64], R18 ;  /* 0x000000120600798e */ /* 0x0009e2000c10e784 */
[-C--:B--2---:R-:W-:Y:S02]  /*7570*/  LEA R4, P0, R249, R28.reuse, 0x2 ;  /* 0x0000001cf9047211 */ /* 0x084fe400078010ff */
[-C--:B------:R-:W-:Y:S02]  /*7580*/  LEA R14, P5, R133, R28.reuse, 0x2 ;  /* 0x0000001c850e7211 */ /* 0x080fe400078a10ff */
[-C--:B------:R-:W-:Y:S02]  /*7590*/  LEA.HI.X.SX32 R5, R249, R29.reuse, 0x2, P0 ;  /* 0x0000001df9057211 */ /* 0x080fe400000f16ff */
[-C--:B-1----:R-:W-:Y:S02]  /*75a0*/  LEA.HI.X.SX32 R15, R133, R29.reuse, 0x2, P5 ;  /* 0x0000001d850f7211 */ /* 0x082fe400028f16ff */
[CC--:B---3--:R-:W-:Y:S01]  /*75b0*/  LEA R10, P3, R0.reuse, R28.reuse, 0x2 ;  /* 0x0000001c000a7211 */ /* 0x0c8fe200078610ff */
[----:B------:R1:W-:Y:S01]  /*75c0*/  RED.E.ADD.F32.FTZ.RN.STRONG.GPU [R4.64], R19 ;  /* 0x000000130400798e */ /* 0x0003e2000c10e784 */
[CC--:B----4-:R-:W-:Y:S03]  /*75d0*/  LEA R8, P2, R245.reuse, R28.reuse, 0x2 ;  /* 0x0000001cf5087211 */ /* 0x0d0fe600078410ff */
        /* <DEDUP_REMOVED lines=9> */
[C---:B------:R-:W-:Y:S01]  /*7670*/  IADD3 R0, R3.reuse, -0x3000, RZ ;  /* 0xffffd00003007810 */ /* 0x040fe20007ffe0ff */
        /* <DEDUP_REMOVED lines=244> */
.L_x_890:
        /* <DEDUP_REMOVED lines=18> */
.L_x_891:
[----:B------:R-:W-:Y:S01]  /*86e0*/  BAR.SYNC.DEFER_BLOCKING 0x0 ;  /* 0x0000000000007b1d */ /* 0x000fe20000010000 */
[----:B------:R-:W-:Y:S01]  /*86f0*/  USHF.L.U32 UR7, UR18, 0x7, URZ ;  /* 0x0000000712077899 */ /* 0x000fe2000800063f */
[--C-:B-1----:R-:W-:Y:S01]  /*8700*/  SHF.R.S32.HI R7, RZ, 0x1f, R216.reuse ;  /* 0x0000001fff077819 */ /* 0x102fe200000114d8 */
[----:B------:R-:W-:Y:S01]  /*8710*/  IMAD.MOV.U32 R6, RZ, RZ, R216 ;  /* 0x000000ffff067224 */ /* 0x000fe200078e00d8 */
[----:B------:R-:W-:Y:S02]  /*8720*/  UIMAD UR6, UR18, -0x80, UR6 ;  /* 0xffffff80120678a4 */ /* 0x000fe4000f8e0206 */
        /* <DEDUP_REMOVED lines=14> */
[----:B------:R2:W4:Y:S01]  /*8810*/  LDS.128 R28, [R160+0xc000] ;  /* 0x00c00000a01c7984 */ /* 0x0005220000000c00 */
[----:B------:R-:W-:Y:S01]  /*8820*/  UIMAD UR8, UR38, UR9, UR8 ;  /* 0x00000009260872a4 */ /* 0x000fe2000f8e0208 */
[----:B-1----:R-:W-:Y:S02]  /*8830*/  SHF.R.S32.HI R0, RZ, 0x1f, R8 ;  /* 0x0000001fff007819 */ /* 0x002fe40000011408 */
[----:B------:R2:W1:Y:S02]  /*8840*/  LDS.128 R24, [R160+0xe000] ;  /* 0x00e00000a0187984 */ /* 0x0004640000000c00 */
[----:B------:R-:W-:Y:S01]  /*8850*/  LEA.HI R0, R0, R8, RZ, 0x2 ;  /* 0x0000000800007211 */ /* 0x000fe200078f10ff */
[----:B------:R-:W-:Y:S01]  /*8860*/  IMAD.U32 R8, RZ, RZ, UR38 ;  /* 0x00000026ff087e24 */ /* 0x000fe2000f8e00ff */
[----:B------:R2:W1:Y:S02]  /*8870*/  LDS.128 R44, [R160+0xf000] ;  /* 0x00f00000a02c7984 */ /* 0x0004640000000c00 */
[----:B------:R-:W-:Y:S01]  /*8880*/  SHF.R.S32.HI R0, RZ, 0x2, R0 ;  /* 0x00000002ff007819 */ /* 0x000fe20000011400 */
[----:B------:R-:W-:Y:S01]  /*8890*/  IMAD.WIDE.U32 R8, R8, c[0x0][0x3b8], R4 ;  /* 0x0000ee0008087a25 */ /* 0x000fe200078e0004 */
[----:B------:R2:W1:Y:S02]  /*88a0*/  LDS.128 R56, [R160+0x10000] ;  /* 0x01000000a0387984 */ /* 0x0004640000000c00 */
[----:B------:R-:W-:-:S02]  /*88b0*/  ISETP.GE.AND P4, PT, R0, UR6, PT ;  /* 0x0000000600007c0c */ /* 0x000fc4000bf86270 */
[----:B------:R2:W1:Y:S01]  /*88c0*/  LDS.128 R40, [R160+0x11000] ;  /* 0x01100000a0287984 */ /* 0x0004620000000c00 */
[----:B------:R-:W-:Y:S02]  /*88d0*/  IADD3 R20, R9, UR8, RZ ;  /* 0x0000000809147c10 */ /* 0x000fe4000fffe0ff */
[----:B------:R-:W-:Y:S01]  /*88e0*/  SHF.R.S32.HI R22, RZ, 0x1f, R0 ;  /* 0x0000001fff167819 */ /* 0x000fe20000011400 */
        /* <DEDUP_REMOVED lines=21> */
.L_x_893:
[----:B------:R-:W-:Y:S05]  /*8a40*/  BSYNC B0 ;  /* 0x0000000000007941 */ /* 0x000fea0003800000 */
.L_x_892:
[----:B------:R-:W-:Y:S01]  /*8a50*/  IADD3 R3, R0, 0x40, RZ ;  /* 0x0000004000037810 */ /* 0x000fe20007ffe0ff */
[----:B------:R-:W-:Y:S03]  /*8a60*/  BSSY B0, `(.L_x_894) ;  /* 0x0000013000007945 */ /* 0x000fe60003800000 */
[----:B------:R-:W-:-:S13]  /*8a70*/  ISETP.GE.AND P3, PT, R3, UR6, PT ;  /* 0x0000000603007c0c */ /* 0x000fda000bf66270 */
        /* <DEDUP_REMOVED lines=17> */
.L_x_895:
[----:B------:R-:W-:Y:S05]  /*8b90*/  BSYNC B0 ;  /* 0x0000000000007941 */ /* 0x000fea0003800000 */
.L_x_894:
        /* <DEDUP_REMOVED lines=15> */
[----:B---3--:R-:W-:Y:S01]  /*8c90*/  MOV R5, R3 ;  /* 0x0000000300057202 */ /* 0x008fe20000000f00 */
        /* <DEDUP_REMOVED lines=13> */
.L_x_897:
[----:B------:R-:W-:Y:S05]  /*8d70*/  BSYNC B0 ;  /* 0x0000000000007941 */ /* 0x000fea0003800000 */
.L_x_896:
        /* <DEDUP_REMOVED lines=18> */
.L_x_873:
        /* <DEDUP_REMOVED lines=20> */
.L_x_899:
        /* <DEDUP_REMOVED lines=18> */
.L_x_900:
[----:B------:R-:W1:Y:S01]  /*9100*/  S2R R7, SR_TID.X ;  /* 0x0000000000077919 */ /* 0x000e620000002100 */
[----:B------:R-:W-:Y:S01]  /*9110*/  USHF.L.U32 UR7, UR18, 0x7, URZ ;  /* 0x0000000712077899 */ /* 0x000fe2000800063f */
[----:B------:R-:W-:Y:S01]  /*9120*/  BSSY B0, `(.L_x_901) ;  /* 0x0000027000007945 */ /* 0x000fe20003800000 */
[----:B------:R-:W-:Y:S01]  /*9130*/  ULDC.64 UR8, c[0x0][0x3a0] ;  /* 0x0000e80000087ab9 */ /* 0x000fe20000000a00 */
[C---:B------:R-:W-:Y:S01]  /*9140*/  IADD3 R12, R216.reuse, 0x40, RZ ;  /* 0x00000040d80c7810 */ /* 0x040fe20007ffe0ff */
[----:B------:R-:W-:Y:S01]  /*9150*/  USHF.R.S32.HI UR10, URZ, 0x1f, UR7 ;  /* 0x0000001f3f0a7899 */ /* 0x000fe20008011407 */
[----:B------:R-:W-:Y:S01]  /*9160*/  IADD3 R11, R216, 0x20, RZ ;  /* 0x00000020d80b7810 */ /* 0x000fe20007ffe0ff */
        /* <DEDUP_REMOVED lines=9> */
[----:B-1----:R-:W-:-:S03]  /*9200*/  SHF.R.S32.HI R0, RZ, 0x1f, R7 ;  /* 0x0000001fff007819 */ /* 0x002fc60000011407 */
[----:B------:R-:W-:Y:S01]  /*9210*/  UIMAD UR8, UR38, UR9, UR8 ;  /* 0x00000009260872a4 */ /* 0x000fe2000f8e0208 */
        /* <DEDUP_REMOVED lines=23> */
.L_x_902:
[----:B------:R-:W-:Y:S05]  /*9390*/  BSYNC B0 ;  /* 0x0000000000007941 */ /* 0x000fea0003800000 */
.L_x_901:
[----:B------:R-:W-:Y:S01]  /*93a0*/  IADD3 R3, R0, 0x40, RZ ;  /* 0x0000004000037810 */ /* 0x000fe20007ffe0ff */
[----:B------:R-:W-:Y:S03]  /*93b0*/  BSSY B0, `(.L_x_903) ;  /* 0x0000012000007945 */ /* 0x000fe60003800000 */
[----:B------:R-:W-:-:S13]  /*93c0*/  ISETP.GE.AND P3, PT, R3, UR6, PT ;  /* 0x0000000603007c0c */ /* 0x000fda000bf66270 */
        /* <DEDUP_REMOVED lines=16> */
.L_x_904:
[----:B------:R-:W-:Y:S05]  /*94d0*/  BSYNC B0 ;  /* 0x0000000000007941 */ /* 0x000fea0003800000 */
.L_x_903:
        /* <DEDUP_REMOVED lines=29> */
.L_x_906:
[----:B------:R-:W-:Y:S05]  /*96b0*/  BSYNC B0 ;  /* 0x0000000000007941 */ /* 0x000fea0003800000 */
.L_x_905:
        /* <DEDUP_REMOVED lines=16> */
.L_x_898:
[----:B------:R-:W-:Y:S05]  /*97c0*/  BSYNC B1 ;  /* 0x0000000000017941 */ /* 0x000fea0003800000 */
.L_x_868:
        /* <DEDUP_REMOVED lines=11> */
.L_x_907:
[----:B------:R-:W-:Y:S05]  /*9880*/  EXIT ;  /* 0x000000000000794d */ /* 0x000fea0003800000 */
.L_x_909:
        /* <DEDUP_REMOVED lines=15> */
.L_x_1302:


//--------------------- .text._ZN5flash44flash_bwd_dq_dk_dv_loop_seqk_parallel_kernelI23Flash_bwd_kernel_traitsILi96ELi64ELi128ELi8ELi2ELi4ELi4ELb0ELb0EN7cutlass6half_tE19Flash_kernel_traitsILi96ELi64ELi128ELi8ES3_EELb1ELb0ELb1ELb0ELb0ELb0ELb0EEEvNS_16Flash_bwd_paramsE --------------------------
	.section	.text._ZN5flash44flash_bwd_dq_dk_dv_loop_seqk_parallel_kernelI23Flash_bwd_kernel_traitsILi96ELi64ELi128ELi8ELi2ELi4ELi4ELb0ELb0EN7cutlass6half_tE19Flash_kernel_traitsILi96ELi64ELi128ELi8ES3_EELb1ELb0ELb1ELb0ELb0ELb0ELb0EEEvNS_16Flash_bwd_paramsE,"ax",@progbits
	.sectioninfo	@"SHI_REGISTERS=255"
	.align	128
        .global         _ZN5flash44flash_bwd_dq_dk_dv_loop_seqk_parallel_kernelI23Flash_bwd_kernel_traitsILi96ELi64ELi128ELi8ELi2ELi4ELi4ELb0ELb0EN7cutlass6half_tE19Flash_kernel_traitsILi96ELi64ELi128ELi8ES3_EELb1ELb0ELb1ELb0ELb0ELb0ELb0EEEvNS_16Flash_bwd_paramsE
        .type           _ZN5flash44flash_bwd_dq_dk_dv_loop_seqk_parallel_kernelI23Flash_bwd_kernel_traitsILi96ELi64ELi128ELi8ELi2ELi4ELi4ELb0ELb0EN7cutlass6half_tE19Flash_kernel_traitsILi96ELi64ELi128ELi8ES3_EELb1ELb0ELb1ELb0ELb0ELb0ELb0EEEvNS_16Flash_bwd_paramsE,@function
        .size           _ZN5flash44flash_bwd_dq_dk_dv_loop_seqk_parallel_kernelI23Flash_bwd_kernel_traitsILi96ELi64ELi128ELi8ELi2ELi4ELi4ELb0ELb0EN7cutlass6half_tE19Flash_kernel_traitsILi96ELi64ELi128ELi8ES3_EELb1ELb0ELb1ELb0ELb0ELb0ELb0EEEvNS_16Flash_bwd_paramsE,(.L_x_1303 - _ZN5flash44flash_bwd_dq_dk_dv_loop_seqk_parallel_kernelI23Flash_bwd_kernel_traitsILi96ELi64ELi128ELi8ELi2ELi4ELi4ELb0ELb0EN7cutlass6half_tE19Flash_kernel_traitsILi96ELi64ELi128ELi8ES3_EELb1ELb0ELb1ELb0ELb0ELb0ELb0EEEvNS_16Flash_bwd_paramsE)
        .other          _ZN5flash44flash_bwd_dq_dk_dv_loop_seqk_parallel_kernelI23Flash_bwd_kernel_traitsILi96ELi64ELi128ELi8ELi2ELi4ELi4ELb0ELb0EN7cutlass6half_tE19Flash_kernel_traitsILi96ELi64ELi128ELi8ES3_EELb1ELb0ELb1ELb0ELb0ELb0ELb0EEEvNS_16Flash_bwd_paramsE,@"STO_CUDA_ENTRY STV_DEFAULT"
_ZN5flash44flash_bwd_dq_dk_dv_loop_seqk_parallel_kernelI23Flash_bwd_kernel_traitsILi96ELi64ELi128ELi8ELi2ELi4ELi4ELb0ELb0EN7cutlass6half_tE19Flash_kernel_traitsILi96ELi64ELi128ELi8ES3_EELb1ELb0ELb1ELb0ELb0ELb0ELb0EEEvNS_16Flash_bwd_paramsE:
.text._ZN5flash44flash_bwd_dq_dk_dv_loop_seqk_parallel_kernelI23Flash_bwd_kernel_traitsILi96ELi64ELi128ELi8ELi2ELi4ELi4ELb0ELb0EN7cutlass6half_tE19Flash_kernel_traitsILi96ELi64ELi128ELi8ES3_EELb1ELb0ELb1ELb0ELb0ELb0ELb0EEEvNS_16Flash_bwd_paramsE:
[----:B------:R-:W-:Y:S02]  /*0000*/  MOV R1, c[0x0][0x28] ;  /* 0x00000a0000017a02 */ /* 0x000fe40000000f00 */
[----:B------:R-:W1:Y:S01]  /*0010*/  S2R R221, SR_CTAID.X ;  /* 0x0000000000dd7919 */ /* 0x000e620000002500 */
[----:B------:R-:W-:Y:S02]  /*0020*/  ULDC UR5, c[0x0][0x218] ;  /* 0x0000860000057ab9 */ /* 0x000fe40000000800 */
        /* <DEDUP_REMOVED lines=15> */
[CC--:B------:R-:W-:Y:S02]  /*0120*/  LEA.HI R4, R0.reuse, R8.reuse, RZ, 0x4 ;  /* 0x0000000800047211 */ /* 0x0c0fe400078f20ff */
[CC--:B------:R-:W-:Y:S02]  /*0130*/  LEA.HI R230, R0.reuse, R8.reuse, RZ, 0x6 ;  /* 0x0000000800e67211 */ /* 0x0c0fe400078f30ff */
[----:B------:R-:W-:-:S02]  /*0140*/  LEA.HI R15, R0, R8, RZ, 0x7 ;  /* 0x00000008000f7211 */ /* 0x000fc400078f38ff */
[----:B------:R-:W-:Y:S02]  /*0150*/  LOP3.LUT R0, R17, 0xfffffff8, RZ, 0xc0, !PT ;  /* 0xfffffff811007812 */ /* 0x000fe400078ec0ff */
[----:B------:R-:W-:Y:S02]  /*0160*/  LOP3.LUT R5, R3, 0xffffffe0, RZ, 0xc0, !PT ;  /* 0xffffffe003057812 */ /* 0x000fe400078ec0ff */
[----:B------:R-:W-:Y:S01]  /*0170*/  LOP3.LUT R7, R2, 0xfffffffc, RZ, 0xc0, !PT ;  /* 0xfffffffc02077812 */ /* 0x000fe200078ec0ff */
[----:B------:R-:W-:Y:S01]  /*0180*/  IMAD.IADD R14, R8, 0x1, -R0 ;  /* 0x00000001080e7824 */ /* 0x000fe200078e0a00 */
        /* <DEDUP_REMOVED lines=8> */
[----:B------:R-:W-:-:S02]  /*0210*/  SHF.R.S32.HI R8, RZ, 0x3, R17 ;  /* 0x00000003ff087819 */ /* 0x000fc40000011411 */
[----:B------:R-:W-:Y:S02]  /*0220*/  SHF.R.S32.HI R9, RZ, 0x4, R4 ;  /* 0x00000004ff097819 */ /* 0x000fe40000011404 */
[-C--:B------:R-:W-:Y:S02]  /*0230*/  LEA.HI R7, R3, R0.reuse, RZ, 0x1 ;  /* 0x0000000003077211 */ /* 0x080fe400078f08ff */
[----:B------:R-:W-:Y:S02]  /*0240*/  LEA.HI R12, R2, R231, RZ, 0x1 ;  /* 0x000000e7020c7211 */ /* 0x000fe400078f08ff */
[----:B------:R-:W-:Y:S01]  /*0250*/  LEA.HI R3, R5, R0, RZ, 0x2 ;  /* 0x0000000005037211 */ /* 0x000fe200078f10ff */
[----:B------:R-:W-:Y:S01]  /*0260*/  IMAD.SHL.U32 R5, R8, 0x40, RZ ;  /* 0x0000004008057824 */ /* 0x000fe200078e00ff */
[----:B------:R-:W-:Y:S02]  /*0270*/  LEA.HI R11, R4, R9, RZ, 0x1 ;  /* 0x00000009040b7211 */ /* 0x000fe400078f08ff */
[----:B------:R-:W-:-:S02]  /*0280*/  LOP3.LUT R4, R12, 0x7fffffe, RZ, 0xc0, !PT ;  /* 0x07fffffe0c047812 */ /* 0x000fc400078ec0ff */
[----:B------:R-:W-:Y:S02]  /*0290*/  LOP3.LUT R8, R7, 0xfffffffe, RZ, 0xc0, !PT ;  /* 0xfffffffe07087812 */ /* 0x000fe400078ec0ff */
[----:B------:R-:W-:Y:S01]  /*02a0*/  LOP3.LUT R7, R3, 0xfffffffc, RZ, 0xc0, !PT ;  /* 0xfffffffc03077812 */ /* 0x000fe200078ec0ff */
[----:B------:R-:W-:Y:S01]  /*02b0*/  IMAD.IADD R4, R231, 0x1, -R4 ;  /* 0x00000001e7047824 */ /* 0x000fe200078e0a04 */
[----:B------:R-:W-:Y:S01]  /*02c0*/  LOP3.LUT R3, R5, 0xc0, RZ, 0xc0, !PT ;  /* 0x000000c005037812 */ /* 0x000fe200078ec0ff */
[C---:B------:R-:W-:Y:S01]  /*02d0*/  IMAD.IADD R241, R0.reuse, 0x1, -R8 ;  /* 0x0000000100f17824 */ /* 0x040fe200078e0a08 */
[----:B------:R-:W-:Y:S01]  /*02e0*/  SHF.R.S32.HI R8, RZ, 0x1f, R10 ;  /* 0x0000001fff087819 */ /* 0x000fe2000001140a */
[C---:B------:R-:W-:Y:S01]  /*02f0*/  IMAD.IADD R13, R0.reuse, 0x1, -R7 ;  /* 0x00000001000d7824 */ /* 0x040fe200078e0a07 */
[----:B------:R-:W-:Y:S01]  /*0300*/  SHF.R.U32.HI R5, RZ, 0x3, R3 ;  /* 0x00000003ff057819 */ /* 0x000fe20000011603 */
[----:B------:R-:W-:Y:S01]  /*0310*/  IMAD R7, R0, 0x8, R4 ;  /* 0x0000000800077824 */ /* 0x000fe200078e0204 */
[----:B------:R-:W-:-:S02]  /*0320*/  LOP3.LUT R3, R3, 0x18, R200, 0xf8, !PT ;  /* 0x0000001803037812 */ /* 0x000fc400078ef8c8 */
[----:B------:R-:W-:Y:S02]  /*0330*/  SHF.R.S32.HI R0, RZ, 0x1f, R2 ;  /* 0x0000001fff007819 */ /* 0x000fe40000011402 */
[----:B------:R-:W-:Y:S02]  /*0340*/  LOP3.LUT R2, R3, R5, RZ, 0x3c, !PT ;  /* 0x0000000503027212 */ /* 0x000fe400078e3cff */
[----:B------:R-:W-:Y:S02]  /*0350*/  LOP3.LUT R4, R11, 0xfffffffe, RZ, 0xc0, !PT ;  /* 0xfffffffe0b047812 */ /* 0x000fe400078ec0ff */
[----:B------:R-:W-:Y:S01]  /*0360*/  SHF.R.S32.HI R230, RZ, 0x6, R230 ;  /* 0x00000006ffe67819 */ /* 0x000fe200000114e6 */
[----:B------:R-:W-:Y:S01]  /*0370*/  IMAD.U32 R239, R7, 0x20, R2 ;  /* 0x0000002007ef7824 */ /* 0x000fe200078e0002 */
[----:B------:R-:W-:Y:S01]  /*0380*/  LEA.HI R2, R6, R6, RZ, 0x1 ;  /* 0x0000000606027211 */ /* 0x000fe200078f08ff */
[----:B------:R-:W-:Y:S01]  /*0390*/  IMAD.IADD R11, R9, 0x1, -R4 ;  /* 0x00000001090b7824 */ /* 0x000fe200078e0a04 */
[----:B------:R-:W-:-:S02]  /*03a0*/  LEA.HI R4, R14, R14, RZ, 0x1 ;  /* 0x0000000e0e047211 */ /* 0x000fc400078f08ff */
[--C-:B------:R-:W-:Y:S02]  /*03b0*/  SHF.R.S32.HI R3, RZ, 0x1, R2.reuse ;  /* 0x00000001ff037819 */ /* 0x100fe40000011402 */
[----:B------:R-:W-:Y:S02]  /*03c0*/  SHF.R.S32.HI R7, RZ, 0x1f, R2 ;  /* 0x0000001fff077819 */ /* 0x000fe40000011402 */
[----:B------:R-:W-:Y:S02]  /*03d0*/  LOP3.LUT R2, R2, 0x7fffffe, RZ, 0xc0, !PT ;  /* 0x07fffffe02027812 */ /* 0x000fe400078ec0ff */
[----:B------:R-:W-:Y:S02]  /*03e0*/  LOP3.LUT R5, R4, 0x7fffffe, RZ, 0xc0, !PT ;  /* 0x07fffffe04057812 */ /* 0x000fe400078ec0ff */
[----:B------:R-:W-:Y:S01]  /*03f0*/  LEA.HI R0, R0, R231, RZ, 0x3 ;  /* 0x000000e700007211 */ /* 0x000fe200078f18ff */
[----:B------:R-:W-:Y:S01]  /*0400*/  IMAD.IADD R18, R6, 0x1, -R2 ;  /* 0x0000000106127824 */ /* 0x000fe200078e0a02 */
[----:B------:R-:W-:Y:S01]  /*0410*/  LEA.HI R207, R8, R10, RZ, 0x2 ;  /* 0x0000000a08cf7211 */ /* 0x000fe200078f10ff */
[----:B------:R-:W-:Y:S01]  /*0420*/  IMAD.IADD R9, R14, 0x1, -R5 ;  /* 0x000000010e097824 */ /* 0x000fe200078e0a05 */
[----:B------:R-:W-:Y:S01]  /*0430*/  LEA.HI R8, R7, R3, RZ, 0x2 ;  /* 0x0000000307087211 */ /* 0x000fe200078f10ff */
[----:B------:R-:W-:Y:S01]  /*0440*/  IMAD R2, R230, 0x4, R11 ;  /* 0x00000004e6027824 */ /* 0x000fe200078e020b */
[----:B------:R-:W-:-:S02]  /*0450*/  SHF.R.S32.HI R10, RZ, 0x1f, R6 ;  /* 0x0000001fff0a7819 */ /* 0x000fc40000011406 */
[----:B------:R-:W-:Y:S01]  /*0460*/  LOP3.LUT R0, R0, 0xfffffff8, RZ, 0xc0, !PT ;  /* 0xfffffff800007812 */ /* 0x000fe200078ec0ff */
[----:B------:R-:W-:Y:S01]  /*0470*/  IMAD R165, R2, 0x8, R9 ;  /* 0x0000000802a57824 */ /* 0x000fe200078e0209 */
[----:B------:R-:W-:Y:S01]  /*0480*/  LOP3.LUT R8, R8, 0xfffffffc, RZ, 0xc0, !PT ;  /* 0xfffffffc08087812 */ /* 0x000fe200078ec0ff */
[----:B------:R-:W-:Y:S01]  /*0490*/  IMAD.SHL.U32 R2, R14, 0x40, RZ ;  /* 0x000000400e027824 */ /* 0x000fe200078e00ff */
[----:B------:R-:W-:Y:S01]  /*04a0*/  LEA.HI R10, R10, R6, RZ, 0x3 ;  /* 0x000000060a0a7211 */ /* 0x000fe200078f18ff */
[----:B------:R-:W-:Y:S01]  /*04b0*/  IMAD.IADD R0, R231, 0x1, -R0 ;  /* 0x00000001e7007824 */ /* 0x000fe200078e0a00 */
[----:B------:R-:W-:Y:S01]  /*04c0*/  SHF.R.S32.HI R207, RZ, 0x2, R207 ;  /* 0x00000002ffcf7819 */ /* 0x000fe200000114cf */
[----:B------:R-:W-:Y:S01]  /*04d0*/  IMAD.IADD R16, R3, 0x1, -R8 ;  /* 0x0000000103107824 */ /* 0x000fe200078e0a08 */
[----:B------:R-:W-:Y:S02]  /*04e0*/  LOP3.LUT R7, R10, 0xfffffff8, RZ, 0xc0, !PT ;  /* 0xfffffff80a077812 */ /* 0x000fe400078ec0ff */
[----:B------:R-:W-:Y:S01]  /*04f0*/  SHF.R.S32.HI R3, RZ, 0x1, R4 ;  /* 0x00000001ff037819 */ /* 0x000fe20000011404 */
[----:B------:R-:W-:Y:S01]  /*0500*/  IMAD.SHL.U32 R4, R13, 0x10, RZ ;  /* 0x000000100d047824 */ /* 0x000fe200078e00ff */
[----:B------:R-:W-:Y:S01]  /*0510*/  LOP3.LUT R2, R2, 0x1c0, RZ, 0xc0, !PT ;  /* 0x000001c002027812 */ /* 0x000fe200078ec0ff */
[----:B------:R-:W-:Y:S01]  /*0520*/  IMAD.IADD R12, R6, 0x1, -R7 ;  /* 0x00000001060c7824 */ /* 0x000fe200078e0a07 */
[C---:B------:R-:W-:Y:S01]  /*0530*/  LEA.HI R9, R0.reuse, R0, RZ, 0x1 ;  /* 0x0000000000097211 */ /* 0x040fe200078f08ff */
[----:B------:R-:W-:Y:S01]  /*0540*/  IMAD.SHL.U32 R7, R19, 0x2, RZ ;  /* 0x0000000213077824 */ /* 0x000fe200078e00ff */
[----:B------:R-:W-:Y:S01]  /*0550*/  LOP3.LUT R5, R0, 0x1, RZ, 0xc0, !PT ;  /* 0x0000000100057812 */ /* 0x000fe200078ec0ff */
[----:B------:R-:W-:Y:S01]  /*0560*/  IMAD R207, R241, 0x10, R207 ;  /* 0x00000010f1cf7824 */ /* 0x000fe200078e02cf */
[----:B------:R-:W-:-:S02]  /*0570*/  LOP3.LUT R6, R2, 0x30, R4, 0xf8, !PT ;  /* 0x0000003002067812 */ /* 0x000fc400078ef804 */
[----:B------:R-:W-:Y:S02]  /*0580*/  LOP3.LUT R4, R9, 0x3fffffe, RZ, 0xc0, !PT ;  /* 0x03fffffe09047812 */ /* 0x000fe400078ec0ff */
[----:B------:R-:W-:Y:S01]  /*0590*/  ISETP.NE.U32.AND P3, PT, R5, 0x1, PT ;  /* 0x000000010500780c */ /* 0x000fe20003f65070 */
[C---:B------:R-:W-:Y:S01]  /*05a0*/  IMAD.SHL.U32 R5, R3.reuse, 0x40, RZ ;  /* 0x0000004003057824 */ /* 0x040fe200078e00ff */
[----:B------:R-:W-:Y:S02]  /*05b0*/  LOP3.LUT P4, RZ, R3, 0x2, RZ, 0xc0, !PT ;  /* 0x0000000203ff7812 */ /* 0x000fe4000788c0ff */
[----:B------:R-:W-:Y:S01]  /*05c0*/  SHF.R.S32.HI R3, RZ, 0x3, R10 ;  /* 0x00000003ff037819 */ /* 0x000fe2000001140a */
[C---:B------:R-:W-:Y:S01]  /*05d0*/  IMAD.IADD R10, R0.reuse, 0x1, -R4 ;  /* 0x00000001000a7824 */ /* 0x040fe200078e0a04 */
[C---:B------:R-:W-:Y:S01]  /*05e0*/  LOP3.LUT P2, RZ, R0.reuse, 0x2, RZ, 0xc0, !PT ;  /* 0x0000000200ff7812 */ /* 0x040fe2000784c0ff */
[----:B------:R-:W-:Y:S01]  /*05f0*/  IMAD.SHL.U32 R0, R0, 0x40, RZ ;  /* 0x0000004000007824 */ /* 0x000fe200078e00ff */
[----:B------:R-:W-:Y:S01]  /*0600*/  SHF.R.S32.HI R8, RZ, 0x7, R15 ;  /* 0x00000007ff087819 */ /* 0x000fe2000001140f */
[----:B------:R-:W-:Y:S01]  /*0610*/  IMAD.SHL.U32 R15, R230, 0x20, RZ ;  /* 0x00000020e60f7824 */ /* 0x000fe200078e00ff */
[----:B------:R-:W-:Y:S01]  /*0620*/  SHF.R.U32.HI R14, RZ, 0x3, R2 ;  /* 0x00000003ff0e7819 */ /* 0x000fe20000011602 */
[----:B------:R-:W-:Y:S01]  /*0630*/  IMAD R18, R3, 0x8, R18 ;  /* 0x0000000803127824 */ /* 0x000fe200078e0212 */
[----:B------:R-:W-:Y:S01]  /*0640*/  LOP3.LUT R2, R5, 0xc0, RZ, 0xc0, !PT ;  /* 0x000000c005027812 */ /* 0x000fe200078ec0ff */
[C---:B------:R-:W-:Y:S01]  /*0650*/  IMAD R19, R13.reuse, 0x2, R3 ;  /* 0x000000020d137824 */ /* 0x040fe200078e0203 */
[----:B------:R-:W-:Y:S01]  /*0660*/  LOP3.LUT R0, R0, 0x1c0, RZ, 0xc0, !PT ;  /* 0x000001c000007812 */ /* 0x000fe200078ec0ff */
[----:B------:R-:W-:Y:S01]  /*0670*/  IMAD R13, R13, 0x200, R7 ;  /* 0x000002000d0d7824 */ /* 0x000fe200078e0207 */
[----:B------:R-:W-:-:S02]  /*0680*/  LOP3.LUT R5, R2, 0x8, R17, 0xf8, !PT ;  /* 0x0000000802057812 */ /* 0x000fc400078ef811 */
[----:B------:R-:W-:Y:S01]  /*0690*/  SHF.R.U32.HI R4, RZ, 0x3, R2 ;  /* 0x00000003ff047819 */ /* 0x000fe20000011602 */
[----:B------:R-:W-:Y:S01]  /*06a0*/  IMAD R13, R10, 0x20, R13 ;  /* 0x000000200a0d7824 */ /* 0x000fe200078e020d */
[----:B------:R-:W-:Y:S02]  /*06b0*/  LOP3.LUT R3, R0, 0x20, R15, 0xf8, !PT ;  /* 0x0000002000037812 */ /* 0x000fe400078ef80f */
[----:B------:R-:W-:Y:S01]  /*06c0*/  SHF.R.U32.HI R2, RZ, 0x3, R0 ;  /* 0x00000003ff027819 */ /* 0x000fe20000011600 */
[----:B------:R-:W-:Y:S01]  /*06d0*/  IMAD R0, R8, 0x1000, R7 ;  /* 0x0000100008007824 */ /* 0x000fe200078e0207 */
[----:B------:R-:W-:Y:S02]  /*06e0*/  LOP3.LUT R4, R5, R4, RZ, 0x3c, !PT ;  /* 0x0000000405047212 */ /* 0x000fe400078e3cff */
[----:B------:R-:W-:Y:S01]  /*06f0*/  LOP3.LUT R3, R3, R2, RZ, 0x3c, !PT ;  /* 0x0000000203037212 */ /* 0x000fe200078e3cff */
[----:B------:R-:W-:Y:S01]  /*0700*/  IMAD R2, R241, 0x400, R0 ;  /* 0x00000400f1027824 */ /* 0x000fe200078e0200 */
[----:B------:R-:W-:Y:S01]  /*0710*/  LOP3.LUT R6, R6, 0x8, R17, 0xf8, !PT ;  /* 0x0000000806067812 */ /* 0x000fe200078ef811 */
[----:B------:R-:W-:Y:S01]  /*0720*/  IMAD.SHL.U32 R0, R8, 0x8, RZ ;  /* 0x0000000808007824 */ /* 0x000fe200078e00ff */
[----:B------:R-:W-:Y:S01]  /*0730*/  LOP3.LUT P5, RZ, R12, 0x2, RZ, 0xc0, !PT ;  /* 0x000000020cff7812 */ /* 0x000fe200078ac0ff */
[----:B------:R-:W-:Y:S01]  /*0740*/  IMAD.U32 R165, R165, 0x20, R4 ;  /* 0x00000020a5a57824 */ /* 0x000fe200078e0004 */
[----:B------:R-:W-:Y:S01]  /*0750*/  LOP3.LUT R5, R6, R14, RZ, 0x3c, !PT ;  /* 0x0000000e06057212 */ /* 0x000fe200078e3cff */
[----:B------:R-:W-:Y:S01]  /*0760*/  IMAD.SHL.U32 R4, R12, 0x40, RZ ;  /* 0x000000400c047824 */ /* 0x000fe200078e00ff */
[----:B------:R-:W-:Y:S01]  /*0770*/  LOP3.LUT R7, R0, 0x8, RZ, 0xc0, !PT ;  /* 0x0000000800077812 */ /* 0x000fe200078ec0ff */
[----:B------:R-:W-:Y:S01]  /*0780*/  IMAD.IADD R199, R3, 0x1, R2 ;  /* 0x0000000103c77824 */ /* 0x000fe200078e0202 */
[----:B------:R-:W-:Y:S01]  /*0790*/  SHF.R.S32.HI R0, RZ, 0x1, R9 ;  /* 0x00000001ff007819 */ /* 0x000fe20000011409 */
[C---:B------:R-:W-:Y:S01]  /*07a0*/  IMAD.SHL.U32 R2, R11.reuse, 0x8, RZ ;  /* 0x000000080b027824 */ /* 0x040fe200078e00ff */
[----:B------:R-:W-:Y:S01]  /*07b0*/  LOP3.LUT R4, R4, 0x1c0, RZ, 0xc0, !PT ;  /* 0x000001c004047812 */ /* 0x000fe200078ec0ff */
[----:B------:R-:W-:Y:S01]  /*07c0*/  IMAD.SHL.U32 R6, R11, 0x10, RZ ;  /* 0x000000100b067824 */ /* 0x000fe200078e00ff */
[C---:B------:R-:W-:Y:S01]  /*07d0*/  LOP3.LUT P1, RZ, R0.reuse, 0x2, RZ, 0xc0, !PT ;  /* 0x0000000200ff7812 */ /* 0x040fe2000782c0ff */
[----:B------:R-:W-:Y:S01]  /*07e0*/  IMAD.SHL.U32 R3, R0, 0x40, RZ ;  /* 0x0000004000037824 */ /* 0x000fe200078e00ff */
[----:B------:R-:W-:Y:S01]  /*07f0*/  LOP3.LUT R8, R2, 0x8, RZ, 0xc0, !PT ;  /* 0x0000000802087812 */ /* 0x000fe200078ec0ff */
[----:B------:R-:W-:Y:S01]  /*0800*/  IMAD.SHL.U32 R2, R16, 0x40, RZ ;  /* 0x0000004010027824 */ /* 0x000fe200078e00ff */
[----:B------:R-:W-:Y:S01]  /*0810*/  SHF.R.U32.HI R168, RZ, 0x3, R4 ;  /* 0x00000003ffa87819 */ /* 0x000fe20000011604 */
[----:B------:R-:W-:Y:S01]  /*0820*/  IMAD.SHL.U32 R199, R199, 0x2, RZ ;  /* 0x00000002c7c77824 */ /* 0x000fe200078e00ff */
[----:B------:R-:W-:Y:S01]  /*0830*/  LOP3.LUT R3, R3, 0xc0, RZ, 0xc0, !PT ;  /* 0x000000c003037812 */ /* 0x000fe200078ec0ff */
[----:B------:R-:W-:Y:S01]  /*0840*/  IMAD.SHL.U32 R0, R18, 0x20, RZ ;  /* 0x0000002012007824 */ /* 0x000fe200078e00ff */
[----:B------:R-:W-:Y:S01]  /*0850*/  LOP3.LUT R168, R168, R4, R8, 0x1e, !PT ;  /* 0x00000004a8a87212 */ /* 0x000fe200078e1e08 */
[----:B------:R-:W-:Y:S01]  /*0860*/  IMAD R5, R11, 0x200, R5 ;  /* 0x000002000b057824 */ /* 0x000fe200078e0205 */
[----:B------:R-:W-:Y:S01]  /*0870*/  SHF.R.U32.HI R9, RZ, 0x3, R3 ;  /* 0x00000003ff097819 */ /* 0x000fe20000011603 */
[----:B------:R-:W-:Y:S01]  /*0880*/  IMAD R4, R241, 0x200, R0 ;  /* 0x00000200f1047824 */ /* 0x000fe200078e0200 */
[----:B------:R-:W-:Y:S01]  /*0890*/  LOP3.LUT R2, R2, 0xc0, RZ, 0xc0, !PT ;  /* 0x000000c002027812 */ /* 0x000fe200078ec0ff */
[----:B------:R-:W-:Y:S01]  /*08a0*/  IMAD.U32 R168, R19, 0x200, R168 ;  /* 0x0000020013a87824 */ /* 0x000fe200078e00a8 */
[----:B------:R-:W-:Y:S01]  /*08b0*/  LOP3.LUT R9, R9, R3, R7, 0x1e, !PT ;  /* 0x0000000309097212 */ /* 0x000fe200078e1e07 */
[----:B------:R-:W-:Y:S01]  /*08c0*/  IMAD.SHL.U32 R165, R165, 0x2, RZ ;  /* 0x00000002a5a57824 */ /* 0x000fe200078e00ff */
[----:B------:R-:W-:-:S02]  /*08d0*/  LOP3.LUT R10, R7, 0x10, R6, 0xf8, !PT ;  /* 0x00000010070a7812 */ /* 0x000fc400078ef806 */
[----:B------:R-:W-:Y:S01]  /*08e0*/  LOP3.LUT P6, RZ, R12, 0x4, RZ, 0xc0, !PT ;  /* 0x000000040cff7812 */ /* 0x000fe200078cc0ff */
[----:B------:R-:W-:Y:S01]  /*08f0*/  IMAD.IADD R9, R9, 0x1, R13 ;  /* 0x0000000109097824 */ /* 0x000fe200078e020d */
[----:B------:R-:W-:Y:S02]  /*0900*/  SHF.R.U32.HI R6, RZ, 0x3, R2 ;  /* 0x00000003ff067819 */ /* 0x000fe40000011602 */
[----:B------:R-:W-:Y:S02]  /*0910*/  SEL R169, R172, 0xffffffe0, !P5 ;  /* 0xffffffe0aca97807 */ /* 0x000fe40006800000 */
[----:B------:R-:W-:Y:S02]  /*0920*/  LEA R168, R168, 0x15000, 0x1 ;  /* 0x00015000a8a87811 */ /* 0x000fe400078e08ff */
[----:B------:R-:W-:Y:S02]  /*0930*/  LOP3.LUT R3, R6, R2, R8, 0x1e, !PT ;  /* 0x0000000206037212 */ /* 0x000fe400078e1e08 */
[----:B------:R-:W-:Y:S01]  /*0940*/  SEL R196, R196, 0x10, !P3 ;  /* 0x00000010c4c47807 */ /* 0x000fe20005800000 */
[----:B------:R-:W-:Y:S01]  /*0950*/  IMAD.IADD R169, R168, 0x1, R169 ;  /* 0x00000001a8a97824 */ /* 0x000fe200078e02a9 */
[----:B------:R-:W-:Y:S01]  /*0960*/  SEL R170, R170, 0xffffffc0, !P6 ;  /* 0xffffffc0aaaa7807 */ /* 0x000fe20007000000 */
[----:B------:R-:W-:Y:S01]  /*0970*/  IMAD.IADD R174, R4, 0x1, R3 ;  /* 0x0000000104ae7824 */ /* 0x000fe200078e0203 */
[C---:B------:R-:W-:Y:S01]  /*0980*/  IADD3 R197, R199.reuse, 0x20, RZ ;  /* 0x00000020c7c57810 */ /* 0x040fe20007ffe0ff */
[----:B------:R-:W-:Y:S01]  /*0990*/  IMAD.IADD R198, R199, 0x1, R196 ;  /* 0x00000001c7c67824 */ /* 0x000fe200078e02c4 */
[----:B------:R-:W-:Y:S01]  /*09a0*/  LOP3.LUT R2, R6, R10, R2, 0x1e, !PT ;  /* 0x0000000a06027212 */ /* 0x000fe200078e1e02 */
[----:B------:R-:W-:Y:S01]  /*09b0*/  IMAD.IADD R171, R168, 0x1, R170 ;  /* 0x00000001a8ab7824 */ /* 0x000fe200078e02aa */
[----:B------:R-:W-:Y:S01]  /*09c0*/  SEL R166, R172, 0xffffffe0, !P4 ;  /* 0xffffffe0aca67807 */ /* 0x000fe20006000000 */
[----:B------:R-:W-:Y:S01]  /*09d0*/  IMAD.SHL.U32 R3, R5, 0x2, RZ ;  /* 0x0000000205037824 */ /* 0x000fe200078e00ff */
[----:B------:R-:W-:Y:S01]  /*09e0*/  LEA R234, R9, 0x9000, 0x1 ;  /* 0x0000900009ea7811 */ /* 0x000fe200078e08ff */
[----:B------:R-:W-:Y:S01]  /*09f0*/  IMAD.IADD R173, R0, 0x1, R2 ;  /* 0x0000000100ad7824 */ /* 0x000fe200078e0202 */
[----:B------:R-:W-:Y:S01]  /*0a00*/  @P2 IADD3 R197, R199, -0x20, RZ ;  /* 0xffffffe0c7c52810 */ /* 0x000fe20007ffe0ff */
[----:B------:R-:W-:Y:S01]  /*0a10*/  IMAD.IADD R166, R165, 0x1, R166 ;  /* 0x00000001a5a67824 */ /* 0x000fe200078e02a6 */
[----:B------:R-:W-:Y:S01]  /*0a20*/  LOP3.LUT P0, RZ, R16, 0x2, RZ, 0xc0, !PT ;  /* 0x0000000210ff7812 */ /* 0x000fe2000780c0ff */
[----:B------:R-:W-:Y:S01]  /*0a30*/  IMAD.IADD R170, R169, 0x1, R170 ;  /* 0x00000001a9aa7824 */ /* 0x000fe200078e02aa */
[----:B------:R-:W-:Y:S01]  /*0a40*/  IADD3 R235, R234, 0x20, RZ ;  /* 0x00000020eaeb7810 */ /* 0x000fe20007ffe0ff */
[----:B------:R-:W-:Y:S01]  /*0a50*/  IMAD.IADD R196, R196, 0x1, R197 ;  /* 0x00000001c4c47824 */ /* 0x000fe200078e02c5 */
[----:B------:R-:W-:-:S02]  /*0a60*/  SEL R172, R172, 0xffffffe0, !P0 ;  /* 0xffffffe0acac7807 */ /* 0x000fc40004000000 */
[----:B------:R-:W-:Y:S02]  /*0a70*/  @P1 IADD3 R235, R234, -0x20, RZ ;  /* 0xffffffe0eaeb1810 */ /* 0x000fe40007ffe0ff */
.L_x_953:
[----:B-1-3--:R-:W1:Y:S01]  /*0a80*/  S2R R33, SR_CTAID.Y ;  /* 0x0000000000217919 */ /* 0x00ae620000002600 */
[----:B--2---:R-:W2:Y:S01]  /*0a90*/  LDC.U8 R0, c[0x0][0x312] ;  /* 0x0000c480ff007b82 */ /* 0x004ea20000000000 */
[----:B------:R-:W-:Y:S02]  /*0aa0*/  ISETP.NE.U32.AND P2, PT, RZ, c[0x0][0x240], PT ;  /* 0x00009000ff007a0c */ /* 0x000fe40003f45070 */
[----:B------:R-:W-:Y:S02]  /*0ab0*/  ISETP.NE.U32.AND P3, PT, RZ, c[0x0][0x250], PT ;  /* 0x00009400ff007a0c */ /* 0x000fe40003f65070 */
[----:B------:R-:W-:Y:S02]  /*0ac0*/  ISETP.NE.AND.EX P2, PT, RZ, c[0x0][0x244], PT, P2 ;  /* 0x00009100ff007a0c */ /* 0x000fe40003f45320 */
[----:B------:R-:W-:Y:S02]  /*0ad0*/  ISETP.NE.AND.EX P3, PT, RZ, c[0x0][0x254], PT, P3 ;  /* 0x00009500ff007a0c */ /* 0x000fe40003f65330 */
[----:B------:R-:W-:Y:S01]  /*0ae0*/  ISETP.EQ.U32.AND P5, PT, RZ, c[0x0][0x248], PT ;  /* 0x00009200ff007a0c */ /* 0x000fe20003fa2070 */
[----:B-1----:R-:W-:Y:S01]  /*0af0*/  IMAD.SHL.U32 R9, R33, 0x4, RZ ;  /* 0x0000000421097824 */ /* 0x002fe200078e00ff */
[----:B----4-:R-:W-:-:S02]  /*0b00*/  SHF.R.S32.HI R30, RZ, 0x1f, R33 ;  /* 0x0000001fff1e7819 */ /* 0x010fc40000011421 */
[----:B--2---:R-:W-:Y:S01]  /*0b10*/  ISETP.NE.AND P4, PT, R0, RZ, PT ;  /* 0x000000ff0000720c */ /* 0x004fe20003f85270 */
[----:B------:R-:W-:Y:S01]  /*0b20*/  IMAD.MOV.U32 R0, RZ, RZ, -0x1 ;  /* 0xffffffffff007424 */ /* 0x000fe200078e00ff */
[----:B------:R-:W-:Y:S02]  /*0b30*/  SHF.L.U64.HI R8, R33, 0x2, R30 ;  /* 0x0000000221087819 */ /* 0x000fe4000001021e */
[C---:B------:R-:W-:Y:S02]  /*0b40*/  IADD3 R4, P0, R9.reuse, c[0x0][0x240], RZ ;  /* 0x0000900009047a10 */ /* 0x040fe40007f1e0ff */
[----:B------:R-:W-:Y:S02]  /*0b50*/  ISETP.EQ.OR.EX P5, PT, RZ, c[0x0][0x24c], !P4, P5 ;  /* 0x00009300ff007a0c */ /* 0x000fe400067a2750 */
[----:B------:R-:W-:Y:S02]  /*0b60*/  IADD3.X R5, R8, c[0x0][0x244], RZ, P0, !PT ;  /* 0x0000910008057a10 */ /* 0x000fe400007fe4ff */
[----:B------:R-:W-:-:S03]  /*0b70*/  @P3 IADD3 R6, P0, R9, c[0x0][0x250], RZ ;  /* 0x0000940009063a10 */ /* 0x000fc60007f1e0ff */
[----:B------:R1:W2:Y:S04]  /*0b80*/  @P2 LDG.E R0, [R4.64] ;  /* 0x0000000604002981 */ /* 0x0002a8000c1e1900 */
[----:B------:R1:W2:Y:S01]  /*0b90*/  @P2 LDG.E R2, [R4.64+0x4] ;  /* 0x0000040604022981 */ /* 0x0002a2000c1e1900 */
[----:B------:R-:W-:Y:S01]  /*0ba0*/  IMAD.MOV.U32 R232, RZ, RZ, RZ ;  /* 0x000000ffffe87224 */ /* 0x000fe200078e00ff */
[----:B------:R-:W-:Y:S01]  /*0bb0*/  @P3 IADD3.X R7, R8, c[0x0][0x254], RZ, P0, !PT ;  /* 0x0000950008073a10 */ /* 0x000fe200007fe4ff */
[----:B------:R-:W-:-:S04]  /*0bc0*/  IMAD.MOV.U32 R244, RZ, RZ, -0x1 ;  /* 0xfffffffffff47424 */ /* 0x000fc800078e00ff */
[----:B-----5:R3:W5:Y:S01]  /*0bd0*/  @P3 LDG.E R232, [R6.64] ;  /* 0x0000000606e83981 */ /* 0x020762000c1e1900 */
        /* <DEDUP_REMOVED lines=12> */
.L_x_910:
        /* <DEDUP_REMOVED lines=13> */
[C---:B------:R-:W-:Y:S01]  /*0d70*/  IADD3 R2, R212.reuse, 0x80, R17 ;  /* 0x00000080d4027810 */ /* 0x040fe20007ffe011 */
[----:B------:R-:W-:Y:S01]  /*0d80*/  IMAD.WIDE.U32 R10, R33, c[0x0][0x178], RZ ;  /* 0x00005e00210a7a25 */ /* 0x000fe200078e00ff */
[----:B------:R-:W-:Y:S02]  /*0d90*/  IADD3 R4, R212, 0x3f, RZ ;  /* 0x0000003fd4047810 */ /* 0x000fe40007ffe0ff */
[----:B------:R-:W-:Y:S02]  /*0da0*/  IADD3 R2, R2, c[0x0][0x2e4], -R193 ;  /* 0x0000b90002027a10 */ /* 0x000fe40007ffe8c1 */
[----:B------:R-:W-:Y:S02]  /*0db0*/  ISETP.NE.AND P0, PT, R244, -0x1, PT ;  /* 0xfffffffff400780c */ /* 0x000fe40003f05270 */
[----:B------:R-:W-:Y:S02]  /*0dc0*/  IADD3 R2, R2, 0x3f, RZ ;  /* 0x0000003f02027810 */ /* 0x000fe40007ffe0ff */
[----:B------:R-:W-:-:S02]  /*0dd0*/  SHF.R.S32.HI R5, RZ, 0x1f, R4 ;  /* 0x0000001fff057819 */ /* 0x000fc40000011404 */
[----:B------:R-:W-:Y:S02]  /*0de0*/  SHF.R.S32.HI R6, RZ, 0x1f, R2 ;  /* 0x0000001fff067819 */ /* 0x000fe40000011402 */
[----:B------:R-:W-:Y:S02]  /*0df0*/  LEA.HI R4, R5, R4, RZ, 0x6 ;  /* 0x0000000405047211 */ /* 0x000fe400078f30ff */
[----:B------:R-:W-:Y:S01]  /*0e00*/  LEA.HI R2, R6, R2, RZ, 0x6 ;  /* 0x0000000206027211 */ /* 0x000fe200078f30ff */
[----:B------:R-:W-:Y:S01]  /*0e10*/  IMAD R6, R30, c[0x0][0x178], RZ ;  /* 0x00005e001e067a24 */ /* 0x000fe200078e02ff */
[C---:B------:R-:W-:Y:S02]  /*0e20*/  ISETP.NE.AND P1, PT, R0.reuse, -0x1, PT ;  /* 0xffffffff0000780c */ /* 0x040fe40003f25270 */
[----:B------:R-:W-:Y:S01]  /*0e30*/  SHF.R.S32.HI R8, RZ, 0x6, R4 ;  /* 0x00000006ff087819 */ /* 0x000fe20000011404 */
[----:B------:R-:W-:Y:S01]  /*0e40*/  IMAD R4, R33, c[0x0][0x17c], R6 ;  /* 0x00005f0021047a24 */ /* 0x000fe200078e0206 */
[----:B------:R-:W-:Y:S01]  /*0e50*/  SHF.R.S32.HI R5, RZ, 0x6, R2 ;  /* 0x00000006ff057819 */ /* 0x000fe20000011402 */
[----:B------:R-:W-:-:S03]  /*0e60*/  IMAD.WIDE.U32 R6, R0, c[0x0][0x190], RZ ;  /* 0x0000640000067a25 */ /* 0x000fc600078e00ff */
[----:B------:R-:W-:Y:S01]  /*0e70*/  IMNMX R192, R8, R5, PT ;  /* 0x0000000508c07217 */ /* 0x000fe20003800200 */
[----:B------:R-:W-:Y:S01]  /*0e80*/  @P0 IMAD.IADD R2, R232, 0x1, R244 ;  /* 0x00000001e8020824 */ /* 0x000fe200078e02f4 */
[----:B------:R-:W-:Y:S01]  /*0e90*/  SEL R27, R10, R6, !P1 ;  /* 0x000000060a1b7207 */ /* 0x000fe20004800000 */
[----:B------:R-:W-:Y:S01]  /*0ea0*/  IMAD.IADD R24, R11, 0x1, R4 ;  /* 0x000000010b187824 */ /* 0x000fe200078e0204 */
[----:B------:R-:W-:Y:S01]  /*0eb0*/  LEA R10, R192, 0xffffffc0, 0x6 ;  /* 0xffffffc0c00a7811 */ /* 0x000fe200078e30ff */
[----:B------:R-:W-:Y:S02]  /*0ec0*/  IMAD R8, R0, c[0x0][0x194], RZ ;  /* 0x0000650000087a24 */ /* 0x000fe400078e02ff */
[----:B------:R-:W-:Y:S01]  /*0ed0*/  @P0 IMAD.WIDE.U32 R4, R2, c[0x0][0x198], RZ ;  /* 0x0000660002040a25 */ /* 0x000fe200078e00ff */
[----:B------:R-:W-:-:S03]  /*0ee0*/  SHF.R.S32.HI R19, RZ, 0x1f, R10 ;  /* 0x0000001fff137819 */ /* 0x000fc6000001140a */
[----:B------:R-:W-:Y:S02]  /*0ef0*/  @P1 IMAD.IADD R24, R7, 0x1, R8 ;  /* 0x0000000107181824 */ /* 0x000fe400078e0208 */
        /* <DEDUP_REMOVED lines=13> */
.L_x_912:
        /* <DEDUP_REMOVED lines=15> */
.L_x_913:
        /* <DEDUP_REMOVED lines=39> */
[----:B------:R-:W-:-:S03]  /*1330*/  IMAD R8, R23, R20, RZ ;  /* 0x0000001417087224 */ /* 0x000fc600078e02ff */
[----:B------:R-:W-:Y:S01]  /*1340*/  IADD3 R5, R21, R5, RZ ;  /* 0x0000000515057210 */ /* 0x000fe20007ffe0ff */
[----:B------:R-:W-:-:S04]  /*1350*/  IMAD.WIDE.U32 R20, R22, R20, RZ ;  /* 0x0000001416147225 */ /* 0x000fc800078e00ff */
[----:B------:R-:W-:Y:S01]  /*1360*/  IMAD R8, R22, R5, R8 ;  /* 0x0000000516087224 */ /* 0x000fe200078e0208 */
[----:B------:R-:W-:Y:S01]  /*1370*/  SEL R5, R6, RZ, P2 ;  /* 0x000000ff06057207 */ /* 0x000fe20001000000 */
[-C--:B------:R-:W-:Y:S01]  /*1380*/  IMAD.WIDE.U32 R6, R22, R0.reuse, RZ ;  /* 0x0000000016067225 */ /* 0x080fe200078e00ff */
[----:B------:R-:W-:Y:S02]  /*1390*/  @!P5 IADD3 R4, R4, -R11, RZ ;  /* 0x8000000b0404d210 */ /* 0x000fe40007ffe0ff */
[----:B------:R-:W-:Y:S02]  /*13a0*/  IADD3 R5, P2, R10, R5, RZ ;  /* 0x000000050a057210 */ /* 0x000fe40007f5e0ff */
[----:B------:R-:W-:Y:S01]  /*13b0*/  ISETP.GE.U32.AND P6, PT, R4, R11, PT ;  /* 0x0000000b0400720c */ /* 0x000fe20003fc6070 */
[----:B------:R-:W-:Y:S01]  /*13c0*/  IMAD R11, R23, R0, RZ ;  /* 0x00000000170b7224 */ /* 0x000fe200078e02ff */
[----:B------:R-:W-:Y:S01]  /*13d0*/  @!P5 IADD3 R2, R2, 0x1, RZ ;  /* 0x000000010202d810 */ /* 0x000fe20007ffe0ff */
[----:B------:R-:W-:Y:S01]  /*13e0*/  IMAD.X R9, R19, 0x1, R9, P2 ;  /* 0x0000000113097824 */ /* 0x000fe200010e0609 */
[----:B------:R-:W-:Y:S01]  /*13f0*/  ISETP.NE.AND P2, PT, RZ, c[0x0][0x1c8], PT ;  /* 0x00007200ff007a0c */ /* 0x000fe20003f45270 */
[----:B------:R-:W-:Y:S01]  /*1400*/  IMAD R15, R23, R5, RZ ;  /* 0x00000005170f7224 */ /* 0x000fe200078e02ff */
[----:B------:R-:W-:Y:S01]  /*1410*/  SEL R16, R20, R6, !P1 ;  /* 0x0000000614107207 */ /* 0x000fe20004800000 */
[----:B------:R-:W-:Y:S01]  /*1420*/  @P3 IMAD R6, R33, c[0x0][0x214], RZ ;  /* 0x0000850021063a24 */ /* 0x000fe200078e02ff */
[----:B------:R-:W-:Y:S01]  /*1430*/  IADD3 R13, R21, R8, RZ ;  /* 0x00000008150d7210 */ /* 0x000fe20007ffe0ff */
[----:B------:R-:W-:Y:S01]  /*1440*/  IMAD R9, R22, R9, R15 ;  /* 0x0000000916097224 */ /* 0x000fe200078e020f */
[----:B------:R-:W-:Y:S01]  /*1450*/  @P1 IADD3 R13, R7, R11, RZ ;  /* 0x0000000b070d1210 */ /* 0x000fe20007ffe0ff */
[----:B----4-:R-:W-:Y:S01]  /*1460*/  IMAD.WIDE.U32 R20, R18, c[0x0][0x3d8], RZ ;  /* 0x0000f60012147a25 */ /* 0x010fe200078e00ff */
[----:B------:R-:W-:-:S02]  /*1470*/  @P3 SEL R6, R6, R0, !P1 ;  /* 0x0000000006063207 */ /* 0x000fc40004800000 */
[----:B------:R-:W-:Y:S01]  /*1480*/  @P6 IADD3 R2, R2, 0x1, RZ ;  /* 0x0000000102026810 */ /* 0x000fe20007ffe0ff */
[----:B------:R-:W-:Y:S01]  /*1490*/  IMAD R7, R18, c[0x0][0x3dc], R21 ;  /* 0x0000f70012077a24 */ /* 0x000fe200078e0215 */
[----:B-----5:R-:W-:Y:S01]  /*14a0*/  ISETP.NE.AND P5, PT, R32, RZ, PT ;  /* 0x000000ff2000720c */ /* 0x020fe20003fa5270 */
[----:B------:R-:W-:Y:S01]  /*14b0*/  IMAD.WIDE.U32 R4, R22, R5, RZ ;  /* 0x0000000516047225 */ /* 0x000fe200078e00ff */
[----:B------:R-:W-:Y:S02]  /*14c0*/  SHF.R.S32.HI R21, RZ, 0x1f, R17 ;  /* 0x0000001fff157819 */ /* 0x000fe40000011411 */
[----:B------:R-:W-:Y:S01]  /*14d0*/  SEL R18, R7, RZ, P5 ;  /* 0x000000ff07127207 */ /* 0x000fe20002800000 */
[----:B------:R-:W-:Y:S01]  /*14e0*/  IMAD.MOV.U32 R15, RZ, RZ, R2 ;  /* 0x000000ffff0f7224 */ /* 0x000fe200078e0002 */
[----:B------:R-:W-:Y:S01]  /*14f0*/  SEL R20, R20, RZ, P5 ;  /* 0x000000ff14147207 */ /* 0x000fe20002800000 */
[--C-:B------:R-:W-:Y:S01]  /*1500*/  @!P3 IMAD R8, R33, c[0x0][0x1c0], R34.reuse ;  /* 0x000070002108ba24 */ /* 0x100fe200078e0222 */
[----:B------:R-:W-:Y:S01]  /*1510*/  SHF.R.S32.HI R32, RZ, 0x1f, R34 ;  /* 0x0000001fff207819 */ /* 0x000fe20000011422 */
[C---:B------:R-:W-:Y:S01]  /*1520*/  IMAD R11, R34.reuse, c[0x0][0x22c], RZ ;  /* 0x00008b00220b7a24 */ /* 0x040fe200078e02ff */
[----:B------:R-:W-:Y:S01]  /*1530*/  @!P4 IADD3 R15, -R15, RZ, RZ ;  /* 0x000000ff0f0fc210 */ /* 0x000fe20007ffe1ff */
[----:B------:R-:W-:Y:S01]  /*1540*/  @P3 IMAD R6, R34, c[0x0][0x234], R6 ;  /* 0x00008d0022063a24 */ /* 0x000fe200078e0206 */
[----:B------:R-:W-:Y:S01]  /*1550*/  @!P2 LOP3.LUT R15, RZ, c[0x0][0x1c8], RZ, 0x33, !PT ;  /* 0x00007200ff0faa12 */ /* 0x000fe200078e33ff */
[----:B------:R-:W-:Y:S01]  /*1560*/  @!P3 IMAD R6, R8, c[0x0][0x214], RZ ;  /* 0x000085000806ba24 */ /* 0x000fe200078e02ff */
[----:B------:R-:W-:-:S02]  /*1570*/  SHF.R.S32.HI R8, RZ, 0x1f, R11 ;  /* 0x0000001fff087819 */ /* 0x000fc4000001140b */
        /* <DEDUP_REMOVED lines=10> */
.L_x_914:
[----:B------:R-:W-:-:S04]  /*1620*/  IMAD R0, R33, c[0x0][0x1c0], R34 ;  /* 0x0000700021007a24 */ /* 0x000fc800078e0222 */
[----:B------:R-:W-:Y:S02]  /*1630*/  IMAD R0, R0, c[0x0][0x224], RZ ;  /* 0x0000890000007a24 */ /* 0x000fe400078e02ff */
.L_x_915:
[----:B------:R-:W1:Y:S01]  /*1640*/  S2R R23, SR_TID.X ;  /* 0x0000000000177919 */ /* 0x000e620000002100 */
[----:B------:R-:W-:Y:S01]  /*1650*/  IMAD R31, R31, c[0x0][0x1c0], RZ ;  /* 0x000070001f1f7a24 */ /* 0x000fe200078e02ff */
[----:B------:R-:W-:Y:S01]  /*1660*/  SHF.R.S32.HI R201, RZ, 0x1f, R200 ;  /* 0x0000001fffc97819 */ /* 0x000fe200000114c8 */
[----:B------:R-:W-:Y:S01]  /*1670*/  IMAD.IADD R210, R10, 0x1, R6 ;  /* 0x000000010ad27824 */ /* 0x000fe200078e0206 */
[----:B------:R-:W-:Y:S01]  /*1680*/  BSSY B1, `(.L_x_911) ;  /* 0x000080b000017945 */ /* 0x000fe20003800000 */
[----:B------:R-:W-:Y:S02]  /*1690*/  IMAD.SHL.U32 R2, R31, 0x40, RZ ;  /* 0x000000401f027824 */ /* 0x000fe400078e00ff */
[----:B------:R-:W-:-:S03]  /*16a0*/  IMAD.MOV.U32 R211, RZ, RZ, 0x4 ;  /* 0x00000004ffd37424 */ /* 0x000fc600078e00ff */
[----:B------:R-:W-:Y:S02]  /*16b0*/  IADD3 R4, P2, P1, R4, R2, R11 ;  /* 0x0000000204047210 */ /* 0x000fe4000795e00b */
[----:B------:R-:W-:-:S04]  /*16c0*/  SHF.R.S32.HI R2, RZ, 0x1f, R2 ;  /* 0x0000001fff027819 */ /* 0x000fc80000011402 */
[----:B------:R-:W-:Y:S01]  /*16d0*/  IADD3.X R11, R7, R2, R8, P2, P1 ;  /* 0x00000002070b7210 */ /* 0x000fe200017e2408 */
[----:B------:R-:W-:Y:S01]  /*16e0*/  IMAD.IADD R2, R10, 0x1, R0 ;  /* 0x000000010a027824 */ /* 0x000fe200078e0200 */
[----:B------:R-:W-:Y:S01]  /*16f0*/  IADD3 R16, P2, P1, R20, R4, R16 ;  /* 0x0000000414107210 */ /* 0x000fe2000795e010 */
[----:B------:R-:W-:Y:S01]  /*1700*/  IMAD R0, R19, c[0x0][0x370], RZ ;  /* 0x0000dc0013007a24 */ /* 0x000fe200078e02ff */
[----:B------:R-:W-:Y:S01]  /*1710*/  IADD3 R4, P3, R200, R12, RZ ;  /* 0x0000000cc8047210 */ /* 0x000fe20007f7e0ff */
[----:B------:R-:W-:Y:S01]  /*1720*/  IMAD.WIDE R8, R2, R211, c[0x0][0x3c8] ;  /* 0x0000f20002087625 */ /* 0x000fe200078e02d3 */
[----:B------:R-:W-:Y:S02]  /*1730*/  SHF.R.S32.HI R20, RZ, 0x1f, R231 ;  /* 0x0000001fff147819 */ /* 0x000fe400000114e7 */
[----:B-1----:R-:W-:Y:S01]  /*1740*/  SHF.R.S32.HI R7, RZ, 0x1f, R23 ;  /* 0x0000001fff077819 */ /* 0x002fe20000011417 */
[----:B------:R-:W-:Y:S01]  /*1750*/  IMAD.X R5, R201, 0x1, R14, P3 ;  /* 0x00000001c9057824 */ /* 0x000fe200018e060e */
[----:B------:R-:W-:Y:S01]  /*1760*/  IADD3 R6, P3, R231, R10, RZ ;  /* 0x0000000ae7067210 */ /* 0x000fe20007f7e0ff */
[C---:B------:R-:W-:Y:S01]  /*1770*/  IMAD R0, R10.reuse, c[0x0][0x374], R0 ;  /* 0x0000dd000a007a24 */ /* 0x040fe200078e0200 */
[----:B------:R-:W-:Y:S01]  /*1780*/  LEA.HI R7, R7, R23, RZ, 0x5 ;  /* 0x0000001707077211 */ /* 0x000fe200078f28ff */
[----:B------:R-:W-:Y:S01]  /*1790*/  IMAD.WIDE.U32 R4, R10, c[0x0][0x370], R4 ;  /* 0x0000dc000a047a25 */ /* 0x000fe200078e0004 */
[----:B------:R-:W-:-:S02]  /*17a0*/  IADD3.X R11, R18, R11, R13, P2, P1 ;  /* 0x0000000b120b7210 */ /* 0x000fc400017e240d */
[----:B------:R-:W-:Y:S01]  /*17b0*/  LOP3.LUT R2, R7, 0xffffffe0, RZ, 0xc0, !PT ;  /* 0xffffffe007027812 */ /* 0x000fe200078ec0ff */
[----:B------:R-:W-:Y:S01]  /*17c0*/  IMAD.IADD R5, R5, 0x1, R0 ;  /* 0x0000000105057824 */ /* 0x000fe200078e0200 */
[----:B------:R-:W-:Y:S01]  /*17d0*/  IADD3 R14, R200, 0x20, RZ ;  /* 0x00000020c80e7810 */ /* 0x000fe20007ffe0ff */
[----:B------:R-:W-:Y:S02]  /*17e0*/  IMAD.X R0, R20, 0x1, R19, P3 ;  /* 0x0000000114007824 */ /* 0x000fe400018e0613 */
[----:B------:R-:W-:Y:S02]  /*17f0*/  IMAD.MOV.U32 R220, RZ, RZ, R8 ;  /* 0x000000ffffdc7224 */ /* 0x000fe400078e0008 */
[----:B------:R-:W-:Y:S01]  /*1800*/  IMAD R8, R0, c[0x0][0x190], RZ ;  /* 0x0000640000087a24 */ /* 0x000fe200078e02ff */
[----:B------:R-:W-:Y:S01]  /*1810*/  SHF.R.S32.HI R0, RZ, 0x5, R7 ;  /* 0x00000005ff007819 */ /* 0x000fe20000011407 */
[----:B------:R-:W-:Y:S01]  /*1820*/  IMAD.IADD R18, R23, 0x1, -R2 ;  /* 0x0000000117127824 */ /* 0x000fe200078e0a02 */
[----:B------:R-:W-:Y:S01]  /*1830*/  IADD3 R2, -R193, R212, R17 ;  /* 0x000000d4c1027210 */ /* 0x000fe20007ffe111 */
[----:B------:R-:W-:-:S02]  /*1840*/  IMAD R12, R6, c[0x0][0x194], R8 ;  /* 0x00006500060c7a24 */ /* 0x000fc400078e0208 */
[----:B------:R-:W-:Y:S01]  /*1850*/  IMAD.WIDE.U32 R6, R6, c[0x0][0x190], R200 ;  /* 0x0000640006067a25 */ /* 0x000fe200078e00c8 */
[----:B------:R-:W-:-:S03]  /*1860*/  IADD3 R2, R2, -c[0x0][0x2e8], RZ ;  /* 0x8000ba0002027a10 */ /* 0x000fc60007ffe0ff */
[----:B------:R-:W-:Y:S01]  /*1870*/  IMAD.MOV.U32 R219, RZ, RZ, R9 ;  /* 0x000000ffffdb7224 */ /* 0x000fe200078e0009 */
[----:B------:R-:W-:Y:S01]  /*1880*/  SHF.R.S32.HI R9, RZ, 0x1f, R2 ;  /* 0x0000001fff097819 */ /* 0x000fe20000011402 */
[----:B------:R-:W-:Y:S01]  /*1890*/  IMAD R13, R32, c[0x0][0x1a8], RZ ;  /* 0x00006a00200d7a24 */ /* 0x000fe200078e02ff */
[----:B------:R-:W-:Y:S01]  /*18a0*/  IADD3 R6, P2, R27, R6, RZ ;  /* 0x000000061b067210 */ /* 0x000fe20007f5e0ff */
[----:B------:R-:W-:Y:S01]  /*18b0*/  IMAD R0, R0, R31, R18 ;  /* 0x0000001f00007224 */ /* 0x000fe200078e0212 */
[----:B------:R-:W-:Y:S01]  /*18c0*/  LEA.HI R2, R9, R2, RZ, 0x6 ;  /* 0x0000000209027211 */ /* 0x000fe200078f30ff */
[----:B------:R-:W-:Y:S01]  /*18d0*/  IMAD R9, R34, c[0x0][0x1ac], R13 ;  /* 0x00006b0022097a24 */ /* 0x000fe200078e020d */
[----:B------:R-:W-:Y:S01]  /*18e0*/  IADD3.X R7, R24, R7, R12, P2, !PT ;  /* 0x0000000718077210 */ /* 0x000fe200017fe40c */
[----:B------:R-:W-:Y:S01]  /*18f0*/  IMAD R10, R32, c[0x0][0x378], RZ ;  /* 0x0000de00200a7a24 */ /* 0x000fe200078e02ff */
[----:B------:R-:W-:Y:S01]  /*1900*/  SHF.R.S32.HI R2, RZ, 0x6, R2 ;  /* 0x00000006ff027819 */ /* 0x000fe20000011402 */
[----:B------:R-:W-:Y:S01]  /*1910*/  IMAD.WIDE.U32 R4, R34, c[0x0][0x378], R4 ;  /* 0x0000de0022047a25 */ /* 0x000fe200078e0004 */
[----:B------:R-:W-:-:S02]  /*1920*/  IADD3 R8, P1, R0, R16, RZ ;  /* 0x0000001000087210 */ /* 0x000fc40007f3e0ff */
[----:B------:R-:W-:Y:S01]  /*1930*/  IMNMX R229, RZ, R2, !PT ;  /* 0x00000002ffe57217 */ /* 0x000fe20007800200 */
[----:B------:R-:W-:Y:S01]  /*1940*/  IMAD.WIDE.U32 R6, R34, c[0x0][0x1a8], R6 ;  /* 0x00006a0022067a25 */ /* 0x000fe200078e0006 */
[----:B------:R-:W-:Y:S02]  /*1950*/  LEA.HI.X.SX32 R179, R0, R11, 0x1, P1 ;  /* 0x0000000b00b37211 */ /* 0x000fe400008f0eff */
[----:B------:R-:W-:Y:S01]  /*1960*/  LEA R180, P1, R8, c[0x0][0x350], 0x2 ;  /* 0x0000d40008b47a11 */ /* 0x000fe200078210ff */
[----:B------:R-:W-:Y:S01]  /*1970*/  IMAD.IADD R2, R7, 0x1, R9 ;  /* 0x0000000107027824 */ /* 0x000fe200078e0209 */
[----:B------:R-:W-:Y:S01]  /*1980*/  LEA R205, P3, R6, c[0x0][0x160], 0x1 ;  /* 0x0000580006cd7a11 */ /* 0x000fe200078608ff */
[----:B------:R-:W-:Y:S01]  /*1990*/  IMAD R10, R34, c[0x0][0x37c], R10 ;  /* 0x0000df00220a7a24 */ /* 0x000fe200078e020a */
[----:B------:R-:W-:Y:S01]  /*19a0*/  LEA.HI.X R179, R8, c[0x0][0x354], R179, 0x2, P1 ;  /* 0x0000d50008b37a11 */ /* 0x000fe200008f14b3 */
[----:B------:R-:W-:Y:S01]  /*19b0*/  IMAD R0, R20, c[0x0][0x370], RZ ;  /* 0x0000dc0014007a24 */ /* 0x000fe200078e02ff */
[----:B------:R-:W-:Y:S01]  /*19c0*/  LEA.HI.X R203, R6, c[0x0][0x164], R2, 0x1, P3 ;  /* 0x0000590006cb7a11 */ /* 0x000fe200018f0c02 */
[----:B------:R-:W-:Y:S01]  /*19d0*/  IMAD.IADD R5, R5, 0x1, R10 ;  /* 0x0000000105057824 */ /* 0x000fe200078e020a */
[C---:B------:R-:W-:Y:S01]  /*19e0*/  ISETP.GT.AND P3, PT, R192.reuse, R229, PT ;  /* 0x000000e5c000720c */ /* 0x040fe20003f64270 */
[C---:B------:R-:W-:Y:S01]  /*19f0*/  IMAD R0, R231.reuse, c[0x0][0x374], R0 ;  /* 0x0000dd00e7007a24 */ /* 0x040fe200078e0200 */
[----:B------:R-:W-:Y:S01]  /*1a00*/  IADD3 R192, R192, -0x1, RZ ;  /* 0xffffffffc0c07810 */ /* 0x000fe20007ffe0ff */
[----:B------:R-:W-:Y:S01]  /*1a10*/  IMAD.WIDE.U32 R4, R231, c[0x0][0x370], R4 ;  /* 0x0000dc00e7047a25 */ /* 0x000fe200078e0004 */
[----:B------:R-:W-:-:S03]  /*1a20*/  IADD3 R16, R200, 0x40, RZ ;  /* 0x00000040c8107810 */ /* 0x000fc60007ffe0ff */
[----:B------:R-:W-:Y:S01]  /*1a30*/  IMAD.IADD R0, R5, 0x1, R0 ;  /* 0x0000000105007824 */ /* 0x000fe200078e0200 */
[----:B------:R-:W-:Y:S01]  /*1a40*/  LEA R204, P2, R4, c[0x0][0x330], 0x1 ;  /* 0x0000cc0004cc7a11 */ /* 0x000fe200078408ff */
[----:B------:R-:W-:-:S03]  /*1a50*/  IMAD.WIDE R210, R210, R211, c[0x0][0x200] ;  /* 0x00008000d2d27625 */ /* 0x000fc600078e02d3 */
[----:B------:R-:W-:Y:S01]  /*1a60*/  LEA.HI.X R202, R4, c[0x0][0x334], R0, 0x1, P2 ;  /* 0x0000cd0004ca7a11 */ /* 0x000fe200010f0c00 */
[----:B------:R-:W-:Y:S05]  /*1a70*/  @P3 BRA `(.L_x_916) ;  /* 0x000007a000003947 */ /* 0x000fea0003800000 */
        /* <DEDUP_REMOVED lines=15> */
.L_x_917:
        /* <DEDUP_REMOVED lines=15> */
.L_x_918:
[----:B------:R-:W-:Y:S01]  /*1c60*/  IMAD R10, R221, -0x80, R193 ;  /* 0xffffff80dd0a7824 */ /* 0x000fe200078e02c1 */
[----:B------:R-:W-:Y:S01]  /*1c70*/  BSSY B0, `(.L_x_919) ;  /* 0x000001a000007945 */ /* 0x000fe20003800000 */
[----:B------:R-:W-:Y:S02]  /*1c80*/  IMAD R0, R21, c[0x0][0x3a0], RZ ;  /* 0x0000e80015007a24 */ /* 0x000fe400078e02ff */
[----:B------:R-:W-:Y:S01]  /*1c90*/  IMAD.WIDE.U32 R4, R17, c[0x0][0x3a0], R200 ;  /* 0x0000e80011047a25 */ /* 0x000fe200078e00c8 */
[----:B------:R-:W-:-:S03]  /*1ca0*/  ISETP.GE.AND P4, PT, R231, R10, PT ;  /* 0x0000000ae700720c */ /* 0x000fc60003f86270 */
[----:B------:R-:W-:Y:S01]  /*1cb0*/  IMAD R0, R17, c[0x0][0x3a4], R0 ;  /* 0x0000e90011007a24 */ /* 0x000fe200078e0200 */
[----:B------:R-:W-:Y:S01]  /*1cc0*/  IADD3 R6, P0, R6, R4, RZ ;  /* 0x0000000406067210 */ /* 0x000fe20007f1e0ff */
        /* <DEDUP_REMOVED lines=20> */
.L_x_920:
[----:B------:R-:W-:Y:S05]  /*1e10*/  BSYNC B0 ;  /* 0x0000000000007941 */ /* 0x000fea0003800000 */
.L_x_919:
        /* <DEDUP_REMOVED lines=19> */
.L_x_922:
[----:B------:R-:W-:Y:S05]  /*1f50*/  BSYNC B0 ;  /* 0x0000000000007941 */ /* 0x000fea0003800000 */
.L_x_921:
[----:B-1----:R-:W-:Y:S01]  /*1f60*/  IMAD.WIDE.U32 R4, R17, c[0x0][0x3a8], R200 ;  /* 0x0000ea0011047a25 */ /* 0x002fe200078e00c8 */
[----:B------:R-:W-:Y:S03]  /*1f70*/  BSSY B0, `(.L_x_923) ;  /* 0x0000018000007945 */ /* 0x000fe60003800000 */
[----:B------:R-:W-:Y:S01]  /*1f80*/  IMAD R0, R21, c[0x0][0x3a8], RZ ;  /* 0x0000ea0015007a24 */ /* 0x000fe200078e02ff */
[----:B------:R-:W-:Y:S01]  /*1f90*/  IADD3 R6, P0, R11, R4, RZ ;  /* 0x000000040b067210 */ /* 0x000fe20007f1e0ff */
[----:B------:R-:W-:-:S02]  /*1fa0*/  IMAD R2, R32, c[0x0][0x3c0], RZ ;  /* 0x0000f00020027a24 */ /* 0x000fc400078e02ff */
[----:B------:R-:W-:Y:S02]  /*1fb0*/  IMAD R0, R17, c[0x0][0x3ac], R0 ;  /* 0x0000eb0011007a24 */ /* 0x000fe400078e0200 */
[----:B------:R-:W-:-:S03]  /*1fc0*/  IMAD R2, R34, c[0x0][0x3c4], R2 ;  /* 0x0000f10022027a24 */ /* 0x000fc600078e0202 */
[----:B------:R-:W-:-:S05]  /*1fd0*/  IADD3.X R7, R12, R5, R0, P0, !PT ;  /* 0x000000050c077210 */ /* 0x000fca00007fe400 */
        /* <DEDUP_REMOVED lines=17> */
.L_x_924:
[----:B------:R-:W-:Y:S05]  /*20f0*/  BSYNC B0 ;  /* 0x0000000000007941 */ /* 0x000fea0003800000 */
.L_x_923:
[----:B------:R-:W-:Y:S05]  /*2100*/  @P3 BRA `(.L_x_925) ;  /* 0x0000762000003947 */ /* 0x000fea0003800000 */
[----:B------:R-:W-:Y:S01]  /*2110*/  IADD3 R0, P0, R231, 0x40, RZ ;  /* 0x00000040e7007810 */ /* 0x000fe20007f1e0ff */
[----:B------:R-:W-:Y:S01]  /*2120*/  IMAD.MOV.U32 R7, RZ, RZ, R2 ;  /* 0x000000ffff077224 */ /* 0x000fe200078e0002 */
[----:B------:R-:W-:-:S03]  /*2130*/  ISETP.GE.AND P1, PT, R200, c[0x0][0x220], PT ;  /* 0x00008800c8007a0c */ /* 0x000fc60003f26270 */
        /* <DEDUP_REMOVED lines=14> */
.L_x_916:
[----:B------:R-:W-:Y:S01]  /*2220*/  @P5 BAR.SYNC.DEFER_BLOCKING 0x0 ;  /* 0x0000000000005b1d */ /* 0x000fe20000010000 */
[C---:B------:R-:W-:Y:S01]  /*2230*/  IMAD R2, R192.reuse, -0x40, R212 ;  /* 0xffffffc0c0027824 */ /* 0x040fe200078e02d4 */
[----:B------:R-:W-:Y:S01]  /*2240*/  LEA.HI R4, R192, R192, RZ, 0x1 ;  /* 0x000000c0c0047211 */ /* 0x000fe200078f08ff */
[----:B------:R-:W-:-:S03]  /*2250*/  IMAD.SHL.U32 R0, R239, 0x2, RZ ;  /* 0x00000002ef007824 */ /* 0x000fc600078e00ff */
[----:B------:R-:W-:Y:S01]  /*2260*/  ISETP.GE.AND P0, PT, R231, R2, PT ;  /* 0x00000002e700720c */ /* 0x000fe20003f06270 */
[----:B------:R-:W-:Y:S01]  /*2270*/  BSSY B0, `(.L_x_926) ;  /* 0x0000025000007945 */ /* 0x000fe20003800000 */
[----:B------:R-:W-:-:S05]  /*2280*/  LOP3.LUT R4, R4, 0xfffffffe, RZ, 0xc0, !PT ;  /* 0xfffffffe04047812 */ /* 0x000fca00078ec0ff */
[----:B------:R-:W-:-:S05]  /*2290*/  IMAD.IADD R4, R192, 0x1, -R4 ;  /* 0x00000001c0047824 */ /* 0x000fca00078e0a04 */
[----:B------:R-:W-:Y:S01]  /*22a0*/  ISETP.NE.AND P6, PT, R4, 0x1, PT ;  /* 0x000000010400780c */ /* 0x000fe20003fc5270 */
        /* <DEDUP_REMOVED lines=33> */
.L_x_927:
[----:B------:R-:W-:Y:S05]  /*24c0*/  BSYNC B0 ;  /* 0x0000000000007941 */ /* 0x000fea0003800000 */
.L_x_926:
        /* <DEDUP_REMOVED lines=18> */
.L_x_929:
        /* <DEDUP_REMOVED lines=34> */
.L_x_930:
[----:B------:R-:W-:Y:S05]  /*2810*/  BSYNC B0 ;  /* 0x0000000000007941 */ /* 0x000fea0003800000 */
.L_x_928:
        /* <DEDUP_REMOVED lines=68> */
.L_x_932:
[----:B--2---:R-:W-:Y:S05]  /*2c60*/  BSYNC B0 ;  /* 0x0000000000007941 */ /* 0x004fea0003800000 */
.L_x_931:
        /* <DEDUP_REMOVED lines=39> */
.L_x_934:
[----:B------:R-:W-:Y:S05]  /*2ee0*/  BSYNC B0 ;  /* 0x0000000000007941 */ /* 0x000fea0003800000 */
.L_x_933:
        /* <DEDUP_REMOVED lines=49> */
.L_x_936:
[----:B------:R-:W-:Y:S05]  /*3200*/  BSYNC B0 ;  /* 0x0000000000007941 */ /* 0x000fea0003800000 */
.L_x_935:
        /* <DEDUP_REMOVED lines=36> */
.L_x_938:
[----:B------:R-:W-:Y:S05]  /*3450*/  BSYNC B0 ;  /* 0x0000000000007941 */ /* 0x000fea0003800000 */
.L_x_937:
[----:B------:R-:W-:Y:S01]  /*3460*/  IMAD.MOV.U32 R194, RZ, RZ, c[0x0][0x308] ;  /* 0x0000c200ffc27624 */ /* 0x000fe200078e00ff */
[----:B------:R-:W0:Y:S01]  /*3470*/  LDGDEPBAR ;  /* 0x00000000000079af */ /* 0x000e220000000000 */
[----:B------:R-:W-:-:S05]  /*3480*/  IMAD.MOV.U32 R195, RZ, RZ, c[0x0][0x30c] ;  /* 0x0000c300ffc37624 */ /* 0x000fca00078e00ff */
[----:B--23--:R3:W2:Y:S04]  /*3490*/  LDG.E.64 R4, [R194.64+0x8] ;  /* 0x00000806c2047981 */ /* 0x00c6a8000c1e1b00 */
[----:B---3--:R-:W3:Y:S01]  /*34a0*/  LDG.E.64 R194, [R194.64] ;  /* 0x00000006c2c27981 */ /* 0x008ee2000c1e1b00 */
[----:B-1--4-:R-:W-:Y:S01]  /*34b0*/  IMAD R0, R33, c[0x0][0x1c0], R34 ;  /* 0x0000700021007a24 */ /* 0x012fe200078e0222 */
[----:B------:R-:W-:Y:S01]  /*34c0*/  SHF.R.S32.HI R2, RZ, 0x1f, R18 ;  /* 0x0000001fff027819 */ /* 0x000fe20000011412 */
[----:B------:R-:W-:Y:S01]  /*34d0*/  IMAD.IADD R17, R17, 0x1, R212 ;  /* 0x0000000111117824 */ /* 0x000fe200078e02d4 */
[----:B------:R-:W-:Y:S01]  /*34e0*/  MOV R206, R191 ;  /* 0x000000bf00ce7202 */ /* 0x000fe20000000f00 */
[----:B------:R-:W-:Y:S01]  /*34f0*/  IMAD.MOV.U32 R213, RZ, RZ, c[0x0][0x2e4] ;  /* 0x0000b900ffd57624 */ /* 0x000fe200078e00ff */
[----:B------:R-:W-:Y:S01]  /*3500*/  SHF.L.U32 R0, R0, 0x5, RZ ;  /* 0x0000000500007819 */ /* 0x000fe200000006ff */
[----:B------:R-:W-:Y:S01]  /*3510*/  CS2R R126, SRZ ;  /* 0x00000000007e7805 */ /* 0x000fe2000001ff00 */
[----:B------:R-:W-:Y:S01]  /*3520*/  IADD3 R17, -R193, 0x80, R17 ;  /* 0x00000080c1117810 */ /* 0x000fe20007ffe111 */
        /* <DEDUP_REMOVED lines=47> */
[----:B------:R-:W-:-:S02]  /*3820*/  IADD3 R236, R17, -c[0x0][0x2e8], RZ ;  /* 0x8000ba0011ec7a10 */ /* 0x000fc40007ffe0ff */
[----:B--2---:R-:W-:Y:S02]  /*3830*/  IADD3 R233, P1, P0, R0, R4, R18 ;  /* 0x0000000400e97210 */ /* 0x004fe4000783e012 */
[----:B------:R-:W-:-:S04]  /*3840*/  SHF.R.S32.HI R0, RZ, 0x1f, R0 ;  /* 0x0000001fff007819 */ /* 0x000fc80000011400 */
[----:B------:R-:W-:Y:S02]  /*3850*/  IADD3.X R228, R0, R5, R2, P1, P0 ;  /* 0x0000000500e47210 */ /* 0x000fe40000fe0402 */
[----:B------:R-:W-:Y:S02]  /*3860*/  IADD3 R0, R173, 0x1800, RZ ;  /* 0x00001800ad007810 */ /* 0x000fe40007ffe0ff */
[----:B------:R-:W-:Y:S02]  /*3870*/  IADD3 R2, R174, 0x1800, RZ ;  /* 0x00001800ae027810 */ /* 0x000fe40007ffe0ff */
[----:B------:R-:W-:Y:S02]  /*3880*/  SEL R0, R0, R173, !P6 ;  /* 0x000000ad00007207 */ /* 0x000fe40007000000 */
[----:B------:R-:W-:-:S03]  /*3890*/  SEL R2, R2, R174, !P6 ;  /* 0x000000ae02027207 */ /* 0x000fc60007000000 */
[----:B------:R-:W-:Y:S01]  /*38a0*/  IMAD.SHL.U32 R164, R0, 0x2, RZ ;  /* 0x0000000200a47824 */ /* 0x000fe200078e00ff */
[----:B------:R-:W-:Y:S01]  /*38b0*/  MOV R0, c[0x0][0x22c] ;  /* 0x00008b0000007a02 */ /* 0x000fe20000000f00 */
[----:B------:R-:W-:-:S04]  /*38c0*/  IMAD.SHL.U32 R167, R2, 0x2, RZ ;  /* 0x0000000202a77824 */ /* 0x000fc800078e00ff */
[----:B------:R-:W-:Y:S01]  /*38d0*/  IMAD R0, R0, c[0x0][0x1c0], RZ ;  /* 0x0000700000007a24 */ /* 0x000fe200078e02ff */
[----:B---3--:R-:W-:-:S03]  /*38e0*/  LOP3.LUT R228, R228, R194, RZ, 0x3c, !PT ;  /* 0x000000c2e4e47212 */ /* 0x008fc600078e3cff */
[C---:B------:R-:W-:Y:S01]  /*38f0*/  IMAD.SHL.U32 R240, R0.reuse, 0x10, RZ ;  /* 0x0000001000f07824 */ /* 0x040fe200078e00ff */
[C---:B------:R-:W-:Y:S01]  /*3900*/  SHF.L.U32 R249, R0.reuse, 0x5, RZ ;  /* 0x0000000500f97819 */ /* 0x040fe200000006ff */
[C---:B------:R-:W-:Y:S02]  /*3910*/  IMAD.SHL.U32 R218, R0.reuse, 0x8, RZ ;  /* 0x0000000800da7824 */ /* 0x040fe400078e00ff */
[----:B------:R-:W-:Y:S01]  /*3920*/  IMAD.U32 R246, R0, -0x40, RZ ;  /* 0xffffffc000f67824 */ /* 0x000fe200078e00ff */
[----:B------:R-:W-:Y:S01]  /*3930*/  IADD3 R242, R240, 0x40, RZ ;  /* 0x00000040f0f27810 */ /* 0x000fe20007ffe0ff */
[----:B------:R-:W-:Y:S01]  /*3940*/  IMAD R250, R0, 0x18, RZ ;  /* 0x0000001800fa7824 */ /* 0x000fe200078e02ff */
[----:B------:R-:W-:Y:S01]  /*3950*/  IADD3 R243, R240, 0x20, RZ ;  /* 0x00000020f0f37810 */ /* 0x000fe20007ffe0ff */
[----:B------:R-:W-:Y:S02]  /*3960*/  IMAD R248, R0, 0x28, RZ ;  /* 0x0000002800f87824 */ /* 0x000fe400078e02ff */
[C---:B------:R-:W-:Y:S01]  /*3970*/  IMAD.IADD R237, R218.reuse, 0x1, R242 ;  /* 0x00000001daed7824 */ /* 0x040fe200078e02f2 */
[----:B------:R-:W-:Y:S01]  /*3980*/  IADD3 R238, R218, R243, RZ ;  /* 0x000000f3daee7210 */ /* 0x000fe20007ffe0ff */
[----:B------:R-:W-:-:S02]  /*3990*/  IMAD R247, R0, 0x30, RZ ;  /* 0x0000003000f77824 */ /* 0x000fc400078e02ff */
[----:B------:R-:W-:Y:S01]  /*39a0*/  IMAD R245, R0, 0x38, RZ ;  /* 0x0000003800f57824 */ /* 0x000fe200078e02ff */
[C---:B------:R-:W-:Y:S01]  /*39b0*/  IADD3 R251, R218.reuse, R237, RZ ;  /* 0x000000eddafb7210 */ /* 0x040fe20007ffe0ff */
[----:B------:R-:W-:-:S04]  /*39c0*/  IMAD.IADD R252, R218, 0x1, R238 ;  /* 0x00000001dafc7824 */ /* 0x000fc800078e02ee */
[C---:B------:R-:W-:Y:S01]  /*39d0*/  IMAD.IADD R223, R218.reuse, 0x1, R251 ;  /* 0x00000001dadf7824 */ /* 0x040fe200078e02fb */
[----:B------:R-:W-:-:S04]  /*39e0*/  IADD3 R225, R218, R252, RZ ;  /* 0x000000fcdae17210 */ /* 0x000fc80007ffe0ff */
[C---:B------:R-:W-:Y:S01]  /*39f0*/  IADD3 R222, R218.reuse, R223, RZ ;  /* 0x000000dfdade7210 */ /* 0x040fe20007ffe0ff */
[----:B------:R-:W-:-:S03]  /*3a00*/  IMAD.IADD R224, R218, 0x1, R225 ;  /* 0x00000001dae07824 */ /* 0x000fc600078e02e1 */
[C---:B------:R-:W-:Y:S01]  /*3a10*/  IADD3 R226, R218.reuse, R222, RZ ;  /* 0x000000dedae27210 */ /* 0x040fe20007ffe0ff */
[----:B------:R-:W-:Y:S02]  /*3a20*/  IMAD.IADD R227, R218, 0x1, R224 ;  /* 0x00000001dae37824 */ /* 0x000fe400078e02e0 */
.L_x_943:
[----:B------:R-:W0:Y:S01]  /*3a30*/  LDGDEPBAR ;  /* 0x00000000000079af */ /* 0x000e220000000000 */
[----:B------:R-:W-:Y:S01]  /*3a40*/  IMAD.MOV.U32 R4, RZ, RZ, R220 ;  /* 0x000000ffff047224 */ /* 0x000fe200078e00dc */
[----:B------:R-:W-:Y:S01]  /*3a50*/  IADD3 R0, R172, R167, RZ ;  /* 0x000000a7ac007210 */ /* 0x000fe20007ffe0ff */
[----:B------:R-:W-:Y:S01]  /*3a60*/  IMAD.MOV.U32 R5, RZ, RZ, R219 ;  /* 0x000000ffff057224 */ /* 0x000fe200078e00db */
[----:B------:R-:W-:Y:S01]  /*3a70*/  MOV R209, R179 ;  /* 0x000000b300d17202 */ /* 0x000fe20000000f00 */
[----:B------:R-:W-:Y:S01]  /*3a80*/  IMAD.MOV.U32 R208, RZ, RZ, R180 ;  /* 0x000000ffffd07224 */ /* 0x000fe200078e00b4 */
[C---:B------:R-:W-:Y:S04]  /*3a90*/  LEA R4, P0, R207.reuse, R4, 0x2 ;  /* 0x00000004cf047211 */ /* 0x040fe800078010ff */
[----:B------:R-:W-:Y:S01]  /*3aa0*/  LEA.HI.X.SX32 R5, R207, R5, 0x2, P0 ;  /* 0x00000005cf057211 */ /* 0x000fe200000f16ff */
[----:B------:R-:W-:Y:S04]  /*3ab0*/  DEPBAR.LE SB0, 0x0 ;  /* 0x000080000000791a */ /* 0x000fe80000000000 */
[----:B------:R-:W-:Y:S06]  /*3ac0*/  BAR.SYNC.DEFER_BLOCKING 0x0 ;  /* 0x0000000000007b1d */ /* 0x000fec0000010000 */
[----:B------:R-:W-:Y:S05]  /*3ad0*/  LDSM.16.M88.4 R32, [R167] ;  /* 0x00000000a720783b */ /* 0x000fea0000000200 */
[----:B------:R-:W1:Y:S05]  /*3ae0*/  LDSM.16.M88.4 R16, [R165+0x9000] ;  /* 0x00900000a510783b */ /* 0x000e6a0000000200 */
[----:B------:R-:W2:Y:S05]  /*3af0*/  LDSM.16.M88.4 R28, [R167+0x800] ;  /* 0x00080000a71c783b */ /* 0x000eaa0000000200 */
[----:B-----5:R1:W5:Y:S05]  /*3b00*/  LDG.E R178, [R4.64] ;  /* 0x0000000604b27981 */ /* 0x02036a000c1e1900 */
[----:B------:R1:W5:Y:S05]  /*3b10*/  LDG.E R177, [R4.64+0x20] ;  /* 0x0000200604b17981 */ /* 0x00036a000c1e1900 */
[----:B------:R1:W5:Y:S05]  /*3b20*/  LDG.E R176, [R4.64+0x80] ;  /* 0x0000800604b07981 */ /* 0x00036a000c1e1900 */
[----:B------:R1:W5:Y:S05]  /*3b30*/  LDG.E R175, [R4.64+0xa0] ;  /* 0x0000a00604af7981 */ /* 0x00036a000c1e1900 */
[----:B------:R-:W3:Y:S05]  /*3b40*/  LDSM.16.M88.4 R132, [R165+0x9400] ;  /* 0x00940000a584783b */ /* 0x000eea0000000200 */
[----:B------:R-:W-:Y:S05]  /*3b50*/  LDSM.16.M88.4 R136, [R0] ;  /* 0x000000000088783b */ /* 0x000fea0000000200 */
[----:B------:R-:W4:Y:S05]  /*3b60*/  LDSM.16.M88.4 R140, [R166+0x9000] ;  /* 0x00900000a68c783b */ /* 0x000f2a0000000200 */
[----:B------:R-:W4:Y:S01]  /*3b70*/  LDSM.16.M88.4 R144, [R0+0x800] ;  /* 0x000800000090783b */ /* 0x000f220000000200 */
[-C--:B-1----:R-:W-:Y:S04]  /*3b80*/  HMMA.16816.F32 R4, R32, R16.reuse, RZ ;  /* 0x000000102004723c */ /* 0x082fe800000018ff */
[----:B------:R-:W1:Y:S05]  /*3b90*/  LDSM.16.M88.4 R148, [R166+0x9400] ;  /* 0x00940000a694783b */ /* 0x000e6a0000000200 */
[----:B------:R-:W-:Y:S01]  /*3ba0*/  LDSM.16.M88.4 R152, [R165+0xb000] ;  /* 0x00b00000a598783b */ /* 0x000fe20000000200 */
[C---:B--2---:R-:W-:Y:S04]  /*3bb0*/  HMMA.16816.F32 R8, R28.reuse, R16, RZ ;  /* 0x000000101c08723c */ /* 0x044fe800000018ff */
[----:B------:R-:W-:Y:S04]  /*3bc0*/  LDSM.16.M88.4 R156, [R167+0x1800] ;  /* 0x00180000a79c783b */ /* 0x000fe80000000200 */
[-C--:B------:R-:W-:Y:S01]  /*3bd0*/  HMMA.16816.F32 R12, R28, R18.reuse, RZ ;  /* 0x000000121c0c723c */ /* 0x080fe200000018ff */
[----:B------:R-:W-:Y:S07]  /*3be0*/  LDSM.16.M88.4 R160, [R165+0xb400] ;  /* 0x00b40000a5a0783b */ /* 0x000fee0000000200 */
[C---:B------:R-:W-:Y:S08]  /*3bf0*/  HMMA.16816.F32 R16, R32.reuse, R18, RZ ;  /* 0x000000122010723c */ /* 0x040ff000000018ff */
[-C--:B---3--:R-:W-:Y:S08]  /*3c00*/  HMMA.16816.F32 R20, R32, R132.reuse, RZ ;  /* 0x000000842014723c */ /* 0x088ff000000018ff */
[C---:B------:R-:W-:Y:S08]  /*3c10*/  HMMA.16816.F32 R24, R28.reuse, R132, RZ ;  /* 0x000000841c18723c */ /* 0x040ff000000018ff */
[-C--:B------:R-:W-:Y:S08]  /*3c20*/  HMMA.16816.F32 R28, R28, R134.reuse, RZ ;  /* 0x000000861c1c723c */ /* 0x080ff000000018ff */
[----:B------:R-:W-:Y:S01]  /*3c30*/  HMMA.16816.F32 R32, R32, R134, RZ ;  /* 0x000000862020723c */ /* 0x000fe200000018ff */
[----:B------:R-:W2:Y:S07]  /*3c40*/  LDSM.16.M88.4 R132, [R167+0x1000] ;  /* 0x00100000a784783b */ /* 0x000eae0000000200 */
        /* <DEDUP_REMOVED lines=8> */
[----:B------:R-:W-:Y:S07]  /*3cd0*/  LDSM.16.M88.4 R144, [R0+0x1800] ;  /* 0x001800000090783b */ /* 0x000fee0000000200 */
[----:B------:R-:W-:Y:S01]  /*3ce0*/  HMMA.16816.F32 R32, R136, R150, R32 ;  /* 0x000000968820723c */ /* 0x000fe20000001820 */
[----:B------:R-:W1:Y:S05]  /*3cf0*/  LDSM.16.M88.4 R136, [R0+0x1000] ;  /* 0x001000000088783b */ /* 0x000e6a0000000200 */
[----:B------:R-:W3:Y:S02]  /*3d00*/  LDSM.16.M88.4 R148, [R166+0xb400] ;  /* 0x00b40000a694783b */ /* 0x000ee40000000200 */
[-C--:B--2---:R-:W-:Y:S08]  /*3d10*/  HMMA.16816.F32 R4, R132, R152.reuse, R4 ;  /* 0x000000988404723c */ /* 0x084ff00000001804 */
        /* <DEDUP_REMOVED lines=9> */
[----:B------:R-:W2:Y:S05]  /*3db0*/  LDSM.16.M88.4 R132, [R167+0x2000] ;  /* 0x00200000a784783b */ /* 0x000eaa0000000200 */
[----:B------:R-:W4:Y:S02]  /*3dc0*/  LDSM.16.M88.4 R160, [R165+0xd400] ;  /* 0x00d40000a5a0783b */ /* 0x000f240000000200 */
[-C--:B-1----:R-:W-:Y:S08]  /*3dd0*/  HMMA.16816.F32 R4, R136, R140.reuse, R4 ;  /* 0x0000008c8804723c */ /* 0x082ff00000001804 */
[C---:B------:R-:W-:Y:S08]  /*3de0*/  HMMA.16816.F32 R8, R144.reuse, R140, R8 ;  /* 0x0000008c9008723c */ /* 0x040ff00000001808 */
        /* <DEDUP_REMOVED lines=8> */
[----:B------:R1:W3:Y:S05]  /*3e70*/  LDSM.16.M88.4 R136, [R0+0x2000] ;  /* 0x002000000088783b */ /* 0x0002ea0000000200 */
[----:B------:R-:W3:Y:S02]  /*3e80*/  LDSM.16.M88.4 R148, [R166+0xd400] ;  /* 0x00d40000a694783b */ /* 0x000ee40000000200 */
[-C--:B--2---:R-:W-:Y:S08]  /*3e90*/  HMMA.16816.F32 R4, R132, R152.reuse, R4 ;  /* 0x000000988404723c */ /* 0x084ff00000001804 */
[C---:B------:R-:W-:Y:S08]  /*3ea0*/  HMMA.16816.F32 R8, R156.reuse, R152, R8 ;  /* 0x000000989c08723c */ /* 0x040ff00000001808 */
[-C--:B------:R-:W-:Y:S04]  /*3eb0*/  HMMA.16816.F32 R12, R156, R154.reuse, R12 ;  /* 0x0000009a9c0c723c */ /* 0x080fe8000000180c */
[----:B-1----:R-:W-:Y:S04]  /*3ec0*/  IMAD.SHL.U32 R0, R192, 0x40, RZ ;  /* 0x00000040c0007824 */ /* 0x002fe800078e00ff */
[C---:B------:R-:W-:Y:S04]  /*3ed0*/  HMMA.16816.F32 R16, R132.reuse, R154, R16 ;  /* 0x0000009a8410723c */ /* 0x040fe80000001810 */
[----:B------:R-:W-:Y:S04]  /*3ee0*/  ISETP.GE.AND P0, PT, R0, R236, PT ;  /* 0x000000ec0000720c */ /* 0x000fe80003f06270 */
[-C--:B----4-:R-:W-:Y:S08]  /*3ef0*/  HMMA.16816.F32 R20, R132, R160.reuse, R20 ;  /* 0x000000a08414723c */ /* 0x090ff00000001814 */
[C---:B------:R-:W-:Y:S08]  /*3f00*/  HMMA.16816.F32 R24, R156.reuse, R160, R24 ;  /* 0x000000a09c18723c */ /* 0x040ff00000001818 */
[-C--:B------:R-:W-:Y:S08]  /*3f10*/  HMMA.16816.F32 R28, R156, R162.reuse, R28 ;  /* 0x000000a29c1c723c */ /* 0x080ff0000000181c */
[----:B------:R-:W-:Y:S08]  /*3f20*/  HMMA.16816.F32 R32, R132, R162, R32 ;  /* 0x000000a28420723c */ /* 0x000ff00000001820 */
[-C--:B---3--:R-:W-:Y:S08]  /*3f30*/  HMMA.16816.F32 R4, R136, R140.reuse, R4 ;  /* 0x0000008c8804723c */ /* 0x088ff00000001804 */
[C---:B------:R-:W-:Y:S08]  /*3f40*/  HMMA.16816.F32 R8, R144.reuse, R140, R8 ;  /* 0x0000008c9008723c */ /* 0x040ff00000001808 */
[-C--:B------:R-:W-:Y:S08]  /*3f50*/  HMMA.16816.F32 R12, R144, R142.reuse, R12 ;  /* 0x0000008e900c723c */ /* 0x080ff0000000180c */
[C---:B------:R-:W-:Y:S08]  /*3f60*/  HMMA.16816.F32 R16, R136.reuse, R142, R16 ;  /* 0x0000008e8810723c */ /* 0x040ff00000001810 */
[-C--:B------:R-:W-:Y:S08]  /*3f70*/  HMMA.16816.F32 R20, R136, R148.reuse, R20 ;  /* 0x000000948814723c */ /* 0x080ff00000001814 */
[C---:B------:R-:W-:Y:S08]  /*3f80*/  HMMA.16816.F32 R24, R144.reuse, R148, R24 ;  /* 0x000000949018723c */ /* 0x040ff00000001818 */
[-C--:B------:R-:W-:Y:S07]  /*3f90*/  HMMA.16816.F32 R28, R144, R150.reuse, R28 ;  /* 0x00000096901c723c */ /* 0x080fee000000181c */
[----:B------:R-:W-:Y:S01]  /*3fa0*/  MOV R145, c[0x0][0x2e4] ;  /* 0x0000b90000917a02 */ /* 0x000fe20000000f00 */
[----:B------:R-:W-:Y:S01]  /*3fb0*/  HMMA.16816.F32 R32, R136, R150, R32 ;  /* 0x000000968820723c */ /* 0x000fe20000001820 */
[----:B------:R-:W-:-:S07]  /*3fc0*/  @!P0 BRA `(.L_x_939) ;  /* 0x000000a000008947 */ /* 0x000fce0003800000 */
[----:B------:R-:W-:Y:S01]  /*3fd0*/  IADD3 R134, R0, 0x40, RZ ;  /* 0x0000004000867810 */ /* 0x000fe20007ffe0ff */
[----:B------:R-:W-:Y:S02]  /*3fe0*/  IMAD.SHL.U32 R2, R221, 0x80, RZ ;  /* 0x00000080dd027824 */ /* 0x000fe400078e00ff */
[----:B------:R-:W-:Y:S02]  /*3ff0*/  IMAD.MOV.U32 R145, RZ, RZ, R213 ;  /* 0x000000ffff917224 */ /* 0x000fe400078e00d5 */
[C---:B------:R-:W-:Y:S01]  /*4000*/  IMAD.IADD R132, R2.reuse, 0x1, R212 ;  /* 0x0000000102847824 */ /* 0x040fe200078e02d4 */
[----:B------:R-:W-:Y:S04]  /*4010*/  IADD3 R133, R2, 0x80, RZ ;  /* 0x0000008002857810 */ /* 0x000fe80007ffe0ff */
[----:B------:R-:W-:Y:S02]  /*4020*/  IADD3 R2, R213, R132, -R193 ;  /* 0x00000084d5027210 */ /* 0x000fe40007ffe8c1 */
[----:B------:R-:W-:Y:S02]  /*4030*/  ISETP.LT.AND P0, PT, R133, R193, PT ;  /* 0x000000c18500720c */ /* 0x000fe40003f01270 */
[----:B------:R-:W-:Y:S11]  /*4040*/  ISETP.GE.AND P1, PT, R134, R2, PT ;  /* 0x000000028600720c */ /* 0x000ff60003f26270 */
[----:B------:R-:W-:Y:S02]  /*4050*/  @!UPT UIADD3 URZ, URZ, URZ, URZ ;  /* 0x0000003f3f3ff290 */ /* 0x000fe4000fffe03f */
[----:B------:R-:W-:-:S05]  /*4060*/  @!P1 BRA P0, `(.L_x_940) ;  /* 0x0000084000009947 */ /* 0x000fca0000000000 */
.L_x_939:
[----:B------:R-:W-:Y:S01]  /*4070*/  IADD3 R2, R193, 0x1, -R212 ;  /* 0x00000001c1027810 */ /* 0x000fe20007ffe8d4 */
[----:B------:R-:W1:Y:S01]  /*4080*/  S2R R132, SR_TID.X ;  /* 0x0000000000847919 */ /* 0x000e620000002100 */
[----:B------:R-:W-:Y:S02]  /*4090*/  IMAD.SHL.U32 R137, R230, 0x20, RZ ;  /* 0x00000020e6897824 */ /* 0x000fe400078e00ff */
[----:B------:R-:W-:Y:S01]  /*40a0*/  IADD3 R2, R2, c[0x0][0x2e8], RZ ;  /* 0x0000ba0002027a10 */ /* 0x000fe20007ffe0ff */
[----:B------:R-:W-:Y:S02]  /*40b0*/  IMAD.IADD R0, R207, 0x1, R0 ;  /* 0x00000001cf007824 */ /* 0x000fe400078e0200 */
[----:B------:R-:W-:Y:S02]  /*40c0*/  IMAD.MOV.U32 R213, RZ, RZ, R145 ;  /* 0x000000ffffd57224 */ /* 0x000fe400078e0091 */
[C---:B------:R-:W-:Y:S01]  /*40d0*/  IMAD.IADD R141, R0.reuse, 0x1, R2 ;  /* 0x00000001008d7824 */ /* 0x040fe200078e0202 */
[C---:B------:R-:W-:Y:S02]  /*40e0*/  IADD3 R135, R0.reuse, 0x8, RZ ;  /* 0x0000000800877810 */ /* 0x040fe40007ffe0ff */
[C---:B------:R-:W-:Y:S02]  /*40f0*/  IADD3 R134, R0.reuse, 0x20, RZ ;  /* 0x0000002000867810 */ /* 0x040fe40007ffe0ff */
[----:B------:R-:W-:Y:S03]  /*4100*/  IADD3 R133, R0, 0x28, RZ ;  /* 0x0000002800857810 */ /* 0x000fe60007ffe0ff */
[----:B------:R-:W-:Y:S02]  /*4110*/  IMAD.IADD R139, R2, 0x1, R134 ;  /* 0x00000001028b7824 */ /* 0x000fe400078e0286 */
[----:B-1----:R-:W-:Y:S05]  /*4120*/  IMAD.SHL.U32 R132, R132, 0x2, RZ ;  /* 0x0000000284847824 */ /* 0x002fea00078e00ff */
[----:B------:R-:W-:Y:S02]  /*4130*/  LOP3.LUT R137, R137, 0x6, R132, 0xf8, !PT ;  /* 0x0000000689897812 */ /* 0x000fe400078ef884 */
[-C--:B------:R-:W-:Y:S05]  /*4140*/  IADD3 R132, -R145, R193.reuse, -R212 ;  /* 0x000000c191847210 */ /* 0x080fea0007ffe9d4 */
[----:B------:R-:W-:Y:S02]  /*4150*/  IMAD.IADD R138, R0, 0x1, R132 ;  /* 0x00000001008a7824 */ /* 0x000fe400078e0284 */
[C---:B------:R-:W-:Y:S02]  /*4160*/  IMAD.IADD R136, R132.reuse, 0x1, R135 ;  /* 0x0000000184887824 */ /* 0x040fe400078e0287 */
[C---:B------:R-:W-:Y:S01]  /*4170*/  IMAD.IADD R140, R132.reuse, 0x1, R134 ;  /* 0x00000001848c7824 */ /* 0x040fe200078e0286 */
[----:B------:R-:W-:Y:S01]  /*4180*/  IMNMX R138, RZ, R138, !PT ;  /* 0x0000008aff8a7217 */ /* 0x000fe20007800200 */
[----:B------:R-:W-:Y:S01]  /*4190*/  IMAD.IADD R132, R132, 0x1, R133 ;  /* 0x0000000184847824 */ /* 0x000fe200078e0285 */
[----:B------:R-:W-:Y:S01]  /*41a0*/  IMNMX R136, RZ, R136, !PT ;  /* 0x00000088ff887217 */ /* 0x000fe20007800200 */
[C---:B------:R-:W-:Y:S01]  /*41b0*/  IMAD.IADD R135, R2.reuse, 0x1, R135 ;  /* 0x0000000102877824 */ /* 0x040fe200078e0287 */
[----:B------:R-:W-:Y:S01]  /*41c0*/  IMNMX R134, RZ, R140, !PT ;  /* 0x0000008cff867217 */ /* 0x000fe20007800200 */
[----:B------:R-:W-:Y:S01]  /*41d0*/  IMAD.IADD R2, R2, 0x1, R133 ;  /* 0x0000000102027824 */ /* 0x000fe200078e0285 */
[----:B------:R-:W-:Y:S01]  /*41e0*/  IMNMX R132, RZ, R132, !PT ;  /* 0x00000084ff847217 */ /* 0x000fe20007800200 */
[----:B------:R-:W-:Y:S01]  /*41f0*/  IMAD R0, R221, 0x80, R137 ;  /* 0x00000080dd007824 */ /* 0x000fe200078e0289 */
[-C--:B------:R-:W-:Y:S02]  /*4200*/  IMNMX R137, R141, R193.reuse, PT ;  /* 0x000000c18d897217 */ /* 0x080fe40003800200 */
[-C--:B------:R-:W-:Y:S02]  /*4210*/  IMNMX R135, R135, R193.reuse, PT ;  /* 0x000000c187877217 */ /* 0x080fe40003800200 */
[-C--:B------:R-:W-:Y:S02]  /*4220*/  IMNMX R133, R139, R193.reuse, PT ;  /* 0x000000c18b857217 */ /* 0x080fe40003800200 */
[----:B------:R-:W-:Y:S02]  /*4230*/  IMNMX R2, R2, R193, PT ;  /* 0x000000c102027217 */ /* 0x000fe40003800200 */
[C---:B------:R-:W-:Y:S02]  /*4240*/  ISETP.GE.AND P3, PT, R0.reuse, R138, PT ;  /* 0x0000008a0000720c */ /* 0x040fe40003f66270 */
[C---:B------:R-:W-:Y:S02]  /*4250*/  ISETP.GE.AND P2, PT, R0.reuse, R136, PT ;  /* 0x000000880000720c */ /* 0x040fe40003f46270 */
[C---:B------:R-:W-:Y:S02]  /*4260*/  ISETP.GE.AND P1, PT, R0.reuse, R134, PT ;  /* 0x000000860000720c */ /* 0x040fe40003f26270 */
[C---:B------:R-:W-:Y:S02]  /*4270*/  ISETP.GE.AND P0, PT, R0.reuse, R132, PT ;  /* 0x000000840000720c */ /* 0x040fe40003f06270 */
[C---:B------:R-:W-:Y:S02]  /*4280*/  IADD3 R144, R0.reuse, 0x1, RZ ;  /* 0x0000000100907810 */ /* 0x040fe40007ffe0ff */
[C---:B------:R-:W-:Y:S02]  /*4290*/  IADD3 R143, R0.reuse, 0x8, RZ ;  /* 0x00000008008f7810 */ /* 0x040fe40007ffe0ff */
[C---:B------:R-:W-:Y:S02]  /*42a0*/  IADD3 R142, R0.reuse, 0x9, RZ ;  /* 0x00000009008e7810 */ /* 0x040fe40007ffe0ff */
[C---:B------:R-:W-:Y:S02]  /*42b0*/  IADD3 R141, R0.reuse, 0x10, RZ ;  /* 0x00000010008d7810 */ /* 0x040fe40007ffe0ff */
[C---:B------:R-:W-:Y:S02]  /*42c0*/  IADD3 R140, R0.reuse, 0x11, RZ ;  /* 0x00000011008c7810 */ /* 0x040fe40007ffe0ff */
[C---:B------:R-:W-:Y:S02]  /*42d0*/  IADD3 R139, R0.reuse, 0x18, RZ ;  /* 0x00000018008b7810 */ /* 0x040fe40007ffe0ff */
[C---:B------:R-:W-:Y:S02]  /*42e0*/  ISETP.GE.OR P3, PT, R0.reuse, R137, !P3 ;  /* 0x000000890000720c */ /* 0x040fe40005f66670 */
[C---:B------:R-:W-:Y:S02]  /*42f0*/  ISETP.GE.OR P2, PT, R0.reuse, R135, !P2 ;  /* 0x000000870000720c */ /* 0x040fe40005746670 */
[C---:B------:R-:W-:Y:S02]  /*4300*/  ISETP.GE.OR P1, PT, R0.reuse, R133, !P1 ;  /* 0x000000850000720c */ /* 0x040fe40004f26670 */
[C---:B------:R-:W-:Y:S02]  /*4310*/  ISETP.GE.OR P0, PT, R0.reuse, R2, !P0 ;  /* 0x000000020000720c */ /* 0x040fe40004706670 */
[----:B------:R-:W-:Y:S02]  /*4320*/  IADD3 R0, R0, 0x19, RZ ;  /* 0x0000001900007810 */ /* 0x000fe40007ffe0ff */
[-C--:B------:R-:W-:Y:S02]  /*4330*/  ISETP.GE.AND P6, PT, R144, R138.reuse, PT ;  /* 0x0000008a9000720c */ /* 0x080fe40003fc6270 */
[-C--:B------:R-:W-:Y:S02]  /*4340*/  ISETP.GE.AND P5, PT, R143, R138.reuse, PT ;  /* 0x0000008a8f00720c */ /* 0x080fe40003fa6270 */
        /* <DEDUP_REMOVED lines=86> */
.L_x_940:
[C---:B------:R-:W-:Y:S01]  /*48b0*/  FSETP.NEU.FTZ.AND P0, PT, R216.reuse, -INF , PT ;  /* 0xff800000d800780b */ /* 0x040fe20003f1d000 */
[----:B------:R-:W-:Y:S01]  /*48c0*/  FMUL.FTZ R132, R216, 1.4426950216293334961 ;  /* 0x3fb8aa3bd8847820 */ /* 0x000fe20000410000 */
[----:B------:R-:W-:Y:S01]  /*48d0*/  ULDC.U8 UR4, c[0x0][0x2d8] ;  /* 0x0000b60000047ab9 */ /* 0x000fe20000000000 */
[C---:B------:R-:W-:Y:S02]  /*48e0*/  FMUL.FTZ R0, R217.reuse, 1.4426950216293334961 ;  /* 0x3fb8aa3bd9007820 */ /* 0x040fe40000410000 */
[----:B------:R-:W-:Y:S01]  /*48f0*/  FMUL.FTZ R2, R214, 1.4426950216293334961 ;  /* 0x3fb8aa3bd6027820 */ /* 0x000fe20000410000 */
        /* <DEDUP_REMOVED lines=8> */
[----:B------:R-:W-:Y:S03]  /*4980*/  FFMA.FTZ R157, R21, c[0x0][0x23c], -R132 ;  /* 0x00008f00159d7a23 */ /* 0x000fe60000010884 */
[----:B------:R-:W-:Y:S10]  /*4990*/  MUFU.EX2 R184, R33 ;  /* 0x0000002100b87308 */ /* 0x000ff40000000800 */
[----:B------:R2:W-:Y:S01]  /*49a0*/  MUFU.EX2 R182, R16 ;  /* 0x0000001000b67308 */ /* 0x0005e20000000800 */
[----:B-1----:R-:W-:Y:S01]  /*49b0*/  FSEL R32, R0, RZ, P0 ;  /* 0x000000ff00207208 */ /* 0x002fe20000000000 */
[----:B------:R-:W-:Y:S01]  /*49c0*/  FMUL.FTZ R0, R215, 1.4426950216293334961 ;  /* 0x3fb8aa3bd7007820 */ /* 0x000fe20000410000 */
[----:B------:R-:W-:Y:S03]  /*49d0*/  FSETP.NEU.FTZ.AND P0, PT, R214, -INF , PT ;  /* 0xff800000d600780b */ /* 0x000fe60003f1d000 */
[--C-:B------:R-:W-:Y:S01]  /*49e0*/  FFMA.FTZ R19, R19, c[0x0][0x23c], -R32.reuse ;  /* 0x00008f0013137a23 */ /* 0x100fe20000010820 */
[----:B------:R-:W-:Y:S01]  /*49f0*/  FSEL R2, R2, RZ, P0 ;  /* 0x000000ff02027208 */ /* 0x000fe20000000000 */
[--C-:B------:R-:W-:Y:S01]  /*4a00*/  FFMA.FTZ R18, R18, c[0x0][0x23c], -R32.reuse ;  /* 0x00008f0012127a23 */ /* 0x100fe20000010820 */
[----:B------:R-:W-:Y:S01]  /*4a10*/  FSETP.NEU.FTZ.AND P0, PT, R215, -INF , PT ;  /* 0xff800000d700780b */ /* 0x000fe20003f1d000 */
[----:B------:R-:W-:Y:S01]  /*4a20*/  MUFU.EX2 R183, R19 ;  /* 0x0000001300b77308 */ /* 0x000fe20000000800 */
[----:B------:R-:W-:Y:S02]  /*4a30*/  FFMA.FTZ R7, R7, c[0x0][0x23c], -R32 ;  /* 0x00008f0007077a23 */ /* 0x000fe40000010820 */
[----:B------:R-:W-:Y:S01]  /*4a40*/  FSEL R0, R0, RZ, P0 ;  /* 0x000000ff00007208 */ /* 0x000fe20000000000 */
[----:B------:R-:W-:Y:S02]  /*4a50*/  FFMA.FTZ R12, R12, c[0x0][0x23c], -R2 ;  /* 0x00008f000c0c7a23 */ /* 0x000fe40000010802 */
[----:B------:R-:W-:Y:S02]  /*4a60*/  FFMA.FTZ R22, R22, c[0x0][0x23c], -R32 ;  /* 0x00008f0016167a23 */ /* 0x000fe40000010820 */
[----:B------:R-:W-:Y:S02]  /*4a70*/  FFMA.FTZ R15, R15, c[0x0][0x23c], -R0 ;  /* 0x00008f000f0f7a23 */ /* 0x000fe40000010800 */
[----:B------:R1:W-:Y:S01]  /*4a80*/  MUFU.EX2 R160, R4 ;  /* 0x0000000400a07308 */ /* 0x0003e20000000800 */
[----:B--2---:R-:W-:Y:S02]  /*4a90*/  IMAD R16, R192, 0x4, R241 ;  /* 0x00000004c0107824 */ /* 0x004fe400078e02f1 */
[--C-:B------:R-:W-:Y:S02]  /*4aa0*/  FFMA.FTZ R23, R23, c[0x0][0x23c], -R32.reuse ;  /* 0x00008f0017177a23 */ /* 0x100fe40000010820 */
[--C-:B------:R-:W-:Y:S02]  /*4ab0*/  FFMA.FTZ R35, R35, c[0x0][0x23c], -R32.reuse ;  /* 0x00008f0023237a23 */ /* 0x100fe40000010820 */
[--C-:B------:R-:W-:Y:S02]  /*4ac0*/  FFMA.FTZ R34, R34, c[0x0][0x23c], -R32.reuse ;  /* 0x00008f0022227a23 */ /* 0x100fe40000010820 */
[----:B------:R-:W-:Y:S01]  /*4ad0*/  FFMA.FTZ R32, R6, c[0x0][0x23c], -R32 ;  /* 0x00008f0006207a23 */ /* 0x000fe20000010820 */
[----:B------:R-:W-:Y:S01]  /*4ae0*/  IADD3 R6, R16, 0x2, RZ ;  /* 0x0000000210067810 */ /* 0x000fe20007ffe0ff */
[----:B------:R2:W-:Y:S01]  /*4af0*/  MUFU.EX2 R180, R18 ;  /* 0x0000001200b47308 */ /* 0x0005e20000000800 */
[--C-:B------:R-:W-:Y:S02]  /*4b00*/  FFMA.FTZ R21, R8, c[0x0][0x23c], -R2.reuse ;  /* 0x00008f0008157a23 */ /* 0x100fe40000010802 */
[--C-:B------:R-:W-:Y:S02]  /*4b10*/  FFMA.FTZ R145, R9, c[0x0][0x23c], -R2.reuse ;  /* 0x00008f0009917a23 */ /* 0x100fe40000010802 */
[----:B------:R-:W-:Y:S02]  /*4b20*/  FFMA.FTZ R150, R13, c[0x0][0x23c], -R2 ;  /* 0x00008f000d967a23 */ /* 0x000fe40000010802 */
[--C-:B------:R-:W-:Y:S02]  /*4b30*/  FFMA.FTZ R11, R11, c[0x0][0x23c], -R0.reuse ;  /* 0x00008f000b0b7a23 */ /* 0x100fe40000010800 */
[----:B------:R-:W-:Y:S01]  /*4b40*/  FFMA.FTZ R149, R10, c[0x0][0x23c], -R0 ;  /* 0x00008f000a957a23 */ /* 0x000fe20000010800 */
[----:B------:R3:W-:Y:S01]  /*4b50*/  MUFU.EX2 R162, R7 ;  /* 0x0000000700a27308 */ /* 0x0007e20000000800 */
[----:B------:R-:W-:Y:S02]  /*4b60*/  FFMA.FTZ R28, R28, c[0x0][0x23c], -R2 ;  /* 0x00008f001c1c7a23 */ /* 0x000fe40000010802 */
[----:B-1----:R-:W-:Y:S02]  /*4b70*/  IMAD R4, R221, 0x4, R230 ;  /* 0x00000004dd047824 */ /* 0x002fe400078e02e6 */
[----:B------:R-:W-:Y:S02]  /*4b80*/  FFMA.FTZ R31, R31, c[0x0][0x23c], -R0 ;  /* 0x00008f001f1f7a23 */ /* 0x000fe40000010800 */
[--C-:B------:R-:W-:Y:S02]  /*4b90*/  FFMA.FTZ R24, R24, c[0x0][0x23c], -R2.reuse ;  /* 0x00008f0018187a23 */ /* 0x100fe40000010802 */
[--C-:B------:R-:W-:Y:S01]  /*4ba0*/  FFMA.FTZ R25, R25, c[0x0][0x23c], -R2.reuse ;  /* 0x00008f0019197a23 */ /* 0x100fe20000010802 */
[----:B------:R1:W-:Y:S01]  /*4bb0*/  MUFU.EX2 R179, R12 ;  /* 0x0000000c00b37308 */ /* 0x0003e20000000800 */
[----:B------:R-:W-:Y:S02]  /*4bc0*/  FFMA.FTZ R2, R29, c[0x0][0x23c], -R2 ;  /* 0x00008f001d027a23 */ /* 0x000fe40000010802 */
[--C-:B------:R-:W-:Y:S02]  /*4bd0*/  FFMA.FTZ R27, R27, c[0x0][0x23c], -R0.reuse ;  /* 0x00008f001b1b7a23 */ /* 0x100fe40000010800 */
[----:B--2---:R-:W-:Y:S04]  /*4be0*/  IMAD.WIDE.U32 R18, R233, -0x2daee0ad, RZ ;  /* 0xd2511f53e9127825 */ /* 0x004fe800078e00ff */
[----:B------:R-:W-:Y:S01]  /*4bf0*/  FFMA.FTZ R26, R26, c[0x0][0x23c], -R0 ;  /* 0x00008f001a1a7a23 */ /* 0x000fe20000010800 */
[----:B------:R-:W-:Y:S01]  /*4c00*/  LOP3.LUT R4, R19, R195, R4, 0x96, !PT ;  /* 0x000000c313047212 */ /* 0x000fe200078e9604 */
[----:B------:R2:W-:Y:S01]  /*4c10*/  MUFU.EX2 R163, R15 ;  /* 0x0000000f00a37308 */ /* 0x0005e20000000800 */
[--C-:B------:R-:W-:Y:S01]  /*4c20*/  FFMA.FTZ R19, R17, c[0x0][0x23c], -R132.reuse ;  /* 0x00008f0011137a23 */ /* 0x100fe20000010884 */
[----:B---3--:R-:W-:Y:S01]  /*4c30*/  IADD3 R7, R195, -0x4498517b, RZ ;  /* 0xbb67ae85c3077810 */ /* 0x008fe20007ffe0ff */
[----:B------:R-:W-:Y:S03]  /*4c40*/  IMAD.WIDE.U32 R16, R16, -0x326172a9, RZ ;  /* 0xcd9e8d5710107825 */ /* 0x000fe600078e00ff */
[----:B------:R-:W-:Y:S01]  /*4c50*/  LOP3.LUT R18, R18, R7, RZ, 0x3c, !PT ;  /* 0x0000000712127212 */ /* 0x000fe200078e3cff */
[----:B------:R-:W-:Y:S01]  /*4c60*/  FFMA.FTZ R132, R5, c[0x0][0x23c], -R132 ;  /* 0x00008f0005847a23 */ /* 0x000fe20000010884 */
[----:B------:R-:W-:Y:S02]  /*4c70*/  LOP3.LUT R8, R17, R228, RZ, 0x3c, !PT ;  /* 0x000000e411087212 */ /* 0x000fe400078e3cff */
[----:B------:R3:W-:Y:S01]  /*4c80*/  MUFU.EX2 R185, R20 ;  /* 0x0000001400b97308 */ /* 0x0007e20000000800 */
[----:B------:R-:W-:Y:S01]  /*4c90*/  IMAD.WIDE.U32 R4, R4, -0x326172a9, RZ ;  /* 0xcd9e8d5704047825 */ /* 0x000fe200078e00ff */
[----:B-1----:R-:W-:Y:S03]  /*4ca0*/  IADD3 R12, R194, -0x61c88647, RZ ;  /* 0x9e3779b9c20c7810 */ /* 0x002fe60007ffe0ff */
[----:B------:R-:W-:Y:S01]  /*4cb0*/  IMAD.WIDE.U32 R6, R6, -0x326172a9, RZ ;  /* 0xcd9e8d5706067825 */ /* 0x000fe200078e00ff */
[C-C-:B------:R-:W-:Y:S03]  /*4cc0*/  LOP3.LUT R16, R5.reuse, R16, R12.reuse, 0x96, !PT ;  /* 0x0000001005107212 */ /* 0x140fe600078e960c */
[----:B------:R-:W-:Y:S01]  /*4cd0*/  IMAD.WIDE.U32 R8, R8, -0x2daee0ad, RZ ;  /* 0xd2511f5308087825 */ /* 0x000fe200078e00ff */
[----:B------:R-:W-:Y:S01]  /*4ce0*/  LOP3.LUT R12, R5, R6, R12, 0x96, !PT ;  /* 0x00000006050c7212 */ /* 0x000fe200078e960c */
[----:B------:R1:W-:Y:S01]  /*4cf0*/  MUFU.EX2 R181, R22 ;  /* 0x0000001600b57308 */ /* 0x0003e20000000800 */
[----:B------:R-:W-:Y:S01]  /*4d00*/  LOP3.LUT R6, R7, R228, RZ, 0x3c, !PT ;  /* 0x000000e407067212 */ /* 0x000fe200078e3cff */
[----:B------:R-:W-:Y:S01]  /*4d10*/  IMAD.WIDE.U32 R16, R16, -0x2daee0ad, RZ ;  /* 0xd2511f5310107825 */ /* 0x000fe200078e00ff */
[----:B--2---:R-:W-:Y:S03]  /*4d20*/  IADD3 R15, R194, 0x3c6ef372, RZ ;  /* 0x3c6ef372c20f7810 */ /* 0x004fe60007ffe0ff */
[----:B------:R-:W-:Y:S01]  /*4d30*/  IMAD.WIDE.U32 R6, R6, -0x2daee0ad, RZ ;  /* 0xd2511f5306067825 */ /* 0x000fe200078e00ff */
[----:B------:R-:W-:Y:S02]  /*4d40*/  LOP3.LUT R15, R4, R15, RZ, 0x3c, !PT ;  /* 0x0000000f040f7212 */ /* 0x000fe400078e3cff */
[C---:B------:R-:W-:Y:S01]  /*4d50*/  LOP3.LUT R4, R18.reuse, R9, RZ, 0x3c, !PT ;  /* 0x0000000912047212 */ /* 0x040fe200078e3cff */
[----:B------:R2:W-:Y:S01]  /*4d60*/  MUFU.EX2 R186, R23 ;  /* 0x0000001700ba7308 */ /* 0x0005e20000000800 */
[----:B------:R-:W-:Y:S01]  /*4d70*/  LOP3.LUT R5, R18, R7, RZ, 0x3c, !PT ;  /* 0x0000000712057212 */ /* 0x000fe200078e3cff */
[----:B------:R-:W-:Y:S01]  /*4d80*/  IMAD.WIDE.U32 R12, R12, -0x2daee0ad, RZ ;  /* 0xd2511f530c0c7825 */ /* 0x000fe200078e00ff */
[----:B---3--:R-:W-:Y:S02]  /*4d90*/  IADD3 R20, R195, 0x76cf5d0a, RZ ;  /* 0x76cf5d0ac3147810 */ /* 0x008fe40007ffe0ff */
[----:B------:R-:W-:Y:S05]  /*4da0*/  IADD3 R18, R194, -0x255992d5, RZ ;  /* 0xdaa66d2bc2127810 */ /* 0x000fea0007ffe0ff */
[----:B------:R3:W-:Y:S01]  /*4db0*/  MUFU.EX2 R161, R19 ;  /* 0x0000001300a17308 */ /* 0x0007e20000000800 */
[----:B-1----:R-:W-:Y:S01]  /*4dc0*/  LOP3.LUT R22, R17, R8, R20, 0x96, !PT ;  /* 0x0000000811167212 */ /* 0x002fe200078e9614 */
[----:B------:R-:W-:Y:S01]  /*4dd0*/  FFMA.FTZ R17, R14, c[0x0][0x23c], -R0 ;  /* 0x00008f000e117a23 */ /* 0x000fe20000010800 */
[----:B------:R-:W-:Y:S01]  /*4de0*/  LOP3.LUT R8, R13, R6, R20, 0x96, !PT ;  /* 0x000000060d087212 */ /* 0x000fe200078e9614 */
[----:B------:R-:W-:Y:S01]  /*4df0*/  IMAD.WIDE.U32 R6, R4, -0x326172a9, RZ ;  /* 0xcd9e8d5704067825 */ /* 0x000fe200078e00ff */
[----:B------:R-:W-:Y:S05]  /*4e00*/  IADD3 R14, R195, -0x126145ec, RZ ;  /* 0xed9eba14c30e7810 */ /* 0x000fea0007ffe0ff */
[----:B------:R1:W-:Y:S01]  /*4e10*/  MUFU.EX2 R158, R21 ;  /* 0x00000015009e7308 */ /* 0x0003e20000000800 */
[----:B------:R-:W-:Y:S01]  /*4e20*/  IMAD.WIDE.U32 R4, R5, -0x326172a9, RZ ;  /* 0xcd9e8d5705047825 */ /* 0x000fe200078e00ff */
[C---:B------:R-:W-:Y:S03]  /*4e30*/  LOP3.LUT R7, R15.reuse, R7, RZ, 0x3c, !PT ;  /* 0x000000070f077212 */ /* 0x040fe600078e3cff */
[----:B--2---:R-:W-:Y:S01]  /*4e40*/  IMAD.WIDE.U32 R22, R22, -0x326172a9, RZ ;  /* 0xcd9e8d5716167825 */ /* 0x004fe200078e00ff */
[----:B------:R-:W-:Y:S03]  /*4e50*/  LOP3.LUT R5, R15, R5, RZ, 0x3c, !PT ;  /* 0x000000050f057212 */ /* 0x000fe600078e3cff */
[----:B------:R-:W-:Y:S01]  /*4e60*/  IMAD.WIDE.U32 R8, R8, -0x326172a9, RZ ;  /* 0xcd9e8d5708087825 */ /* 0x000fe200078e00ff */
[----:B------:R2:W-:Y:S01]  /*4e70*/  MUFU.EX2 R156, R11 ;  /* 0x0000000b009c7308 */ /* 0x0005e20000000800 */
[--C-:B------:R-:W-:Y:S02]  /*4e80*/  LOP3.LUT R20, R23, R6, R18.reuse, 0x96, !PT ;  /* 0x0000000617147212 */ /* 0x100fe400078e9612 */
[----:B------:R-:W-:Y:S01]  /*4e90*/  IMAD.WIDE.U32 R6, R7, -0x2daee0ad, RZ ;  /* 0xd2511f5307067825 */ /* 0x000fe200078e00ff */
[----:B------:R-:W-:Y:S02]  /*4ea0*/  LOP3.LUT R18, R9, R4, R18, 0x96, !PT ;  /* 0x0000000409127212 */ /* 0x000fe400078e9612 */
[----:B------:R-:W-:Y:S01]  /*4eb0*/  IADD3 R9, R195, 0x32370b8f, RZ ;  /* 0x32370b8fc3097810 */ /* 0x000fe20007ffe0ff */
[----:B------:R-:W-:Y:S03]  /*4ec0*/  IMAD.WIDE.U32 R4, R5, -0x2daee0ad, RZ ;  /* 0xd2511f5305047825 */ /* 0x000fe600078e00ff */
[--C-:B------:R-:W-:Y:S01]  /*4ed0*/  LOP3.LUT R7, R7, R16, R9.reuse, 0x96, !PT ;  /* 0x0000001007077212 */ /* 0x100fe200078e9609 */
[----:B---3--:R-:W-:Y:S01]  /*4ee0*/  IMAD.WIDE.U32 R18, R18, -0x2daee0ad, RZ ;  /* 0xd2511f5312127825 */ /* 0x008fe200078e00ff */
[----:B------:R-:W-:Y:S01]  /*4ef0*/  LOP3.LUT R5, R5, R12, R9, 0x96, !PT ;  /* 0x0000000c05057212 */ /* 0x000fe200078e9609 */
[----:B------:R3:W-:Y:S01]  /*4f00*/  MUFU.EX2 R154, R17 ;  /* 0x00000011009a7308 */ /* 0x0007e20000000800 */
[----:B------:R-:W-:Y:S01]  /*4f10*/  IADD3 R9, R194, 0x78dde6e4, RZ ;  /* 0x78dde6e4c2097810 */ /* 0x000fe20007ffe0ff */
[----:B-1----:R-:W-:Y:S01]  /*4f20*/  IMAD.WIDE.U32 R20, R20, -0x2daee0ad, RZ ;  /* 0xd2511f5314147825 */ /* 0x002fe200078e00ff */
[----:B------:R-:W-:Y:S03]  /*4f30*/  IADD3 R16, R194, 0x1715609d, RZ ;  /* 0x1715609dc2107810 */ /* 0x000fe60007ffe0ff */
[----:B------:R-:W-:Y:S01]  /*4f40*/  FFMA.FTZ R0, R30, c[0x0][0x23c], -R0 ;  /* 0x00008f001e007a23 */ /* 0x000fe20000010800 */
[--C-:B------:R-:W-:Y:S01]  /*4f50*/  LOP3.LUT R12, R21, R6, R14.reuse, 0x96, !PT ;  /* 0x00000006150c7212 */ /* 0x100fe200078e960e */
[----:B------:R-:W-:Y:S01]  /*4f60*/  IMAD.WIDE.U32 R6, R7, -0x326172a9, RZ ;  /* 0xcd9e8d5707067825 */ /* 0x000fe200078e00ff */
[----:B------:R-:W-:Y:S01]  /*4f70*/  LOP3.LUT R14, R19, R4, R14, 0x96, !PT ;  /* 0x00000004130e7212 */ /* 0x000fe200078e960e */
[----:B------:R-:W-:Y:S02]  /*4f80*/  MUFU.EX2 R190, R35 ;  /* 0x0000002300be7308 */ /* 0x000fe40000000800 */
[----:B------:R-:W-:Y:S01]  /*4f90*/  IMAD.WIDE.U32 R4, R5, -0x326172a9, RZ ;  /* 0xcd9e8d5705047825 */ /* 0x000fe200078e00ff */
[--C-:B------:R-:W-:Y:S03]  /*4fa0*/  LOP3.LUT R10, R7, R22, R9.reuse, 0x96, !PT ;  /* 0x00000016070a7212 */ /* 0x100fe600078e9609 */
[----:B------:R-:W-:Y:S01]  /*4fb0*/  IMAD.WIDE.U32 R12, R12, -0x326172a9, RZ ;  /* 0xcd9e8d570c0c7825 */ /* 0x000fe200078e00ff */
[----:B------:R-:W-:Y:S03]  /*4fc0*/  LOP3.LUT R8, R5, R8, R9, 0x96, !PT ;  /* 0x0000000805087212 */ /* 0x000fe600078e9609 */
[----:B------:R-:W-:Y:S01]  /*4fd0*/  IMAD.WIDE.U32 R14, R14, -0x326172a9, RZ ;  /* 0xcd9e8d570e0e7825 */ /* 0x000fe200078e00ff */
[--C-:B------:R-:W-:Y:S01]  /*4fe0*/  LOP3.LUT R6, R13, R6, R16.reuse, 0x96, !PT ;  /* 0x000000060d067212 */ /* 0x100fe200078e9610 */
[----:B------:R-:W-:Y:S01]  /*4ff0*/  MUFU.EX2 R187, R34 ;  /* 0x0000002200bb7308 */ /* 0x000fe20000000800 */
[----:B------:R-:W-:Y:S01]  /*5000*/  IADD3 R13, R195, -0x56f99767, RZ ;  /* 0xa9066899c30d7810 */ /* 0x000fe20007ffe0ff */
[----:B--2---:R-:W-:Y:S01]  /*5010*/  IMAD.WIDE.U32 R10, R10, -0x2daee0ad, RZ ;  /* 0xd2511f530a0a7825 */ /* 0x004fe200078e00ff */
[----:B------:R-:W-:Y:S02]  /*5020*/  LOP3.LUT R4, R15, R4, R16, 0x96, !PT ;  /* 0x000000040f047212 */ /* 0x000fe400078e9610 */
[----:B------:R-:W-:Y:S01]  /*5030*/  IADD3 R15, R195, 0x646e171e, RZ ;  /* 0x646e171ec30f7810 */ /* 0x000fe20007ffe0ff */
[----:B------:R-:W-:Y:S01]  /*5040*/  IMAD.WIDE.U32 R8, R8, -0x2daee0ad, RZ ;  /* 0xd2511f5308087825 */ /* 0x000fe200078e00ff */
[--C-:B------:R-:W-:Y:S03]  /*5050*/  LOP3.LUT R20, R11, R20, R13.reuse, 0x96, !PT ;  /* 0x000000140b147212 */ /* 0x100fe600078e960d */
[----:B------:R-:W-:Y:S01]  /*5060*/  IMAD.WIDE.U32 R6, R6, -0x2daee0ad, RZ ;  /* 0xd2511f5306067825 */ /* 0x000fe200078e00ff */
[----:B------:R-:W-:Y:S01]  /*5070*/  LOP3.LUT R18, R9, R18, R13, 0x96, !PT ;  /* 0x0000001209127212 */ /* 0x000fe200078e960d */
[----:B------:R-:W-:Y:S02]  /*5080*/  MUFU.EX2 R188, R28 ;  /* 0x0000001c00bc7308 */ /* 0x000fe40000000800 */
[----:B------:R-:W-:Y:S01]  /*5090*/  IMAD.WIDE.U32 R4, R4, -0x2daee0ad, RZ ;  /* 0xd2511f5304047825 */ /* 0x000fe200078e00ff */
[--C-:B------:R-:W-:Y:S02]  /*50a0*/  SHF.R.U32.HI R16, RZ, 0x10, R6.reuse ;  /* 0x00000010ff107819 */ /* 0x100fe40000011606 */
[C---:B------:R-:W-:Y:S02]  /*50b0*/  LOP3.LUT R19, R6.reuse, 0xffff, RZ, 0xc0, !PT ;  /* 0x0000ffff06137812 */ /* 0x040fe400078ec0ff */
[--C-:B------:R-:W-:Y:S02]  /*50c0*/  LOP3.LUT R9, R5, R8, R15.reuse, 0x96, !PT ;  /* 0x0000000805097212 */ /* 0x100fe400078e960f */
[----:B------:R-:W-:Y:S01]  /*50d0*/  LOP3.LUT R10, R7, R10, R15, 0x96, !PT ;  /* 0x0000000a070a7212 */ /* 0x000fe200078e960f */
[----:B------:R-:W-:Y:S01]  /*50e0*/  MUFU.EX2 R159, R32 ;  /* 0x00000020009f7308 */ /* 0x000fe20000000800 */
[----:B------:R-:W-:Y:S02]  /*50f0*/  LOP3.LUT R13, R6, 0xff, RZ, 0xc0, !PT ;  /* 0x000000ff060d7812 */ /* 0x000fe400078ec0ff */
[----:B------:R-:W-:Y:S01]  /*5100*/  SHF.R.U32.HI R8, RZ, 0x18, R6 ;  /* 0x00000018ff087819 */ /* 0x000fe20000011606 */
[----:B------:R-:W-:Y:S01]  /*5110*/  IMAD.WIDE.U32 R6, R20, -0x326172a9, RZ ;  /* 0xcd9e8d5714067825 */ /* 0x000fe200078e00ff */
[----:B------:R-:W-:Y:S02]  /*5120*/  IADD3 R20, R194, -0x4ab325aa, RZ ;  /* 0xb54cda56c2147810 */ /* 0x000fe40007ffe0ff */
[----:B------:R-:W-:Y:S02]  /*5130*/  ISETP.LE.U32.AND P4, PT, R13, UR4, PT ;  /* 0x000000040d007c0c */ /* 0x000fe4000bf83070 */
[----:B------:R-:W-:Y:S01]  /*5140*/  LOP3.LUT R11, R4, 0xff, RZ, 0xc0, !PT ;  /* 0x000000ff040b7812 */ /* 0x000fe200078ec0ff */
[----:B------:R-:W-:Y:S01]  /*5150*/  MUFU.EX2 R157, R157 ;  /* 0x0000009d009d7308 */ /* 0x000fe20000000800 */
[----:B------:R-:W-:Y:S02]  /*5160*/  ISETP.LE.U32.AND P1, PT, R8, UR4, PT ;  /* 0x0000000408007c0c */ /* 0x000fe4000bf23070 */
[----:B------:R-:W-:Y:S02]  /*5170*/  LOP3.LUT R8, R7, R12, R20, 0x96, !PT ;  /* 0x0000000c07087212 */ /* 0x000fe400078e9614 */
[----:B------:R-:W-:Y:S02]  /*5180*/  LOP3.LUT R12, R6, 0xff, RZ, 0xc0, !PT ;  /* 0x000000ff060c7812 */ /* 0x000fe400078ec0ff */
[----:B------:R-:W-:Y:S02]  /*5190*/  ISETP.LE.U32.AND P5, PT, R11, UR4, PT ;  /* 0x000000040b007c0c */ /* 0x000fe4000bfa3070 */
[----:B------:R-:W-:Y:S01]  /*51a0*/  SHF.R.U32.HI R11, RZ, 0x18, R6 ;  /* 0x00000018ff0b7819 */ /* 0x000fe20000011606 */
[----:B------:R-:W-:Y:S01]  /*51b0*/  MUFU.EX2 R147, R2 ;  /* 0x0000000200937308 */ /* 0x000fe20000000800 */
[----:B------:R-:W-:Y:S02]  /*51c0*/  ISETP.LE.U32.AND P2, PT, R12, UR4, PT ;  /* 0x000000040c007c0c */ /* 0x000fe4000bf43070 */
[--C-:B------:R-:W-:Y:S02]  /*51d0*/  SHF.R.U32.HI R15, RZ, 0x18, R4.reuse ;  /* 0x00000018ff0f7819 */ /* 0x100fe40000011604 */
[----:B------:R-:W-:Y:S02]  /*51e0*/  SHF.R.U32.HI R21, RZ, 0x10, R4 ;  /* 0x00000010ff157819 */ /* 0x000fe40000011604 */
[----:B------:R-:W-:Y:S01]  /*51f0*/  LOP3.LUT R22, R4, 0xffff, RZ, 0xc0, !PT ;  /* 0x0000ffff04167812 */ /* 0x000fe200078ec0ff */
[----:B------:R-:W-:Y:S01]  /*5200*/  IMAD.WIDE.U32 R4, R18, -0x326172a9, RZ ;  /* 0xcd9e8d5712047825 */ /* 0x000fe200078e00ff */
[----:B------:R-:W-:Y:S01]  /*5210*/  ISETP.LE.U32.AND P6, PT, R11, UR4, PT ;  /* 0x000000040b007c0c */ /* 0x000fe2000bfc3070 */
[----:B------:R-:W-:Y:S01]  /*5220*/  MUFU.EX2 R149, R149 ;  /* 0x0000009500957308 */ /* 0x000fe20000000800 */
[----:B------:R-:W-:Y:S02]  /*5230*/  SHF.R.U32.HI R11, RZ, 0x18, R10 ;  /* 0x00000018ff0b7819 */ /* 0x000fe4000001160a */
[----:B---3--:R-:W-:Y:S02]  /*5240*/  LOP3.LUT R17, R6, 0xffff, RZ, 0xc0, !PT ;  /* 0x0000ffff06117812 */ /* 0x008fe400078ec0ff */
[----:B------:R-:W-:Y:S02]  /*5250*/  LOP3.LUT R7, R10, 0xff, RZ, 0xc0, !PT ;  /* 0x000000ff0a077812 */ /* 0x000fe400078ec0ff */
[----:B------:R-:W-:Y:S02]  /*5260*/  SHF.R.U32.HI R13, RZ, 0x10, R6 ;  /* 0x00000010ff0d7819 */ /* 0x000fe40000011606 */
[----:B------:R-:W-:Y:S01]  /*5270*/  LOP3.LUT R6, R5, R14, R20, 0x96, !PT ;  /* 0x0000000e05067212 */ /* 0x000fe200078e9614 */
[----:B------:R-:W-:Y:S01]  /*5280*/  MUFU.EX2 R151, R132 ;  /* 0x0000008400977308 */ /* 0x000fe20000000800 */
[----:B------:R-:W-:Y:S02]  /*5290*/  ISETP.LE.U32.AND P3, PT, R7, UR4, PT ;  /* 0x0000000407007c0c */ /* 0x000fe4000bf63070 */
[----:B------:R-:W-:Y:S02]  /*52a0*/  LOP3.LUT R7, R16, 0xff, RZ, 0xc0, !PT ;  /* 0x000000ff10077812 */ /* 0x000fe400078ec0ff */
[----:B------:R-:W-:Y:S02]  /*52b0*/  ISETP.LE.U32.AND P0, PT, R15, UR4, PT ;  /* 0x000000040f007c0c */ /* 0x000fe4000bf03070 */
[--C-:B------:R-:W-:Y:S02]  /*52c0*/  SHF.R.U32.HI R12, RZ, 0x18, R4.reuse ;  /* 0x00000018ff0c7819 */ /* 0x100fe40000011604 */
[----:B------:R-:W-:Y:S01]  /*52d0*/  SHF.R.U32.HI R14, RZ, 0x10, R4 ;  /* 0x00000010ff0e7819 */ /* 0x000fe20000011604 */
[----:B------:R-:W-:Y:S01]  /*52e0*/  MUFU.EX2 R145, R145 ;  /* 0x0000009100917308 */ /* 0x000fe20000000800 */
[----:B------:R-:W-:Y:S02]  /*52f0*/  LOP3.LUT R15, R4, 0xffff, RZ, 0xc0, !PT ;  /* 0x0000ffff040f7812 */ /* 0x000fe400078ec0ff */
[----:B------:R-:W-:Y:S07]  /*5300*/  SHF.R.U32.HI R5, RZ, 0x18, R9 ;  /* 0x00000018ff057819 */ /* 0x000fee0000011609 */
[----:B------:R-:W-:Y:S10]  /*5310*/  MUFU.EX2 R144, R0 ;  /* 0x0000000000907308 */ /* 0x000ff40000000800 */
[----:B------:R-:W-:Y:S10]  /*5320*/  MUFU.EX2 R150, R150 ;  /* 0x0000009600967308 */ /* 0x000ff40000000800 */
[----:B------:R-:W-:Y:S10]  /*5330*/  MUFU.EX2 R153, R24 ;  /* 0x0000001800997308 */ /* 0x000ff40000000800 */
[----:B------:R-:W-:Y:S10]  /*5340*/  MUFU.EX2 R152, R27 ;  /* 0x0000001b00987308 */ /* 0x000ff40000000800 */
[----:B------:R-:W-:Y:S10]  /*5350*/  MUFU.EX2 R148, R25 ;  /* 0x0000001900947308 */ /* 0x000ff40000000800 */
[----:B------:R-:W-:Y:S10]  /*5360*/  MUFU.EX2 R146, R26 ;  /* 0x0000001a00927308 */ /* 0x000ff40000000800 */
[----:B------:R-:W1:Y:S02]  /*5370*/  MUFU.EX2 R155, R31 ;  /* 0x0000001f009b7308 */ /* 0x000e640000000800 */
[----:B-1----:R-:W-:Y:S02]  /*5380*/  @!P0 FADD.FTZ R155, -R155, -RZ ;  /* 0x800000ff9b9b8221 */ /* 0x002fe40000010100 */
[----:B------:R-:W-:Y:S01]  /*5390*/  @!P4 FADD.FTZ R189, -R189, -RZ ;  /* 0x800000ffbdbdc221 */ /* 0x000fe20000010100 */
[----:B------:R-:W-:Y:S01]  /*53a0*/  ISETP.LE.U32.AND P4, PT, R11, UR4, PT ;  /* 0x000000040b007c0c */ /* 0x000fe2000bf83070 */
[----:B------:R-:W-:Y:S01]  /*53b0*/  @!P1 FADD.FTZ R190, -R190, -RZ ;  /* 0x800000ffbebe9221 */ /* 0x000fe20000010100 */
[----:B------:R-:W-:Y:S01]  /*53c0*/  LOP3.LUT R11, R4, 0xff, RZ, 0xc0, !PT ;  /* 0x000000ff040b7812 */ /* 0x000fe200078ec0ff */
[----:B------:R-:W-:Y:S01]  /*53d0*/  @!P2 FADD.FTZ R182, -R182, -RZ ;  /* 0x800000ffb6b6a221 */ /* 0x000fe20000010100 */
[----:B------:R-:W-:Y:S01]  /*53e0*/  SHF.R.U32.HI R4, RZ, 0x18, R8 ;  /* 0x00000018ff047819 */ /* 0x000fe20000011608 */
[----:B------:R-:W-:Y:S01]  /*53f0*/  @!P6 FADD.FTZ R183, -R183, -RZ ;  /* 0x800000ffb7b7e221 */ /* 0x000fe20000010100 */
[----:B------:R-:W-:Y:S01]  /*5400*/  ISETP.LE.U32.AND P1, PT, R7, UR4, PT ;  /* 0x0000000407007c0c */ /* 0x000fe2000bf23070 */
[----:B------:R-:W-:Y:S01]  /*5410*/  @!P3 FADD.FTZ R185, -R185, -RZ ;  /* 0x800000ffb9b9b221 */ /* 0x000fe20000010100 */
[----:B------:R-:W-:Y:S01]  /*5420*/  ISETP.LE.U32.AND P2, PT, R4, UR4, PT ;  /* 0x0000000404007c0c */ /* 0x000fe2000bf43070 */
[----:B------:R-:W-:Y:S01]  /*5430*/  @!P5 FADD.FTZ R188, -R188, -RZ ;  /* 0x800000ffbcbcd221 */ /* 0x000fe20000010100 */
        /* <DEDUP_REMOVED lines=9> */
[----:B------:R-:W-:Y:S02]  /*54d0*/  SHF.R.U32.HI R4, RZ, 0x10, R10 ;  /* 0x00000010ff047819 */ /* 0x000fe4000001160a */
[----:B------:R-:W-:Y:S01]  /*54e0*/  ISETP.LE.U32.AND P1, PT, R11, UR4, PT ;  /* 0x000000040b007c0c */ /* 0x000fe2000bf23070 */
[----:B------:R-:W-:Y:S01]  /*54f0*/  @!P3 FADD.FTZ R152, -R152, -RZ ;  /* 0x800000ff9898b221 */ /* 0x000fe20000010100 */
[----:B------:R-:W-:Y:S01]  /*5500*/  LOP3.LUT R4, R4, 0xff, RZ, 0xc0, !PT ;  /* 0x000000ff04047812 */ /* 0x000fe200078ec0ff */
[----:B------:R-:W-:Y:S01]  /*5510*/  @!P6 FADD.FTZ R160, -R160, -RZ ;  /* 0x800000ffa0a0e221 */ /* 0x000fe20000010100 */
[----:B------:R-:W-:Y:S02]  /*5520*/  ISETP.LE.U32.AND P2, PT, R12, UR4, PT ;  /* 0x000000040c007c0c */ /* 0x000fe4000bf43070 */
[----:B------:R-:W-:Y:S02]  /*5530*/  LOP3.LUT R7, R9, 0xff, RZ, 0xc0, !PT ;  /* 0x000000ff09077812 */ /* 0x000fe400078ec0ff */
[----:B------:R-:W-:Y:S01]  /*5540*/  ISETP.LE.U32.AND P6, PT, R4, UR4, PT ;  /* 0x0000000404007c0c */ /* 0x000fe2000bfc3070 */
[----:B------:R-:W-:Y:S01]  /*5550*/  @!P4 FADD.FTZ R180, -R180, -RZ ;  /* 0x800000ffb4b4c221 */ /* 0x000fe20000010100 */
[----:B------:R-:W-:Y:S02]  /*5560*/  LOP3.LUT R4, R5, 0xffff, RZ, 0xc0, !PT ;  /* 0x0000ffff05047812 */ /* 0x000fe400078ec0ff */
[----:B------:R-:W-:Y:S01]  /*5570*/  SHF.R.U32.HI R5, RZ, 0x10, R8 ;  /* 0x00000010ff057819 */ /* 0x000fe20000011608 */
[----:B------:R-:W-:Y:S01]  /*5580*/  @!P1 FADD.FTZ R179, -R179, -RZ ;  /* 0x800000ffb3b39221 */ /* 0x000fe20000010100 */
[----:B------:R-:W-:Y:S02]  /*5590*/  ISETP.LE.U32.AND P5, PT, R7, UR4, PT ;  /* 0x0000000407007c0c */ /* 0x000fe4000bfa3070 */
[----:B------:R-:W-:Y:S01]  /*55a0*/  SHF.R.U32.HI R7, RZ, 0x8, R17 ;  /* 0x00000008ff077819 */ /* 0x000fe20000011611 */
[----:B------:R-:W-:Y:S01]  /*55b0*/  @!P2 FADD.FTZ R163, -R163, -RZ ;  /* 0x800000ffa3a3a221 */ /* 0x000fe20000010100 */
[----:B------:R-:W-:Y:S02]  /*55c0*/  ISETP.LE.U32.AND P4, PT, R4, UR4, PT ;  /* 0x0000000404007c0c */ /* 0x000fe4000bf83070 */
[----:B------:R-:W-:Y:S01]  /*55d0*/  LOP3.LUT R4, R5, 0xff, RZ, 0xc0, !PT ;  /* 0x000000ff05047812 */ /* 0x000fe200078ec0ff */
[----:B------:R-:W-:Y:S01]  /*55e0*/  @!P6 FADD.FTZ R181, -R181, -RZ ;  /* 0x800000ffb5b5e221 */ /* 0x000fe20000010100 */
[----:B------:R-:W-:Y:S02]  /*55f0*/  LOP3.LUT R5, R7, 0xffff, RZ, 0xc0, !PT ;  /* 0x0000ffff07057812 */ /* 0x000fe400078ec0ff */
[----:B------:R-:W-:Y:S02]  /*5600*/  ISETP.LE.U32.AND P1, PT, R4, UR4, PT ;  /* 0x0000000404007c0c */ /* 0x000fe4000bf23070 */
[----:B------:R-:W-:Y:S01]  /*5610*/  LOP3.LUT R4, R6, 0xff, RZ, 0xc0, !PT ;  /* 0x000000ff06047812 */ /* 0x000fe200078ec0ff */
[----:B------:R-:W-:Y:S01]  /*5620*/  @!P5 FADD.FTZ R153, -R153, -RZ ;  /* 0x800000ff9999d221 */ /* 0x000fe20000010100 */
[----:B------:R-:W-:Y:S02]  /*5630*/  ISETP.LE.U32.AND P2, PT, R5, UR4, PT ;  /* 0x0000000405007c0c */ /* 0x000fe4000bf43070 */
[----:B------:R-:W-:Y:S01]  /*5640*/  ISETP.LE.U32.AND P6, PT, R4, UR4, PT ;  /* 0x0000000404007c0c */ /* 0x000fe2000bfc3070 */
[----:B------:R-:W-:Y:S01]  /*5650*/  @!P4 FADD.FTZ R184, -R184, -RZ ;  /* 0x800000ffb8b8c221 */ /* 0x000fe20000010100 */
[----:B------:R-:W-:Y:S02]  /*5660*/  SHF.R.U32.HI R5, RZ, 0x18, R6 ;  /* 0x00000018ff057819 */ /* 0x000fe40000011606 */
        /* <DEDUP_REMOVED lines=66> */
[----:B------:R-:W-:Y:S02]  /*5a90*/  FSETP.GE.FTZ.AND P4, PT, R184, RZ, PT ;  /* 0x000000ffb800720b */ /* 0x000fe40003f96000 */
[----:B------:R-:W-:Y:S02]  /*5aa0*/  ISETP.GT.AND P6, PT, R192, R229, PT ;  /* 0x000000e5c000720c */ /* 0x000fe40003fc4270 */
[----:B------:R-:W-:Y:S02]  /*5ab0*/  FSETP.GE.FTZ.AND P5, PT, R189, RZ, PT ;  /* 0x000000ffbd00720b */ /* 0x000fe40003fb6000 */
        /* <DEDUP_REMOVED lines=16> */
[----:B------:R2:W-:Y:S04]  /*5bc0*/  STS [R196+0x1a400], R2 ;  /* 0x01a40002c4007388 */ /* 0x0005e80000000800 */
[----:B------:R-:W-:Y:S01]  /*5bd0*/  LDSM.16.M88.4 R16, [R165+0xf000] ;  /* 0x00f00000a510783b */ /* 0x000fe20000000200 */
[----:B-1----:R-:W-:Y:S07]  /*5be0*/  IMAD.SHL.U32 R0, R174, 0x2, RZ ;  /* 0x00000002ae007824 */ /* 0x002fee00078e00ff */
[----:B------:R-:W-:Y:S08]  /*5bf0*/  LDSM.16.M88.4 R132, [R165+0xf400] ;  /* 0x00f40000a584783b */ /* 0x000ff00000000200 */
[----:B------:R-:W1:Y:S01]  /*5c00*/  LDSM.16.M88.4 R32, [R0+0x6000] ;  /* 0x006000000020783b */ /* 0x000e620000000200 */
[----:B--2---:R-:W-:Y:S07]  /*5c10*/  IMAD.IADD R2, R0, 0x1, R172 ;  /* 0x0000000100027824 */ /* 0x004fee00078e02ac */
[----:B------:R-:W2:Y:S08]  /*5c20*/  LDSM.16.M88.4 R28, [R0+0x6800] ;  /* 0x00680000001c783b */ /* 0x000eb00000000200 */
[----:B------:R-:W-:Y:S08]  /*5c30*/  LDSM.16.M88.4 R136, [R2+0x6000] ;  /* 0x006000000288783b */ /* 0x000ff00000000200 */
[----:B------:R-:W-:Y:S01]  /*5c40*/  LDSM.16.M88.4 R140, [R2+0x6800] ;  /* 0x00680000028c783b */ /* 0x000fe20000000200 */
[-C--:B-1----:R-:W-:Y:S08]  /*5c50*/  HMMA.16816.F32 R4, R32, R16.reuse, RZ ;  /* 0x000000102004723c */ /* 0x082ff000000018ff */
[C---:B--2---:R-:W-:Y:S08]  /*5c60*/  HMMA.16816.F32 R8, R28.reuse, R16, RZ ;  /* 0x000000101c08723c */ /* 0x044ff000000018ff */
[-C--:B------:R-:W-:Y:S08]  /*5c70*/  HMMA.16816.F32 R12, R28, R18.reuse, RZ ;  /* 0x000000121c0c723c */ /* 0x080ff000000018ff */
[C---:B------:R-:W-:Y:S08]  /*5c80*/  HMMA.16816.F32 R16, R32.reuse, R18, RZ ;  /* 0x000000122010723c */ /* 0x040ff000000018ff */
[-C--:B------:R-:W-:Y:S08]  /*5c90*/  HMMA.16816.F32 R20, R32, R132.reuse, RZ ;  /* 0x000000842014723c */ /* 0x080ff000000018ff */
[C---:B------:R-:W-:Y:S08]  /*5ca0*/  HMMA.16816.F32 R24, R28.reuse, R132, RZ ;  /* 0x000000841c18723c */ /* 0x040ff000000018ff */
[-C--:B------:R-:W-:Y:S08]  /*5cb0*/  HMMA.16816.F32 R28, R28, R134.reuse, RZ ;  /* 0x000000861c1c723c */ /* 0x080ff000000018ff */
[----:B------:R-:W-:Y:S01]  /*5cc0*/  HMMA.16816.F32 R32, R32, R134, RZ ;  /* 0x000000862020723c */ /* 0x000fe200000018ff */
[----:B------:R-:W1:Y:S07]  /*5cd0*/  LDSM.16.M88.4 R132, [R166+0xf000] ;  /* 0x00f00000a684783b */ /* 0x000e6e0000000200 */
[-C--:B-1----:R-:W-:Y:S08]  /*5ce0*/  HMMA.16816.F32 R4, R136, R132.reuse, R4 ;  /* 0x000000848804723c */ /* 0x082ff00000001804 */
[C---:B------:R-:W-:Y:S08]  /*5cf0*/  HMMA.16816.F32 R8, R140.reuse, R132, R8 ;  /* 0x000000848c08723c */ /* 0x040ff00000001808 */
        /* <DEDUP_REMOVED lines=8> */
[----:B------:R-:W-:Y:S08]  /*5d80*/  LDSM.16.M88.4 R132, [R0+0x7000] ;  /* 0x007000000084783b */ /* 0x000ff00000000200 */
[----:B------:R-:W1:Y:S02]  /*5d90*/  LDSM.16.M88.4 R136, [R165+0x11000] ;  /* 0x01100000a588783b */ /* 0x000e640000000200 */
        /* <DEDUP_REMOVED lines=39> */
[C---:B-----5:R-:W-:Y:S01]  /*6010*/  FADD.FTZ R0, -R178.reuse, R4 ;  /* 0x00000004b2007221 */ /* 0x060fe20000010100 */
[C---:B------:R-:W-:Y:S01]  /*6020*/  HMMA.16816.F32 R16, R140.reuse, R134, R16 ;  /* 0x000000868c10723c */ /* 0x040fe20000001810 */
[----:B------:R-:W1:Y:S02]  /*6030*/  LDSM.16.M88.4 R132, [R166+0x13400] ;  /* 0x01340000a684783b */ /* 0x000e640000000200 */
[----:B------:R-:W-:Y:S01]  /*6040*/  FADD.FTZ R5, -R178, R5 ;  /* 0x00000005b2057221 */ /* 0x000fe20000010100 */
[-C--:B------:R-:W-:Y:S01]  /*6050*/  FSEL R0, R0, R178.reuse, P0 ;  /* 0x000000b200007208 */ /* 0x080fe20000000000 */
[C---:B------:R-:W-:Y:S01]  /*6060*/  FADD.FTZ R7, -R177.reuse, R7 ;  /* 0x00000007b1077221 */ /* 0x040fe20000010100 */
[----:B------:R-:W-:Y:S01]  /*6070*/  FSETP.GE.FTZ.AND P0, PT, R162, RZ, PT ;  /* 0x000000ffa200720b */ /* 0x000fe20003f16000 */
[----:B------:R-:W-:Y:S01]  /*6080*/  FADD.FTZ R6, -R177, R6 ;  /* 0x00000006b1067221 */ /* 0x000fe20000010100 */
[----:B------:R-:W-:Y:S01]  /*6090*/  FSEL R5, R5, R178, P2 ;  /* 0x000000b205057208 */ /* 0x000fe20001000000 */
[----:B------:R-:W-:Y:S01]  /*60a0*/  FADD.FTZ R11, -R175, R11 ;  /* 0x0000000baf0b7221 */ /* 0x000fe20000010100 */
[----:B------:R-:W-:Y:S02]  /*60b0*/  FSETP.GE.FTZ.AND P2, PT, R145, RZ, PT ;  /* 0x000000ff9100720b */ /* 0x000fe40003f56000 */
[----:B------:R-:W-:Y:S01]  /*60c0*/  FADD.FTZ R10, -R175, R10 ;  /* 0x0000000aaf0a7221 */ /* 0x000fe20000010100 */
[-C--:B------:R-:W-:Y:S01]  /*60d0*/  FSEL R7, R7, R177.reuse, P0 ;  /* 0x000000b107077208 */ /* 0x080fe20000000000 */
[----:B------:R-:W-:Y:S01]  /*60e0*/  FADD.FTZ R8, -R176, R8 ;  /* 0x00000008b0087221 */ /* 0x000fe20000010100 */
[----:B------:R-:W-:Y:S01]  /*60f0*/  FSETP.GE.FTZ.AND P0, PT, R156, RZ, PT ;  /* 0x000000ff9c00720b */ /* 0x000fe20003f16000 */
[----:B------:R-:W-:Y:S01]  /*6100*/  FADD.FTZ R9, -R176, R9 ;  /* 0x00000009b0097221 */ /* 0x000fe20000010100 */
[----:B------:R-:W-:Y:S01]  /*6110*/  FSEL R6, R6, R177, P1 ;  /* 0x000000b106067208 */ /* 0x000fe20000800000 */
[----:B------:R-:W-:Y:S01]  /*6120*/  FMUL.FTZ R160, R160, R0 ;  /* 0x00000000a0a07220 */ /* 0x000fe20000410000 */
[----:B------:R-:W-:Y:S01]  /*6130*/  FSETP.GE.FTZ.AND P1, PT, R149, RZ, PT ;  /* 0x000000ff9500720b */ /* 0x000fe20003f36000 */
[----:B------:R-:W-:Y:S01]  /*6140*/  FADD.FTZ R0, -R175, R15 ;  /* 0x0000000faf007221 */ /* 0x000fe20000010100 */
[----:B------:R-:W-:Y:S01]  /*6150*/  FSEL R11, R11, R175, P0 ;  /* 0x000000af0b0b7208 */ /* 0x000fe20000000000 */
[----:B------:R-:W-:Y:S01]  /*6160*/  FADD.FTZ R2, -R175, R14 ;  /* 0x0000000eaf027221 */ /* 0x000fe20000010100 */
[----:B------:R-:W-:Y:S01]  /*6170*/  FSETP.GE.FTZ.AND P0, PT, R163, RZ, PT ;  /* 0x000000ffa300720b */ /* 0x000fe20003f16000 */
[----:B------:R-:W-:Y:S01]  /*6180*/  FMUL.FTZ R151, R151, R5 ;  /* 0x0000000597977220 */ /* 0x000fe20000410000 */
        /* <DEDUP_REMOVED lines=13> */
[----:B------:R-:W-:Y:S01]  /*6260*/  FMUL.FTZ R149, R149, R10 ;  /* 0x0000000a95957220 */ /* 0x000fe20000410000 */
[----:B------:R-:W-:Y:S01]  /*6270*/  FSEL R2, R2, R175, P1 ;  /* 0x000000af02027208 */ /* 0x000fe20000800000 */
[----:B------:R-:W-:Y:S01]  /*6280*/  FMUL.FTZ R156, R156, R11 ;  /* 0x0000000b9c9c7220 */ /* 0x000fe20000410000 */
[-C--:B-1----:R-:W-:Y:S01]  /*6290*/  HMMA.16816.F32 R20, R140, R132.reuse, R20 ;  /* 0x000000848c14723c */ /* 0x082fe20000001814 */
[----:B------:R-:W-:Y:S01]  /*62a0*/  FMUL.FTZ R163, R163, R0 ;  /* 0x00000000a3a37220 */ /* 0x000fe20000410000 */
[----:B------:R-:W-:Y:S01]  /*62b0*/  FSETP.GE.FTZ.AND P0, PT, R182, RZ, PT ;  /* 0x000000ffb600720b */ /* 0x000fe20003f16000 */
[----:B------:R-:W-:Y:S01]  /*62c0*/  FMUL.FTZ R154, R154, R2 ;  /* 0x000000029a9a7220 */ /* 0x000fe20000410000 */
[----:B------:R-:W-:Y:S01]  /*62d0*/  FSEL R5, R5, R176, P3 ;  /* 0x000000b005057208 */ /* 0x000fe20001800000 */
[----:B------:R-:W-:Y:S01]  /*62e0*/  FMUL.FTZ R159, R159, R6 ;  /* 0x000000069f9f7220 */ /* 0x000fe20000410000 */
[----:B------:R-:W-:Y:S01]  /*62f0*/  FSETP.GE.FTZ.AND P1, PT, R180, RZ, PT ;  /* 0x000000ffb400720b */ /* 0x000fe20003f36000 */
[----:B------:R-:W-:Y:S01]  /*6300*/  FMUL.FTZ R162, R162, R7 ;  /* 0x00000007a2a27220 */ /* 0x000fe20000410000 */
[C---:B------:R-:W-:Y:S01]  /*6310*/  HMMA.16816.F32 R24, R136.reuse, R132, R24 ;  /* 0x000000848818723c */ /* 0x040fe20000001818 */
[----:B------:R-:W-:Y:S01]  /*6320*/  FMUL.FTZ R179, R179, R5 ;  /* 0x00000005b3b37220 */ /* 0x000fe20000410000 */
[----:B------:R-:W-:Y:S02]  /*6330*/  FSETP.GE.FTZ.AND P3, PT, R187, RZ, PT ;  /* 0x000000ffbb00720b */ /* 0x000fe40003f76000 */
[----:B------:R-:W-:Y:S01]  /*6340*/  FMUL.FTZ R158, R158, R8 ;  /* 0x000000089e9e7220 */ /* 0x000fe20000410000 */
[----:B------:R-:W-:Y:S01]  /*6350*/  FSEL R4, R4, R176, P2 ;  /* 0x000000b004047208 */ /* 0x000fe20001000000 */
[----:B------:R-:W-:Y:S01]  /*6360*/  FMUL.FTZ R145, R145, R9 ;  /* 0x0000000991917220 */ /* 0x000fe20000410000 */
[----:B------:R-:W-:Y:S01]  /*6370*/  FSETP.GE.FTZ.AND P2, PT, R161, RZ, PT ;  /* 0x000000ffa100720b */ /* 0x000fe20003f56000 */
[-C--:B------:R-:W-:Y:S01]  /*6380*/  HMMA.16816.F32 R28, R136, R134.reuse, R28 ;  /* 0x00000086881c723c */ /* 0x080fe2000000181c */
[----:B------:R-:W-:Y:S02]  /*6390*/  FSEL R0, R16, R178, P0 ;  /* 0x000000b210007208 */ /* 0x000fe40000000000 */
[----:B------:R-:W-:Y:S01]  /*63a0*/  FSETP.GE.FTZ.AND P0, PT, R183, RZ, PT ;  /* 0x000000ffb700720b */ /* 0x000fe20003f16000 */
[----:B------:R-:W-:Y:S01]  /*63b0*/  FMUL.FTZ R150, R150, R4 ;  /* 0x0000000496967220 */ /* 0x000fe20000410000 */
[-C--:B------:R-:W-:Y:S01]  /*63c0*/  FSEL R2, R18, R177.reuse, P1 ;  /* 0x000000b112027208 */ /* 0x080fe20000800000 */
[----:B------:R-:W-:Y:S01]  /*63d0*/  FMUL.FTZ R13, R182, R0 ;  /* 0x00000000b60d7220 */ /* 0x000fe20000410000 */
[----:B------:R-:W-:Y:S01]  /*63e0*/  FSETP.GE.FTZ.AND P1, PT, R157, RZ, PT ;  /* 0x000000ff9d00720b */ /* 0x000fe20003f36000 */
[C---:B------:R-:W-:Y:S01]  /*63f0*/  FADD.FTZ R21, -R178.reuse, R21 ;  /* 0x00000015b2157221 */ /* 0x040fe20000010100 */
[-C--:B------:R-:W-:Y:S01]  /*6400*/  FSEL R4, R17, R178.reuse, P2 ;  /* 0x000000b211047208 */ /* 0x080fe20001000000 */
[----:B------:R-:W-:Y:S01]  /*6410*/  HMMA.16816.F32 R32, R140, R134, R32 ;  /* 0x000000868c20723c */ /* 0x000fe20000001820 */
        /* <DEDUP_REMOVED lines=8> */
[----:B------:R-:W-:Y:S02]  /*64a0*/  FSEL R2, R21, R178, P1 ;  /* 0x000000b215027208 */ /* 0x000fe40000800000 */
[----:B------:R-:W-:Y:S01]  /*64b0*/  FSETP.GE.FTZ.AND P2, PT, R186, RZ, PT ;  /* 0x000000ffba00720b */ /* 0x000fe20003f56000 */
[----:B------:R-:W-:Y:S01]  /*64c0*/  FMUL.FTZ R10, R183, R0 ;  /* 0x00000000b70a7220 */ /* 0x000fe20000410000 */
[-C--:B------:R-:W-:Y:S01]  /*64d0*/  FSEL R0, R22, R177.reuse, P0 ;  /* 0x000000b116007208 */ /* 0x080fe20000000000 */
[----:B------:R-:W-:Y:S01]  /*64e0*/  FADD.FTZ R24, -R176, R24 ;  /* 0x00000018b0187221 */ /* 0x000fe20000010100 */
[----:B------:R-:W-:Y:S01]  /*64f0*/  FSETP.GE.FTZ.AND P1, PT, R153, RZ, PT ;  /* 0x000000ff9900720b */ /* 0x000fe20003f36000 */
[----:B------:R-:W-:Y:S01]  /*6500*/  FMUL.FTZ R11, R161, R4 ;  /* 0x00000004a10b7220 */ /* 0x000fe20000410000 */
[----:B------:R-:W-:Y:S01]  /*6510*/  FSETP.GE.FTZ.AND P0, PT, R148, RZ, PT ;  /* 0x000000ff9400720b */ /* 0x000fe20003f16000 */
[----:B------:R-:W-:Y:S02]  /*6520*/  FADD.FTZ R4, -R176, R25 ;  /* 0x00000019b0047221 */ /* 0x000fe40000010100 */
[----:B------:R-:W-:Y:S02]  /*6530*/  FADD.FTZ R26, -R175, R26 ;  /* 0x0000001aaf1a7221 */ /* 0x000fe40000010100 */
[----:B------:R-:W-:Y:S01]  /*6540*/  FMUL.FTZ R21, R157, R2 ;  /* 0x000000029d157220 */ /* 0x000fe20000410000 */
[----:B------:R-:W-:Y:S01]  /*6550*/  FSEL R2, R23, R177, P2 ;  /* 0x000000b117027208 */ /* 0x000fe20001000000 */
[----:B------:R-:W-:Y:S01]  /*6560*/  FADD.FTZ R27, -R175, R27 ;  /* 0x0000001baf1b7221 */ /* 0x000fe20000010100 */
[----:B------:R-:W-:Y:S01]  /*6570*/  FSETP.GE.FTZ.AND P2, PT, R146, RZ, PT ;  /* 0x000000ff9200720b */ /* 0x000fe20003f56000 */
[----:B------:R-:W-:Y:S01]  /*6580*/  FMUL.FTZ R20, R181, R0 ;  /* 0x00000000b5147220 */ /* 0x000fe20000410000 */
[----:B------:R-:W-:Y:S01]  /*6590*/  FSEL R0, R24, R176, P1 ;  /* 0x000000b018007208 */ /* 0x000fe20000800000 */
[----:B------:R-:W-:Y:S01]  /*65a0*/  FADD.FTZ R28, -R176, R28 ;  /* 0x0000001cb01c7221 */ /* 0x000fe20000010100 */
[----:B------:R-:W-:Y:S01]  /*65b0*/  FSETP.GE.FTZ.AND P1, PT, R147, RZ, PT ;  /* 0x000000ff9300720b */ /* 0x000fe20003f36000 */
[----:B------:R-:W-:Y:S01]  /*65c0*/  FMUL.FTZ R19, R186, R2 ;  /* 0x00000002ba137220 */ /* 0x000fe20000410000 */
[----:B------:R-:W-:Y:S01]  /*65d0*/  FSEL R4, R4, R176, P0 ;  /* 0x000000b004047208 */ /* 0x000fe20000000000 */
[----:B------:R-:W-:Y:S01]  /*65e0*/  FMUL.FTZ R153, R153, R0 ;  /* 0x0000000099997220 */ /* 0x000fe20000410000 */
[----:B------:R-:W-:Y:S01]  /*65f0*/  FSETP.GE.FTZ.AND P0, PT, R152, RZ, PT ;  /* 0x000000ff9800720b */ /* 0x000fe20003f16000 */
[----:B------:R-:W-:Y:S01]  /*6600*/  FMUL.FTZ R22, R185, R5 ;  /* 0x00000005b9167220 */ /* 0x000fe20000410000 */
[-C--:B------:R-:W-:Y:S01]  /*6610*/  FSEL R2, R26, R175.reuse, P2 ;  /* 0x000000af1a027208 */ /* 0x080fe20001000000 */
        /* <DEDUP_REMOVED lines=12> */
[----:B------:R-:W-:Y:S01]  /*66e0*/  @P1 FADD.FTZ R176, -R176, R29 ;  /* 0x0000001db0b01221 */ /* 0x000fe20000010100 */
[----:B------:R-:W-:Y:S01]  /*66f0*/  FSETP.GE.FTZ.AND P1, PT, R144, RZ, PT ;  /* 0x000000ff9000720b */ /* 0x000fe20003f36000 */
[----:B------:R-:W-:Y:S01]  /*6700*/  @P4 FADD.FTZ R178, -R178, R33 ;  /* 0x00000021b2b24221 */ /* 0x000fe20000010100 */
[----:B------:R-:W-:Y:S01]  /*6710*/  FSEL R0, R0, R177, P3 ;  /* 0x000000b100007208 */ /* 0x000fe20001800000 */
[----:B------:R-:W-:Y:S01]  /*6720*/  FMUL.FTZ R28, R188, R28 ;  /* 0x0000001cbc1c7220 */ /* 0x000fe20000410000 */
[----:B------:R-:W-:Y:S01]  /*6730*/  FSEL R4, R4, R175, P1 ;  /* 0x000000af04047208 */ /* 0x000fe20000800000 */
[----:B------:R-:W-:Y:S01]  /*6740*/  @P0 FADD.FTZ R175, -R175, R31 ;  /* 0x0000001fafaf0221 */ /* 0x000fe20000010100 */
[----:B------:R-:W-:Y:S01]  /*6750*/  IADD3 R181, R200, 0x40, RZ ;  /* 0x00000040c8b57810 */ /* 0x000fe20007ffe0ff */
[----:B------:R-:W-:Y:S02]  /*6760*/  FMUL.FTZ R17, R189, R2 ;  /* 0x00000002bd117220 */ /* 0x000fe40000410000 */
[----:B------:R-:W-:Y:S02]  /*6770*/  @P2 FADD.FTZ R177, -R177, R35 ;  /* 0x00000023b1b12221 */ /* 0x000fe40000010100 */
[----:B------:R-:W-:Y:S02]  /*6780*/  FMUL.FTZ R18, R144, R4 ;  /* 0x0000000490127220 */ /* 0x000fe40000410000 */
[----:B------:R-:W-:Y:S02]  /*6790*/  FMUL.FTZ R16, R187, R0 ;  /* 0x00000000bb107220 */ /* 0x000fe40000410000 */
[----:B------:R-:W-:Y:S02]  /*67a0*/  FMUL.FTZ R176, R147, R176 ;  /* 0x000000b093b07220 */ /* 0x000fe40000410000 */
[----:B------:R-:W-:Y:S02]  /*67b0*/  FMUL.FTZ R175, R155, R175 ;  /* 0x000000af9baf7220 */ /* 0x000fe40000410000 */
[----:B------:R-:W-:Y:S01]  /*67c0*/  FMUL.FTZ R2, R184, R178 ;  /* 0x000000b2b8027220 */ /* 0x000fe20000410000 */
[----:B------:R-:W-:Y:S01]  /*67d0*/  IADD3 R178, R200, 0x20, RZ ;  /* 0x00000020c8b27810 */ /* 0x000fe20007ffe0ff */
[----:B------:R-:W-:Y:S01]  /*67e0*/  FMUL.FTZ R177, R190, R177 ;  /* 0x000000b1beb17220 */ /* 0x000fe20000410000 */
        /* <DEDUP_REMOVED lines=47> */
.L_x_941:
        /* <DEDUP_REMOVED lines=9> */
[----:B-1----:R-:W-:Y:S01]  /*6b70*/  F2FP.PACK_AB R9, R150, R179 ;  /* 0x000000b39609723e */ /* 0x002fe200000000ff */
        /* <DEDUP_REMOVED lines=127> */
.L_x_942:
[----:B------:R-:W-:Y:S01]  /*7370*/  LDSM.16.M88.4 R24, [R168] ;  /* 0x00000000a818783b */ /* 0x000fe20000000200 */
[C---:B------:R-:W-:Y:S03]  /*7380*/  LEA R180, P0, R246.reuse, R208, 0x2 ;  /* 0x000000d0f6b47211 */ /* 0x040fe600078010ff */
[----:B-1----:R-:W1:Y:S01]  /*7390*/  LDSM.16.MT88.4 R8, [R0+0x9000] ;  /* 0x009000000008783b */ /* 0x002e620000004200 */
[----:B------:R-:W-:Y:S03]  /*73a0*/  LEA.HI.X.SX32 R179, R246, R209, 0x2, P0 ;  /* 0x000000d1f6b37211 */ /* 0x000fe600000f16ff */
[----:B------:R-:W2:Y:S04]  /*73b0*/  LDSM.16.MT88.4 R16, [R0+0xb000] ;  /* 0x00b000000010783b */ /* 0x000ea80000004200 */
[----:B------:R-:W3:Y:S04]  /*73c0*/  LDSM.16.MT88.4 R28, [R0+0xd000] ;  /* 0x00d00000001c783b */ /* 0x000ee80000004200 */
[----:B------:R-:W-:Y:S04]  /*73d0*/  LDSM.16.M88.4 R32, [R169] ;  /* 0x00000000a920783b */ /* 0x000fe80000000200 */
[----:B------:R-:W4:Y:S04]  /*73e0*/  LDSM.16.MT88.4 R132, [R0+0x9400] ;  /* 0x009400000084783b */ /* 0x000f280000004200 */
[----:B------:R-:W3:Y:S04]  /*73f0*/  LDSM.16.MT88.4 R136, [R0+0xb400] ;  /* 0x00b400000088783b */ /* 0x000ee80000004200 */
[----:B------:R-:W3:Y:S04]  /*7400*/  LDSM.16.MT88.4 R140, [R0+0xd400] ;  /* 0x00d40000008c783b */ /* 0x000ee80000004200 */
[----:B------:R-:W-:Y:S04]  /*7410*/  LDSM.16.M88.4 R144, [R171] ;  /* 0x00000000ab90783b */ /* 0x000fe80000000200 */
[----:B------:R-:W3:Y:S04]  /*7420*/  LDSM.16.MT88.4 R148, [R0+0x9800] ;  /* 0x009800000094783b */ /* 0x000ee80000004200 */
[----:B------:R-:W4:Y:S01]  /*7430*/  LDSM.16.MT88.4 R152, [R0+0xb800] ;  /* 0x00b800000098783b */ /* 0x000f220000004200 */
[C---:B-1----:R-:W-:Y:S03]  /*7440*/  HMMA.16816.F32 R4, R24.reuse, R8, RZ ;  /* 0x000000081804723c */ /* 0x042fe600000018ff */
[----:B------:R-:W-:Y:S05]  /*7450*/  LDSM.16.MT88.4 R156, [R0+0xbc00] ;  /* 0x00bc0000009c783b */ /* 0x000fea0000004200 */
        /* <DEDUP_REMOVED lines=59> */
[----:B---3--:R-:W-:Y:S04]  /*7810*/  LOP3.LUT R0, R192, 0x1, RZ, 0xc0, !PT ;  /* 0x00000001c0007812 */ /* 0x008fe800078ec0ff */
        /* <DEDUP_REMOVED lines=40> */
[CC--:B--2---:R-:W-:Y:S03]  /*7aa0*/  LEA R8, P2, R225.reuse, R28.reuse, 0x2 ;  /* 0x0000001ce1087211 */ /* 0x0c4fe600078410ff */
[----:B------:R1:W-:Y:S04]  /*7ab0*/  RED.E.ADD.F32.FTZ.RN.STRONG.GPU [R6.64], R11 ;  /* 0x0000000b0600798e */ /* 0x0003e8000c10e786 */
[----:B------:R2:W-:Y:S04]  /*7ac0*/  RED.E.ADD.F32.FTZ.RN.STRONG.GPU [R28.64+0x80], R12 ;  /* 0x0000800c1c00798e */ /* 0x0005e8000c10e786 */
[----:B------:R2:W-:Y:S01]  /*7ad0*/  RED.E.ADD.F32.FTZ.RN.STRONG.GPU [R30.64+0x80], R13 ;  /* 0x0000800d1e00798e */ /* 0x0005e2000c10e786 */
[CC--:B---3--:R-:W-:Y:S02]  /*7ae0*/  LEA R32, P1, R238.reuse, R28.reuse, 0x2 ;  /* 0x0000001cee207211 */ /* 0x0c8fe400078210ff */
[-C--:B------:R-:W-:Y:S02]  /*7af0*/  LEA.HI.X.SX32 R9, R225, R29.reuse, 0x2, P2 ;  /* 0x0000001de1097211 */ /* 0x080fe400010f16ff */
[CC--:B----4-:R-:W-:Y:S02]  /*7b00*/  LEA R4, P0, R243.reuse, R28.reuse, 0x2 ;  /* 0x0000001cf3047211 */ /* 0x0d0fe400078010ff */
[-C--:B------:R-:W-:Y:S02]  /*7b10*/  LEA.HI.X.SX32 R33, R238, R29.reuse, 0x2, P1 ;  /* 0x0000001dee217211 */ /* 0x080fe400008f16ff */
[-C--:B------:R-:W-:Y:S02]  /*7b20*/  LEA.HI.X.SX32 R5, R243, R29.reuse, 0x2, P0 ;  /* 0x0000001df3057211 */ /* 0x080fe400000f16ff */
[-C--:B------:R-:W-:Y:S02]  /*7b30*/  LEA R10, P0, R252, R28.reuse, 0x2 ;  /* 0x0000001cfc0a7211 */ /* 0x080fe400078010ff */
[-C--:B-1----:R-:W-:Y:S01]  /*7b40*/  LEA R6, P1, R224, R28.reuse, 0x2 ;  /* 0x0000001ce0067211 */ /* 0x082fe200078210ff */
[----:B------:R1:W-:Y:S01]  /*7b50*/  RED.E.ADD.F32.FTZ.RN.STRONG.GPU [R4.64], R14 ;  /* 0x0000000e0400798e */ /* 0x0003e2000c10e786 */
[-C--:B------:R-:W-:Y:S02]  /*7b60*/  LEA.HI.X.SX32 R11, R252, R29.reuse, 0x2, P0 ;  /* 0x0000001dfc0b7211 */ /* 0x080fe400000f16ff */
[-C--:B------:R-:W-:Y:S01]  /*7b70*/  LEA.HI.X.SX32 R7, R224, R29.reuse, 0x2, P1 ;  /* 0x0000001de0077211 */ /* 0x080fe200008f16ff */
[----:B------:R3:W-:Y:S01]  /*7b80*/  RED.E.ADD.F32.FTZ.RN.STRONG.GPU [R32.64], R15 ;  /* 0x0000000f2000798e */ /* 0x0007e2000c10e786 */
[CC--:B--2---:R-:W-:Y:S03]  /*7b90*/  LEA R12, P4, R237.reuse, R28.reuse, 0x2 ;  /* 0x0000001ced0c7211 */ /* 0x0c4fe600078810ff */
[----:B------:R2:W-:Y:S01]  /*7ba0*/  RED.E.ADD.F32.FTZ.RN.STRONG.GPU [R10.64], R16 ;  /* 0x000000100a00798e */ /* 0x0005e2000c10e786 */
[-C--:B------:R-:W-:Y:S03]  /*7bb0*/  LEA.HI.X.SX32 R13, R237, R29.reuse, 0x2, P4 ;  /* 0x0000001ded0d7211 */ /* 0x080fe600020f16ff */
[----:B------:R4:W-:Y:S04]  /*7bc0*/  RED.E.ADD.F32.FTZ.RN.STRONG.GPU [R8.64], R17 ;  /* 0x000000110800798e */ /* 0x0009e8000c10e786 */
[----:B------:R4:W-:Y:S04]  /*7bd0*/  RED.E.ADD.F32.FTZ.RN.STRONG.GPU [R6.64], R18 ;  /* 0x000000120600798e */ /* 0x0009e8000c10e786 */
[----:B------:R-:W-:Y:S01]  /*7be0*/  LDSM.16.MT88.4 R32, [R3+0x15800] ;  /* 0x015800000320783b */ /* 0x000fe20000004200 */
[CC--:B-1----:R-:W-:Y:S02]  /*7bf0*/  LEA R4, P0, R227.reuse, R28.reuse, 0x2 ;  /* 0x0000001ce3047211 */ /* 0x0c2fe400078010ff */
[CC--:B------:R-:W-:Y:S02]  /*7c00*/  LEA R14, P5, R242.reuse, R28.reuse, 0x2 ;  /* 0x0000001cf20e7211 */ /* 0x0c0fe400078a10ff */
[-C--:B------:R-:W-:Y:S02]  /*7c10*/  LEA.HI.X.SX32 R5, R227, R29.reuse, 0x2, P0 ;  /* 0x0000001de3057211 */ /* 0x080fe400000f16ff */
[-C--:B---3--:R-:W-:Y:S02]  /*7c20*/  LEA.HI.X.SX32 R15, R242, R29.reuse, 0x2, P5 ;  /* 0x0000001df20f7211 */ /* 0x088fe400028f16ff */
[-C--:B--2---:R-:W-:Y:S01]  /*7c30*/  LEA R10, P3, R251, R28.reuse, 0x2 ;  /* 0x0000001cfb0a7211 */ /* 0x084fe200078610ff */
[----:B------:R1:W-:Y:S01]  /*7c40*/  RED.E.ADD.F32.FTZ.RN.STRONG.GPU [R4.64], R19 ;  /* 0x000000130400798e */ /* 0x0003e2000c10e786 */
[-C--:B----4-:R-:W-:Y:S03]  /*7c50*/  LEA R8, P2, R223, R28.reuse, 0x2 ;  /* 0x0000001cdf087211 */ /* 0x090fe600078410ff */
[----:B------:R-:W-:Y:S01]  /*7c60*/  RED.E.ADD.F32.FTZ.RN.STRONG.GPU [R28.64+0x100], R20 ;  /* 0x000100141c00798e */ /* 0x000fe2000c10e786 */
[-C--:B------:R-:W-:Y:S02]  /*7c70*/  LEA.HI.X.SX32 R11, R251, R29.reuse, 0x2, P3 ;  /* 0x0000001dfb0b7211 */ /* 0x080fe400018f16ff */
[CC--:B------:R-:W-:Y:S01]  /*7c80*/  LEA R6, P1, R222.reuse, R28.reuse, 0x2 ;  /* 0x0000001cde067211 */ /* 0x0c0fe200078210ff */
[----:B------:R-:W-:Y:S01]  /*7c90*/  RED.E.ADD.F32.FTZ.RN.STRONG.GPU [R30.64+0x100], R21 ;  /* 0x000100151e00798e */ /* 0x000fe2000c10e786 */
[-C--:B------:R-:W-:Y:S02]  /*7ca0*/  LEA.HI.X.SX32 R9, R223, R29.reuse, 0x2, P2 ;  /* 0x0000001ddf097211 */ /* 0x080fe400010f16ff */
[----:B------:R-:W-:Y:S01]  /*7cb0*/  LEA.HI.X.SX32 R7, R222, R29, 0x2, P1 ;  /* 0x0000001dde077211 */ /* 0x000fe200008f16ff */
[----:B------:R-:W-:Y:S01]  /*7cc0*/  RED.E.ADD.F32.FTZ.RN.STRONG.GPU [R14.64], R22 ;  /* 0x000000160e00798e */ /* 0x000fe2000c10e786 */
[----:B------:R-:W-:Y:S02]  /*7cd0*/  ISETP.GT.AND P3, PT, R192, R229, PT ;  /* 0x000000e5c000720c */ /* 0x000fe40003f64270 */
[----:B------:R-:W-:Y:S01]  /*7ce0*/  @P6 IADD3 R220, P1, R220, -0x100, RZ ;  /* 0xffffff00dcdc6810 */ /* 0x000fe20007f3e0ff */
[----:B------:R-:W-:Y:S03]  /*7cf0*/  RED.E.ADD.F32.FTZ.RN.STRONG.GPU [R12.64], R23 ;  /* 0x000000170c00798e */ /* 0x000fe6000c10e786 */
[----:B------:R-:W-:Y:S01]  /*7d00*/  @P6 IADD3.X R219, R219, -0x1, RZ, P1, !PT ;  /* 0xffffffffdbdb6810 */ /* 0x000fe20000ffe4ff */
[----:B------:R-:W-:Y:S04]  /*7d10*/  RED.E.ADD.F32.FTZ.RN.STRONG.GPU [R10.64], R24 ;  /* 0x000000180a00798e */ /* 0x000fe8000c10e786 */
        /* <DEDUP_REMOVED lines=291> */
.L_x_944:
        /* <DEDUP_REMOVED lines=15> */
.L_x_945:
        /* <DEDUP_REMOVED lines=47> */
.L_x_947:
[----:B------:R-:W-:Y:S05]  /*9330*/  BSYNC B0 ;  /* 0x0000000000007941 */ /* 0x000fea0003800000 */
.L_x_946:
        /* <DEDUP_REMOVED lines=20> */
.L_x_949:
[----:B------:R-:W-:Y:S05]  /*9480*/  BSYNC B0 ;  /* 0x0000000000007941 */ /* 0x000fea0003800000 */
.L_x_948:
        /* <DEDUP_REMOVED lines=25> */
.L_x_951:
[----:B------:R-:W-:Y:S05]  /*9620*/  BSYNC B0 ;  /* 0x0000000000007941 */ /* 0x000fea0003800000 */
.L_x_950:
[----:B------:R-:W-:Y:S05]  /*9630*/  @P3 BRA `(.L_x_925) ;  /* 0x000000f000003947 */ /* 0x000fea0003800000 */
[----:B------:R-:W-:Y:S01]  /*9640*/  IADD3 R0, P0, R231, 0x40, RZ ;  /* 0x00000040e7007810 */ /* 0x000fe20007f1e0ff */
[----:B------:R-:W-:Y:S01]  /*9650*/  IMAD.MOV.U32 R7, RZ, RZ, R2 ;  /* 0x000000ffff077224 */ /* 0x000fe200078e0002 */
[----:B------:R-:W-:-:S02]  /*9660*/  ISETP.GE.AND P1, PT, R178, c[0x0][0x220], PT ;  /* 0x00008800b2007a0c */ /* 0x000fc40003f26270 */
[----:B------:R-:W-:Y:S01]  /*9670*/  ISETP.GE.AND P2, PT, R200, c[0x0][0x220], PT ;  /* 0x00008800c8007a0c */ /* 0x000fe20003f46270 */
        /* <DEDUP_REMOVED lines=11> */
.L_x_925:
[----:B------:R-:W-:Y:S05]  /*9730*/  BSYNC B1 ;  /* 0x0000000000017941 */ /* 0x000fea0003800000 */
.L_x_911:
        /* <DEDUP_REMOVED lines=9> */
.L_x_952:
[----:B------:R-:W-:Y:S05]  /*97d0*/  EXIT ;  /* 0x000000000000794d */ /* 0x000fea0003800000 */
.L_x_954:
        /* <DEDUP_REMOVED lines=10> */
.L_x_1303:


//--------------------- .text._ZN5flash44flash_bwd_dq_dk_dv_loop_seqk_parallel_kernelI23Flash_bwd_kernel_traitsILi96ELi64ELi128ELi8ELi2ELi4ELi4ELb0ELb0EN7cutlass6half_tE19Flash_kernel_traitsILi96ELi64ELi128ELi8ES3_EELb0ELb0ELb1ELb0ELb0ELb0ELb1EEEvNS_16Flash_bwd_paramsE --------------------------
	.section	.text._ZN5flash44flash_bwd_dq_dk_dv_loop_seqk_parallel_kernelI23Flash_bwd_kernel_traitsILi96ELi64ELi128ELi8ELi2ELi4ELi4ELb0ELb0EN7cutlass6half_tE19Flash_kernel_traitsILi96ELi64ELi128ELi8ES3_EELb0ELb0ELb1ELb0ELb0ELb0ELb1EEEvNS_16Flash_bwd_paramsE,"ax",@progbits
	.sectioninfo	@"SHI_REGISTERS=255"
	.align	128
        .global         _ZN5flash44flash_bwd_dq_dk_dv_loop_seqk_parallel_kernelI23Flash_bwd_kernel_traitsILi96ELi64ELi128ELi8ELi2ELi4ELi4ELb0ELb0EN7cutlass6half_tE19Flash_kernel_traitsILi96ELi64ELi128ELi8ES3_EELb0ELb0ELb1ELb0ELb0ELb0ELb1EEEvNS_16Flash_bwd_paramsE
        .type           _ZN5flash44flash_bwd_dq_dk_dv_loop_seqk_parallel_kernelI23Flash_bwd_kernel_traitsILi96ELi64ELi128ELi8ELi2ELi4ELi4ELb0ELb0EN7cutlass6half_tE19Flash_kernel_traitsILi96ELi64ELi128ELi8ES3_EELb0ELb0ELb1ELb0ELb0ELb0ELb1EEEvNS_16Flash_bwd_paramsE,@function
        .size           _ZN5flash44flash_bwd_dq_dk_dv_loop_seqk_parallel_kernelI23Flash_bwd_kernel_traitsILi96ELi64ELi128ELi8ELi2ELi4ELi4ELb0ELb0EN7cutlass6half_tE19Flash_kernel_traitsILi96ELi64ELi128ELi8ES3_EELb0ELb0ELb1ELb0ELb0ELb0ELb1EEEvNS_16Flash_bwd_paramsE,(.L_x_1304 - _ZN5flash44flash_bwd_dq_dk_dv_loop_seqk_parallel_kernelI23Flash_bwd_kernel_traitsILi96ELi64ELi128ELi8ELi2ELi4ELi4ELb0ELb0EN7cutlass6half_tE19Flash_kernel_traitsILi96ELi64ELi128ELi8ES3_EELb0ELb0ELb1ELb0ELb0ELb0ELb1EEEvNS_16Flash_bwd_paramsE)
        .other          _ZN5flash44flash_bwd_dq_dk_dv_loop_seqk_parallel_kernelI23Flash_bwd_kernel_traitsILi96ELi64ELi128ELi8ELi2ELi4ELi4ELb0ELb0EN7cutlass6half_tE19Flash_kernel_traitsILi96ELi64ELi128ELi8ES3_EELb0ELb0ELb1ELb0ELb0ELb0ELb1EEEvNS_16Flash_bwd_paramsE,@"STO_CUDA_ENTRY STV_DEFAULT"
_ZN5flash44flash_bwd_dq_dk_dv_loop_seqk_parallel_kernelI23Flash_bwd_kernel_traitsILi96ELi64ELi128ELi8ELi2ELi4ELi4ELb0ELb0EN7cutlass6half_tE19Flash_kernel_traitsILi96ELi64ELi128ELi8ES3_EELb0ELb0ELb1ELb0ELb0ELb0ELb1EEEvNS_16Flash_bwd_paramsE:
.text._ZN5flash44flash_bwd_dq_dk_dv_loop_seqk_parallel_kernelI23Flash_bwd_kernel_traitsILi96ELi64ELi128ELi8ELi2ELi4ELi4ELb0ELb0EN7cutlass6half_tE19Flash_kernel_traitsILi96ELi64ELi128ELi8ES3_EELb0ELb0ELb1ELb0ELb0ELb0ELb1EEEvNS_16Flash_bwd_paramsE:
        /* <DEDUP_REMOVED lines=35> */
[----:B------:R-:W-:Y:S01]  /*0230*/  SHF.R.S32.HI R2, RZ, 0x4, R10 ;  /* 0x00000004ff027819 */ /* 0x000fe2000001140a */
[----:B---3--:R-:W-:Y:S01]  /*0240*/  UIMAD UR51, UR40, UR50, URZ ;  /* 0x00000032283372a4 */ /* 0x008fe2000f8e023f */
[C---:B------:R-:W-:Y:S01]  /*0250*/  LEA.HI R11, R21.reuse, R22, RZ, 0x5 ;  /* 0x00000016150b7211 */ /* 0x040fe200078f28ff */
[----:B------:R-:W-:Y:S01]  /*0260*/  UIMAD UR50, UR50, UR12, URZ ;  /* 0x0000000c323272a4 */ /* 0x000fe2000f8e023f */
[----:B------:R-:W-:Y:S01]  /*0270*/  LEA.HI R0, R10, R2, RZ, 0x1 ;  /* 0x000000020a007211 */ /* 0x000fe200078f08ff */
[----:B------:R-:W-:Y:S01]  /*0280*/  ULDC UR13, c[0x0][0x1c0] ;  /* 0x00007000000d7ab9 */ /* 0x000fe20000000800 */
[----:B------:R-:W-:Y:S01]  /*0290*/  LEA.HI R16, R21, R22, RZ, 0x3 ;  /* 0x0000001615107211 */ /* 0x000fe200078f18ff */
[----:B------:R-:W-:Y:S01]  /*02a0*/  ULDC UR11, c[0x0][0x1c0] ;  /* 0x00007000000b7ab9 */ /* 0x000fe20000000800 */
[----:B------:R-:W-:Y:S01]  /*02b0*/  LOP3.LUT R0, R0, 0xfffffffe, RZ, 0xc0, !PT ;  /* 0xfffffffe00007812 */ /* 0x000fe200078ec0ff */
[----:B------:R-:W-:Y:S01]  /*02c0*/  UIMAD UR56, UR7, UR36, URZ ;  /* 0x00000024073872a4 */ /* 0x000fe2000f8e023f */
[----:B------:R-:W-:Y:S01]  /*02d0*/  LOP3.LUT R6, R3, 0xfffffffc, RZ, 0xc0, !PT ;  /* 0xfffffffc03067812 */ /* 0x000fe200078ec0ff */
[----:B------:R-:W-:Y:S01]  /*02e0*/  UIMAD UR6, UR36, UR11, UR40 ;  /* 0x0000000b240672a4 */ /* 0x000fe2000f8e0228 */
[----:B------:R-:W-:Y:S01]  /*02f0*/  LOP3.LUT R4, R11, 0xffffffe0, RZ, 0xc0, !PT ;  /* 0xffffffe00b047812 */ /* 0x000fe200078ec0ff */
[----:B------:R-:W-:Y:S01]  /*0300*/  IMAD.IADD R15, R2, 0x1, -R0 ;  /* 0x00000001020f7824 */ /* 0x000fe200078e0a00 */
[--C-:B------:R-:W-:Y:S01]  /*0310*/  SHF.R.S32.HI R0, RZ, 0x2, R3.reuse ;  /* 0x00000002ff007819 */ /* 0x100fe20000011403 */
[C---:B------:R-:W-:Y:S01]  /*0320*/  IMAD.IADD R18, R22.reuse, 0x1, -R6 ;  /* 0x0000000116127824 */ /* 0x040fe200078e0a06 */
[----:B------:R-:W-:Y:S01]  /*0330*/  SHF.R.S32.HI R2, RZ, 0x1f, R3 ;  /* 0x0000001fff027819 */ /* 0x000fe20000011403 */
[----:B------:R-:W-:Y:S01]  /*0340*/  IMAD.IADD R4, R22, 0x1, -R4 ;  /* 0x0000000116047824 */ /* 0x000fe200078e0a04 */
[----:B------:R-:W-:Y:S01]  /*0350*/  SHF.R.S32.HI R5, RZ, 0x3, R16 ;  /* 0x00000003ff057819 */ /* 0x000fe20000011410 */
[----:B------:R-:W-:Y:S01]  /*0360*/  IMAD.SHL.U32 R204, R18, 0x8, RZ ;  /* 0x0000000812cc7824 */ /* 0x000fe200078e00ff */
[-C--:B------:R-:W-:Y:S01]  /*0370*/  LEA.HI R3, R3, R0.reuse, RZ, 0x1 ;  /* 0x0000000003037211 */ /* 0x080fe200078f08ff */
[----:B------:R-:W-:Y:S01]  /*0380*/  @!UP5 UIMAD UR7, UR36, UR13, UR40 ;  /* 0x0000000d2407d2a4 */ /* 0x000fe2000f8e0228 */
[----:B------:R-:W-:Y:S01]  /*0390*/  LEA.HI R2, R2, R0, RZ, 0x3 ;  /* 0x0000000002027211 */ /* 0x000fe200078f18ff */
[----:B------:R-:W-:Y:S01]  /*03a0*/  IMAD.SHL.U32 R5, R5, 0x40, RZ ;  /* 0x0000004005057824 */ /* 0x000fe200078e00ff */
[----:B------:R-:W-:Y:S01]  /*03b0*/  LOP3.LUT R3, R3, 0x7fffffe, RZ, 0xc0, !PT ;  /* 0x07fffffe03037812 */ /* 0x000fe200078ec0ff */
[----:B------:R-:W-:Y:S01]  /*03c0*/  USHF.L.U32 UR45, UR50, 0x6, URZ ;  /* 0x00000006322d7899 */ /* 0x000fe2000800063f */
[----:B------:R-:W-:Y:S01]  /*03d0*/  LOP3.LUT R2, R2, 0xfffffff8, RZ, 0xc0, !PT ;  /* 0xfffffff802027812 */ /* 0x000fe200078ec0ff */
[----:B------:R-:W-:Y:S01]  /*03e0*/  ULDC UR53, c[0x0][0x214] ;  /* 0x0000850000357ab9 */ /* 0x000fe20000000800 */
[----:B------:R-:W-:Y:S01]  /*03f0*/  SHF.R.S32.HI R6, RZ, 0x1f, R4 ;  /* 0x0000001fff067819 */ /* 0x000fe20000011404 */
[C---:B------:R-:W-:Y:S01]  /*0400*/  IMAD.IADD R7, R0.reuse, 0x1, -R3 ;  /* 0x0000000100077824 */ /* 0x040fe200078e0a03 */
[----:B------:R-:W-:Y:S01]  /*0410*/  ULDC UR60, c[0x0][0x1c8] ;  /* 0x00007200003c7ab9 */ /* 0x000fe20000000800 */
[----:B------:R-:W-:Y:S01]  /*0420*/  IMAD.IADD R8, R0, 0x1, -R2 ;  /* 0x0000000100087824 */ /* 0x000fe200078e0a02 */
[----:B------:R-:W-:Y:S01]  /*0430*/  LOP3.LUT R0, R5, 0xc0, RZ, 0xc0, !PT ;  /* 0x000000c005007812 */ /* 0x000fe200078ec0ff */
[----:B------:R-:W-:Y:S01]  /*0440*/  ULDC.U8 UR10, c[0x0][0x3d0] ;  /* 0x0000f400000a7ab9 */ /* 0x000fe20000000000 */
[----:B------:R-:W-:Y:S01]  /*0450*/  LEA.HI R23, R6, R4, RZ, 0x2 ;  /* 0x0000000406177211 */ /* 0x000fe200078f10ff */
[----:B------:R-:W-:Y:S01]  /*0460*/  ULDC UR54, c[0x0][0x224] ;  /* 0x0000890000367ab9 */ /* 0x000fe20000000800 */
[----:B------:R-:W-:Y:S01]  /*0470*/  SHF.R.U32.HI R4, RZ, 0x3, R0 ;  /* 0x00000003ff047819 */ /* 0x000fe20000011600 */
[----:B------:R-:W-:Y:S01]  /*0480*/  @UP5 UIMAD UR58, UR36, UR53, URZ ;  /* 0x00000035243a52a4 */ /* 0x000fe2000f8e023f */
[----:B------:R-:W-:Y:S01]  /*0490*/  LOP3.LUT R3, R0, 0x18, R204, 0xf8, !PT ;  /* 0x0000001800037812 */ /* 0x000fe200078ef8cc */
[----:B------:R-:W-:Y:S01]  /*04a0*/  ULDC.64 UR4, c[0x0][0x118] ;  /* 0x0000460000047ab9 */ /* 0x000fe20000000a00 */
[--C-:B------:R-:W-:Y:S01]  /*04b0*/  SHF.R.S32.HI R2, RZ, 0x5, R11.reuse ;  /* 0x00000005ff027819 */ /* 0x100fe2000001140b */
[----:B------:R-:W-:Y:S01]  /*04c0*/  ULDC UR44, c[0x0][0x2e8] ;  /* 0x0000ba00002c7ab9 */ /* 0x000fe20000000800 */
        /* <DEDUP_REMOVED lines=9> */
[----:B------:R-:W-:Y:S01]  /*0560*/  UIMAD.WIDE.U32 UR46, UR38, UR48, URZ ;  /* 0x00000030262e72a5 */ /* 0x000fe2000f8e003f */
[----:B------:R-:W-:Y:S01]  /*0570*/  LOP3.LUT R5, R3, 0xfffffffe, RZ, 0xc0, !PT ;  /* 0xfffffffe03057812 */ /* 0x000fe200078ec0ff */
[----:B------:R-:W-:Y:S01]  /*0580*/  UIMAD UR55, UR39, UR48, URZ ;  /* 0x00000030273772a4 */ /* 0x000fe2000f8e023f */
[----:B------:R-:W-:Y:S01]  /*0590*/  LOP3.LUT R3, R0, 0xfffffffc, RZ, 0xc0, !PT ;  /* 0xfffffffc00037812 */ /* 0x000fe200078ec0ff */
[----:B------:R-:W-:Y:S01]  /*05a0*/  IMAD.IADD R0, R22, 0x1, -R4 ;  /* 0x0000000116007824 */ /* 0x000fe200078e0a04 */
[----:B------:R-:W-:Y:S01]  /*05b0*/  LEA.HI R10, R21, R22, RZ, 0x6 ;  /* 0x00000016150a7211 */ /* 0x000fe200078f30ff */
[----:B------:R-:W-:Y:S01]  /*05c0*/  IMAD.IADD R17, R2, 0x1, -R5 ;  /* 0x0000000102117824 */ /* 0x000fe200078e0a05 */
[----:B------:R-:W-:Y:S01]  /*05d0*/  LOP3.LUT P2, RZ, R8, 0x2, RZ, 0xc0, !PT ;  /* 0x0000000208ff7812 */ /* 0x000fe2000784c0ff */
[----:B------:R-:W-:Y:S01]  /*05e0*/  IMAD.IADD R11, R2, 0x1, -R3 ;  /* 0x00000001020b7824 */ /* 0x000fe200078e0a03 */
[----:B------:R-:W-:Y:S01]  /*05f0*/  SHF.R.S32.HI R4, RZ, 0x1f, R0 ;  /* 0x0000001fff047819 */ /* 0x000fe20000011400 */
[----:B------:R-:W-:Y:S01]  /*0600*/  USHF.R.S32.HI UR57, URZ, 0x1f, UR51 ;  /* 0x0000001f3f397899 */ /* 0x000fe20008011433 */
[----:B------:R-:W-:Y:S01]  /*0610*/  LOP3.LUT R3, R16, 0xfffffff8, RZ, 0xc0, !PT ;  /* 0xfffffff810037812 */ /* 0x000fe200078ec0ff */
[----:B------:R-:W-:Y:S01]  /*0620*/  UIMAD UR54, UR6, UR54, URZ ;  /* 0x00000036063672a4 */ /* 0x000fe2000f8e023f */
[-C--:B------:R-:W-:Y:S01]  /*0630*/  LEA.HI R2, R0, R0.reuse, RZ, 0x1 ;  /* 0x0000000000027211 */ /* 0x080fe200078f08ff */
[----:B------:R-:W-:Y:S01]  /*0640*/  @!UP5 UIMAD UR53, UR7, UR53, URZ ;  /* 0x000000350735d2a4 */ /* 0x000fe2000f8e023f */
[----:B------:R-:W-:Y:S01]  /*0650*/  LEA.HI R12, R4, R0, RZ, 0x3 ;  /* 0x00000000040c7211 */ /* 0x000fe200078f18ff */
[----:B------:R-:W-:Y:S01]  /*0660*/  IMAD.IADD R3, R22, 0x1, -R3 ;  /* 0x0000000116037824 */ /* 0x000fe200078e0a03 */
[----:B------:R-:W-:Y:S01]  /*0670*/  LOP3.LUT R5, R2, 0x7fffffe, RZ, 0xc0, !PT ;  /* 0x07fffffe02057812 */ /* 0x000fe200078ec0ff */
[----:B------:R-:W-:Y:S01]  /*0680*/  USHF.R.S32.HI UR52, URZ, 0x1f, UR45 ;  /* 0x0000001f3f347899 */ /* 0x000fe2000801142d */
[----:B------:R-:W-:Y:S01]  /*0690*/  LOP3.LUT R4, R12, 0xfffffff8, RZ, 0xc0, !PT ;  /* 0xfffffff80c047812 */ /* 0x000fe200078ec0ff */
[----:B------:R-:W-:Y:S01]  /*06a0*/  UMOV UR43, 0xffffd000 ;  /* 0xffffd000002b7882 */ /* 0x000fe20000000000 */
        /* <DEDUP_REMOVED lines=10> */
[----:B------:R1:W-:Y:S01]  /*0750*/  STL [R1], R4 ;  /* 0x0000000401007387 */ /* 0x0003e20000100800 */
[----:B------:R-:W-:Y:S01]  /*0760*/  IMAD R0, R10, 0x4, R15 ;  /* 0x000000040a007824 */ /* 0x000fe200078e020f */
[----:B------:R-:W-:Y:S01]  /*0770*/  LOP3.LUT P6, RZ, R14, 0x4, RZ, 0xc0, !PT ;  /* 0x000000040eff7812 */ /* 0x000fe200078cc0ff */
[----:B------:R-:W-:Y:S01]  /*0780*/  IMAD.SHL.U32 R3, R3, 0x40, RZ ;  /* 0x0000004003037824 */ /* 0x000fe200078e00ff */
[----:B------:R-:W-:Y:S01]  /*0790*/  SEL R177, R180, 0xffffffe0, !P5 ;  /* 0xffffffe0b4b17807 */ /* 0x000fe20006800000 */
[----:B------:R-:W-:Y:S01]  /*07a0*/  IMAD R19, R0, 0x8, R5 ;  /* 0x0000000800137824 */ /* 0x000fe200078e0205 */
[----:B------:R-:W-:-:S02]  /*07b0*/  SHF.R.S32.HI R5, RZ, 0x1, R2 ;  /* 0x00000001ff057819 */ /* 0x000fc40000011402 */
[----:B------:R-:W-:Y:S02]  /*07c0*/  SHF.R.S32.HI R2, RZ, 0x1f, R2 ;  /* 0x0000001fff027819 */ /* 0x000fe40000011402 */
[----:B------:R-:W-:Y:S01]  /*07d0*/  SHF.R.S32.HI R0, RZ, 0x1, R6 ;  /* 0x00000001ff007819 */ /* 0x000fe20000011406 */
[----:B------:R-:W-:Y:S01]  /*07e0*/  IMAD.SHL.U32 R6, R18, 0x2, RZ ;  /* 0x0000000212067824 */ /* 0x000fe200078e00ff */
[----:B------:R-:W-:Y:S02]  /*07f0*/  SEL R178, R178, 0x40, P6 ;  /* 0x00000040b2b27807 */ /* 0x000fe40003000000 */
[----:B------:R-:W-:-:S04]  /*0800*/  LOP3.LUT P4, RZ, R0, 0x2, RZ, 0xc0, !PT ;  /* 0x0000000200ff7812 */ /* 0x000fc8000788c0ff */
        /* <DEDUP_REMOVED lines=25> */
[----:B------:R-:W-:Y:S01]  /*09a0*/  IMAD.IADD R7, R8, 0x1, -R0 ;  /* 0x0000000108077824 */ /* 0x000fe200078e0a00 */
[----:B------:R-:W-:Y:S01]  /*09b0*/  SEL R200, R200, 0x10, !P3 ;  /* 0x00000010c8c87807 */ /* 0x000fe20005800000 */
[----:B------:R-:W-:Y:S01]  /*09c0*/  IMAD.SHL.U32 R0, R10, 0x20, RZ ;  /* 0x000000200a007824 */ /* 0x000fe200078e00ff */
[----:B------:R-:W-:Y:S01]  /*09d0*/  LOP3.LUT P0, RZ, R13, 0x2, RZ, 0xc0, !PT ;  /* 0x000000020dff7812 */ /* 0x000fe2000780c0ff */
[----:B------:R-:W-:-:S02]  /*09e0*/  IMAD R12, R3, 0x8, R20 ;  /* 0x00000008030c7824 */ /* 0x000fc400078e0214 */
[C---:B------:R-:W-:Y:S01]  /*09f0*/  IMAD R176, R11.reuse, 0x2, R3 ;  /* 0x000000020bb07824 */ /* 0x040fe200078e0203 */
[----:B------:R-:W-:Y:S02]  /*0a00*/  LOP3.LUT R8, R0, 0x6, R22, 0xf8, !PT ;  /* 0x0000000600087812 */ /* 0x000fe400078ef816 */
[----:B------:R-:W-:Y:S01]  /*0a10*/  LOP3.LUT R5, R2, 0x20, R0, 0xf8, !PT ;  /* 0x0000002002057812 */ /* 0x000fe200078ef800 */
[----:B------:R-:W-:Y:S01]  /*0a20*/  IMAD R0, R11, 0x200, R6 ;  /* 0x000002000b007824 */ /* 0x000fe200078e0206 */
[----:B------:R-:W-:Y:S01]  /*0a30*/  SHF.R.U32.HI R2, RZ, 0x3, R2 ;  /* 0x00000003ff027819 */ /* 0x000fe20000011602 */
[----:B------:R1:W-:Y:S01]  /*0a40*/  STL [R1+0x4], R8 ;  /* 0x0000040801007387 */ /* 0x0003e20000100800 */
[----:B------:R-:W-:Y:S01]  /*0a50*/  SEL R180, R180, 0xffffffe0, !P0 ;  /* 0xffffffe0b4b47807 */ /* 0x000fe20004000000 */
        /* <DEDUP_REMOVED lines=15> */
[----:B------:R-:W-:Y:S01]  /*0b50*/  IMAD R5, R15, 0x200, R16 ;  /* 0x000002000f057824 */ /* 0x000fe200078e0210 */
[----:B------:R-:W-:Y:S01]  /*0b60*/  LOP3.LUT R8, R3, R0, R2, 0x1e, !PT ;  /* 0x0000000003087212 */ /* 0x000fe200078e1e02 */
[----:B------:R-:W-:Y:S01]  /*0b70*/  IMAD.SHL.U32 R0, R14, 0x40, RZ ;  /* 0x000000400e007824 */ /* 0x000fe200078e00ff */
[----:B------:R-:W-:Y:S01]  /*0b80*/  LOP3.LUT R7, R2, 0x10, R4, 0xf8, !PT ;  /* 0x0000001002077812 */ /* 0x000fe200078ef804 */
[----:B------:R-:W-:-:S02]  /*0b90*/  IMAD.SHL.U32 R2, R13, 0x40, RZ ;  /* 0x000000400d027824 */ /* 0x000fc400078e00ff */
[----:B------:R-:W-:Y:S01]  /*0ba0*/  IMAD.SHL.U32 R3, R15, 0x8, RZ ;  /* 0x000000080f037824 */ /* 0x000fe200078e00ff */
[----:B------:R-:W-:Y:S01]  /*0bb0*/  LOP3.LUT R0, R0, 0x1c0, RZ, 0xc0, !PT ;  /* 0x000001c000007812 */ /* 0x000fe200078ec0ff */
[----:B------:R-:W-:Y:S01]  /*0bc0*/  IMAD.SHL.U32 R203, R203, 0x2, RZ ;  /* 0x00000002cbcb7824 */ /* 0x000fe200078e00ff */
[----:B------:R-:W-:Y:S01]  /*0bd0*/  LOP3.LUT R2, R2, 0xc0, RZ, 0xc0, !PT ;  /* 0x000000c002027812 */ /* 0x000fe200078ec0ff */
[----:B------:R-:W-:Y:S01]  /*0be0*/  IMAD.IADD R8, R8, 0x1, R10 ;  /* 0x0000000108087824 */ /* 0x000fe200078e020a */
[----:B------:R-:W-:Y:S01]  /*0bf0*/  LOP3.LUT R3, R3, 0x8, RZ, 0xc0, !PT ;  /* 0x0000000803037812 */ /* 0x000fe200078ec0ff */
[C---:B------:R-:W-:Y:S01]  /*0c00*/  IMAD.IADD R202, R203.reuse, 0x1, R200 ;  /* 0x00000001cbca7824 */ /* 0x040fe200078e02c8 */
[----:B------:R-:W-:Y:S02]  /*0c10*/  SHF.R.U32.HI R6, RZ, 0x3, R0 ;  /* 0x00000003ff067819 */ /* 0x000fe40000011600 */
        /* <DEDUP_REMOVED lines=18> */
[----:B------:R-:W-:Y:S01]  /*0d40*/  IMAD.IADD R182, R4, 0x1, R3 ;  /* 0x0000000104b67824 */ /* 0x000fe200078e0203 */
[C---:B------:R-:W-:Y:S01]  /*0d50*/  IADD3 R250, R249.reuse, 0x20, RZ ;  /* 0x00000020f9fa7810 */ /* 0x040fe20007ffe0ff */
[----:B------:R-:W-:Y:S01]  /*0d60*/  IMAD.IADD R179, R176, 0x1, R178 ;  /* 0x00000001b0b37824 */ /* 0x000fe200078e02b2 */
[----:B------:R-:W-:Y:S01]  /*0d70*/  SHF.R.S32.HI R2, RZ, 0x1f, R0 ;  /* 0x0000001fff027819 */ /* 0x000fe20000011400 */
[----:B------:R-:W-:Y:S01]  /*0d80*/  IMAD.U32 R7, RZ, RZ, UR8 ;  /* 0x00000008ff077e24 */ /* 0x000fe2000f8e00ff */
[----:B------:R-:W-:Y:S01]  /*0d90*/  @P1 IADD3 R250, R249, -0x20, RZ ;  /* 0xffffffe0f9fa1810 */ /* 0x000fe20007ffe0ff */
[----:B------:R-:W-:Y:S01]  /*0da0*/  IMAD.SHL.U32 R3, R5, 0x2, RZ ;  /* 0x0000000205037824 */ /* 0x000fe200078e00ff */
[C---:B------:R-:W-:Y:S01]  /*0db0*/  SHF.L.U64.HI R2, R0.reuse, 0x2, R2 ;  /* 0x0000000200027819 */ /* 0x040fe20000010202 */
[----:B------:R-:W-:-:S02]  /*0dc0*/  IMAD.SHL.U32 R0, R0, 0x4, RZ ;  /* 0x0000000400007824 */ /* 0x000fc400078e00ff */
[----:B------:R-:W-:Y:S02]  /*0dd0*/  IMAD.IADD R200, R200, 0x1, R201 ;  /* 0x00000001c8c87824 */ /* 0x000fe400078e02c9 */
[----:B------:R-:W-:Y:S02]  /*0de0*/  IMAD.IADD R178, R177, 0x1, R178 ;  /* 0x00000001b1b27824 */ /* 0x000fe400078e02b2 */
.L_x_998:
[----:B------:R-:W-:Y:S02]  /*0df0*/  ULDC.64 UR6, c[0x0][0x240] ;  /* 0x0000900000067ab9 */ /* 0x000fe40000000a00 */
[----:B------:R-:W-:Y:S02]  /*0e00*/  UISETP.NE.U32.AND UP1, UPT, URZ, UR6, UPT ;  /* 0x000000063f00728c */ /* 0x000fe4000bf25070 */
[----:B------:R-:W-:Y:S02]  /*0e10*/  USHF.L.U32 UR13, UR36, 0x2, URZ ;  /* 0x00000002240d7899 */ /* 0x000fe4000800063f */
[----:B------:R-:W-:Y:S02]  /*0e20*/  USHF.R.S32.HI UR42, URZ, 0x1f, UR36 ;  /* 0x0000001f3f2a7899 */ /* 0x000fe40008011424 */
[----:B------:R-:W-:-:S02]  /*0e30*/  UISETP.NE.AND.EX UP1, UPT, URZ, UR7, UPT, UP1 ;  /* 0x000000073f00728c */ /* 0x000fc4000bf25310 */
[----:B------:R-:W-:Y:S02]  /*0e40*/  ULDC.64 UR10, c[0x0][0x250] ;  /* 0x00009400000a7ab9 */ /* 0x000fe40000000a00 */
[----:B------:R-:W-:Y:S02]  /*0e50*/  UISETP.NE.U32.AND UP3, UPT, URZ, UR10, UPT ;  /* 0x0000000a3f00728c */ /* 0x000fe4000bf65070 */
[----:B------:R-:W-:Y:S01]  /*0e60*/  USHF.L.U64.HI UR12, UR36, 0x2, UR42 ;  /* 0x00000002240c7899 */ /* 0x000fe2000801022a */
[----:B------:R-:W-:Y:S01]  /*0e70*/  PLOP3.LUT P2, PT, PT, PT, UP1, 0x80, 0x0 ;  /* 0x000000000000781c */ /* 0x000fe20003f4f018 */
[----:B------:R-:W-:Y:S02]  /*0e80*/  UIADD3 UR6, UP0, UR13, UR6, URZ ;  /* 0x000000060d067290 */ /* 0x000fe4000ff1e03f */
[----:B------:R-:W-:Y:S02]  /*0e90*/  UISETP.NE.AND.EX UP3, UPT, URZ, UR11, UPT, UP3 ;  /* 0x0000000b3f00728c */ /* 0x000fe4000bf65330 */
[----:B------:R-:W-:-:S02]  /*0ea0*/  UIADD3.X UR7, UR12, UR7, URZ, UP0, !UPT ;  /* 0x000000070c077290 */ /* 0x000fc400087fe43f */
[----:B-123--:R-:W-:Y:S01]  /*0eb0*/  IMAD.U32 R4, RZ, RZ, UR6 ;  /* 0x00000006ff047e24 */ /* 0x00efe2000f8e00ff */
[----:B------:R-:W-:Y:S01]  /*0ec0*/  ULDC.U8 UR14, c[0x0][0x312] ;  /* 0x0000c480000e7ab9 */ /* 0x000fe20000000000 */
[----:B------:R-:W-:Y:S01]  /*0ed0*/  PLOP3.LUT P0, PT, PT, PT, UP3, 0x80, 0x0 ;  /* 0x000000000000781c */ /* 0x000fe20003f0f038 */
[----:B------:R-:W-:Y:S01]  /*0ee0*/  ULDC.64 UR8, c[0x0][0x248] ;  /* 0x0000920000087ab9 */ /* 0x000fe20000000a00 */
[----:B------:R-:W-:Y:S01]  /*0ef0*/  IMAD.U32 R5, RZ, RZ, UR7 ;  /* 0x00000007ff057e24 */ /* 0x000fe2000f8e00ff */
[----:B------:R-:W-:Y:S02]  /*0f00*/  UISETP.NE.AND UP4, UPT, UR14, URZ, UPT ;  /* 0x0000003f0e00728c */ /* 0x000fe4000bf85270 */
[----:B------:R-:W-:Y:S02]  /*0f10*/  @UP3 UIADD3 UR6, UP0, UR13, UR10, URZ ;  /* 0x0000000a0d063290 */ /* 0x000fe4000ff1e03f */
[----:B------:R1:W2:Y:S01]  /*0f20*/  @P2 LDG.E R8, [R4.64] ;  /* 0x0000000404082981 */ /* 0x0002a2000c1e1900 */
[----:B------:R-:W-:-:S02]  /*0f30*/  UISETP.EQ.U32.AND UP2, UPT, URZ, UR8, UPT ;  /* 0x000000083f00728c */ /* 0x000fc4000bf42070 */
        /* <DEDUP_REMOVED lines=32> */
.L_x_955:
        /* <DEDUP_REMOVED lines=67> */
.L_x_957:
        /* <DEDUP_REMOVED lines=18> */
.L_x_958:
        /* <DEDUP_REMOVED lines=40> */
[----:B------:R-:W-:Y:S02]  /*1910*/  ULDC UR12, c[0x0][0x234] ;  /* 0x00008d00000c7ab9 */ /* 0x000fe40000000800 */
[----:B------:R-:W-:-:S02]  /*1920*/  UIADD3 UR8, UP1, UR18, UR8, URZ ;  /* 0x0000000812087290 */ /* 0x000fc4000ff3e03f */
[----:B------:R-:W-:Y:S01]  /*1930*/  USEL UR13, UR13, URZ, UP6 ;  /* 0x0000003f0d0d7287 */ /* 0x000fe2000b000000 */
        /* <DEDUP_REMOVED lines=28> */
.L_x_959:
[----:B------:R-:W-:Y:S02]  /*1b00*/  UMOV UR12, UR54 ;  /* 0x00000036000c7c82 */ /* 0x000fe40008000000 */
.L_x_960:
[----:B------:R-:W1:Y:S01]  /*1b10*/  S2R R10, SR_TID.X ;  /* 0x00000000000a7919 */ /* 0x000e620000002100 */
[----:B------:R-:W-:Y:S01]  /*1b20*/  UIADD3 UR8, UP4, UP3, UR8, UR45, UR51 ;  /* 0x0000002d08087290 */ /* 0x000fe2000fb9e033 */
[----:B------:R-:W-:Y:S01]  /*1b30*/  SHF.R.S32.HI R205, RZ, 0x1f, R204 ;  /* 0x0000001fffcd7819 */ /* 0x000fe200000114cc */
[----:B------:R-:W-:Y:S01]  /*1b40*/  IMAD.U32 R9, RZ, RZ, UR18 ;  /* 0x00000012ff097e24 */ /* 0x000fe2000f8e00ff */
[----:B------:R-:W-:Y:S01]  /*1b50*/  BSSY B1, `(.L_x_956) ;  /* 0x00007fb000017945 */ /* 0x000fe20003800000 */
[----:B------:R-:W-:Y:S01]  /*1b60*/  UIADD3 UR32, UP2, UP1, UR15, UR8, UR22 ;  /* 0x000000080f207290 */ /* 0x000fe2000f95e016 */
[C---:B------:R-:W-:Y:S01]  /*1b70*/  IADD3 R14, R204.reuse, 0x20, RZ ;  /* 0x00000020cc0e7810 */ /* 0x040fe20007ffe0ff */
[----:B------:R-:W-:Y:S01]  /*1b80*/  UIADD3.X UR7, UR10, UR52, UR57, UP4, UP3 ;  /* 0x000000340a077290 */ /* 0x000fe2000a7e6439 */
[----:B------:R-:W-:Y:S01]  /*1b90*/  IADD3 R16, R204, 0x40, RZ ;  /* 0x00000040cc107810 */ /* 0x000fe20007ffe0ff */
[----:B------:R-:W-:-:S02]  /*1ba0*/  ULDC.64 UR8, c[0x0][0x1a8] ;  /* 0x00006a0000087ab9 */ /* 0x000fc40000000a00 */
[----:B------:R-:W-:Y:S02]  /*1bb0*/  UIADD3.X UR30, UR13, UR7, UR14, UP2, UP1 ;  /* 0x000000070d1e7290 */ /* 0x000fe400097e240e */
[----:B------:R-:W-:Y:S02]  /*1bc0*/  UIMAD UR7, UR61, UR8, URZ ;  /* 0x000000083d0772a4 */ /* 0x000fe4000f8e023f */
[----:B------:R-:W-:Y:S02]  /*1bd0*/  UMOV UR14, 0x4 ;  /* 0x00000004000e7882 */ /* 0x000fe40000000000 */
        /* <DEDUP_REMOVED lines=12> */
[----:B------:R-:W-:Y:S01]  /*1ca0*/  ULDC.64 UR12, c[0x0][0x3c8] ;  /* 0x0000f200000c7ab9 */ /* 0x000fe20000000a00 */
[----:B------:R-:W-:Y:S01]  /*1cb0*/  IADD3 R0, P0, R2, UR18, RZ ;  /* 0x0000001202007c10 */ /* 0x000fe2000ff1e0ff */
[----:B------:R-:W-:-:S02]  /*1cc0*/  UIMAD.WIDE UR8, UR8, UR14, UR12 ;  /* 0x0000000e080872a5 */ /* 0x000fc4000f8e020c */
[----:B------:R-:W-:Y:S01]  /*1cd0*/  UIADD3 UR7, -UR6, UR11, UR21 ;  /* 0x0000000b06077290 */ /* 0x000fe2000fffe115 */
[----:B------:R-:W-:Y:S01]  /*1ce0*/  IADD3.X R7, R20, UR34, RZ, P0, !PT ;  /* 0x0000002214077c10 */ /* 0x000fe200087fe4ff */
[----:B------:R-:W-:Y:S01]  /*1cf0*/  IMAD.WIDE.U32 R4, R0, c[0x0][0x190], R204 ;  /* 0x0000640000047a25 */ /* 0x000fe200078e00cc */
[----:B------:R-:W-:Y:S02]  /*1d00*/  ULDC UR34, c[0x0][0x2e8] ;  /* 0x0000ba0000227ab9 */ /* 0x000fe40000000800 */
[----:B------:R-:W-:Y:S01]  /*1d10*/  UIADD3 UR7, UR7, -UR34, URZ ;  /* 0x8000002207077290 */ /* 0x000fe2000fffe03f */
[----:B------:R-:W-:Y:S01]  /*1d20*/  IMAD R7, R7, c[0x0][0x190], RZ ;  /* 0x0000640007077a24 */ /* 0x000fe200078e02ff */
[----:B------:R-:W-:Y:S01]  /*1d30*/  IADD3 R6, P0, R4, UR41, RZ ;  /* 0x0000002904067c10 */ /* 0x000fe2000ff1e0ff */
[----:B------:R-:W-:Y:S02]  /*1d40*/  UMOV UR16, UR8 ;  /* 0x0000000800107c82 */ /* 0x000fe40008000000 */
[----:B------:R-:W-:Y:S01]  /*1d50*/  IMAD R0, R0, c[0x0][0x194], R7 ;  /* 0x0000650000007a24 */ /* 0x000fe200078e0207 */
[----:B------:R-:W-:-:S02]  /*1d60*/  UIADD3 UR8, UR18, UR17, URZ ;  /* 0x0000001112087290 */ /* 0x000fc4000fffe03f */
[----:B------:R-:W-:Y:S02]  /*1d70*/  USHF.R.S32.HI UR17, URZ, 0x1f, UR7 ;  /* 0x0000001f3f117899 */ /* 0x000fe40008011407 */
[----:B------:R-:W-:Y:S01]  /*1d80*/  IADD3.X R7, R5, UR37, R0, P0, !PT ;  /* 0x0000002505077c10 */ /* 0x000fe200087fe400 */
[----:B------:R-:W-:Y:S01]  /*1d90*/  ULDC.64 UR12, c[0x0][0x200] ;  /* 0x00008000000c7ab9 */ /* 0x000fe20000000a00 */
[----:B------:R-:W-:Y:S01]  /*1da0*/  LEA.HI R0, R8, R10, RZ, 0x5 ;  /* 0x0000000a08007211 */ /* 0x000fe200078f28ff */
[----:B------:R-:W-:Y:S01]  /*1db0*/  ULEA.HI UR17, UR17, UR7, URZ, 0x6 ;  /* 0x0000000711117291 */ /* 0x000fe2000f8f303f */
[----:B------:R-:W-:Y:S01]  /*1dc0*/  IADD3 R4, P0, R204, UR31, RZ ;  /* 0x0000001fcc047c10 */ /* 0x000fe2000ff1e0ff */
[----:B------:R-:W-:Y:S01]  /*1dd0*/  UMOV UR15, UR9 ;  /* 0x00000009000f7c82 */ /* 0x000fe20008000000 */
[----:B------:R-:W-:Y:S01]  /*1de0*/  LOP3.LUT R8, R0, 0xffffffe0, RZ, 0xc0, !PT ;  /* 0xffffffe000087812 */ /* 0x000fe200078ec0ff */
[----:B------:R-:W-:Y:S01]  /*1df0*/  USHF.R.S32.HI UR17, URZ, 0x6, UR17 ;  /* 0x000000063f117899 */ /* 0x000fe20008011411 */
[----:B------:R-:W-:Y:S01]  /*1e00*/  SHF.R.S32.HI R0, RZ, 0x5, R0 ;  /* 0x00000005ff007819 */ /* 0x000fe20000011400 */
[----:B------:R-:W-:Y:S01]  /*1e10*/  UIMAD.WIDE UR8, UR8, UR14, UR12 ;  /* 0x0000000e080872a5 */ /* 0x000fe2000f8e020c */
[----:B------:R-:W-:Y:S01]  /*1e20*/  IADD3.X R5, R205, UR33, RZ, P0, !PT ;  /* 0x00000021cd057c10 */ /* 0x000fe200087fe4ff */
[----:B------:R-:W-:Y:S01]  /*1e30*/  IMAD.IADD R8, R10, 0x1, -R8 ;  /* 0x000000010a087824 */ /* 0x000fe200078e0a08 */
[----:B------:R-:W-:-:S02]  /*1e40*/  UISETP.LT.AND UP1, UPT, URZ, UR17, UPT ;  /* 0x000000113f00728c */ /* 0x000fc4000bf21270 */
[----:B------:R-:W-:Y:S01]  /*1e50*/  UIADD3 UR7, UR35, -0x1, URZ ;  /* 0xffffffff23077890 */ /* 0x000fe2000fffe03f */
[----:B------:R-:W-:Y:S01]  /*1e60*/  IMAD R0, R0, UR50, R8 ;  /* 0x0000003200007c24 */ /* 0x000fe2000f8e0208 */
[----:B------:R-:W-:Y:S01]  /*1e70*/  USEL UR17, URZ, UR17, !UP1 ;  /* 0x000000113f117287 */ /* 0x000fe2000c800000 */
[----:B------:R-:W-:Y:S01]  /*1e80*/  IMAD.WIDE.U32 R4, R9, c[0x0][0x370], R4 ;  /* 0x0000dc0009047a25 */ /* 0x000fe200078e0004 */
[----:B------:R-:W-:Y:S02]  /*1e90*/  UMOV UR14, UR8 ;  /* 0x00000008000e7c82 */ /* 0x000fe40008000000 */
[C---:B------:R-:W-:Y:S01]  /*1ea0*/  IADD3 R8, P0, R0.reuse, UR32, RZ ;  /* 0x0000002000087c10 */ /* 0x040fe2000ff1e0ff */
[----:B------:R-:W-:Y:S01]  /*1eb0*/  UISETP.GT.AND UP1, UPT, UR35, UR17, UPT ;  /* 0x000000112300728c */ /* 0x000fe2000bf24270 */
[----:B------:R-:W-:Y:S01]  /*1ec0*/  IADD3 R5, R5, UR10, RZ ;  /* 0x0000000a05057c10 */ /* 0x000fe2000fffe0ff */
[----:B------:R-:W-:Y:S01]  /*1ed0*/  UMOV UR13, UR9 ;  /* 0x00000009000d7c82 */ /* 0x000fe20008000000 */
[----:B------:R-:W-:Y:S01]  /*1ee0*/  LEA.HI.X.SX32 R198, R0, UR30, 0x1, P0 ;  /* 0x0000001e00c67c11 */ /* 0x000fe200080f0eff */
[----:B------:R-:W-:Y:S01]  /*1ef0*/  IMAD.U32 R0, RZ, RZ, UR40 ;  /* 0x00000028ff007e24 */ /* 0x000fe2000f8e00ff */
[----:B------:R-:W-:-:S02]  /*1f00*/  LEA R199, P2, R8, c[0x0][0x350], 0x2 ;  /* 0x0000d40008c77a11 */ /* 0x000fc400078410ff */
[----:B------:R-:W-:Y:S01]  /*1f10*/  PLOP3.LUT P0, PT, PT, PT, UP1, 0x80, 0x0 ;  /* 0x000000000000781c */ /* 0x000fe20003f0f018 */
[----:B------:R-:W-:Y:S01]  /*1f20*/  IMAD.WIDE.U32 R4, R0, c[0x0][0x378], R4 ;  /* 0x0000de0000047a25 */ /* 0x000fe200078e0004 */
[----:B------:R-:W-:-:S03]  /*1f30*/  LEA.HI.X R198, R8, c[0x0][0x354], R198, 0x2, P2 ;  /* 0x0000d50008c67a11 */ /* 0x000fc600010f14c6 */
        /* <DEDUP_REMOVED lines=30> */
.L_x_962:
        /* <DEDUP_REMOVED lines=18> */
.L_x_963:
        /* <DEDUP_REMOVED lines=32> */
.L_x_965:
[----:B------:R-:W-:Y:S05]  /*2440*/  BSYNC B0 ;  /* 0x0000000000007941 */ /* 0x000fea0003800000 */
.L_x_964:
        /* <DEDUP_REMOVED lines=19> */
.L_x_967:
[----:B------:R-:W-:Y:S05]  /*2580*/  BSYNC B0 ;  /* 0x0000000000007941 */ /* 0x000fea0003800000 */
.L_x_966:
        /* <DEDUP_REMOVED lines=29> */
.L_x_969:
[----:B------:R-:W-:Y:S05]  /*2760*/  BSYNC B0 ;  /* 0x0000000000007941 */ /* 0x000fea0003800000 */
.L_x_968:
        /* <DEDUP_REMOVED lines=18> */
.L_x_961:
[----:B------:R-:W2:Y:S01]  /*2890*/  LDL R8, [R1] ;  /* 0x0000000001087983 */ /* 0x000ea20000100800 */
[----:B------:R-:W-:Y:S01]  /*28a0*/  PLOP3.LUT P0, PT, PT, PT, UP6, 0x80, 0x0 ;  /* 0x000000000000781c */ /* 0x000fe20003f0f068 */
[----:B------:R-:W-:Y:S01]  /*28b0*/  ULEA.HI UR8, UR7, UR7, URZ, 0x1 ;  /* 0x0000000707087291 */ /* 0x000fe2000f8f083f */
[----:B------:R-:W-:Y:S03]  /*28c0*/  BSSY B0, `(.L_x_971) ;  /* 0x0000029000007945 */ /* 0x000fe60003800000 */
[----:B------:R-:W-:-:S04]  /*28d0*/  ULOP3.LUT UR8, UR8, 0xfffffffe, URZ, 0xc0, !UPT ;  /* 0xfffffffe08087892 */ /* 0x000fc8000f8ec03f */
[----:B------:R-:W-:-:S04]  /*28e0*/  UIADD3 UR8, UR7, -UR8, URZ ;  /* 0x8000000807087290 */ /* 0x000fc8000fffe03f */
[----:B------:R-:W-:Y:S02]  /*28f0*/  UISETP.NE.AND UP0, UPT, UR8, 0x1, UPT ;  /* 0x000000010800788c */ /* 0x000fe4000bf05270 */
[----:B------:R-:W-:Y:S01]  /*2900*/  UIMAD UR8, UR7, -0x40, UR11 ;  /* 0xffffffc0070878a4 */ /* 0x000fe2000f8e020b */
[----:B------:R-:W-:Y:S05]  /*2910*/  @P0 BAR.SYNC.DEFER_BLOCKING 0x0 ;  /* 0x0000000000000b1d */ /* 0x000fea0000010000 */
[----:B------:R-:W-:Y:S01]  /*2920*/  ISETP.GE.AND P1, PT, R2, UR8, PT ;  /* 0x0000000802007c0c */ /* 0x000fe2000bf26270 */
[----:B--2---:R-:W-:-:S12]  /*2930*/  IMAD.SHL.U32 R0, R8, 0x2, RZ ;  /* 0x0000000208007824 */ /* 0x004fd800078e00ff */
        /* <DEDUP_REMOVED lines=33> */
.L_x_972:
[----:B------:R-:W-:Y:S05]  /*2b50*/  BSYNC B0 ;  /* 0x0000000000007941 */ /* 0x000fea0003800000 */
.L_x_971:
        /* <DEDUP_REMOVED lines=19> */
.L_x_974:
        /* <DEDUP_REMOVED lines=34> */
.L_x_975:
[----:B------:R-:W-:Y:S05]  /*2eb0*/  BSYNC B0 ;  /* 0x0000000000007941 */ /* 0x000fea0003800000 */
.L_x_973:
[C---:B--2---:R-:W-:Y:S01]  /*2ec0*/  IADD3 R5, R248.reuse, 0x28, RZ ;  /* 0x00000028f8057810 */ /* 0x044fe20007ffe0ff */
[----:B------:R-:W-:Y:S01]  /*2ed0*/  IMAD.MOV.U32 R239, RZ, RZ, 0x7f800000 ;  /* 0x7f800000ffef7424 */ /* 0x000fe200078e00ff */
[C---:B------:R-:W-:Y:S01]  /*2ee0*/  IADD3 R4, R248.reuse, 0x20, RZ ;  /* 0x00000020f8047810 */ /* 0x040fe20007ffe0ff */
[----:B------:R-:W-:Y:S01]  /*2ef0*/  ULDC.64 UR22, c[0x0][0x198] ;  /* 0x0000660000167ab9 */ /* 0x000fe20000000a00 */
[C---:B------:R-:W-:Y:S01]  /*2f00*/  ISETP.GE.AND P3, PT, R5.reuse, UR8, PT ;  /* 0x0000000805007c0c */ /* 0x040fe2000bf66270 */
[----:B------:R-:W-:Y:S01]  /*2f10*/  IMAD.MOV.U32 R240, RZ, RZ, 0x7f800000 ;  /* 0x7f800000fff07424 */ /* 0x000fe200078e00ff */
[----:B------:R-:W-:Y:S01]  /*2f20*/  IADD3 R6, R248, 0x8, RZ ;  /* 0x00000008f8067810 */ /* 0x000fe20007ffe0ff */
[----:B------:R-:W-:Y:S01]  /*2f30*/  IMAD.MOV.U32 R237, RZ, RZ, 0x7f800000 ;  /* 0x7f800000ffed7424 */ /* 0x000fe200078e00ff */
[----:B------:R-:W-:Y:S01]  /*2f40*/  ISETP.GE.AND P4, PT, R4, UR8, PT ;  /* 0x0000000804007c0c */ /* 0x000fe2000bf86270 */
[C---:B------:R-:W-:Y:S01]  /*2f50*/  IMAD.SHL.U32 R4, R248.reuse, 0x4, RZ ;  /* 0x00000004f8047824 */ /* 0x040fe200078e00ff */
[----:B------:R-:W-:Y:S01]  /*2f60*/  ISETP.GE.AND P6, PT, R248, UR8, PT ;  /* 0x00000008f8007c0c */ /* 0x000fe2000bfc6270 */
[----:B------:R-:W-:Y:S01]  /*2f70*/  UIMAD UR9, UR24, UR22, URZ ;  /* 0x00000016180972a4 */ /* 0x000fe2000f8e023f */
[----:B------:R-:W-:Y:S01]  /*2f80*/  SHF.R.S32.HI R19, RZ, 0x1f, R248 ;  /* 0x0000001fff137819 */ /* 0x000fe200000114f8 */
[----:B------:R-:W-:Y:S01]  /*2f90*/  IMAD.MOV.U32 R238, RZ, RZ, 0x7f800000 ;  /* 0x7f800000ffee7424 */ /* 0x000fe200078e00ff */
[----:B------:R-:W-:Y:S01]  /*2fa0*/  ISETP.GE.AND P5, PT, R6, UR8, PT ;  /* 0x0000000806007c0c */ /* 0x000fe2000bfa6270 */
[----:B------:R-:W-:Y:S01]  /*2fb0*/  IMAD.U32 R17, RZ, RZ, UR21 ;  /* 0x00000015ff117e24 */ /* 0x000fe2000f8e00ff */
[----:B------:R-:W-:Y:S01]  /*2fc0*/  SHF.R.S32.HI R7, RZ, 0x1f, R5 ;  /* 0x0000001fff077819 */ /* 0x000fe20000011405 */
[----:B------:R-:W-:Y:S01]  /*2fd0*/  UIMAD UR9, UR21, UR23, UR9 ;  /* 0x00000017150972a4 */ /* 0x000fe2000f8e0209 */
[----:B------:R-:W-:-:S02]  /*2fe0*/  @!P3 LEA R6, P1, R5, UR14, 0x2 ;  /* 0x0000000e0506bc11 */ /* 0x000fc4000f8210ff */
[----:B------:R-:W-:Y:S02]  /*2ff0*/  IADD3 R4, P2, R4, UR14, RZ ;  /* 0x0000000e04047c10 */ /* 0x000fe4000ff5e0ff */
[----:B------:R-:W-:Y:S01]  /*3000*/  SHF.L.U64.HI R8, R248, 0x2, R19 ;  /* 0x00000002f8087819 */ /* 0x000fe20000010213 */
[----:B------:R-:W-:Y:S01]  /*3010*/  UIMAD UR8, UR19, -0x80, UR6 ;  /* 0xffffff80130878a4 */ /* 0x000fe2000f8e0206 */
[----:B------:R-:W-:Y:S01]  /*3020*/  @!P3 LEA.HI.X R7, R5, UR13, R7, 0x2, P1 ;  /* 0x0000000d0507bc11 */ /* 0x000fe200088f1407 */
[----:B------:R-:W-:Y:S01]  /*3030*/  IMAD.U32 R9, RZ, RZ, UR9 ;  /* 0x00000009ff097e24 */ /* 0x000fe2000f8e00ff */
        /* <DEDUP_REMOVED lines=13> */
[----:B------:R-:W-:-:S03]  /*3110*/  IMAD R4, R18, c[0x0][0x1b0], RZ ;  /* 0x00006c0012047a24 */ /* 0x000fc600078e02ff */
[----:B------:R-:W-:Y:S01]  /*3120*/  IADD3.X R7, R5, UR28, R9, P1, !PT ;  /* 0x0000001c05077c10 */ /* 0x000fe20008ffe409 */
[C---:B------:R-:W-:Y:S01]  /*3130*/  IMAD R4, R15.reuse, c[0x0][0x1b4], R4 ;  /* 0x00006d000f047a24 */ /* 0x040fe200078e0204 */
[----:B------:R-:W-:Y:S03]  /*3140*/  BSSY B0, `(.L_x_976) ;  /* 0x0000025000007945 */ /* 0x000fe60003800000 */
[----:B------:R-:W-:-:S04]  /*3150*/  IMAD.WIDE.U32 R6, R15, c[0x0][0x1b0], R6 ;  /* 0x00006c000f067a25 */ /* 0x000fc800078e0006 */
[----:B------:R-:W-:Y:S01]  /*3160*/  IMAD.IADD R13, R7, 0x1, R4 ;  /* 0x00000001070d7824 */ /* 0x000fe200078e0204 */
        /* <DEDUP_REMOVED lines=34> */
.L_x_977:
[----:B------:R-:W-:Y:S05]  /*3390*/  BSYNC B0 ;  /* 0x0000000000007941 */ /* 0x000fea0003800000 */
.L_x_976:
        /* <DEDUP_REMOVED lines=39> */
.L_x_979:
[----:B------:R-:W-:Y:S05]  /*3610*/  BSYNC B0 ;  /* 0x0000000000007941 */ /* 0x000fea0003800000 */
.L_x_978:
        /* <DEDUP_REMOVED lines=51> */
.L_x_981:
[----:B------:R-:W-:Y:S05]  /*3950*/  BSYNC B0 ;  /* 0x0000000000007941 */ /* 0x000fea0003800000 */
.L_x_980:
        /* <DEDUP_REMOVED lines=37> */
.L_x_983:
[----:B------:R-:W-:Y:S05]  /*3bb0*/  BSYNC B0 ;  /* 0x0000000000007941 */ /* 0x000fea0003800000 */
.L_x_982:
[----:B-1234-:R-:W-:Y:S01]  /*3bc0*/  IADD3 R0, R182, 0x1800, RZ ;  /* 0x00001800b6007810 */ /* 0x01efe20007ffe0ff */
[----:B------:R-:W0:Y:S01]  /*3bd0*/  LDGDEPBAR ;  /* 0x00000000000079af */ /* 0x000e220000000000 */
[----:B------:R-:W-:Y:S01]  /*3be0*/  IADD3 R2, R181, 0x1800, RZ ;  /* 0x00001800b5027810 */ /* 0x000fe20007ffe0ff */
[----:B------:R-:W-:Y:S01]  /*3bf0*/  UIADD3 UR8, UR21, UR11, URZ ;  /* 0x0000000b15087290 */ /* 0x000fe2000fffe03f */
[----:B------:R-:W-:Y:S01]  /*3c00*/  SEL R0, R0, R182, !P0 ;  /* 0x000000b600007207 */ /* 0x000fe20004000000 */
[----:B------:R-:W-:Y:S01]  /*3c10*/  IMAD.MOV.U32 R226, RZ, RZ, R187 ;  /* 0x000000ffffe27224 */ /* 0x000fe200078e00bb */
[----:B------:R-:W-:Y:S01]  /*3c20*/  SEL R2, R2, R181, !P0 ;  /* 0x000000b502027207 */ /* 0x000fe20004000000 */
[----:B------:R-:W-:Y:S01]  /*3c30*/  UIADD3 UR8, -UR6, 0x80, UR8 ;  /* 0x0000008006087890 */ /* 0x000fe2000fffe108 */
[----:B------:R-:W-:Y:S01]  /*3c40*/  CS2R R126, SRZ ;  /* 0x00000000007e7805 */ /* 0x000fe2000001ff00 */
[----:B------:R-:W-:Y:S01]  /*3c50*/  IMAD.SHL.U32 R175, R0, 0x2, RZ ;  /* 0x0000000200af7824 */ /* 0x000fe200078e00ff */
[----:B------:R-:W-:Y:S01]  /*3c60*/  SHF.L.U32 R172, R2, 0x1, RZ ;  /* 0x0000000102ac7819 */ /* 0x000fe200000006ff */
[----:B------:R-:W-:Y:S01]  /*3c70*/  IMAD.MOV.U32 R0, RZ, RZ, c[0x0][0x22c] ;  /* 0x00008b00ff007624 */ /* 0x000fe200078e00ff */
[----:B------:R-:W-:Y:S01]  /*3c80*/  CS2R R124, SRZ ;  /* 0x00000000007c7805 */ /* 0x000fe2000001ff00 */
[----:B------:R-:W-:Y:S01]  /*3c90*/  CS2R R130, SRZ ;  /* 0x0000000000827805 */ /* 0x000fe2000001ff00 */
[----:B------:R-:W-:Y:S01]  /*3ca0*/  CS2R R128, SRZ ;  /* 0x0000000000807805 */ /* 0x000fe2000001ff00 */
[----:B------:R-:W-:Y:S01]  /*3cb0*/  IMAD R0, R0, c[0x0][0x1c0], RZ ;  /* 0x0000700000007a24 */ /* 0x000fe200078e02ff */
[----:B------:R-:W-:Y:S01]  /*3cc0*/  CS2R R122, SRZ ;  /* 0x00000000007a7805 */ /* 0x000fe2000001ff00 */
[----:B------:R-:W-:Y:S01]  /*3cd0*/  CS2R R120, SRZ ;  /* 0x0000000000787805 */ /* 0x000fe2000001ff00 */
[----:B------:R-:W-:Y:S01]  /*3ce0*/  CS2R R118, SRZ ;  /* 0x0000000000767805 */ /* 0x000fe2000001ff00 */
[C---:B------:R-:W-:Y:S01]  /*3cf0*/  IMAD.SHL.U32 R5, R0.reuse, 0x10, RZ ;  /* 0x0000001000057824 */ /* 0x040fe200078e00ff */
[----:B------:R-:W-:Y:S01]  /*3d00*/  SHF.L.U32 R241, R0, 0x3, RZ ;  /* 0x0000000300f17819 */ /* 0x000fe200000006ff */
[----:B------:R-:W-:Y:S01]  /*3d10*/  CS2R R116, SRZ ;  /* 0x0000000000747805 */ /* 0x000fe2000001ff00 */
[----:B------:R-:W-:Y:S01]  /*3d20*/  CS2R R110, SRZ ;  /* 0x00000000006e7805 */ /* 0x000fe2000001ff00 */
[----:B------:R-:W-:Y:S01]  /*3d30*/  CS2R R108, SRZ ;  /* 0x00000000006c7805 */ /* 0x000fe2000001ff00 */
[C---:B------:R-:W-:Y:S01]  /*3d40*/  IADD3 R4, R5.reuse, 0x20, RZ ;  /* 0x0000002005047810 */ /* 0x040fe20007ffe0ff */
[----:B------:R-:W-:Y:S01]  /*3d50*/  CS2R R114, SRZ ;  /* 0x0000000000727805 */ /* 0x000fe2000001ff00 */
[----:B------:R-:W-:Y:S01]  /*3d60*/  IADD3 R0, R5, 0x40, RZ ;  /* 0x0000004005007810 */ /* 0x000fe20007ffe0ff */
[----:B------:R-:W-:Y:S01]  /*3d70*/  CS2R R112, SRZ ;  /* 0x0000000000707805 */ /* 0x000fe2000001ff00 */
[----:B------:R-:W-:Y:S01]  /*3d80*/  CS2R R106, SRZ ;  /* 0x00000000006a7805 */ /* 0x000fe2000001ff00 */
[C---:B------:R-:W-:Y:S01]  /*3d90*/  IMAD.IADD R2, R241.reuse, 0x1, R4 ;  /* 0x00000001f1027824 */ /* 0x040fe200078e0204 */
[----:B------:R-:W-:Y:S01]  /*3da0*/  CS2R R104, SRZ ;  /* 0x0000000000687805 */ /* 0x000fe2000001ff00 */
[C---:B------:R-:W-:Y:S01]  /*3db0*/  IMAD.IADD R0, R241.reuse, 0x1, R0 ;  /* 0x00000001f1007824 */ /* 0x040fe200078e0200 */
[----:B------:R-:W-:Y:S01]  /*3dc0*/  CS2R R102, SRZ ;  /* 0x0000000000667805 */ /* 0x000fe2000001ff00 */
[C---:B------:R-:W-:Y:S01]  /*3dd0*/  IMAD.IADD R4, R241.reuse, 0x1, R2 ;  /* 0x00000001f1047824 */ /* 0x040fe200078e0202 */
[----:B------:R-:W-:Y:S01]  /*3de0*/  CS2R R100, SRZ ;  /* 0x0000000000647805 */ /* 0x000fe2000001ff00 */
[----:B------:R-:W-:Y:S01]  /*3df0*/  CS2R R94, SRZ ;  /* 0x00000000005e7805 */ /* 0x000fe2000001ff00 */
[C---:B------:R-:W-:Y:S01]  /*3e00*/  IADD3 R2, R241.reuse, R0, RZ ;  /* 0x00000000f1027210 */ /* 0x040fe20007ffe0ff */
        /* <DEDUP_REMOVED lines=36> */
[C---:B------:R-:W-:Y:S01]  /*4050*/  IMAD.IADD R247, R241.reuse, 0x1, R244 ;  /* 0x00000001f1f77824 */ /* 0x040fe200078e02f4 */
[----:B------:R-:W-:Y:S01]  /*4060*/  SHF.L.U32 R251, R248, 0x2, RZ ;  /* 0x00000002f8fb7819 */ /* 0x000fe200000006ff */
[----:B------:R-:W-:Y:S01]  /*4070*/  ULDC UR9, c[0x0][0x2e8] ;  /* 0x0000ba0000097ab9 */ /* 0x000fe20000000800 */
[----:B------:R-:W-:Y:S01]  /*4080*/  IADD3 R246, R241, R242, RZ ;  /* 0x000000f2f1f67210 */ /* 0x000fe20007ffe0ff */
[----:B------:R-:W-:-:S02]  /*4090*/  UIADD3 UR18, UR8, -UR9, URZ ;  /* 0x8000000908127290 */ /* 0x000fc4000fffe03f */
[----:B------:R-:W-:Y:S02]  /*40a0*/  ULDC UR12, c[0x0][0x2e4] ;  /* 0x0000b900000c7ab9 */ /* 0x000fe40000000800 */
.L_x_988:
[----:B------:R-:W0:Y:S01]  /*40b0*/  LDGDEPBAR ;  /* 0x00000000000079af */ /* 0x000e220000000000 */
[----:B------:R-:W-:Y:S01]  /*40c0*/  IADD3 R0, R180, R175, RZ ;  /* 0x000000afb4007210 */ /* 0x000fe20007ffe0ff */
[----:B------:R-:W-:Y:S01]  /*40d0*/  USHF.L.U32 UR8, UR7, 0x6, URZ ;  /* 0x0000000607087899 */ /* 0x000fe2000800063f */
[----:B------:R-:W-:Y:S01]  /*40e0*/  MOV R214, R199 ;  /* 0x000000c700d67202 */ /* 0x000fe20000000f00 */
[----:B------:R-:W-:Y:S01]  /*40f0*/  ULDC UR10, c[0x0][0x2e4] ;  /* 0x0000b900000a7ab9 */ /* 0x000fe20000000800 */
[----:B------:R-:W-:Y:S01]  /*4100*/  MOV R215, R198 ;  /* 0x000000c600d77202 */ /* 0x000fe20000000f00 */
[----:B------:R-:W-:Y:S01]  /*4110*/  UISETP.GE.AND UP0, UPT, UR8, UR18, UPT ;  /* 0x000000120800728c */ /* 0x000fe2000bf06270 */
        /* <DEDUP_REMOVED lines=30> */
[C---:B------:R-:W-:Y:S07]  /*4300*/  HMMA.16816.F32 R24, R144.reuse, R148, R24 ;  /* 0x000000949018723c */ /* 0x040fee0000001818 */
[----:B------:R-:W-:Y:S01]  /*4310*/  IADD3 R148, P0, R251, UR16, RZ ;  /* 0x00000010fb947c10 */ /* 0x000fe2000ff1e0ff */
[-C--:B------:R-:W-:Y:S01]  /*4320*/  HMMA.16816.F32 R28, R144, R150.reuse, R28 ;  /* 0x00000096901c723c */ /* 0x080fe2000000181c */
[----:B------:R-:W-:Y:S03]  /*4330*/  LDSM.16.M88.4 R144, [R173+0xb400] ;  /* 0x00b40000ad90783b */ /* 0x000fe60000000200 */
[----:B------:R-:W-:Y:S02]  /*4340*/  IADD3.X R149, R252, UR15, RZ, P0, !PT ;  /* 0x0000000ffc957c10 */ /* 0x000fe400087fe4ff */
[----:B------:R-:W-:Y:S02]  /*4350*/  PLOP3.LUT P0, PT, PT, PT, UP0, 0x80, 0x0 ;  /* 0x000000000000781c */ /* 0x000fe40003f0f008 */
[----:B------:R-:W-:Y:S01]  /*4360*/  HMMA.16816.F32 R32, R136, R150, R32 ;  /* 0x000000968820723c */ /* 0x000fe20000001820 */
[----:B------:R-:W2:Y:S07]  /*4370*/  LDSM.16.M88.4 R136, [R0+0x1800] ;  /* 0x001800000088783b */ /* 0x000eae0000000200 */
[-C--:B------:R-:W-:Y:S01]  /*4380*/  HMMA.16816.F32 R4, R152, R156.reuse, R4 ;  /* 0x0000009c9804723c */ /* 0x080fe20000001804 */
[----:B-----5:R4:W5:Y:S04]  /*4390*/  LDG.E R185, [R148.64] ;  /* 0x0000000494b97981 */ /* 0x020968000c1e1900 */
[----:B------:R4:W5:Y:S03]  /*43a0*/  LDG.E R186, [R148.64+0x20] ;  /* 0x0000200494ba7981 */ /* 0x000966000c1e1900 */
[C---:B---3--:R-:W-:Y:S01]  /*43b0*/  HMMA.16816.F32 R8, R132.reuse, R156, R8 ;  /* 0x0000009c8408723c */ /* 0x048fe20000001808 */
[----:B------:R4:W5:Y:S04]  /*43c0*/  LDG.E R184, [R148.64+0x80] ;  /* 0x0000800494b87981 */ /* 0x000968000c1e1900 */
[----:B------:R4:W5:Y:S03]  /*43d0*/  LDG.E R183, [R148.64+0xa0] ;  /* 0x0000a00494b77981 */ /* 0x000966000c1e1900 */
[-C--:B------:R-:W-:Y:S08]  /*43e0*/  HMMA.16816.F32 R12, R132, R158.reuse, R12 ;  /* 0x0000009e840c723c */ /* 0x080ff0000000180c */
[C---:B------:R-:W-:Y:S01]  /*43f0*/  HMMA.16816.F32 R16, R152.reuse, R158, R16 ;  /* 0x0000009e9810723c */ /* 0x040fe20000001810 */
[----:B------:R-:W-:Y:S07]  /*4400*/  LDSM.16.M88.4 R156, [R173+0xd000] ;  /* 0x00d00000ad9c783b */ /* 0x000fee0000000200 */
[-C--:B-1----:R-:W-:Y:S01]  /*4410*/  HMMA.16816.F32 R20, R152, R140.reuse, R20 ;  /* 0x0000008c9814723c */ /* 0x082fe20000001814 */
[----:B----4-:R-:W1:Y:S07]  /*4420*/  LDSM.16.M88.4 R148, [R175+0x2000] ;  /* 0x00200000af94783b */ /* 0x010e6e0000000200 */
[C---:B------:R-:W-:Y:S08]  /*4430*/  HMMA.16816.F32 R24, R132.reuse, R140, R24 ;  /* 0x0000008c8418723c */ /* 0x040ff00000001818 */
[-C--:B------:R-:W-:Y:S01]  /*4440*/  HMMA.16816.F32 R28, R132, R142.reuse, R28 ;  /* 0x0000008e841c723c */ /* 0x080fe2000000181c */
[----:B------:R-:W3:Y:S07]  /*4450*/  LDSM.16.M88.4 R132, [R175+0x2800] ;  /* 0x00280000af84783b */ /* 0x000eee0000000200 */
[----:B------:R-:W-:Y:S01]  /*4460*/  HMMA.16816.F32 R32, R152, R142, R32 ;  /* 0x0000008e9820723c */ /* 0x000fe20000001820 */
[----:B------:R-:W4:Y:S07]  /*4470*/  LDSM.16.M88.4 R140, [R174+0xd400] ;  /* 0x00d40000ae8c783b */ /* 0x000f2e0000000200 */
[-C--:B------:R-:W-:Y:S01]  /*4480*/  HMMA.16816.F32 R4, R160, R164.reuse, R4 ;  /* 0x000000a4a004723c */ /* 0x080fe20000001804 */
[----:B------:R-:W1:Y:S07]  /*4490*/  LDSM.16.M88.4 R152, [R0+0x2000] ;  /* 0x002000000098783b */ /* 0x000e6e0000000200 */
[C---:B--2---:R-:W-:Y:S08]  /*44a0*/  HMMA.16816.F32 R8, R136.reuse, R164, R8 ;  /* 0x000000a48808723c */ /* 0x044ff00000001808 */
[-C--:B------:R-:W-:Y:S08]  /*44b0*/  HMMA.16816.F32 R12, R136, R166.reuse, R12 ;  /* 0x000000a6880c723c */ /* 0x080ff0000000180c */
[C---:B------:R-:W-:Y:S08]  /*44c0*/  HMMA.16816.F32 R16, R160.reuse, R166, R16 ;  /* 0x000000a6a010723c */ /* 0x040ff00000001810 */
[-C--:B------:R-:W-:Y:S08]  /*44d0*/  HMMA.16816.F32 R20, R160, R144.reuse, R20 ;  /* 0x00000090a014723c */ /* 0x080ff00000001814 */
[C---:B------:R-:W-:Y:S08]  /*44e0*/  HMMA.16816.F32 R24, R136.reuse, R144, R24 ;  /* 0x000000908818723c */ /* 0x040ff00000001818 */
[-C--:B------:R-:W-:Y:S01]  /*44f0*/  HMMA.16816.F32 R28, R136, R146.reuse, R28 ;  /* 0x00000092881c723c */ /* 0x080fe2000000181c */
[----:B------:R-:W2:Y:S07]  /*4500*/  LDSM.16.M88.4 R136, [R0+0x2800] ;  /* 0x002800000088783b */ /* 0x000eae0000000200 */
[----:B------:R-:W-:Y:S08]  /*4510*/  HMMA.16816.F32 R32, R160, R146, R32 ;  /* 0x00000092a020723c */ /* 0x000ff00000001820 */
[-C--:B-1----:R-:W-:Y:S08]  /*4520*/  HMMA.16816.F32 R4, R148, R168.reuse, R4 ;  /* 0x000000a89404723c */ /* 0x082ff00000001804 */
[C---:B---3--:R-:W-:Y:S08]  /*4530*/  HMMA.16816.F32 R8, R132.reuse, R168, R8 ;  /* 0x000000a88408723c */ /* 0x048ff00000001808 */
[-C--:B------:R-:W-:Y:S08]  /*4540*/  HMMA.16816.F32 R12, R132, R170.reuse, R12 ;  /* 0x000000aa840c723c */ /* 0x080ff0000000180c */
[C---:B------:R-:W-:Y:S08]  /*4550*/  HMMA.16816.F32 R16, R148.reuse, R170, R16 ;  /* 0x000000aa9410723c */ /* 0x040ff00000001810 */
[-C--:B----4-:R-:W-:Y:S08]  /*4560*/  HMMA.16816.F32 R20, R148, R140.reuse, R20 ;  /* 0x0000008c9414723c */ /* 0x090ff00000001814 */
[C---:B------:R-:W-:Y:S08]  /*4570*/  HMMA.16816.F32 R24, R132.reuse, R140, R24 ;  /* 0x0000008c8418723c */ /* 0x040ff00000001818 */
[-C--:B------:R-:W-:Y:S08]  /*4580*/  HMMA.16816.F32 R28, R132, R142.reuse, R28 ;  /* 0x0000008e841c723c */ /* 0x080ff0000000181c */
[----:B------:R-:W-:Y:S08]  /*4590*/  HMMA.16816.F32 R32, R148, R142, R32 ;  /* 0x0000008e9420723c */ /* 0x000ff00000001820 */
[-C--:B------:R-:W-:Y:S08]  /*45a0*/  HMMA.16816.F32 R4, R152, R156.reuse, R4 ;  /* 0x0000009c9804723c */ /* 0x080ff00000001804 */
[C---:B--2---:R-:W-:Y:S08]  /*45b0*/  HMMA.16816.F32 R8, R136.reuse, R156, R8 ;  /* 0x0000009c8808723c */ /* 0x044ff00000001808 */
        /* <DEDUP_REMOVED lines=14> */
[----:B------:R-:W3:Y:S01]  /*46a0*/  MUFU.TANH R147, R6 ;  /* 0x0000000600937308 */ /* 0x000ee20000002400 */
[----:B------:R-:W-:Y:S02]  /*46b0*/  FMUL.FTZ R14, R14, c[0x0][0x2ec] ;  /* 0x0000bb000e0e7a20 */ /* 0x000fe40000410000 */
[----:B------:R-:W-:Y:S02]  /*46c0*/  FMUL.FTZ R15, R15, c[0x0][0x2ec] ;  /* 0x0000bb000f0f7a20 */ /* 0x000fe40000410000 */
[----:B------:R-:W-:Y:S02]  /*46d0*/  FMUL.FTZ R16, R16, c[0x0][0x2ec] ;  /* 0x0000bb0010107a20 */ /* 0x000fe40000410000 */
[----:B------:R-:W-:Y:S02]  /*46e0*/  FMUL.FTZ R17, R17, c[0x0][0x2ec] ;  /* 0x0000bb0011117a20 */ /* 0x000fe40000410000 */
[----:B------:R-:W-:Y:S01]  /*46f0*/  FMUL.FTZ R18, R18, c[0x0][0x2ec] ;  /* 0x0000bb0012127a20 */ /* 0x000fe20000410000 */
[----:B------:R4:W1:Y:S01]  /*4700*/  MUFU.TANH R146, R7 ;  /* 0x0000000700927308 */ /* 0x0008620000002400 */
[----:B------:R-:W-:Y:S09]  /*4710*/  FMUL.FTZ R19, R19, c[0x0][0x2ec] ;  /* 0x0000bb0013137a20 */ /* 0x000ff20000410000 */
[----:B------:R1:W1:Y:S10]  /*4720*/  MUFU.TANH R160, R8 ;  /* 0x0000000800a07308 */ /* 0x0002740000002400 */
[----:B------:R1:W1:Y:S01]  /*4730*/  MUFU.TANH R157, R9 ;  /* 0x00000009009d7308 */ /* 0x0002620000002400 */
[----:B----4-:R-:W4:Y:S09]  /*4740*/  LDSM.16.M88.4 R4, [R173+0xd400] ;  /* 0x00d40000ad04783b */ /* 0x010f320000000200 */
[----:B------:R1:W1:Y:S10]  /*4750*/  MUFU.TANH R156, R10 ;  /* 0x0000000a009c7308 */ /* 0x0002740000002400 */
[----:B------:R1:W1:Y:S10]  /*4760*/  MUFU.TANH R150, R11 ;  /* 0x0000000b00967308 */ /* 0x0002740000002400 */
[----:B------:R1:W1:Y:S10]  /*4770*/  MUFU.TANH R162, R12 ;  /* 0x0000000c00a27308 */ /* 0x0002740000002400 */
[----:B------:R1:W1:Y:S01]  /*4780*/  MUFU.TANH R161, R13 ;  /* 0x0000000d00a17308 */ /* 0x0002620000002400 */
[-C--:B----4-:R-:W-:Y:S09]  /*4790*/  HMMA.16816.F32 R20, R152, R4.reuse, R20 ;  /* 0x000000049814723c */ /* 0x090ff20000001814 */
[----:B------:R4:W1:Y:S01]  /*47a0*/  MUFU.TANH R159, R14 ;  /* 0x0000000e009f7308 */ /* 0x0008620000002400 */
[C---:B------:R-:W-:Y:S09]  /*47b0*/  HMMA.16816.F32 R24, R136.reuse, R4, R24 ;  /* 0x000000048818723c */ /* 0x040ff20000001818 */
[----:B------:R4:W1:Y:S01]  /*47c0*/  MUFU.TANH R158, R15 ;  /* 0x0000000f009e7308 */ /* 0x0008620000002400 */
[-C--:B------:R-:W-:Y:S04]  /*47d0*/  HMMA.16816.F32 R28, R136, R6.reuse, R28 ;  /* 0x00000006881c723c */ /* 0x080fe8000000181c */
[----:B------:R-:W-:Y:S04]  /*47e0*/  FMUL.FTZ R20, R20, c[0x0][0x2ec] ;  /* 0x0000bb0014147a20 */ /* 0x000fe80000410000 */
[----:B------:R-:W-:Y:S01]  /*47f0*/  HMMA.16816.F32 R32, R152, R6, R32 ;  /* 0x000000069820723c */ /* 0x000fe20000001820 */
[----:B------:R4:W1:Y:S03]  /*4800*/  MUFU.TANH R166, R16 ;  /* 0x0000001000a67308 */ /* 0x0008660000002400 */
[----:B------:R-:W-:Y:S02]  /*4810*/  FMUL.FTZ R21, R21, c[0x0][0x2ec] ;  /* 0x0000bb0015157a20 */ /* 0x000fe40000410000 */
[----:B------:R-:W-:Y:S02]  /*4820*/  FMUL.FTZ R22, R22, c[0x0][0x2ec] ;  /* 0x0000bb0016167a20 */ /* 0x000fe40000410000 */
[----:B------:R-:W-:Y:S03]  /*4830*/  FMUL.FTZ R23, R23, c[0x0][0x2ec] ;  /* 0x0000bb0017177a20 */ /* 0x000fe60000410000 */
        /* <DEDUP_REMOVED lines=14> */
[----:B------:R-:W-:Y:S07]  /*4920*/  FMUL.FTZ R35, R35, c[0x0][0x2ec] ;  /* 0x0000bb0023237a20 */ /* 0x000fee0000410000 */
        /* <DEDUP_REMOVED lines=17> */
[----:B-123--:R-:W-:Y:S01]  /*4a40*/  MOV R12, R155 ;  /* 0x0000009b000c7202 */ /* 0x00efe20000000f00 */
[----:B------:R-:W-:Y:S01]  /*4a50*/  USHF.L.U32 UR9, UR19, 0x7, URZ ;  /* 0x0000000713097899 */ /* 0x000fe2000800063f */
[----:B----4-:R-:W-:Y:S01]  /*4a60*/  MOV R19, R188 ;  /* 0x000000bc00137202 */ /* 0x010fe20000000f00 */
        /* <DEDUP_REMOVED lines=24> */
[----:B------:R-:W-:Y:S01]  /*4bf0*/  UIADD3 UR9, UR9, UR11, URZ ;  /* 0x0000000b09097290 */ /* 0x000fe2000fffe03f */
[----:B------:R-:W-:Y:S01]  /*4c00*/  MOV R21, R157 ;  /* 0x0000009d00157202 */ /* 0x000fe20000000f00 */
[----:B------:R-:W-:Y:S01]  /*4c10*/  IMAD.MOV.U32 R13, RZ, RZ, R156 ;  /* 0x000000ffff0d7224 */ /* 0x000fe200078e009c */
[----:B------:R-:W-:Y:S01]  /*4c20*/  MOV R20, R146 ;  /* 0x0000009200147202 */ /* 0x000fe20000000f00 */
[----:B------:R-:W-:Y:S01]  /*4c30*/  UIADD3 UR9, UR12, UR9, -UR6 ;  /* 0x000000090c097290 */ /* 0x000fe2000fffe806 */
[----:B------:R-:W-:Y:S01]  /*4c40*/  IMAD.U32 R0, RZ, RZ, UR10 ;  /* 0x0000000aff007e24 */ /* 0x000fe2000f8e00ff */
[----:B------:R-:W-:Y:S01]  /*4c50*/  UIADD3 UR10, UR8, 0x40, URZ ;  /* 0x00000040080a7890 */ /* 0x000fe2000fffe03f */
[----:B------:R-:W-:Y:S01]  /*4c60*/  MOV R29, R148 ;  /* 0x00000094001d7202 */ /* 0x000fe20000000f00 */
[----:B------:R-:W-:Y:S02]  /*4c70*/  IMAD.MOV.U32 R24, RZ, RZ, R160 ;  /* 0x000000ffff187224 */ /* 0x000fe400078e00a0 */
[----:B------:R-:W-:Y:S01]  /*4c80*/  UISETP.GE.AND UP0, UPT, UR10, UR9, UPT ;  /* 0x000000090a00728c */ /* 0x000fe2000bf06270 */
[----:B------:R-:W-:Y:S01]  /*4c90*/  ISETP.LT.AND P0, PT, R0, UR6, PT ;  /* 0x0000000600007c0c */ /* 0x000fe2000bf01270 */
[----:B------:R-:W-:Y:S01]  /*4ca0*/  IMAD.MOV.U32 R30, RZ, RZ, R147 ;  /* 0x000000ffff1e7224 */ /* 0x000fe200078e0093 */
[----:B------:R-:W-:Y:S01]  /*4cb0*/  UMOV UR10, UR12 ;  /* 0x0000000c000a7c82 */ /* 0x000fe20008000000 */
[----:B------:R-:W-:Y:S02]  /*4cc0*/  IMAD.MOV.U32 R33, RZ, RZ, R149 ;  /* 0x000000ffff217224 */ /* 0x000fe400078e0095 */
[----:B------:R-:W-:Y:S11]  /*4cd0*/  PLOP3.LUT P1, PT, PT, PT, UP0, 0x80, 0x0 ;  /* 0x000000000000781c */ /* 0x000ff60003f2f008 */
[----:B------:R-:W-:Y:S02]  /*4ce0*/  @!UPT UIADD3 URZ, URZ, URZ, URZ ;  /* 0x0000003f3f3ff290 */ /* 0x000fe4000fffe03f */
[----:B------:R-:W-:-:S05]  /*4cf0*/  @!P1 BRA P0, `(.L_x_985) ;  /* 0x0000082000009947 */ /* 0x000fca0000000000 */
.L_x_984:
[----:B-123--:R-:W-:Y:S01]  /*4d00*/  IADD3 R13, R248, UR8, RZ ;  /* 0x00000008f80d7c10 */ /* 0x00efe2000fffe0ff */
[----:B------:R-:W2:Y:S01]  /*4d10*/  LDL R4, [R1+0x4] ;  /* 0x0000040001047983 */ /* 0x000ea20000100800 */
[----:B------:R-:W-:Y:S01]  /*4d20*/  UIADD3 UR9, -UR10, UR6, -UR11 ;  /* 0x000000060a097290 */ /* 0x000fe2000fffe90b */
[----:B------:R-:W-:Y:S01]  /*4d30*/  IMAD.U32 R0, RZ, RZ, UR19 ;  /* 0x00000013ff007e24 */ /* 0x000fe2000f8e00ff */
[----:B------:R-:W-:Y:S04]  /*4d40*/  UIADD3 UR12, UR6, 0x1, -UR11 ;  /* 0x00000001060c7890 */ /* 0x000fe8000fffe80b */
[C---:B------:R-:W-:Y:S01]  /*4d50*/  IADD3 R2, R13.reuse, UR9, RZ ;  /* 0x000000090d027c10 */ /* 0x040fe2000fffe0ff */
[----:B------:R-:W-:Y:S03]  /*4d60*/  UIADD3 UR8, UR12, UR44, URZ ;  /* 0x0000002c0c087290 */ /* 0x000fe6000fffe03f */
[----:B------:R-:W-:Y:S01]  /*4d70*/  IMNMX R2, RZ, R2, !PT ;  /* 0x00000002ff027217 */ /* 0x000fe20007800200 */
[----:B------:R-:W-:Y:S02]  /*4d80*/  UMOV UR12, UR10 ;  /* 0x0000000a000c7c82 */ /* 0x000fe40008000000 */
[----:B------:R-:W-:Y:S04]  /*4d90*/  IADD3 R5, R13, UR8, RZ ;  /* 0x000000080d057c10 */ /* 0x000fe8000fffe0ff */
[----:B------:R-:W-:Y:S01]  /*4da0*/  IMNMX R5, R5, UR6, PT ;  /* 0x0000000605057c17 */ /* 0x000fe2000b800200 */
[----:B--2---:R-:W-:Y:S01]  /*4db0*/  IMAD R0, R0, 0x80, R4 ;  /* 0x0000008000007824 */ /* 0x004fe200078e0204 */
[----:B------:R-:W-:Y:S04]  /*4dc0*/  IADD3 R4, R13, 0x8, RZ ;  /* 0x000000080d047810 */ /* 0x000fe80007ffe0ff */
[C---:B------:R-:W-:Y:S02]  /*4dd0*/  IADD3 R12, R0.reuse, 0x1, RZ ;  /* 0x00000001000c7810 */ /* 0x040fe40007ffe0ff */
[CC--:B------:R-:W-:Y:S02]  /*4de0*/  ISETP.GE.AND P3, PT, R0.reuse, R2.reuse, PT ;  /* 0x000000020000720c */ /* 0x0c0fe40003f66270 */
[C---:B------:R-:W-:Y:S02]  /*4df0*/  IADD3 R11, R0.reuse, 0x8, RZ ;  /* 0x00000008000b7810 */ /* 0x040fe40007ffe0ff */
[C---:B------:R-:W-:Y:S02]  /*4e00*/  IADD3 R10, R0.reuse, 0x9, RZ ;  /* 0x00000009000a7810 */ /* 0x040fe40007ffe0ff */
[C---:B------:R-:W-:Y:S02]  /*4e10*/  IADD3 R9, R0.reuse, 0x10, RZ ;  /* 0x0000001000097810 */ /* 0x040fe40007ffe0ff */
[C---:B------:R-:W-:Y:S02]  /*4e20*/  IADD3 R8, R0.reuse, 0x11, RZ ;  /* 0x0000001100087810 */ /* 0x040fe40007ffe0ff */
[C---:B------:R-:W-:Y:S02]  /*4e30*/  IADD3 R7, R0.reuse, 0x18, RZ ;  /* 0x0000001800077810 */ /* 0x040fe40007ffe0ff */
[----:B------:R-:W-:Y:S02]  /*4e40*/  IADD3 R6, R0, 0x19, RZ ;  /* 0x0000001900067810 */ /* 0x000fe40007ffe0ff */
[----:B----4-:R-:W-:Y:S02]  /*4e50*/  IADD3 R14, R4, UR9, RZ ;  /* 0x00000009040e7c10 */ /* 0x010fe4000fffe0ff */
[-C--:B------:R-:W-:Y:S02]  /*4e60*/  ISETP.GE.AND P2, PT, R12, R2.reuse, PT ;  /* 0x000000020c00720c */ /* 0x080fe40003f46270 */
[-C--:B------:R-:W-:Y:S02]  /*4e70*/  ISETP.GE.OR P3, PT, R0, R5.reuse, !P3 ;  /* 0x000000050000720c */ /* 0x080fe40005f66670 */
        /* <DEDUP_REMOVED lines=12> */
[----:B------:R-:W-:Y:S02]  /*4f40*/  ISETP.GE.AND P2, PT, R0, R4, PT ;  /* 0x000000040000720c */ /* 0x000fe40003f46270 */
[-C--:B------:R-:W-:Y:S02]  /*4f50*/  ISETP.GE.OR P1, PT, R11, R5.reuse, !P1 ;  /* 0x000000050b00720c */ /* 0x080fe40004f26670 */
[-C--:B------:R-:W-:Y:S02]  /*4f60*/  ISETP.GE.OR P0, PT, R10, R5.reuse, !P0 ;  /* 0x000000050a00720c */ /* 0x080fe40004706670 */
[-C--:B------:R-:W-:Y:S02]  /*4f70*/  ISETP.GE.OR P6, PT, R9, R5.reuse, !P6 ;  /* 0x000000050900720c */ /* 0x080fe400077c6670 */
[-C--:B------:R-:W-:Y:S02]  /*4f80*/  ISETP.GE.OR P5, PT, R8, R5.reuse, !P5 ;  /* 0x000000050800720c */ /* 0x080fe40006fa6670 */
[-C--:B------:R-:W-:Y:S02]  /*4f90*/  ISETP.GE.OR P4, PT, R7, R5.reuse, !P4 ;  /* 0x000000050700720c */ /* 0x080fe40006786670 */
[----:B------:R-:W-:Y:S02]  /*4fa0*/  ISETP.GE.OR P3, PT, R6, R5, !P3 ;  /* 0x000000050600720c */ /* 0x000fe40005f66670 */
        /* <DEDUP_REMOVED lines=24> */
[----:B------:R-:W-:Y:S02]  /*5130*/  IADD3 R13, R13, 0x28, RZ ;  /* 0x000000280d0d7810 */ /* 0x000fe40007ffe0ff */
[----:B------:R-:W-:Y:S02]  /*5140*/  IADD3 R5, R4, UR8, RZ ;  /* 0x0000000804057c10 */ /* 0x000fe4000fffe0ff */
[----:B------:R-:W-:Y:S02]  /*5150*/  IMNMX R2, RZ, R2, !PT ;  /* 0x00000002ff027217 */ /* 0x000fe40007800200 */
[----:B------:R-:W-:Y:S02]  /*5160*/  IADD3 R4, R13, UR9, RZ ;  /* 0x000000090d047c10 */ /* 0x000fe4000fffe0ff */
[----:B------:R-:W-:Y:S02]  /*5170*/  IMNMX R5, R5, UR6, PT ;  /* 0x0000000605057c17 */ /* 0x000fe4000b800200 */
        /* <DEDUP_REMOVED lines=58> */
.L_x_985:
[C---:B------:R-:W-:Y:S01]  /*5520*/  FMUL.FTZ R5, R239.reuse, 1.4426950216293334961 ;  /* 0x3fb8aa3bef057820 */ /* 0x040fe20000410000 */
[----:B------:R-:W-:Y:S01]  /*5530*/  FSETP.NEU.FTZ.AND P0, PT, R239, -INF , PT ;  /* 0xff800000ef00780b */ /* 0x000fe20003f1d000 */
[C---:B------:R-:W-:Y:S01]  /*5540*/  FMUL.FTZ R4, R240.reuse, 1.4426950216293334961 ;  /* 0x3fb8aa3bf0047820 */ /* 0x040fe20000410000 */
[----:B------:R-:W-:Y:S01]  /*5550*/  UISETP.GT.AND UP3, UPT, UR7, UR17, UPT ;  /* 0x000000110700728c */ /* 0x000fe2000bf64270 */
[----:B------:R-:W-:Y:S01]  /*5560*/  FMUL.FTZ R2, R237, 1.4426950216293334961 ;  /* 0x3fb8aa3bed027820 */ /* 0x000fe20000410000 */
[----:B------:R-:W-:Y:S02]  /*5570*/  FSEL R5, R5, RZ, P0 ;  /* 0x000000ff05057208 */ /* 0x000fe40000000000 */
[----:B------:R-:W-:Y:S03]  /*5580*/  FSETP.NEU.FTZ.AND P0, PT, R240, -INF , PT ;  /* 0xff800000f000780b */ /* 0x000fe60003f1d000 */
[--C-:B------:R-:W-:Y:S01]  /*5590*/  FFMA.FTZ R0, R33, c[0x0][0x23c], -R5.reuse ;  /* 0x00008f0021007a23 */ /* 0x100fe20000010805 */
[----:B------:R-:W-:Y:S02]  /*55a0*/  FSEL R4, R4, RZ, P0 ;  /* 0x000000ff04047208 */ /* 0x000fe40000000000 */
[----:B------:R-:W-:Y:S01]  /*55b0*/  FSETP.NEU.FTZ.AND P0, PT, R237, -INF , PT ;  /* 0xff800000ed00780b */ /* 0x000fe20003f1d000 */
[----:B------:R1:W-:Y:S03]  /*55c0*/  MUFU.EX2 R154, R0 ;  /* 0x00000000009a7308 */ /* 0x0003e60000000800 */
[----:B------:R-:W-:Y:S02]  /*55d0*/  FSEL R2, R2, RZ, P0 ;  /* 0x000000ff02027208 */ /* 0x000fe40000000000 */
[----:B------:R-:W-:Y:S01]  /*55e0*/  FSETP.NEU.FTZ.AND P0, PT, R238, -INF , PT ;  /* 0xff800000ee00780b */ /* 0x000fe20003f1d000 */
[--C-:B-1----:R-:W-:Y:S04]  /*55f0*/  FFMA.FTZ R0, R29, c[0x0][0x23c], -R5.reuse ;  /* 0x00008f001d007a23 */ /* 0x102fe80000010805 */
[----:B------:R1:W-:Y:S02]  /*5600*/  MUFU.EX2 R145, R0 ;  /* 0x0000000000917308 */ /* 0x0003e40000000800 */
[--C-:B-1----:R-:W-:Y:S08]  /*5610*/  FFMA.FTZ R0, R30, c[0x0][0x23c], -R4.reuse ;  /* 0x00008f001e007a23 */ /* 0x102ff00000010804 */
[----:B------:R1:W-:Y:S02]  /*5620*/  MUFU.EX2 R144, R0 ;  /* 0x0000000000907308 */ /* 0x0003e40000000800 */
[--C-:B-1----:R-:W-:Y:S02]  /*5630*/  FFMA.FTZ R0, R20, c[0x0][0x23c], -R4.reuse ;  /* 0x00008f0014007a23 */ /* 0x102fe40000010804 */
[----:B------:R-:W-:Y:S06]  /*5640*/  FMUL.FTZ R20, R238, 1.4426950216293334961 ;  /* 0x3fb8aa3bee147820 */ /* 0x000fec0000410000 */
        /* <DEDUP_REMOVED lines=18> */
[----:B------:R-:W3:Y:S01]  /*5770*/  MUFU.EX2 R152, R13 ;  /* 0x0000000d00987308 */ /* 0x000ee20000000800 */
        /* <DEDUP_REMOVED lines=15> */
[----:B------:R1:W1:Y:S02]  /*5870*/  MUFU.EX2 R216, R6 ;  /* 0x0000000600d87308 */ /* 0x0002640000000800 */
[--C-:B-1----:R-:W-:Y:S02]  /*5880*/  FFMA.FTZ R6, R132, c[0x0][0x23c], -R5.reuse ;  /* 0x00008f0084067a23 */ /* 0x102fe40000010805 */
[----:B------:R-:W-:Y:S06]  /*5890*/  FFMA.FTZ R5, R133, c[0x0][0x23c], -R5 ;  /* 0x00008f0085057a23 */ /* 0x000fec0000010805 */
[----:B------:R1:W-:Y:S10]  /*58a0*/  MUFU.EX2 R236, R6 ;  /* 0x0000000600ec7308 */ /* 0x0003f40000000800 */
[----:B------:R2:W2:Y:S01]  /*58b0*/  MUFU.EX2 R235, R5 ;  /* 0x0000000500eb7308 */ /* 0x0004a20000000800 */
[----:B-1----:R-:W-:Y:S09]  /*58c0*/  FFMA.FTZ R6, R16, c[0x0][0x23c], -R2 ;  /* 0x00008f0010067a23 */ /* 0x002ff20000010802 */
[----:B------:R-:W-:Y:S01]  /*58d0*/  MUFU.EX2 R228, R6 ;  /* 0x0000000600e47308 */ /* 0x000fe20000000800 */
[--C-:B--2---:R-:W-:Y:S02]  /*58e0*/  FFMA.FTZ R5, R27, c[0x0][0x23c], -R4.reuse ;  /* 0x00008f001b057a23 */ /* 0x104fe40000010804 */
[----:B------:R-:W-:Y:S07]  /*58f0*/  FFMA.FTZ R4, R28, c[0x0][0x23c], -R4 ;  /* 0x00008f001c047a23 */ /* 0x000fee0000010804 */
[----:B------:R-:W-:Y:S10]  /*5900*/  MUFU.EX2 R234, R5 ;  /* 0x0000000500ea7308 */ /* 0x000ff40000000800 */
[----:B------:R1:W2:Y:S02]  /*5910*/  MUFU.EX2 R233, R4 ;  /* 0x0000000400e97308 */ /* 0x0002a40000000800 */
[----:B-1----:R-:W-:Y:S01]  /*5920*/  FFMA.FTZ R4, R17, c[0x0][0x23c], -R2 ;  /* 0x00008f0011047a23 */ /* 0x002fe20000010802 */
[----:B------:R-:W-:Y:S02]  /*5930*/  F2FP.PACK_AB R6, R153, R198 ;  /* 0x000000c69906723e */ /* 0x000fe400000000ff */
[----:B---3--:R-:W-:Y:S05]  /*5940*/  F2FP.PACK_AB R5, R151, R152 ;  /* 0x000000989705723e */ /* 0x008fea00000000ff */
[----:B------:R1:W3:Y:S02]  /*5950*/  MUFU.EX2 R227, R4 ;  /* 0x0000000400e37308 */ /* 0x0002e40000000800 */
        /* <DEDUP_REMOVED lines=8> */
[----:B-1----:R-:W-:Y:S05]  /*59e0*/  F2FP.PACK_AB R4, R145, R154 ;  /* 0x0000009a9104723e */ /* 0x002fea00000000ff */
[----:B------:R1:W-:Y:S01]  /*59f0*/  STS [R203+0x19000], R4 ;  /* 0x01900004cb007388 */ /* 0x0003e20000000800 */
[--C-:B--2---:R-:W-:Y:S02]  /*5a00*/  FFMA.FTZ R2, R11, c[0x0][0x23c], -R0.reuse ;  /* 0x00008f000b027a23 */ /* 0x104fe40000010800 */
[----:B------:R-:W-:Y:S02]  /*5a10*/  FFMA.FTZ R0, R12, c[0x0][0x23c], -R0 ;  /* 0x00008f000c007a23 */ /* 0x000fe40000010800 */
[----:B------:R2:W-:Y:S10]  /*5a20*/  MUFU.EX2 R230, R2 ;  /* 0x0000000200e67308 */ /* 0x0005f40000000800 */
[----:B------:R4:W3:Y:S01]  /*5a30*/  MUFU.EX2 R229, R0 ;  /* 0x0000000000e57308 */ /* 0x0008e20000000800 */
[----:B-1----:R-:W-:Y:S02]  /*5a40*/  F2FP.PACK_AB R4, R222, R223 ;  /* 0x000000dfde04723e */ /* 0x002fe400000000ff */
[----:B--2---:R-:W-:Y:S05]  /*5a50*/  F2FP.PACK_AB R2, R199, R144 ;  /* 0x00000090c702723e */ /* 0x004fea00000000ff */
[----:B------:R1:W-:Y:S04]  /*5a60*/  STS [R203+0x19400], R2 ;  /* 0x01940002cb007388 */ /* 0x0003e80000000800 */
[----:B------:R2:W-:Y:S01]  /*5a70*/  STS [R202+0x19000], R4 ;  /* 0x01900004ca007388 */ /* 0x0005e20000000800 */
[----:B----4-:R-:W-:Y:S02]  /*5a80*/  F2FP.PACK_AB R0, R212, R213 ;  /* 0x000000d5d400723e */ /* 0x010fe400000000ff */
        /* <DEDUP_REMOVED lines=13> */
[----:B------:R4:W-:Y:S04]  /*5b60*/  STS [R200+0x19000], R2 ;  /* 0x01900002c8007388 */ /* 0x0009e80000000800 */
[----:B------:R4:W-:Y:S01]  /*5b70*/  STS [R200+0x19400], R0 ;  /* 0x01940000c8007388 */ /* 0x0009e20000000800 */
[----:B-1----:R-:W-:Y:S02]  /*5b80*/  F2FP.PACK_AB R6, R227, R228 ;  /* 0x000000e4e306723e */ /* 0x002fe400000000ff */
[----:B--2---:R-:W-:Y:S03]  /*5b90*/  F2FP.PACK_AB R5, R224, R225 ;  /* 0x000000e1e005723e */ /* 0x004fe600000000ff */
[----:B------:R-:W-:Y:S01]  /*5ba0*/  STS [R201+0x1a000], R6 ;  /* 0x01a00006c9007388 */ /* 0x000fe20000000800 */
[----:B---3--:R-:W-:Y:S03]  /*5bb0*/  F2FP.PACK_AB R4, R231, R232 ;  /* 0x000000e8e704723e */ /* 0x008fe600000000ff */
[----:B------:R-:W-:Y:S01]  /*5bc0*/  STS [R201+0x1a400], R5 ;  /* 0x01a40005c9007388 */ /* 0x000fe20000000800 */
[----:B----4-:R-:W-:Y:S03]  /*5bd0*/  F2FP.PACK_AB R2, R229, R230 ;  /* 0x000000e6e502723e */ /* 0x010fe600000000ff */
[----:B------:R-:W-:Y:S01]  /*5be0*/  STS [R200+0x1a000], R4 ;  /* 0x01a00004c8007388 */ /* 0x000fe20000000800 */
[----:B------:R-:W-:Y:S03]  /*5bf0*/  SHF.L.U32 R0, R182, 0x1, RZ ;  /* 0x00000001b6007819 */ /* 0x000fe600000006ff */
[----:B------:R1:W-:Y:S04]  /*5c00*/  STS [R200+0x1a400], R2 ;  /* 0x01a40002c8007388 */ /* 0x0003e80000000800 */
[----:B------:R-:W-:Y:S08]  /*5c10*/  LDSM.16.M88.4 R32, [R0+0x6000] ;  /* 0x006000000020783b */ /* 0x000ff00000000200 */
[----:B------:R-:W2:Y:S08]  /*5c20*/  LDSM.16.M88.4 R16, [R174+0xf000] ;  /* 0x00f00000ae10783b */ /* 0x000eb00000000200 */
[----:B------:R-:W3:Y:S01]  /*5c30*/  LDSM.16.M88.4 R28, [R0+0x6800] ;  /* 0x00680000001c783b */ /* 0x000ee20000000200 */
[----:B-1----:R-:W-:Y:S07]  /*5c40*/  IADD3 R2, R0, R180, RZ ;  /* 0x000000b400027210 */ /* 0x002fee0007ffe0ff */
[----:B------:R-:W1:Y:S08]  /*5c50*/  LDSM.16.M88.4 R132, [R174+0xf400] ;  /* 0x00f40000ae84783b */ /* 0x000e700000000200 */
[----:B------:R-:W-:Y:S08]  /*5c60*/  LDSM.16.M88.4 R136, [R2+0x6000] ;  /* 0x006000000288783b */ /* 0x000ff00000000200 */
[----:B------:R-:W-:Y:S01]  /*5c70*/  LDSM.16.M88.4 R140, [R2+0x6800] ;  /* 0x00680000028c783b */ /* 0x000fe20000000200 */
[-C--:B--2---:R-:W-:Y:S08]  /*5c80*/  HMMA.16816.F32 R4, R32, R16.reuse, RZ ;  /* 0x000000102004723c */ /* 0x084ff000000018ff */
[C---:B---3--:R-:W-:Y:S08]  /*5c90*/  HMMA.16816.F32 R8, R28.reuse, R16, RZ ;  /* 0x000000101c08723c */ /* 0x048ff000000018ff */
[-C--:B------:R-:W-:Y:S08]  /*5ca0*/  HMMA.16816.F32 R12, R28, R18.reuse, RZ ;  /* 0x000000121c0c723c */ /* 0x080ff000000018ff */
[C---:B------:R-:W-:Y:S08]  /*5cb0*/  HMMA.16816.F32 R16, R32.reuse, R18, RZ ;  /* 0x000000122010723c */ /* 0x040ff000000018ff */
[-C--:B-1----:R-:W-:Y:S08]  /*5cc0*/  HMMA.16816.F32 R20, R32, R132.reuse, RZ ;  /* 0x000000842014723c */ /* 0x082ff000000018ff */
        /* <DEDUP_REMOVED lines=52> */
[----:B--2---:R-:W-:Y:S04]  /*6010*/  FFMA.FTZ R2, -R147, R147, 1 ;  /* 0x3f80000093027423 */ /* 0x004fe80000010193 */
[----:B------:R-:W-:Y:S01]  /*6020*/  FMUL.FTZ R2, R2, c[0x0][0x2ec] ;  /* 0x0000bb0002027a20 */ /* 0x000fe20000410000 */
[-C--:B-1----:R-:W-:Y:S08]  /*6030*/  HMMA.16816.F32 R4, R140, R132.reuse, R4 ;  /* 0x000000848c04723c */ /* 0x082ff00000001804 */
[C---:B---3--:R-:W-:Y:S08]  /*6040*/  HMMA.16816.F32 R8, R136.reuse, R132, R8 ;  /* 0x000000848808723c */ /* 0x048ff00000001808 */
[-C--:B------:R-:W-:Y:S08]  /*6050*/  HMMA.16816.F32 R12, R136, R134.reuse, R12 ;  /* 0x00000086880c723c */ /* 0x080ff0000000180c */
[C---:B-----5:R-:W-:Y:S01]  /*6060*/  FADD.FTZ R4, -R185.reuse, R4 ;  /* 0x00000004b9047221 */ /* 0x060fe20000010100 */
[C---:B------:R-:W-:Y:S04]  /*6070*/  HMMA.16816.F32 R16, R140.reuse, R134, R16 ;  /* 0x000000868c10723c */ /* 0x040fe80000001810 */
[----:B------:R-:W-:Y:S02]  /*6080*/  FADD.FTZ R5, -R185, R5 ;  /* 0x00000005b9057221 */ /* 0x000fe40000010100 */
[----:B------:R-:W-:Y:S02]  /*6090*/  FADD.FTZ R6, -R186, R6 ;  /* 0x00000006ba067221 */ /* 0x000fe40000010100 */
[----:B------:R-:W-:Y:S04]  /*60a0*/  FMUL.FTZ R154, R154, R4 ;  /* 0x000000049a9a7220 */ /* 0x000fe80000410000 */
[----:B------:R-:W-:Y:S02]  /*60b0*/  FADD.FTZ R0, -R186, R7 ;  /* 0x00000007ba007221 */ /* 0x000fe40000010100 */
[----:B------:R-:W-:Y:S02]  /*60c0*/  FMUL.FTZ R145, R145, R5 ;  /* 0x0000000591917220 */ /* 0x000fe40000410000 */
[----:B------:R-:W-:Y:S02]  /*60d0*/  FMUL.FTZ R144, R144, R6 ;  /* 0x0000000690907220 */ /* 0x000fe40000410000 */
[----:B------:R-:W-:Y:S01]  /*60e0*/  FMUL.FTZ R133, R199, R0 ;  /* 0x00000000c7857220 */ /* 0x000fe20000410000 */
[----:B------:R-:W1:Y:S01]  /*60f0*/  LDSM.16.M88.4 R4, [R173+0x13400] ;  /* 0x01340000ad04783b */ /* 0x000e620000000200 */
[----:B------:R-:W-:Y:S02]  /*6100*/  FADD.FTZ R9, -R184, R9 ;  /* 0x00000009b8097221 */ /* 0x000fe40000010100 */
[----:B------:R-:W-:Y:S02]  /*6110*/  FFMA.FTZ R0, -R146, R146, 1 ;  /* 0x3f80000092007423 */ /* 0x000fe40000010192 */
[----:B------:R-:W-:Y:S02]  /*6120*/  FADD.FTZ R11, -R183, R11 ;  /* 0x0000000bb70b7221 */ /* 0x000fe40000010100 */
[----:B------:R-:W-:Y:S02]  /*6130*/  FMUL.FTZ R134, R153, R9 ;  /* 0x0000000999867220 */ /* 0x000fe40000410000 */
[----:B------:R-:W-:Y:S02]  /*6140*/  FFMA.FTZ R9, -R149, R149, 1 ;  /* 0x3f80000095097423 */ /* 0x000fe40000010195 */
[----:B------:R-:W-:Y:S02]  /*6150*/  FMUL.FTZ R0, R0, c[0x0][0x2ec] ;  /* 0x0000bb0000007a20 */ /* 0x000fe40000410000 */
[----:B------:R-:W-:Y:S02]  /*6160*/  FADD.FTZ R10, -R183, R10 ;  /* 0x0000000ab70a7221 */ /* 0x000fe40000010100 */
[----:B------:R-:W-:Y:S02]  /*6170*/  FMUL.FTZ R11, R151, R11 ;  /* 0x0000000b970b7220 */ /* 0x000fe40000410000 */
[----:B------:R-:W-:Y:S02]  /*6180*/  FMUL.FTZ R9, R9, c[0x0][0x2ec] ;  /* 0x0000bb0009097a20 */ /* 0x000fe40000410000 */
[----:B------:R-:W-:Y:S02]  /*6190*/  FMUL.FTZ R151, R133, R0 ;  /* 0x0000000085977220 */ /* 0x000fe40000410000 */
[----:B------:R-:W-:Y:S02]  /*61a0*/  FFMA.FTZ R0, -R160, R160, 1 ;  /* 0x3f800000a0007423 */ /* 0x000fe400000101a0 */
[----:B------:R-:W-:Y:S02]  /*61b0*/  FMUL.FTZ R10, R152, R10 ;  /* 0x0000000a980a7220 */ /* 0x000fe40000410000 */
[----:B------:R-:W-:Y:S02]  /*61c0*/  FMUL.FTZ R154, R154, R9 ;  /* 0x000000099a9a7220 */ /* 0x000fe40000410000 */
[----:B------:R-:W-:Y:S02]  /*61d0*/  FMUL.FTZ R152, R144, R2 ;  /* 0x0000000290987220 */ /* 0x000fe40000410000 */
[----:B------:R-:W-:Y:S02]  /*61e0*/  FMUL.FTZ R9, R0, c[0x0][0x2ec] ;  /* 0x0000bb0000097a20 */ /* 0x000fe40000410000 */
[----:B------:R-:W-:Y:S02]  /*61f0*/  FFMA.FTZ R2, -R156, R156, 1 ;  /* 0x3f8000009c027423 */ /* 0x000fe4000001019c */
[----:B------:R-:W-:Y:S02]  /*6200*/  FFMA.FTZ R0, -R150, R150, 1 ;  /* 0x3f80000096007423 */ /* 0x000fe40000010196 */
[----:B------:R-:W-:Y:S02]  /*6210*/  FADD.FTZ R8, -R184, R8 ;  /* 0x00000008b8087221 */ /* 0x000fe40000010100 */
[----:B------:R-:W-:Y:S02]  /*6220*/  FMUL.FTZ R2, R2, c[0x0][0x2ec] ;  /* 0x0000bb0002027a20 */ /* 0x000fe40000410000 */
[----:B------:R-:W-:Y:S01]  /*6230*/  FMUL.FTZ R0, R0, c[0x0][0x2ec] ;  /* 0x0000bb0000007a20 */ /* 0x000fe20000410000 */
[-C--:B-1----:R-:W-:Y:S03]  /*6240*/  HMMA.16816.F32 R20, R140, R4.reuse, R20 ;  /* 0x000000048c14723c */ /* 0x082fe60000001814 */
[----:B------:R-:W-:Y:S02]  /*6250*/  FMUL.FTZ R132, R198, R8 ;  /* 0x00000008c6847220 */ /* 0x000fe40000410000 */
[----:B------:R-:W-:Y:S02]  /*6260*/  FFMA.FTZ R8, -R148, R148, 1 ;  /* 0x3f80000094087423 */ /* 0x000fe40000010194 */
[C---:B------:R-:W-:Y:S01]  /*6270*/  FADD.FTZ R12, -R184.reuse, R12 ;  /* 0x0000000cb80c7221 */ /* 0x040fe20000010100 */
[C---:B------:R-:W-:Y:S04]  /*6280*/  HMMA.16816.F32 R24, R136.reuse, R4, R24 ;  /* 0x000000048818723c */ /* 0x040fe80000001818 */
[----:B------:R-:W-:Y:S02]  /*6290*/  FADD.FTZ R13, -R184, R13 ;  /* 0x0000000db80d7221 */ /* 0x000fe40000010100 */
[C---:B------:R-:W-:Y:S02]  /*62a0*/  FADD.FTZ R14, -R183.reuse, R14 ;  /* 0x0000000eb70e7221 */ /* 0x040fe40000010100 */
[----:B------:R-:W-:Y:S01]  /*62b0*/  FADD.FTZ R15, -R183, R15 ;  /* 0x0000000fb70f7221 */ /* 0x000fe20000010100 */
[-C--:B------:R-:W-:Y:S03]  /*62c0*/  HMMA.16816.F32 R28, R136, R6.reuse, R28 ;  /* 0x00000006881c723c */ /* 0x080fe6000000181c */
[----:B------:R-:W-:Y:S02]  /*62d0*/  FMUL.FTZ R149, R10, R2 ;  /* 0x000000020a957220 */ /* 0x000fe40000410000 */
[----:B------:R-:W-:Y:S02]  /*62e0*/  FMUL.FTZ R148, R11, R0 ;  /* 0x000000000b947220 */ /* 0x000fe40000410000 */
[----:B------:R-:W-:Y:S01]  /*62f0*/  FFMA.FTZ R5, -R162, R162, 1 ;  /* 0x3f800000a2057423 */ /* 0x000fe200000101a2 */
[----:B------:R-:W-:Y:S04]  /*6300*/  HMMA.16816.F32 R32, R140, R6, R32 ;  /* 0x000000068c20723c */ /* 0x000fe80000001820 */
[----:B------:R-:W-:Y:S02]  /*6310*/  FFMA.FTZ R4, -R161, R161, 1 ;  /* 0x3f800000a1047423 */ /* 0x000fe400000101a1 */
[----:B------:R-:W-:Y:S02]  /*6320*/  FFMA.FTZ R2, -R159, R159, 1 ;  /* 0x3f8000009f027423 */ /* 0x000fe4000001019f */
[----:B------:R-:W-:Y:S04]  /*6330*/  FFMA.FTZ R0, -R158, R158, 1 ;  /* 0x3f8000009e007423 */ /* 0x000fe8000001019e */
        /* <DEDUP_REMOVED lines=18> */
[----:B------:R-:W-:Y:S02]  /*6460*/  FFMA.FTZ R5, -R166, R166, 1 ;  /* 0x3f800000a6057423 */ /* 0x000fe400000101a6 */
[----:B------:R-:W-:Y:S01]  /*6470*/  FFMA.FTZ R4, -R165, R165, 1 ;  /* 0x3f800000a5047423 */ /* 0x000fe200000101a5 */
[----:B------:R-:W-:Y:S01]  /*6480*/  IADD3 R165, R204, 0x20, RZ ;  /* 0x00000020cca57810 */ /* 0x000fe20007ffe0ff */
[----:B------:R-:W-:Y:S01]  /*6490*/  FFMA.FTZ R2, -R164, R164, 1 ;  /* 0x3f800000a4027423 */ /* 0x000fe200000101a4 */
[----:B------:R-:W-:Y:S01]  /*64a0*/  IADD3 R164, R204, 0x40, RZ ;  /* 0x00000040cca47810 */ /* 0x000fe20007ffe0ff */
[----:B------:R-:W-:Y:S02]  /*64b0*/  FFMA.FTZ R0, -R163, R163, 1 ;  /* 0x3f800000a3007423 */ /* 0x000fe400000101a3 */
[----:B------:R-:W-:Y:S02]  /*64c0*/  FMUL.FTZ R150, R132, R9 ;  /* 0x0000000984967220 */ /* 0x000fe40000410000 */
        /* <DEDUP_REMOVED lines=8> */
[----:B------:R-:W-:Y:S02]  /*6550*/  FFMA.FTZ R8, -R157, R157, 1 ;  /* 0x3f8000009d087423 */ /* 0x000fe4000001019d */
        /* <DEDUP_REMOVED lines=95> */
[C---:B------:R-:W-:Y:S02]  /*6b50*/  LEA R208, P4, R0.reuse, R208, 0x1 ;  /* 0x000000d000d07211 */ /* 0x040fe400078808ff */
[----:B------:R-:W-:Y:S02]  /*6b60*/  SHF.R.S32.HI R2, RZ, 0x1f, R0 ;  /* 0x0000001fff027819 */ /* 0x000fe40000011400 */
[----:B------:R-:W-:Y:S01]  /*6b70*/  IADD3 R187, R187, UR8, RZ ;  /* 0x00000008bbbb7c10 */ /* 0x000fe2000fffe0ff */
[----:B------:R-:W-:Y:S01]  /*6b80*/  @!P3 IMAD.MOV.U32 R4, RZ, RZ, R208 ;  /* 0x000000ffff04b224 */ /* 0x000fe200078e00d0 */
[----:B------:R-:W-:Y:S02]  /*6b90*/  LEA.HI.X R206, R0, R206, R2, 0x1, P4 ;  /* 0x000000ce00ce7211 */ /* 0x000fe400020f0c02 */
        /* <DEDUP_REMOVED lines=35> */
.L_x_986:
[----:B------:R-:W-:Y:S01]  /*6dd0*/  F2FP.PACK_AB R15, R153, R154 ;  /* 0x0000009a990f723e */ /* 0x000fe200000000ff */
[----:B------:R-:W2:Y:S01]  /*6de0*/  LDL R140, [R1] ;  /* 0x00000000018c7983 */ /* 0x000ea20000100800 */
        /* <DEDUP_REMOVED lines=136> */
.L_x_987:
[----:B------:R-:W-:Y:S01]  /*7670*/  LDSM.16.M88.4 R24, [R176] ;  /* 0x00000000b018783b */ /* 0x000fe20000000200 */
[C---:B------:R-:W-:Y:S01]  /*7680*/  IADD3 R163, R248.reuse, -0x40, RZ ;  /* 0xffffffc0f8a37810 */ /* 0x040fe20007ffe0ff */
[----:B------:R-:W-:Y:S01]  /*7690*/  IMAD.MOV.U32 R166, RZ, RZ, c[0x0][0x22c] ;  /* 0x00008b00ffa67624 */ /* 0x000fe200078e00ff */
[C---:B------:R-:W-:Y:S01]  /*76a0*/  IADD3 R161, R248.reuse, -0x40, RZ ;  /* 0xffffffc0f8a17810 */ /* 0x040fe20007ffe0ff */
[----:B------:R-:W-:Y:S01]  /*76b0*/  IMAD.MOV.U32 R2, RZ, RZ, c[0x0][0x22c] ;  /* 0x00008b00ff027624 */ /* 0x000fe200078e00ff */
[----:B-1----:R-:W1:Y:S01]  /*76c0*/  LDSM.16.MT88.4 R8, [R0+0x9000] ;  /* 0x009000000008783b */ /* 0x002e620000004200 */
[----:B------:R-:W-:Y:S01]  /*76d0*/  IMAD.SHL.U32 R163, R163, 0x4, RZ ;  /* 0x00000004a3a37824 */ /* 0x000fe200078e00ff */
[----:B------:R-:W-:Y:S01]  /*76e0*/  IADD3 R162, R248, -0x40, RZ ;  /* 0xffffffc0f8a27810 */ /* 0x000fe20007ffe0ff */
[----:B------:R-:W-:Y:S01]  /*76f0*/  IMAD R166, R166, c[0x0][0x1c0], RZ ;  /* 0x00007000a6a67a24 */ /* 0x000fe200078e02ff */
[----:B------:R-:W-:Y:S01]  /*7700*/  ULOP3.LUT UR8, UR7, 0x1, URZ, 0xc0, !UPT ;  /* 0x0000000107087892 */ /* 0x000fe2000f8ec03f */
[----:B------:R-:W2:Y:S01]  /*7710*/  LDSM.16.MT88.4 R16, [R0+0xb000] ;  /* 0x00b000000010783b */ /* 0x000ea20000004200 */
[----:B------:R-:W-:Y:S01]  /*7720*/  SHF.R.S32.HI R162, RZ, 0x1f, R162 ;  /* 0x0000001fffa27819 */ /* 0x000fe200000114a2 */
[----:B------:R-:W-:Y:S01]  /*7730*/  IMAD.SHL.U32 R166, R166, 0x20, RZ ;  /* 0x00000020a6a67824 */ /* 0x000fe200078e00ff */
[----:B------:R-:W-:Y:S01]  /*7740*/  UISETP.NE.U32.AND UP0, UPT, UR8, 0x1, UPT ;  /* 0x000000010800788c */ /* 0x000fe2000bf05070 */
[----:B------:R-:W-:Y:S01]  /*7750*/  IMAD R2, R2, c[0x0][0x1c0], RZ ;  /* 0x0000700002027a24 */ /* 0x000fe200078e02ff */
[----:B------:R-:W3:Y:S01]  /*7760*/  LDSM.16.MT88.4 R28, [R0+0xd000] ;  /* 0x00d00000001c783b */ /* 0x000ee20000004200 */
[----:B------:R-:W-:Y:S01]  /*7770*/  SHF.L.U64.HI R161, R161, 0x2, R162 ;  /* 0x00000002a1a17819 */ /* 0x000fe200000102a2 */
[----:B------:R-:W-:Y:S01]  /*7780*/  IMAD.MOV.U32 R162, RZ, RZ, c[0x0][0x22c] ;  /* 0x00008b00ffa27624 */ /* 0x000fe200078e00ff */
[----:B------:R-:W-:Y:S01]  /*7790*/  UISETP.GT.AND UP2, UPT, UR7, UR17, UPT ;  /* 0x000000110700728c */ /* 0x000fe2000bf44270 */
[----:B------:R-:W-:Y:S01]  /*77a0*/  IMAD.U32 R2, R2, -0x40, RZ ;  /* 0xffffffc002027824 */ /* 0x000fe200078e00ff */
[----:B------:R-:W-:Y:S01]  /*77b0*/  LDSM.16.M88.4 R32, [R177] ;  /* 0x00000000b120783b */ /* 0x000fe20000000200 */
[----:B------:R-:W-:Y:S01]  /*77c0*/  IMAD R162, R162, c[0x0][0x1c0], RZ ;  /* 0x00007000a2a27a24 */ /* 0x000fe200078e02ff */
[----:B------:R-:W-:Y:S02]  /*77d0*/  UIADD3 UR7, UR7, -0x1, URZ ;  /* 0xffffffff07077890 */ /* 0x000fe4000fffe03f */
[----:B------:R-:W-:Y:S01]  /*77e0*/  LEA R199, P1, R2, R214, 0x2 ;  /* 0x000000d602c77211 */ /* 0x000fe200078210ff */
[----:B------:R-:W4:Y:S01]  /*77f0*/  LDSM.16.MT88.4 R132, [R0+0x9400] ;  /* 0x009400000084783b */ /* 0x000f220000004200 */
[----:B------:R-:W-:Y:S02]  /*7800*/  IMAD R162, R162, 0x38, RZ ;  /* 0x00000038a2a27824 */ /* 0x000fe400078e02ff */
[----:B------:R-:W-:Y:S01]  /*7810*/  LEA.HI.X.SX32 R198, R2, R215, 0x2, P1 ;  /* 0x000000d702c67211 */ /* 0x000fe200008f16ff */
[----:B------:R-:W-:Y:S01]  /*7820*/  IMAD.MOV.U32 R2, RZ, RZ, c[0x0][0x22c] ;  /* 0x00008b00ff027624 */ /* 0x000fe200078e00ff */
[----:B------:R-:W3:Y:S03]  /*7830*/  LDSM.16.MT88.4 R136, [R0+0xb400] ;  /* 0x00b400000088783b */ /* 0x000ee60000004200 */
[----:B------:R-:W-:Y:S02]  /*7840*/  IMAD R2, R2, c[0x0][0x1c0], RZ ;  /* 0x0000700002027a24 */ /* 0x000fe400078e02ff */
[----:B------:R-:W3:Y:S02]  /*7850*/  LDSM.16.MT88.4 R140, [R0+0xd400] ;  /* 0x00d40000008c783b */ /* 0x000ee40000004200 */
[----:B------:R-:W-:Y:S03]  /*7860*/  IMAD.SHL.U32 R2, R2, 0x10, RZ ;  /* 0x0000001002027824 */ /* 0x000fe600078e00ff */
[----:B------:R-:W-:Y:S01]  /*7870*/  LDSM.16.M88.4 R144, [R179] ;  /* 0x00000000b390783b */ /* 0x000fe20000000200 */
[C---:B-1----:R-:W-:Y:S04]  /*7880*/  HMMA.16816.F32 R4, R24.reuse, R8, RZ ;  /* 0x000000081804723c */ /* 0x042fe800000018ff */
[----:B------:R-:W1:Y:S05]  /*7890*/  LDSM.16.MT88.4 R148, [R0+0x9800] ;  /* 0x009800000094783b */ /* 0x000e6a0000004200 */
[----:B------:R-:W1:Y:S01]  /*78a0*/  LDSM.16.MT88.4 R152, [R0+0xb800] ;  /* 0x00b800000098783b */ /* 0x000e620000004200 */
[C---:B------:R-:W-:Y:S04]  /*78b0*/  HMMA.16816.F32 R8, R24.reuse, R10, RZ ;  /* 0x0000000a1808723c */ /* 0x040fe800000018ff */
[----:B------:R-:W-:Y:S04]  /*78c0*/  LDSM.16.MT88.4 R156, [R0+0xbc00] ;  /* 0x00bc0000009c783b */ /* 0x000fe80000004200 */
[C---:B--2---:R-:W-:Y:S08]  /*78d0*/  HMMA.16816.F32 R12, R24.reuse, R16, RZ ;  /* 0x00000010180c723c */ /* 0x044ff000000018ff */
[C---:B------:R-:W-:Y:S08]  /*78e0*/  HMMA.16816.F32 R16, R24.reuse, R18, RZ ;  /* 0x000000121810723c */ /* 0x040ff000000018ff */
[C---:B---3--:R-:W-:Y:S08]  /*78f0*/  HMMA.16816.F32 R20, R24.reuse, R28, RZ ;  /* 0x0000001c1814723c */ /* 0x048ff000000018ff */
[----:B------:R-:W-:Y:S01]  /*7900*/  HMMA.16816.F32 R24, R24, R30, RZ ;  /* 0x0000001e1818723c */ /* 0x000fe200000018ff */
[----:B------:R-:W2:Y:S07]  /*7910*/  LDSM.16.MT88.4 R28, [R0+0xd800] ;  /* 0x00d80000001c783b */ /* 0x000eae0000004200 */
[C---:B----4-:R-:W-:Y:S08]  /*7920*/  HMMA.16816.F32 R4, R32.reuse, R132, R4 ;  /* 0x000000842004723c */ /* 0x050ff00000001804 */
[C---:B------:R-:W-:Y:S01]  /*7930*/  HMMA.16816.F32 R8, R32.reuse, R134, R8 ;  /* 0x000000862008723c */ /* 0x040fe20000001808 */
[----:B------:R-:W-:Y:S07]  /*7940*/  LDSM.16.M88.4 R132, [R178] ;  /* 0x00000000b284783b */ /* 0x000fee0000000200 */
[C---:B------:R-:W-:Y:S08]  /*7950*/  HMMA.16816.F32 R12, R32.reuse, R136, R12 ;  /* 0x00000088200c723c */ /* 0x040ff0000000180c */
[C---:B------:R-:W-:Y:S01]  /*7960*/  HMMA.16816.F32 R16, R32.reuse, R138, R16 ;  /* 0x0000008a2010723c */ /* 0x040fe20000001810 */
[----:B------:R-:W3:Y:S07]  /*7970*/  LDSM.16.MT88.4 R136, [R0+0x9c00] ;  /* 0x009c00000088783b */ /* 0x000eee0000004200 */
[C---:B------:R-:W-:Y:S08]  /*7980*/  HMMA.16816.F32 R20, R32.reuse, R140, R20 ;  /* 0x0000008c2014723c */ /* 0x040ff00000001814 */
[----:B------:R-:W-:Y:S01]  /*7990*/  HMMA.16816.F32 R24, R32, R142, R24 ;  /* 0x0000008e2018723c */ /* 0x000fe20000001818 */
[----:B------:R-:W4:Y:S05]  /*79a0*/  LDSM.16.MT88.4 R32, [R0+0xdc00] ;  /* 0x00dc00000020783b */ /* 0x000f2a0000004200 */
[----:B------:R-:W-:Y:S02]  /*79b0*/  LDSM.16.M88.4 R140, [R176+0x2000] ;  /* 0x00200000b08c783b */ /* 0x000fe40000000200 */
        /* <DEDUP_REMOVED lines=8> */
[----:B------:R-:W2:Y:S05]  /*7a40*/  LDSM.16.MT88.4 R28, [R0+0xe000] ;  /* 0x00e00000001c783b */ /* 0x000eaa0000004200 */
[----:B------:R-:W-:Y:S02]  /*7a50*/  LDSM.16.MT88.4 R144, [R0+0xa400] ;  /* 0x00a400000090783b */ /* 0x000fe40000004200 */
[C---:B---3--:R-:W-:Y:S08]  /*7a60*/  HMMA.16816.F32 R4, R132.reuse, R136, R4 ;  /* 0x000000888404723c */ /* 0x048ff00000001804 */
[C---:B------:R-:W-:Y:S01]  /*7a70*/  HMMA.16816.F32 R8, R132.reuse, R138, R8 ;  /* 0x0000008a8408723c */ /* 0x040fe20000001808 */
[----:B------:R-:W3:Y:S07]  /*7a80*/  LDSM.16.M88.4 R136, [R177+0x2000] ;  /* 0x00200000b188783b */ /* 0x000eee0000000200 */
[C---:B------:R-:W-:Y:S08]  /*7a90*/  HMMA.16816.F32 R12, R132.reuse, R156, R12 ;  /* 0x0000009c840c723c */ /* 0x040ff0000000180c */
[C---:B------:R-:W-:Y:S01]  /*7aa0*/  HMMA.16816.F32 R16, R132.reuse, R158, R16 ;  /* 0x0000009e8410723c */ /* 0x040fe20000001810 */
[----:B------:R-:W2:Y:S07]  /*7ab0*/  LDSM.16.MT88.4 R156, [R0+0xc400] ;  /* 0x00c40000009c783b */ /* 0x000eae0000004200 */
[C---:B----4-:R-:W-:Y:S08]  /*7ac0*/  HMMA.16816.F32 R20, R132.reuse, R32, R20 ;  /* 0x000000208414723c */ /* 0x050ff00000001814 */
        /* <DEDUP_REMOVED lines=12> */
[----:B------:R-:W-:Y:S02]  /*7b90*/  LDSM.16.M88.4 R140, [R178+0x2000] ;  /* 0x00200000b28c783b */ /* 0x000fe40000000200 */
[C---:B---3--:R-:W-:Y:S08]  /*7ba0*/  HMMA.16816.F32 R4, R136.reuse, R144, R4 ;  /* 0x000000908804723c */ /* 0x048ff00000001804 */
[C---:B------:R-:W-:Y:S01]  /*7bb0*/  HMMA.16816.F32 R8, R136.reuse, R146, R8 ;  /* 0x000000928808723c */ /* 0x040fe20000001808 */
[----:B------:R-:W3:Y:S07]  /*7bc0*/  LDSM.16.MT88.4 R144, [R0+0xac00] ;  /* 0x00ac00000090783b */ /* 0x000eee0000004200 */
[C---:B------:R-:W-:Y:S08]  /*7bd0*/  HMMA.16816.F32 R12, R136.reuse, R156, R12 ;  /* 0x0000009c880c723c */ /* 0x040ff0000000180c */
[C---:B------:R-:W-:Y:S01]  /*7be0*/  HMMA.16816.F32 R16, R136.reuse, R158, R16 ;  /* 0x0000009e8810723c */ /* 0x040fe20000001810 */
[----:B------:R-:W2:Y:S07]  /*7bf0*/  LDSM.16.MT88.4 R156, [R0+0xcc00] ;  /* 0x00cc0000009c783b */ /* 0x000eae0000004200 */
[C---:B----4-:R-:W-:Y:S08]  /*7c00*/  HMMA.16816.F32 R20, R136.reuse, R32, R20 ;  /* 0x000000208814723c */ /* 0x050ff00000001814 */
[----:B------:R-:W-:Y:S01]  /*7c10*/  HMMA.16816.F32 R24, R136, R34, R24 ;  /* 0x000000228818723c */ /* 0x000fe20000001818 */
[----:B------:R-:W4:Y:S07]  /*7c20*/  LDSM.16.MT88.4 R32, [R0+0xec00] ;  /* 0x00ec00000020783b */ /* 0x000f2e0000004200 */
        /* <DEDUP_REMOVED lines=8> */
[----:B------:R-:W-:Y:S01]  /*7cb0*/  @P0 IADD3 R30, P2, R163, UR14, RZ ;  /* 0x0000000ea31e0c10 */ /* 0x000fe2000ff5e0ff */
        /* <DEDUP_REMOVED lines=10> */
[----:B------:R-:W-:Y:S01]  /*7d60*/  IMAD R161, R161, c[0x0][0x1c0], RZ ;  /* 0x00007000a1a17a24 */ /* 0x000fe200078e02ff */
[----:B------:R1:W5:Y:S01]  /*7d70*/  @P0 LDG.E R240, [R30.64+0x20] ;  /* 0x000020041ef00981 */ /* 0x000362000c1e1900 */
[C---:B------:R-:W-:Y:S04]  /*7d80*/  HMMA.16816.F32 R12, R140.reuse, R156, R12 ;  /* 0x0000009c8c0c723c */ /* 0x040fe8000000180c */
[----:B------:R1:W5:Y:S01]  /*7d90*/  @P0 LDG.E R237, [R30.64+0x80] ;  /* 0x000080041eed0981 */ /* 0x000362000c1e1900 */
[----:B------:R-:W-:Y:S03]  /*7da0*/  IMAD R161, R161, 0x18, RZ ;  /* 0x00000018a1a17824 */ /* 0x000fe600078e02ff */
[C---:B------:R-:W-:Y:S01]  /*7db0*/  HMMA.16816.F32 R16, R140.reuse, R158, R16 ;  /* 0x0000009e8c10723c */ /* 0x040fe20000001810 */
[----:B------:R1:W5:Y:S03]  /*7dc0*/  @P0 LDG.E R238, [R30.64+0xa0] ;  /* 0x0000a0041eee0981 */ /* 0x000366000c1e1900 */
[CC--:B------:R-:W-:Y:S02]  /*7dd0*/  LEA R134, P0, R2.reuse, R28.reuse, 0x2 ;  /* 0x0000001c02867211 */ /* 0x0c0fe400078010ff */
[----:B------:R2:W-:Y:S02]  /*7de0*/  RED.E.ADD.F32.FTZ.RN.STRONG.GPU [R28.64], R4 ;  /* 0x000000041c00798e */ /* 0x0005e4000c10e784 */
[C---:B----4-:R-:W-:Y:S04]  /*7df0*/  HMMA.16816.F32 R20, R140.reuse, R32, R20 ;  /* 0x000000208c14723c */ /* 0x050fe80000001814 */
[-C--:B------:R-:W-:Y:S03]  /*7e00*/  LEA.HI.X.SX32 R135, R2, R29.reuse, 0x2, P0 ;  /* 0x0000001d02877211 */ /* 0x080fe600000f16ff */
        /* <DEDUP_REMOVED lines=10> */
[-C--:B------:R-:W-:Y:S02]  /*7eb0*/  LEA.HI.X.SX32 R35, R166, R29.reuse, 0x2, P0 ;  /* 0x0000001da6237211 */ /* 0x080fe400000f16ff */
[----:B------:R-:W-:Y:S01]  /*7ec0*/  IMAD R161, R161, c[0x0][0x1c0], RZ ;  /* 0x00007000a1a17a24 */ /* 0x000fe200078e02ff */
[-C--:B-1----:R-:W-:Y:S01]  /*7ed0*/  LEA R30, P2, R163, R28.reuse, 0x2 ;  /* 0x0000001ca31e7211 */ /* 0x082fe200078410ff */
[----:B------:R1:W-:Y:S02]  /*7ee0*/  RED.E.ADD.F32.FTZ.RN.STRONG.GPU [R132.64], R7 ;  /* 0x000000078400798e */ /* 0x0003e4000c10e784 */
[----:B------:R-:W-:Y:S01]  /*7ef0*/  IMAD R161, R161, 0x30, RZ ;  /* 0x00000030a1a17824 */ /* 0x000fe200078e02ff */
[-C--:B------:R-:W-:Y:S02]  /*7f00*/  LEA.HI.X.SX32 R31, R163, R29.reuse, 0x2, P2 ;  /* 0x0000001da31f7211 */ /* 0x080fe400010f16ff */
[----:B------:R1:W-:Y:S02]  /*7f10*/  RED.E.ADD.F32.FTZ.RN.STRONG.GPU [R34.64], R8 ;  /* 0x000000082200798e */ /* 0x0003e4000c10e784 */
[CC--:B--2---:R-:W-:Y:S03]  /*7f20*/  LEA R4, P1, R161.reuse, R28.reuse, 0x2 ;  /* 0x0000001ca1047211 */ /* 0x0c4fe600078210ff */
[----:B------:R2:W-:Y:S01]  /*7f30*/  RED.E.ADD.F32.FTZ.RN.STRONG.GPU [R30.64], R9 ;  /* 0x000000091e00798e */ /* 0x0005e2000c10e784 */
[-C--:B---3--:R-:W-:Y:S01]  /*7f40*/  LEA.HI.X.SX32 R5, R161, R29.reuse, 0x2, P1 ;  /* 0x0000001da1057211 */ /* 0x088fe200008f16ff */
[----:B------:R-:W-:Y:S04]  /*7f50*/  IMAD.MOV.U32 R161, RZ, RZ, c[0x0][0x22c] ;  /* 0x00008b00ffa17624 */ /* 0x000fe800078e00ff */
[----:B------:R3:W-:Y:S01]  /*7f60*/  RED.E.ADD.F32.FTZ.RN.STRONG.GPU [R4.64], R10 ;  /* 0x0000000a0400798e */ /* 0x0007e2000c10e784 */
[CC--:B----4-:R-:W-:Y:S01]  /*7f70*/  LEA R6, P0, R162.reuse, R28.reuse, 0x2 ;  /* 0x0000001ca2067211 */ /* 0x0d0fe200078010ff */
[----:B------:R-:W-:Y:S03]  /*7f80*/  IMAD R161, R161, c[0x0][0x1c0], RZ ;  /* 0x00007000a1a17a24 */ /* 0x000fe600078e02ff */
[-C--:B-1----:R-:W-:Y:S01]  /*7f90*/  LEA.HI.X.SX32 R7, R162, R29.reuse, 0x2, P0 ;  /* 0x0000001da2077211 */ /* 0x082fe200000f16ff */
[----:B------:R-:W-:Y:S01]  /*7fa0*/  IMAD.SHL.U32 R161, R161, 0x10, RZ ;  /* 0x00000010a1a17824 */ /* 0x000fe200078e00ff */
[----:B------:R-:W-:Y:S03]  /*7fb0*/  IADD3 R132, R2, 0x40, RZ ;  /* 0x0000004002847810 */ /* 0x000fe60007ffe0ff */
[----:B------:R1:W-:Y:S01]  /*7fc0*/  RED.E.ADD.F32.FTZ.RN.STRONG.GPU [R6.64], R11 ;  /* 0x0000000b0600798e */ /* 0x0003e2000c10e784 */
[C---:B------:R-:W-:Y:S02]  /*7fd0*/  IADD3 R137, R161.reuse, 0x20, RZ ;  /* 0x00000020a1897810 */ /* 0x040fe40007ffe0ff */
[C---:B------:R-:W-:Y:S02]  /*7fe0*/  IADD3 R136, R161.reuse, 0x20, RZ ;  /* 0x00000020a1887810 */ /* 0x040fe40007ffe0ff */
[----:B------:R4:W-:Y:S01]  /*7ff0*/  RED.E.ADD.F32.FTZ.RN.STRONG.GPU [R28.64+0x80], R12 ;  /* 0x0000800c1c00798e */ /* 0x0009e2000c10e784 */
[----:B------:R-:W-:Y:S02]  /*8000*/  IADD3 R0, R161, 0x20, RZ ;  /* 0x00000020a1007810 */ /* 0x000fe40007ffe0ff */
[----:B------:R-:W-:Y:S01]  /*8010*/  IMAD.IADD R136, R241, 0x1, R136 ;  /* 0x00000001f1887824 */ /* 0x000fe200078e0288 */
[-C--:B------:R-:W-:Y:S01]  /*8020*/  LEA R8, P2, R245, R28.reuse, 0x2 ;  /* 0x0000001cf5087211 */ /* 0x080fe200078410ff */
[----:B------:R4:W-:Y:S01]  /*8030*/  RED.E.ADD.F32.FTZ.RN.STRONG.GPU [R32.64+0x80], R13 ;  /* 0x0000800d2000798e */ /* 0x0009e2000c10e784 */
[C---:B------:R-:W-:Y:S02]  /*8040*/  IMAD.IADD R0, R241.reuse, 0x1, R0 ;  /* 0x00000001f1007824 */ /* 0x040fe400078e0200 */
[CC--:B--2---:R-:W-:Y:S02]  /*8050*/  LEA R30, P1, R136.reuse, R28.reuse, 0x2 ;  /* 0x0000001c881e7211 */ /* 0x0c4fe400078210ff */
[----:B------:R-:W-:Y:S01]  /*8060*/  IMAD.IADD R0, R241, 0x1, R0 ;  /* 0x00000001f1007824 */ /* 0x000fe200078e0200 */
[-C--:B------:R-:W-:Y:S02]  /*8070*/  LEA.HI.X.SX32 R9, R245, R29.reuse, 0x2, P2 ;  /* 0x0000001df5097211 */ /* 0x080fe400010f16ff */
[CC--:B---3--:R-:W-:Y:S02]  /*8080*/  LEA R4, P0, R137.reuse, R28.reuse, 0x2 ;  /* 0x0000001c89047211 */ /* 0x0c8fe400078010ff */
[-C--:B------:R-:W-:Y:S02]  /*8090*/  LEA.HI.X.SX32 R31, R136, R29.reuse, 0x2, P1 ;  /* 0x0000001d881f7211 */ /* 0x080fe400008f16ff */
[-C--:B------:R-:W-:Y:S02]  /*80a0*/  LEA.HI.X.SX32 R5, R137, R29.reuse, 0x2, P0 ;  /* 0x0000001d89057211 */ /* 0x080fe400000f16ff */
[-C--:B------:R-:W-:Y:S01]  /*80b0*/  LEA R10, P0, R0, R28.reuse, 0x2 ;  /* 0x0000001c000a7211 */ /* 0x080fe200078010ff */
[----:B------:R-:W-:Y:S01]  /*80c0*/  LDSM.16.MT88.4 R136, [R3+0x18800] ;  /* 0x018800000388783b */ /* 0x000fe20000004200 */
[-C--:B-1----:R-:W-:Y:S02]  /*80d0*/  LEA R6, P1, R244, R28.reuse, 0x2 ;  /* 0x0000001cf4067211 */ /* 0x082fe400078210ff */
[-C--:B------:R-:W-:Y:S02]  /*80e0*/  LEA.HI.X.SX32 R11, R0, R29.reuse, 0x2, P0 ;  /* 0x0000001d000b7211 */ /* 0x080fe400000f16ff */
[----:B------:R1:W-:Y:S01]  /*80f0*/  RED.E.ADD.F32.FTZ.RN.STRONG.GPU [R4.64], R14 ;  /* 0x0000000e0400798e */ /* 0x0003e2000c10e784 */
[-C--:B------:R-:W-:Y:S02]  /*8100*/  LEA.HI.X.SX32 R7, R244, R29.reuse, 0x2, P1 ;  /* 0x0000001df4077211 */ /* 0x080fe400008f16ff */
[C---:B------:R-:W-:Y:S02]  /*8110*/  IADD3 R0, R2.reuse, 0x40, RZ ;  /* 0x0000004002007810 */ /* 0x040fe40007ffe0ff */
[----:B------:R2:W-:Y:S01]  /*8120*/  RED.E.ADD.F32.FTZ.RN.STRONG.GPU [R30.64], R15 ;  /* 0x0000000f1e00798e */ /* 0x0005e2000c10e784 */
[----:B------:R-:W-:Y:S02]  /*8130*/  IADD3 R2, R2, 0x40, RZ ;  /* 0x0000004002027810 */ /* 0x000fe40007ffe0ff */
[C---:B------:R-:W-:Y:S02]  /*8140*/  IMAD.IADD R0, R241.reuse, 0x1, R0 ;  /* 0x00000001f1007824 */ /* 0x040fe400078e0200 */
[----:B------:R3:W-:Y:S01]  /*8150*/  RED.E.ADD.F32.FTZ.RN.STRONG.GPU [R10.64], R16 ;  /* 0x000000100a00798e */ /* 0x0007e2000c10e784 */
[C---:B------:R-:W-:Y:S02]  /*8160*/  IMAD.IADD R2, R241.reuse, 0x1, R2 ;  /* 0x00000001f1027824 */ /* 0x040fe400078e0202 */
[----:B------:R-:W-:Y:S02]  /*8170*/  IMAD.IADD R0, R241, 0x1, R0 ;  /* 0x00000001f1007824 */ /* 0x000fe400078e0200 */
[----:B------:R3:W-:Y:S01]  /*8180*/  RED.E.ADD.F32.FTZ.RN.STRONG.GPU [R8.64], R17 ;  /* 0x000000110800798e */ /* 0x0007e2000c10e784 */
[CC--:B----4-:R-:W-:Y:S04]  /*8190*/  LEA R12, P4, R2.reuse, R28.reuse, 0x2 ;  /* 0x0000001c020c7211 */ /* 0x0d0fe800078810ff */
[----:B------:R4:W-:Y:S01]  /*81a0*/  RED.E.ADD.F32.FTZ.RN.STRONG.GPU [R6.64], R18 ;  /* 0x000000120600798e */ /* 0x0009e2000c10e784 */
[-C--:B------:R-:W-:Y:S02]  /*81b0*/  LEA.HI.X.SX32 R13, R2, R29.reuse, 0x2, P4 ;  /* 0x0000001d020d7211 */ /* 0x080fe400020f16ff */
[CC--:B-1----:R-:W-:Y:S02]  /*81c0*/  LEA R4, P0, R247.reuse, R28.reuse, 0x2 ;  /* 0x0000001cf7047211 */ /* 0x0c2fe400078010ff */
[CC--:B------:R-:W-:Y:S02]  /*81d0*/  LEA R14, P5, R132.reuse, R28.reuse, 0x2 ;  /* 0x0000001c840e7211 */ /* 0x0c0fe400078a10ff */
[-C--:B------:R-:W-:Y:S02]  /*81e0*/  LEA.HI.X.SX32 R5, R247, R29.reuse, 0x2, P0 ;  /* 0x0000001df7057211 */ /* 0x080fe400000f16ff */
[-C--:B--2---:R-:W-:Y:S02]  /*81f0*/  LEA.HI.X.SX32 R15, R132, R29.reuse, 0x2, P5 ;  /* 0x0000001d840f7211 */ /* 0x084fe400028f16ff */
[----:B------:R-:W-:Y:S01]  /*8200*/  LDSM.16.MT88.4 R132, [R3+0x17800] ;  /* 0x017800000384783b */ /* 0x000fe20000004200 */
[CC--:B---3--:R-:W-:Y:S04]  /*8210*/  LEA R10, P3, R0.reuse, R28.reuse, 0x2 ;  /* 0x0000001c000a7211 */ /* 0x0c8fe800078610ff */
[----:B------:R1:W-:Y:S01]  /*8220*/  RED.E.ADD.F32.FTZ.RN.STRONG.GPU [R4.64], R19 ;  /* 0x000000130400798e */ /* 0x0003e2000c10e784 */
[-C--:B------:R-:W-:Y:S02]  /*8230*/  LEA.HI.X.SX32 R11, R0, R29.reuse, 0x2, P3 ;  /* 0x0000001d000b7211 */ /* 0x080fe400018f16ff */
[CC--:B------:R-:W-:Y:S02]  /*8240*/  LEA R8, P2, R243.reuse, R28.reuse, 0x2 ;  /* 0x0000001cf3087211 */ /* 0x0c0fe400078410ff */
[----:B------:R-:W-:Y:S01]  /*8250*/  RED.E.ADD.F32.FTZ.RN.STRONG.GPU [R28.64+0x100], R20 ;  /* 0x000100141c00798e */ /* 0x000fe2000c10e784 */
[----:B------:R-:W-:Y:S02]  /*8260*/  IADD3 R0, R172, -0x3000, RZ ;  /* 0xffffd000ac007810 */ /* 0x000fe40007ffe0ff */
[-C--:B------:R-:W-:Y:S02]  /*8270*/  LEA.HI.X.SX32 R9, R243, R29.reuse, 0x2, P2 ;  /* 0x0000001df3097211 */ /* 0x080fe400010f16ff */
[----:B------:R-:W-:Y:S01]  /*8280*/  RED.E.ADD.F32.FTZ.RN.STRONG.GPU [R32.64+0x100], R21 ;  /* 0x000100152000798e */ /* 0x000fe2000c10e784 */
[CC--:B----4-:R-:W-:Y:S04]  /*8290*/  LEA R6, P1, R242.reuse, R28.reuse, 0x2 ;  /* 0x0000001cf2067211 */ /* 0x0d0fe800078210ff */
[----:B------:R-:W-:Y:S01]  /*82a0*/  RED.E.ADD.F32.FTZ.RN.STRONG.GPU [R14.64], R22 ;  /* 0x000000160e00798e */ /* 0x000fe2000c10e784 */
[-C--:B------:R-:W-:Y:S02]  /*82b0*/  LEA.HI.X.SX32 R7, R242, R29.reuse, 0x2, P1 ;  /* 0x0000001df2077211 */ /* 0x080fe400008f16ff */
[----:B------:R-:W-:Y:S01]  /*82c0*/  PLOP3.LUT P1, PT, PT, PT, UP0, 0x80, 0x0 ;  /* 0x000000000000781c */ /* 0x000fe20003f2f008 */
[----:B------:R-:W-:Y:S01]  /*82d0*/  @UP3 UIADD3 UR16, UP0, UR16, -0x100, URZ ;  /* 0xffffff0010103890 */ /* 0x000fe2000ff1e03f */
[----:B------:R-:W-:Y:S03]  /*82e0*/  RED.E.ADD.F32.FTZ.RN.STRONG.GPU [R12.64], R23 ;  /* 0x000000170c00798e */ /* 0x000fe6000c10e784 */
[----:B------:R-:W-:Y:S02]  /*82f0*/  @UP3 UIADD3.X UR15, UR15, -0x1, URZ, UP0, !UPT ;  /* 0xffffffff0f0f3890 */ /* 0x000fe400087fe43f */
[----:B------:R-:W-:Y:S01]  /*8300*/  RED.E.ADD.F32.FTZ.RN.STRONG.GPU [R10.64], R24 ;  /* 0x000000180a00798e */ /* 0x000fe2000c10e784 */
[C---:B-1----:R-:W-:Y:S04]  /*8310*/  LEA R4, P0, R246.reuse, R28, 0x2 ;  /* 0x0000001cf6047211 */ /* 0x042fe800078010ff */
[----:B------:R-:W-:Y:S01]  /*8320*/  RED.E.ADD.F32.FTZ.RN.STRONG.GPU [R8.64], R25 ;  /* 0x000000190800798e */ /* 0x000fe2000c10e784 */
[----:B------:R-:W-:Y:S02]  /*8330*/  LEA.HI.X.SX32 R5, R246, R29, 0x2, P0 ;  /* 0x0000001df6057211 */ /* 0x000fe400000f16ff */
[----:B------:R-:W-:Y:S02]  /*8340*/  PLOP3.LUT P0, PT, PT, PT, UP2, 0x80, 0x0 ;  /* 0x000000000000781c */ /* 0x000fe40003f0f028 */
[----:B------:R-:W-:Y:S01]  /*8350*/  RED.E.ADD.F32.FTZ.RN.STRONG.GPU [R6.64], R26 ;  /* 0x0000001a0600798e */ /* 0x000fe2000c10e784 */
[----:B------:R-:W-:Y:S04]  /*8360*/  @P1 IADD3 R0, R172, 0x3000, RZ ;  /* 0x00003000ac001810 */ /* 0x000fe80007ffe0ff */
[----:B------:R-:W-:Y:S05]  /*8370*/  LDSM.16.MT88.4 R8, [R172] ;  /* 0x00000000ac08783b */ /* 0x000fea0000004200 */
[----:B------:R-:W-:Y:S05]  /*8380*/  RED.E.ADD.F32.FTZ.RN.STRONG.GPU [R4.64], R27 ;  /* 0x0000001b0400798e */ /* 0x000fea000c10e784 */
[----:B------:R-:W1:Y:S05]  /*8390*/  LDSM.16.MT88.4 R4, [R3+0x15000] ;  /* 0x015000000304783b */ /* 0x000e6a0000004200 */
[----:B------:R-:W2:Y:S05]  /*83a0*/  LDSM.16.MT88.4 R12, [R3+0x17000] ;  /* 0x01700000030c783b */ /* 0x000eaa0000004200 */
[----:B------:R-:W3:Y:S05]  /*83b0*/  LDSM.16.MT88.4 R16, [R172+0x1000] ;  /* 0x00100000ac10783b */ /* 0x000eea0000004200 */
[----:B------:R-:W4:Y:S05]  /*83c0*/  LDSM.16.MT88.4 R28, [R172+0x2000] ;  /* 0x00200000ac1c783b */ /* 0x000f2a0000004200 */
[----:B------:R-:W-:Y:S05]  /*83d0*/  LDSM.16.MT88.4 R32, [R3+0x15800] ;  /* 0x015800000320783b */ /* 0x000fea0000004200 */
        /* <DEDUP_REMOVED lines=227> */
.L_x_989:
        /* <DEDUP_REMOVED lines=19> */
.L_x_990:
        /* <DEDUP_REMOVED lines=11> */
[----:B------:R-:W-:Y:S01]  /*93f0*/  IMAD.WIDE.U32 R4, R21, c[0x0][0x3a0], R6 ;  /* 0x0000e80015047a25 */ /* 0x000fe200078e0006 */
[----:B------:R-:W-:-:S02]  /*9400*/  USHF.R.S32.HI UR13, URZ, 0x1f, UR40 ;  /* 0x0000001f3f0d7899 */ /* 0x000fc40008011428 */
        /* <DEDUP_REMOVED lines=42> */
.L_x_992:
[----:B------:R-:W-:Y:S05]  /*96b0*/  BSYNC B0 ;  /* 0x0000000000007941 */ /* 0x000fea0003800000 */
.L_x_991:
        /* <DEDUP_REMOVED lines=20> */
.L_x_994:
[----:B------:R-:W-:Y:S05]  /*9800*/  BSYNC B0 ;  /* 0x0000000000007941 */ /* 0x000fea0003800000 */
.L_x_993:
        /* <DEDUP_REMOVED lines=30> */
.L_x_996:
[----:B------:R-:W-:Y:S05]  /*99f0*/  BSYNC B0 ;  /* 0x0000000000007941 */ /* 0x000fea0003800000 */
.L_x_995:
        /* <DEDUP_REMOVED lines=16> */
.L_x_970:
[----:B------:R-:W-:Y:S05]  /*9b00*/  BSYNC B1 ;  /* 0x0000000000017941 */ /* 0x000fea0003800000 */
.L_x_956:
        /* <DEDUP_REMOVED lines=11> */
.L_x_997:
[----:B------:R-:W-:Y:S05]  /*9bc0*/  EXIT ;  /* 0x000000000000794d */ /* 0x000fea0003800000 */
.L_x_999:
        /* <DEDUP_REMOVED lines=11> */
.L_x_1304:


//--------------------- .text._ZN5flash44flash_bwd_dq_dk_dv_loop_seqk_parallel_kernelI23Flash_bwd_kernel_traitsILi96ELi64ELi128ELi8ELi2ELi4ELi4ELb0ELb0EN7cutlass6half_tE19Flash_kernel_traitsILi96ELi64ELi128ELi8ES3_EELb1ELb0ELb0ELb0ELb1ELb1ELb0EEEvNS_16Flash_bwd_paramsE --------------------------
	.section	.text._ZN5flash44flash_bwd_dq_dk_dv_loop_seqk_parallel_kernelI23Flash_bwd_kernel_traitsILi96ELi64ELi128ELi8ELi2ELi4ELi4ELb0ELb0EN7cutlass6half_tE19Flash_kernel_traitsILi96ELi64ELi128ELi8ES3_EELb1ELb0ELb0ELb0ELb1ELb1ELb0EEEvNS_16Flash_bwd_paramsE,"ax",@progbits
	.sectioninfo	@"SHI_REGISTERS=255"
	.align	128
        .global         _ZN5flash44flash_bwd_dq_dk_dv_loop_seqk_parallel_kernelI23Flash_bwd_kernel_traitsILi96ELi64ELi128ELi8ELi2ELi4ELi4ELb0ELb0EN7cutlass6half_tE19Flash_kernel_traitsILi96ELi64ELi128ELi8ES3_EELb1ELb0ELb0ELb0ELb1ELb1ELb0EEEvNS_16Flash_bwd_paramsE
        .type           _ZN5flash44flash_bwd_dq_dk_dv_loop_seqk_parallel_kernelI23Flash_bwd_kernel_traitsILi96ELi64ELi128ELi8ELi2ELi4ELi4ELb0ELb0EN7cutlass6half_tE19Flash_kernel_traitsILi96ELi64ELi128ELi8ES3_EELb1ELb0ELb0ELb0ELb1ELb1ELb0EEEvNS_16Flash_bwd_paramsE,@function
        .size           _ZN5flash44flash_bwd_dq_dk_dv_loop_seqk_parallel_kernelI23Flash_bwd_kernel_traitsILi96ELi64ELi128ELi8ELi2ELi4ELi4ELb0ELb0EN7cutlass6half_tE19Flash_kernel_traitsILi96ELi64ELi128ELi8ES3_EELb1ELb0ELb0ELb0ELb1ELb1ELb0EEEvNS_16Flash_bwd_paramsE,(.L_x_1305 - _ZN5flash44flash_bwd_dq_dk_dv_loop_seqk_parallel_kernelI23Flash_bwd_kernel_traitsILi96ELi64ELi128ELi8ELi2ELi4ELi4ELb0ELb0EN7cutlass6half_tE19Flash_kernel_traitsILi96ELi64ELi128ELi8ES3_EELb1ELb0ELb0ELb0ELb1ELb1ELb0EEEvNS_16Flash_bwd_paramsE)
        .other          _ZN5flash44flash_bwd_dq_dk_dv_loop_seqk_parallel_kernelI23Flash_bwd_kernel_traitsILi96ELi64ELi128ELi8ELi2ELi4ELi4ELb0ELb0EN7cutlass6half_tE19Flash_kernel_traitsILi96ELi64ELi128ELi8ES3_EELb1ELb0ELb0ELb0ELb1ELb1ELb0EEEvNS_16Flash_bwd_paramsE,@"STO_CUDA_ENTRY STV_DEFAULT"
_ZN5flash44flash_bwd_dq_dk_dv_loop_seqk_parallel_kernelI23Flash_bwd_kernel_traitsILi96ELi64ELi128ELi8ELi2ELi4ELi4ELb0ELb0EN7cutlass6half_tE19Flash_kernel_traitsILi96ELi64ELi128ELi8ES3_EELb1ELb0ELb0ELb0ELb1ELb1ELb0EEEvNS_16Flash_bwd_paramsE:
.text._ZN5flash44flash_bwd_dq_dk_dv_loop_seqk_parallel_kernelI23Flash_bwd_kernel_traitsILi96ELi64ELi128ELi8ELi2ELi4ELi4ELb0ELb0EN7cutlass6half_tE19Flash_kernel_traitsILi96ELi64ELi128ELi8ES3_EELb1ELb0ELb0ELb0ELb1ELb1ELb0EEEvNS_16Flash_bwd_paramsE:
        /* <DEDUP_REMOVED lines=12> */
[----:B------:R-:W-:Y:S01]  /*00c0*/  UMOV UR7, 0x80 ;  /* 0x0000008000077882 */ /* 0x000fe20000000000 */
[----:B------:R-:W-:Y:S01]  /*00d0*/  IMAD.MOV.U32 R194, RZ, RZ, -0x10 ;  /* 0xfffffff0ffc27424 */ /* 0x000fe200078e00ff */
[----:B------:R-:W-:Y:S01]  /*00e0*/  ULDC UR8, c[0x0][0x210] ;  /* 0x0000840000087ab9 */ /* 0x000fe20000000800 */
[----:B------:R-:W-:Y:S01]  /*00f0*/  IMAD.MOV.U32 R183, RZ, RZ, 0x40 ;  /* 0x00000040ffb77424 */ /* 0x000fe200078e00ff */
[----:B------:R-:W-:Y:S02]  /*0100*/  ULDC UR12, c[0x0][0x234] ;  /* 0x00008d00000c7ab9 */ /* 0x000fe40000000800 */
[----:B------:R-:W-:Y:S02]  /*0110*/  ULDC UR11, c[0x0][0x224] ;  /* 0x00008900000b7ab9 */ /* 0x000fe40000000800 */
[----:B------:R-:W-:-:S02]  /*0120*/  ULDC UR4, c[0x0][0x22c] ;  /* 0x00008b0000047ab9 */ /* 0x000fc40000000800 */
[----:B------:R-:W-:Y:S02]  /*0130*/  UIMAD UR12, UR7, UR8, UR12 ;  /* 0x00000008070c72a4 */ /* 0x000fe4000f8e020c */
[----:B------:R-:W-:Y:S02]  /*0140*/  UIADD3 UR11, UR7, UR11, URZ ;  /* 0x0000000b070b7290 */ /* 0x000fe4000fffe03f */
[----:B------:R-:W-:Y:S02]  /*0150*/  USHF.R.S32.HI UR7, URZ, 0x1f, UR4 ;  /* 0x0000001f3f077899 */ /* 0x000fe40008011404 */
[----:B------:R-:W-:Y:S02]  /*0160*/  ULDC UR5, c[0x0][0x1c0] ;  /* 0x0000700000057ab9 */ /* 0x000fe40000000800 */
[----:B------:R-:W-:Y:S02]  /*0170*/  ULDC UR6, c[0x0][0x1c0] ;  /* 0x0000700000067ab9 */ /* 0x000fe40000000800 */
[----:B------:R-:W-:Y:S01]  /*0180*/  UIMAD UR10, UR4, UR5, URZ ;  /* 0x00000005040a72a4 */ /* 0x000fe2000f8e023f */
[----:B-1----:R-:W-:Y:S01]  /*0190*/  SHF.R.S32.HI R4, RZ, 0x1f, R10 ;  /* 0x0000001fff047819 */ /* 0x002fe2000001140a */
[----:B------:R-:W-:-:S02]  /*01a0*/  UIMAD.WIDE.U32 UR14, UR4, UR5, URZ ;  /* 0x00000005040e72a5 */ /* 0x000fc4000f8e003f */
[----:B------:R-:W-:Y:S01]  /*01b0*/  USHF.R.S32.HI UR6, URZ, 0x1f, UR6 ;  /* 0x0000001f3f067899 */ /* 0x000fe20008011406 */
[CC--:B------:R-:W-:Y:S01]  /*01c0*/  LEA.HI R2, R4.reuse, R10.reuse, RZ, 0x4 ;  /* 0x0000000a04027211 */ /* 0x0c0fe200078f20ff */
[----:B------:R-:W-:Y:S01]  /*01d0*/  UIMAD UR5, UR7, UR5, URZ ;  /* 0x00000005070572a4 */ /* 0x000fe2000f8e023f */
[CC--:B------:R-:W-:Y:S01]  /*01e0*/  LEA.HI R11, R4.reuse, R10.reuse, RZ, 0x3 ;  /* 0x0000000a040b7211 */ /* 0x0c0fe200078f18ff */
[----:B------:R-:W-:Y:S01]  /*01f0*/  USHF.L.U32 UR9, UR10, 0x6, URZ ;  /* 0x000000060a097899 */ /* 0x000fe2000800063f */
[----:B------:R-:W-:Y:S01]  /*0200*/  SHF.R.S32.HI R3, RZ, 0x4, R2 ;  /* 0x00000004ff037819 */ /* 0x000fe20000011402 */
[----:B------:R-:W-:Y:S01]  /*0210*/  UIMAD UR5, UR6, UR4, UR5 ;  /* 0x00000004060572a4 */ /* 0x000fe2000f8e0205 */
[-C--:B------:R-:W-:Y:S01]  /*0220*/  LEA.HI R13, R4, R10.reuse, RZ, 0x5 ;  /* 0x0000000a040d7211 */ /* 0x080fe200078f28ff */
[----:B------:R-:W-:Y:S01]  /*0230*/  ULDC.64 UR16, c[0x0][0x118] ;  /* 0x0000460000107ab9 */ /* 0x000fe20000000a00 */
[----:B------:R-:W-:Y:S01]  /*0240*/  LEA.HI R0, R2, R3, RZ, 0x1 ;  /* 0x0000000302007211 */ /* 0x000fe200078f08ff */
[----:B------:R-:W-:Y:S01]  /*0250*/  USHF.R.S32.HI UR8, URZ, 0x1f, UR9 ;  /* 0x0000001f3f087899 */ /* 0x000fe20008011409 */
[-C--:B------:R-:W-:Y:S01]  /*0260*/  LEA.HI R5, R4, R10.reuse, RZ, 0x2 ;  /* 0x0000000a04057211 */ /* 0x080fe200078f10ff */
[----:B------:R-:W-:Y:S01]  /*0270*/  UIADD3 UR7, UR15, UR5, URZ ;  /* 0x000000050f077290 */ /* 0x000fe2000fffe03f */
[----:B------:R-:W-:Y:S01]  /*0280*/  LOP3.LUT R0, R0, 0xfffffffe, RZ, 0xc0, !PT ;  /* 0xfffffffe00007812 */ /* 0x000fe200078ec0ff */
[----:B------:R-:W-:Y:S01]  /*0290*/  ULDC.U8 UR6, c[0x0][0x3d0] ;  /* 0x0000f40000067ab9 */ /* 0x000fe20000000000 */
[----:B------:R-:W-:-:S02]  /*02a0*/  LEA.HI R20, R4, R10, RZ, 0x7 ;  /* 0x0000000a04147211 */ /* 0x000fc400078f38ff */
[----:B------:R-:W-:Y:S01]  /*02b0*/  LOP3.LUT R8, R2, 0xfffffff0, RZ, 0xc0, !PT ;  /* 0xfffffff002087812 */ /* 0x000fe200078ec0ff */
[----:B------:R-:W-:Y:S01]  /*02c0*/  IMAD.IADD R14, R3, 0x1, -R0 ;  /* 0x00000001030e7824 */ /* 0x000fe200078e0a00 */
[----:B------:R-:W-:Y:S02]  /*02d0*/  LEA.HI R3, R4, R10, RZ, 0x6 ;  /* 0x0000000a04037211 */ /* 0x000fe400078f30ff */
[----:B------:R-:W-:Y:S02]  /*02e0*/  LOP3.LUT R4, R11, 0xfffffff8, RZ, 0xc0, !PT ;  /* 0xfffffff80b047812 */ /* 0x000fe400078ec0ff */
[----:B------:R-:W-:Y:S02]  /*02f0*/  SHF.R.S32.HI R0, RZ, 0x3, R11 ;  /* 0x00000003ff007819 */ /* 0x000fe4000001140b */
[----:B------:R-:W-:Y:S01]  /*0300*/  LOP3.LUT R2, R5, 0xfffffffc, RZ, 0xc0, !PT ;  /* 0xfffffffc05027812 */ /* 0x000fe200078ec0ff */
[----:B------:R-:W-:Y:S01]  /*0310*/  IMAD.IADD R7, R10, 0x1, -R4 ;  /* 0x000000010a077824 */ /* 0x000fe200078e0a04 */
[----:B------:R-:W-:Y:S01]  /*0320*/  SHF.R.S32.HI R23, RZ, 0x6, R3 ;  /* 0x00000006ff177819 */ /* 0x000fe20000011403 */
[----:B------:R-:W-:Y:S01]  /*0330*/  IMAD.SHL.U32 R0, R0, 0x40, RZ ;  /* 0x0000004000007824 */ /* 0x000fe200078e00ff */
[----:B------:R-:W-:Y:S01]  /*0340*/  SHF.R.S32.HI R244, RZ, 0x2, R5 ;  /* 0x00000002fff47819 */ /* 0x000fe20000011405 */
[----:B------:R-:W-:Y:S01]  /*0350*/  IMAD.IADD R15, R10, 0x1, -R2 ;  /* 0x000000010a0f7824 */ /* 0x000fe200078e0a02 */
[----:B------:R-:W-:-:S02]  /*0360*/  LEA.HI R9, R7, R7, RZ, 0x1 ;  /* 0x0000000707097211 */ /* 0x000fc400078f08ff */
[----:B------:R-:W-:Y:S01]  /*0370*/  LOP3.LUT R0, R0, 0xc0, RZ, 0xc0, !PT ;  /* 0x000000c000007812 */ /* 0x000fe200078ec0ff */
[----:B------:R-:W-:Y:S01]  /*0380*/  IMAD.SHL.U32 R246, R15, 0x8, RZ ;  /* 0x000000080ff67824 */ /* 0x000fe200078e00ff */
[----:B------:R-:W-:Y:S02]  /*0390*/  LOP3.LUT R2, R9, 0x7fffffe, RZ, 0xc0, !PT ;  /* 0x07fffffe09027812 */ /* 0x000fe400078ec0ff */
[----:B------:R-:W-:Y:S02]  /*03a0*/  SHF.R.U32.HI R6, RZ, 0x3, R0 ;  /* 0x00000003ff067819 */ /* 0x000fe40000011600 */
[----:B------:R-:W-:Y:S01]  /*03b0*/  LOP3.LUT R4, R0, 0x18, R246, 0xf8, !PT ;  /* 0x0000001800047812 */ /* 0x000fe200078ef8f6 */
[----:B------:R-:W-:Y:S01]  /*03c0*/  IMAD.IADD R3, R7, 0x1, -R2 ;  /* 0x0000000107037824 */ /* 0x000fe200078e0a02 */
[----:B------:R-:W-:Y:S01]  /*03d0*/  LOP3.LUT R12, R13, 0xffffffe0, RZ, 0xc0, !PT ;  /* 0xffffffe00d0c7812 */ /* 0x000fe200078ec0ff */
[----:B------:R-:W-:Y:S01]  /*03e0*/  IMAD R2, R23, 0x4, R14 ;  /* 0x0000000417027824 */ /* 0x000fe200078e020e */
[----:B------:R-:W-:Y:S01]  /*03f0*/  SHF.R.S32.HI R22, RZ, 0x5, R13 ;  /* 0x00000005ff167819 */ /* 0x000fe2000001140d */
[----:B------:R-:W-:Y:S01]  /*0400*/  IMAD.IADD R0, R10, 0x1, -R8 ;  /* 0x000000010a007824 */ /* 0x000fe200078e0a08 */
[----:B------:R-:W-:Y:S01]  /*0410*/  LOP3.LUT R8, R4, R6, RZ, 0x3c, !PT ;  /* 0x0000000604087212 */ /* 0x000fe200078e3cff */
[----:B------:R-:W-:Y:S01]  /*0420*/  IMAD R19, R2, 0x8, R3 ;  /* 0x0000000802137824 */ /* 0x000fe200078e0203 */
[----:B------:R-:W-:Y:S01]  /*0430*/  LEA.HI R2, R5, R244, RZ, 0x1 ;  /* 0x000000f405027211 */ /* 0x000fe200078f08ff */
[----:B------:R-:W-:Y:S01]  /*0440*/  IMAD.IADD R21, R10, 0x1, -R12 ;  /* 0x000000010a157824 */ /* 0x000fe200078e0a0c */
[----:B------:R-:W-:-:S02]  /*0450*/  SHF.R.S32.HI R3, RZ, 0x1f, R0 ;  /* 0x0000001fff037819 */ /* 0x000fc40000011400 */
[----:B------:R-:W-:Y:S02]  /*0460*/  LOP3.LUT R2, R2, 0x7fffffe, RZ, 0xc0, !PT ;  /* 0x07fffffe02027812 */ /* 0x000fe400078ec0ff */
[----:B------:R-:W-:Y:S01]  /*0470*/  SHF.R.S32.HI R6, RZ, 0x1f, R5 ;  /* 0x0000001fff067819 */ /* 0x000fe20000011405 */
[----:B------:R-:W-:Y:S01]  /*0480*/  STL [R1], R21 ;  /* 0x0000001501007387 */ /* 0x000fe20000100800 */
[-C--:B------:R-:W-:Y:S02]  /*0490*/  LEA.HI R5, R0, R0.reuse, RZ, 0x1 ;  /* 0x0000000000057211 */ /* 0x080fe400078f08ff */
[----:B------:R-:W-:Y:S01]  /*04a0*/  LEA.HI R12, R3, R0, RZ, 0x3 ;  /* 0x00000000030c7211 */ /* 0x000fe200078f18ff */
[----:B------:R-:W-:Y:S01]  /*04b0*/  IMAD.IADD R3, R244, 0x1, -R2 ;  /* 0x00000001f4037824 */ /* 0x000fe200078e0a02 */
[----:B------:R-:W-:Y:S02]  /*04c0*/  LOP3.LUT R4, R5, 0x7fffffe, RZ, 0xc0, !PT ;  /* 0x07fffffe05047812 */ /* 0x000fe400078ec0ff */
[----:B------:R-:W-:Y:S01]  /*04d0*/  LOP3.LUT R2, R12, 0xfffffff8, RZ, 0xc0, !PT ;  /* 0xfffffff80c027812 */ /* 0x000fe200078ec0ff */
[----:B------:R-:W-:Y:S01]  /*04e0*/  IMAD R3, R22, 0x8, R3 ;  /* 0x0000000816037824 */ /* 0x000fe200078e0203 */
[----:B------:R-:W-:Y:S01]  /*04f0*/  SHF.R.S32.HI R10, RZ, 0x1f, R13 ;  /* 0x0000001fff0a7819 */ /* 0x000fe2000001140d */
[C---:B------:R-:W-:Y:S01]  /*0500*/  IMAD.IADD R18, R0.reuse, 0x1, -R4 ;  /* 0x0000000100127824 */ /* 0x040fe200078e0a04 */
[----:B------:R-:W-:Y:S01]  /*0510*/  SHF.R.S32.HI R214, RZ, 0x1f, R21 ;  /* 0x0000001fffd67819 */ /* 0x000fe20000011415 */
[----:B------:R-:W-:Y:S01]  /*0520*/  IMAD.IADD R17, R0, 0x1, -R2 ;  /* 0x0000000100117824 */ /* 0x000fe200078e0a02 */
[----:B------:R-:W-:Y:S01]  /*0530*/  LEA.HI R0, R10, R22, RZ, 0x2 ;  /* 0x000000160a007211 */ /* 0x000fe200078f10ff */
[----:B------:R-:W-:Y:S01]  /*0540*/  IMAD.SHL.U32 R4, R7, 0x40, RZ ;  /* 0x0000004007047824 */ /* 0x000fe200078e00ff */
[----:B------:R-:W-:Y:S01]  /*0550*/  LEA.HI R2, R6, R244, RZ, 0x3 ;  /* 0x000000f406027211 */ /* 0x000fe200078f18ff */
[----:B------:R-:W-:Y:S01]  /*0560*/  IMAD.U32 R6, R3, 0x20, R8 ;  /* 0x0000002003067824 */ /* 0x000fe200078e0008 */
[----:B------:R-:W-:-:S02]  /*0570*/  LOP3.LUT R3, R0, 0xfffffffc, RZ, 0xc0, !PT ;  /* 0xfffffffc00037812 */ /* 0x000fc400078ec0ff */
[----:B------:R-:W-:Y:S02]  /*0580*/  LOP3.LUT R0, R2, 0xfffffff8, RZ, 0xc0, !PT ;  /* 0xfffffff802007812 */ /* 0x000fe400078ec0ff */
[----:B------:R-:W-:Y:S01]  /*0590*/  SHF.R.S32.HI R2, RZ, 0x1, R9 ;  /* 0x00000001ff027819 */ /* 0x000fe20000011409 */
[----:B------:R-:W-:Y:S01]  /*05a0*/  IMAD.IADD R9, R22, 0x1, -R3 ;  /* 0x0000000116097824 */ /* 0x000fe200078e0a03 */
[----:B------:R-:W-:Y:S01]  /*05b0*/  LOP3.LUT R7, R4, 0x1c0, RZ, 0xc0, !PT ;  /* 0x000001c004077812 */ /* 0x000fe200078ec0ff */
[----:B------:R-:W-:Y:S01]  /*05c0*/  IMAD.IADD R0, R244, 0x1, -R0 ;  /* 0x00000001f4007824 */ /* 0x000fe200078e0a00 */
[C---:B------:R-:W-:Y:S01]  /*05d0*/  LOP3.LUT P6, RZ, R2.reuse, 0x2, RZ, 0xc0, !PT ;  /* 0x0000000202ff7812 */ /* 0x040fe200078cc0ff */
[----:B------:R-:W-:Y:S01]  /*05e0*/  IMAD.SHL.U32 R2, R2, 0x40, RZ ;  /* 0x0000004002027824 */ /* 0x000fe200078e00ff */
[--C-:B------:R-:W-:Y:S01]  /*05f0*/  SHF.R.S32.HI R8, RZ, 0x1, R5.reuse ;  /* 0x00000001ff087819 */ /* 0x100fe20000011405 */
[----:B------:R1:W-:Y:S01]  /*0600*/  STL [R1+0x4], R6 ;  /* 0x0000040601007387 */ /* 0x0003e20000100800 */
[----:B------:R-:W-:Y:S01]  /*0610*/  SHF.R.S32.HI R4, RZ, 0x1f, R5 ;  /* 0x0000001fff047819 */ /* 0x000fe20000011405 */
[----:B------:R-:W-:Y:S01]  /*0620*/  IMAD.SHL.U32 R3, R9, 0x10, RZ ;  /* 0x0000001009037824 */ /* 0x000fe200078e00ff */
[----:B------:R-:W-:-:S02]  /*0630*/  LOP3.LUT R2, R2, 0xc0, RZ, 0xc0, !PT ;  /* 0x000000c002027812 */ /* 0x000fc400078ec0ff */
[----:B------:R-:W-:Y:S02]  /*0640*/  LEA.HI R4, R4, R8, RZ, 0x2 ;  /* 0x0000000804047211 */ /* 0x000fe400078f10ff */
[C---:B------:R-:W-:Y:S02]  /*0650*/  LEA.HI R10, R0.reuse, R0, RZ, 0x1 ;  /* 0x00000000000a7211 */ /* 0x040fe400078f08ff */
[----:B------:R-:W-:Y:S02]  /*0660*/  LOP3.LUT R5, R0, 0x1, RZ, 0xc0, !PT ;  /* 0x0000000100057812 */ /* 0x000fe400078ec0ff */
[----:B------:R-:W-:Y:S02]  /*0670*/  LOP3.LUT R3, R7, 0x30, R3, 0xf8, !PT ;  /* 0x0000003007037812 */ /* 0x000fe400078ef803 */
[----:B------:R-:W-:Y:S02]  /*0680*/  ISETP.NE.U32.AND P5, PT, R5, 0x1, PT ;  /* 0x000000010500780c */ /* 0x000fe40003fa5070 */
[----:B------:R-:W-:-:S02]  /*0690*/  LOP3.LUT R5, R3, 0x8, R11, 0xf8, !PT ;  /* 0x0000000803057812 */ /* 0x000fc400078ef80b */
[----:B------:R-:W-:Y:S02]  /*06a0*/  SHF.R.U32.HI R3, RZ, 0x3, R7 ;  /* 0x00000003ff037819 */ /* 0x000fe40000011607 */
[----:B------:R-:W-:Y:S02]  /*06b0*/  LOP3.LUT P4, RZ, R0, 0x2, RZ, 0xc0, !PT ;  /* 0x0000000200ff7812 */ /* 0x000fe4000788c0ff */
[----:B------:R-:W-:Y:S02]  /*06c0*/  LOP3.LUT R16, R5, R3, RZ, 0x3c, !PT ;  /* 0x0000000305107212 */ /* 0x000fe400078e3cff */
[----:B------:R-:W-:Y:S02]  /*06d0*/  SHF.R.S32.HI R3, RZ, 0x3, R12 ;  /* 0x00000003ff037819 */ /* 0x000fe4000001140c */
[----:B-1----:R-:W-:Y:S02]  /*06e0*/  LOP3.LUT R6, R4, 0xfffffffc, RZ, 0xc0, !PT ;  /* 0xfffffffc04067812 */ /* 0x002fe400078ec0ff */
[----:B------:R-:W-:Y:S01]  /*06f0*/  LOP3.LUT R4, R2, 0x8, R11, 0xf8, !PT ;  /* 0x0000000802047812 */ /* 0x000fe200078ef80b */
[----:B------:R-:W-:Y:S01]  /*0700*/  IMAD R18, R3, 0x8, R18 ;  /* 0x0000000803127824 */ /* 0x000fe200078e0212 */
[----:B------:R-:W-:Y:S01]  /*0710*/  SHF.R.U32.HI R2, RZ, 0x3, R2 ;  /* 0x00000003ff027819 */ /* 0x000fe20000011602 */
[----:B------:R-:W-:Y:S01]  /*0720*/  IMAD.IADD R11, R8, 0x1, -R6 ;  /* 0x00000001080b7824 */ /* 0x000fe200078e0a06 */
[----:B------:R-:W-:Y:S01]  /*0730*/  LEA.HI R214, R214, R21, RZ, 0x2 ;  /* 0x00000015d6d67211 */ /* 0x000fe200078f10ff */
[----:B------:R-:W-:Y:S01]  /*0740*/  IMAD.SHL.U32 R6, R15, 0x2, RZ ;  /* 0x000000020f067824 */ /* 0x000fe200078e00ff */
[----:B------:R-:W-:Y:S01]  /*0750*/  LOP3.LUT R176, R4, R2, RZ, 0x3c, !PT ;  /* 0x0000000204b07212 */ /* 0x000fe200078e3cff */
[----:B------:R-:W-:Y:S01]  /*0760*/  IMAD.SHL.U32 R4, R23, 0x20, RZ ;  /* 0x0000002017047824 */ /* 0x000fe200078e00ff */
[----:B------:R-:W-:Y:S01]  /*0770*/  LOP3.LUT R2, R10, 0x3fffffe, RZ, 0xc0, !PT ;  /* 0x03fffffe0a027812 */ /* 0x000fe200078ec0ff */
[----:B------:R-:W-:Y:S01]  /*0780*/  IMAD R181, R9, 0x2, R3 ;  /* 0x0000000209b57824 */ /* 0x000fe200078e0203 */
[----:B------:R-:W-:Y:S01]  /*0790*/  LEA.HI R3, R13, R22, RZ, 0x1 ;  /* 0x000000160d037211 */ /* 0x000fe200078f08ff */
[----:B------:R-:W-:Y:S01]  /*07a0*/  IMAD.U32 R176, R19, 0x20, R176 ;  /* 0x0000002013b07824 */ /* 0x000fe200078e00b0 */
[----:B------:R-:W-:Y:S01]  /*07b0*/  SEL R177, R186, 0xffffffe0, !P6 ;  /* 0xffffffe0bab17807 */ /* 0x000fe20007000000 */
[C---:B------:R-:W-:Y:S01]  /*07c0*/  IMAD.IADD R7, R0.reuse, 0x1, -R2 ;  /* 0x0000000100077824 */ /* 0x040fe200078e0a02 */
[----:B------:R-:W-:Y:S01]  /*07d0*/  LOP3.LUT R3, R3, 0xfffffffe, RZ, 0xc0, !PT ;  /* 0xfffffffe03037812 */ /* 0x000fe200078ec0ff */
[----:B------:R-:W-:Y:S01]  /*07e0*/  IMAD.SHL.U32 R0, R0, 0x40, RZ ;  /* 0x0000004000007824 */ /* 0x000fe200078e00ff */
[----:B------:R-:W-:Y:S01]  /*07f0*/  SEL R194, R194, 0x10, !P5 ;  /* 0x00000010c2c27807 */ /* 0x000fe20006800000 */
[----:B------:R-:W-:Y:S01]  /*0800*/  IMAD R2, R9, 0x200, R6 ;  /* 0x0000020009027824 */ /* 0x000fe200078e0206 */
[----:B------:R-:W-:Y:S01]  /*0810*/  SHF.R.S32.HI R214, RZ, 0x2, R214 ;  /* 0x00000002ffd67819 */ /* 0x000fe200000114d6 */
[----:B------:R-:W-:Y:S01]  /*0820*/  IMAD.IADD R240, R22, 0x1, -R3 ;  /* 0x0000000116f07824 */ /* 0x000fe200078e0a03 */
[----:B------:R-:W-:Y:S01]  /*0830*/  LOP3.LUT R0, R0, 0x1c0, RZ, 0xc0, !PT ;  /* 0x000001c000007812 */ /* 0x000fe200078ec0ff */
[----:B------:R-:W-:Y:S01]  /*0840*/  IMAD R9, R7, 0x20, R2 ;  /* 0x0000002007097824 */ /* 0x000fe200078e0202 */
[----:B------:R-:W-:Y:S01]  /*0850*/  SHF.R.S32.HI R2, RZ, 0x7, R20 ;  /* 0x00000007ff027819 */ /* 0x000fe20000011414 */
[----:B------:R-:W-:Y:S01]  /*0860*/  IMAD.SHL.U32 R176, R176, 0x2, RZ ;  /* 0x00000002b0b07824 */ /* 0x000fe200078e00ff */
[----:B------:R-:W-:Y:S01]  /*0870*/  LOP3.LUT R5, R0, 0x20, R4, 0xf8, !PT ;  /* 0x0000002000057812 */ /* 0x000fe200078ef804 */
[----:B------:R-:W-:Y:S01]  /*0880*/  IMAD R214, R240, 0x10, R214 ;  /* 0x00000010f0d67824 */ /* 0x000fe200078e02d6 */
[----:B------:R-:W-:Y:S01]  /*0890*/  SHF.R.U32.HI R4, RZ, 0x3, R0 ;  /* 0x00000003ff047819 */ /* 0x000fe20000011600 */
[C---:B------:R-:W-:Y:S01]  /*08a0*/  IMAD R3, R2.reuse, 0x1000, R6 ;  /* 0x0000100002037824 */ /* 0x040fe200078e0206 */
[----:B------:R-:W-:Y:S01]  /*08b0*/  SHF.R.S32.HI R0, RZ, 0x1, R10 ;  /* 0x00000001ff007819 */ /* 0x000fe2000001140a */
[----:B------:R-:W-:Y:S01]  /*08c0*/  IMAD.SHL.U32 R2, R2, 0x8, RZ ;  /* 0x0000000802027824 */ /* 0x000fe200078e00ff */
[----:B------:R-:W-:Y:S01]  /*08d0*/  LOP3.LUT R7, R5, R4, RZ, 0x3c, !PT ;  /* 0x0000000405077212 */ /* 0x000fe200078e3cff */
[----:B------:R-:W-:Y:S01]  /*08e0*/  IMAD R5, R240, 0x400, R3 ;  /* 0x00000400f0057824 */ /* 0x000fe200078e0203 */
[C---:B------:R-:W-:Y:S01]  /*08f0*/  LOP3.LUT P3, RZ, R0.reuse, 0x2, RZ, 0xc0, !PT ;  /* 0x0000000200ff7812 */ /* 0x040fe2000786c0ff */
[----:B------:R-:W-:Y:S01]  /*0900*/  IMAD.SHL.U32 R0, R0, 0x40, RZ ;  /* 0x0000004000007824 */ /* 0x000fe200078e00ff */
[----:B------:R-:W-:Y:S01]  /*0910*/  LOP3.LUT R2, R2, 0x8, RZ, 0xc0, !PT ;  /* 0x0000000802027812 */ /* 0x000fe200078ec0ff */
[----:B------:R-:W-:Y:S01]  /*0920*/  IMAD.SHL.U32 R4, R14, 0x10, RZ ;  /* 0x000000100e047824 */ /* 0x000fe200078e00ff */
[----:B------:R-:W-:Y:S01]  /*0930*/  R2P PR, R17, 0x6 ;  /* 0x0000000611007804 */ /* 0x000fe20000000000 */
[----:B------:R-:W-:Y:S01]  /*0940*/  IMAD.IADD R197, R7, 0x1, R5 ;  /* 0x0000000107c57824 */ /* 0x000fe200078e0205 */
[----:B------:R-:W-:Y:S01]  /*0950*/  LOP3.LUT R0, R0, 0xc0, RZ, 0xc0, !PT ;  /* 0x000000c000007812 */ /* 0x000fe200078ec0ff */
[----:B------:R-:W-:Y:S01]  /*0960*/  IMAD.SHL.U32 R5, R14, 0x8, RZ ;  /* 0x000000080e057824 */ /* 0x000fe200078e00ff */
[----:B------:R-:W-:Y:S01]  /*0970*/  LOP3.LUT R7, R2, 0x10, R4, 0xf8, !PT ;  /* 0x0000001002077812 */ /* 0x000fe200078ef804 */
[----:B------:R-:W-:Y:S01]  /*0980*/  IMAD.SHL.U32 R197, R197, 0x2, RZ ;  /* 0x00000002c5c57824 */ /* 0x000fe200078e00ff */
[----:B------:R-:W-:Y:S01]  /*0990*/  SHF.R.U32.HI R3, RZ, 0x3, R0 ;  /* 0x00000003ff037819 */ /* 0x000fe20000011600 */
[----:B------:R-:W-:Y:S01]  /*09a0*/  IMAD.IADD R177, R176, 0x1, R177 ;  /* 0x00000001b0b17824 */ /* 0x000fe200078e02b1 */
[----:B------:R-:W-:Y:S01]  /*09b0*/  LOP3.LUT R5, R5, 0x8, RZ, 0xc0, !PT ;  /* 0x0000000805057812 */ /* 0x000fe200078ec0ff */
[----:B------:R-:W-:Y:S01]  /*09c0*/  IMAD.IADD R195, R197, 0x1, R194 ;  /* 0x00000001c5c37824 */ /* 0x000fe200078e02c2 */
[----:B------:R-:W-:Y:S01]  /*09d0*/  LOP3.LUT R8, R3, R0, R2, 0x1e, !PT ;  /* 0x0000000003087212 */ /* 0x000fe200078e1e02 */
[----:B------:R-:W-:Y:S01]  /*09e0*/  IMAD.SHL.U32 R0, R17, 0x40, RZ ;  /* 0x0000004011007824 */ /* 0x000fe200078e00ff */
[C---:B------:R-:W-:Y:S01]  /*09f0*/  LOP3.LUT P0, RZ, R11.reuse, 0x2, RZ, 0xc0, !PT ;  /* 0x000000020bff7812 */ /* 0x040fe2000780c0ff */
[----:B------:R-:W-:Y:S01]  /*0a00*/  IMAD.SHL.U32 R2, R11, 0x40, RZ ;  /* 0x000000400b027824 */ /* 0x000fe200078e00ff */
[----:B------:R-:W-:Y:S01]  /*0a10*/  SEL R182, R186, 0xffffffe0, !P1 ;  /* 0xffffffe0bab67807 */ /* 0x000fe20004800000 */
[----:B------:R-:W-:Y:S01]  /*0a20*/  IMAD.IADD R8, R8, 0x1, R9 ;  /* 0x0000000108087824 */ /* 0x000fe200078e0209 */
[----:B------:R-:W-:Y:S01]  /*0a30*/  LOP3.LUT R0, R0, 0x1c0, RZ, 0xc0, !PT ;  /* 0x000001c000007812 */ /* 0x000fe200078ec0ff */
[----:B------:R-:W-:Y:S01]  /*0a40*/  IMAD R3, R14, 0x200, R16 ;  /* 0x000002000e037824 */ /* 0x000fe200078e0210 */
[----:B------:R-:W-:-:S02]  /*0a50*/  LOP3.LUT R2, R2, 0xc0, RZ, 0xc0, !PT ;  /* 0x000000c002027812 */ /* 0x000fc400078ec0ff */
[----:B------:R-:W-:Y:S02]  /*0a60*/  SHF.R.U32.HI R6, RZ, 0x3, R0 ;  /* 0x00000003ff067819 */ /* 0x000fe40000011600 */
[--C-:B------:R-:W-:Y:S02]  /*0a70*/  SHF.R.U32.HI R4, RZ, 0x3, R2.reuse ;  /* 0x00000003ff047819 */ /* 0x100fe40000011602 */
[--C-:B------:R-:W-:Y:S01]  /*0a80*/  LOP3.LUT R6, R6, R0, R5.reuse, 0x1e, !PT ;  /* 0x0000000006067212 */ /* 0x100fe200078e1e05 */
[----:B------:R-:W-:Y:S01]  /*0a90*/  IMAD.SHL.U32 R0, R18, 0x20, RZ ;  /* 0x0000002012007824 */ /* 0x000fe200078e00ff */
[C---:B------:R-:W-:Y:S02]  /*0aa0*/  LOP3.LUT R5, R4.reuse, R2, R5, 0x1e, !PT ;  /* 0x0000000204057212 */ /* 0x040fe400078e1e05 */
[----:B------:R-:W-:Y:S01]  /*0ab0*/  LOP3.LUT R2, R4, R7, R2, 0x1e, !PT ;  /* 0x0000000704027212 */ /* 0x000fe200078e1e02 */
[----:B------:R-:W-:Y:S01]  /*0ac0*/  IMAD.U32 R181, R181, 0x200, R6 ;  /* 0x00000200b5b57824 */ /* 0x000fe200078e0006 */
[----:B------:R-:W-:Y:S01]  /*0ad0*/  SEL R183, R183, 0xffffffc0, !P2 ;  /* 0xffffffc0b7b77807 */ /* 0x000fe20005000000 */
[----:B------:R-:W-:Y:S01]  /*0ae0*/  IMAD R187, R240, 0x200, R0 ;  /* 0x00000200f0bb7824 */ /* 0x000fe200078e0200 */
[----:B------:R-:W-:Y:S01]  /*0af0*/  IADD3 R196, R197, 0x20, RZ ;  /* 0x00000020c5c47810 */ /* 0x000fe20007ffe0ff */
[----:B------:R-:W-:Y:S01]  /*0b00*/  IMAD.IADD R185, R0, 0x1, R2 ;  /* 0x0000000100b97824 */ /* 0x000fe200078e0202 */
[----:B------:R-:W-:Y:S01]  /*0b10*/  LEA R181, R181, 0x15000, 0x1 ;  /* 0x00015000b5b57811 */ /* 0x000fe200078e08ff */
[----:B------:R-:W-:Y:S01]  /*0b20*/  IMAD.IADD R187, R187, 0x1, R5 ;  /* 0x00000001bbbb7824 */ /* 0x000fe200078e0205 */
[----:B------:R-:W-:Y:S01]  /*0b30*/  SEL R186, R186, 0xffffffe0, !P0 ;  /* 0xffffffe0baba7807 */ /* 0x000fe20004000000 */
[----:B------:R-:W-:Y:S01]  /*0b40*/  IMAD.SHL.U32 R2, R3, 0x2, RZ ;  /* 0x0000000203027824 */ /* 0x000fe200078e00ff */
[----:B------:R-:W-:Y:S01]  /*0b50*/  @P4 IADD3 R196, R197, -0x20, RZ ;  /* 0xffffffe0c5c44810 */ /* 0x000fe20007ffe0ff */
[----:B------:R-:W-:Y:S01]  /*0b60*/  IMAD.IADD R182, R181, 0x1, R182 ;  /* 0x00000001b5b67824 */ /* 0x000fe200078e02b6 */
[----:B------:R-:W-:Y:S01]  /*0b70*/  LEA R236, R8, 0x9000, 0x1 ;  /* 0x0000900008ec7811 */ /* 0x000fe200078e08ff */
[----:B------:R-:W-:Y:S01]  /*0b80*/  IMAD.SHL.U32 R179, R187, 0x2, RZ ;  /* 0x00000002bbb37824 */ /* 0x000fe200078e00ff */
[----:B------:R-:W-:Y:S01]  /*0b90*/  SHF.R.S32.HI R0, RZ, 0x1f, R244 ;  /* 0x0000001fff007819 */ /* 0x000fe200000114f4 */
[--C-:B------:R-:W-:Y:S01]  /*0ba0*/  IMAD.IADD R184, R181, 0x1, R183.reuse ;  /* 0x00000001b5b87824 */ /* 0x100fe200078e02b7 */
[----:B------:R-:W-:Y:S01]  /*0bb0*/  IADD3 R237, R236, 0x20, RZ ;  /* 0x00000020eced7810 */ /* 0x000fe20007ffe0ff */
[----:B------:R-:W-:Y:S01]  /*0bc0*/  IMAD.IADD R194, R194, 0x1, R196 ;  /* 0x00000001c2c27824 */ /* 0x000fe200078e02c4 */
[----:B------:R-:W-:Y:S01]  /*0bd0*/  @P3 IADD3 R237, R236, -0x20, RZ ;  /* 0xffffffe0eced3810 */ /* 0x000fe20007ffe0ff */
[----:B------:R-:W-:-:S02]  /*0be0*/  IMAD.IADD R183, R182, 0x1, R183 ;  /* 0x00000001b6b77824 */ /* 0x000fc400078e02b7 */
[----:B------:R-:W-:Y:S02]  /*0bf0*/  IMAD.IADD R180, R179, 0x1, R186 ;  /* 0x00000001b3b47824 */ /* 0x000fe400078e02ba */
.L_x_1008:
[----:B------:R-:W-:Y:S01]  /*0c00*/  ISETP.NE.U32.AND P0, PT, RZ, c[0x0][0x250], PT ;  /* 0x00009400ff007a0c */ /* 0x000fe20003f05070 */
[----:B-1----:R-:W-:Y:S01]  /*0c10*/  IMAD.MOV.U32 R6, RZ, RZ, RZ ;  /* 0x000000ffff067224 */ /* 0x002fe200078e00ff */
[----:B------:R-:W-:Y:S02]  /*0c20*/  ISETP.NE.U32.AND P1, PT, RZ, c[0x0][0x258], PT ;  /* 0x00009600ff007a0c */ /* 0x000fe40003f25070 */
[----:B------:R-:W-:Y:S02]  /*0c30*/  ISETP.NE.AND.EX P0, PT, RZ, c[0x0][0x254], PT, P0 ;  /* 0x00009500ff007a0c */ /* 0x000fe40003f05300 */
[----:B------:R-:W-:-:S11]  /*0c40*/  ISETP.NE.AND.EX P1, PT, RZ, c[0x0][0x25c], PT, P1 ;  /* 0x00009700ff007a0c */ /* 0x000fd60003f25310 */
[----:B------:R-:W1:Y:S01]  /*0c50*/  @P0 S2R R9, SR_CTAID.Y ;  /* 0x0000000000090919 */ /* 0x000e620000002600 */
[----:B------:R-:W-:Y:S02]  /*0c60*/  @P0 IMAD.MOV.U32 R8, RZ, RZ, 0x4 ;  /* 0x00000004ff080424 */ /* 0x000fe400078e00ff */
[----:B------:R-:W-:Y:S01]  /*0c70*/  @P1 IMAD.MOV.U32 R4, RZ, RZ, 0x4 ;  /* 0x00000004ff041424 */ /* 0x000fe200078e00ff */
[----:B------:R-:W2:Y:S01]  /*0c80*/  @P1 S2R R5, SR_CTAID.Y ;  /* 0x0000000000051919 */ /* 0x000ea20000002600 */
[----:B-1----:R-:W-:-:S04]  /*0c90*/  @P0 IMAD.WIDE R8, R9, R8, c[0x0][0x250] ;  /* 0x0000940009080625 */ /* 0x002fc800078e0208 */
[----:B--2---:R-:W-:Y:S01]  /*0ca0*/  @P1 IMAD.WIDE R4, R5, R4, c[0x0][0x258] ;  /* 0x0000960005041625 */ /* 0x004fe200078e0204 */
[----:B------:R-:W2:Y:S04]  /*0cb0*/  @P0 LDG.E R6, [R8.64] ;  /* 0x0000001008060981 */ /* 0x000ea8000c1e1900 */
[----:B------:R-:W2:Y:S01]  /*0cc0*/  @P1 LDG.E R0, [R4.64] ;  /* 0x0000001004001981 */ /* 0x000ea2000c1e1900 */
[----:B------:R-:W-:Y:S01]  /*0cd0*/  @!P1 ISETP.NE.U32.AND P0, PT, RZ, c[0x0][0x268], PT ;  /* 0x00009a00ff009a0c */ /* 0x000fe20003f05070 */
[----:B------:R-:W-:-:S03]  /*0ce0*/  IMAD.SHL.U32 R7, R249, 0x80, RZ ;  /* 0x00000080f9077824 */ /* 0x000fc600078e00ff */
[----:B------:R-:W-:-:S04]  /*0cf0*/  @!P1 ISETP.NE.AND.EX P0, PT, RZ, c[0x0][0x26c], PT, P0 ;  /* 0x00009b00ff009a0c */ /* 0x000fc80003f05300 */
[----:B------:R-:W-:Y:S01]  /*0d00*/  @!P1 SEL R3, RZ, c[0x0][0x21c], !P0 ;  /* 0x00008700ff039a07 */ /* 0x000fe20004000000 */
[----:B--2---:R-:W-:-:S03]  /*0d10*/  @P1 IMAD.IADD R0, R0, 0x1, -R6 ;  /* 0x0000000100001824 */ /* 0x004fc600078e0a06 */
[----:B------:R-:W-:-:S04]  /*0d20*/  @!P1 IADD3 R0, R3, c[0x0][0x218], -R6 ;  /* 0x0000860003009a10 */ /* 0x000fc80007ffe806 */
[----:B------:R-:W-:-:S13]  /*0d30*/  ISETP.GE.AND P0, PT, R7, R0, PT ;  /* 0x000000000700720c */ /* 0x000fda0003f06270 */
[----:B-----5:R-:W-:Y:S05]  /*0d40*/  @P0 BRA `(.L_x_1000) ;  /* 0x0000600000000947 */ /* 0x020fea0003800000 */
[----:B------:R-:W-:Y:S01]  /*0d50*/  IABS R8, c[0x0][0x1c8] ;  /* 0x0000720000087a13 */ /* 0x000fe20000000000 */
[----:B------:R-:W1:Y:S01]  /*0d60*/  S2R R23, SR_CTAID.Z ;  /* 0x0000000000177919 */ /* 0x000e620000002700 */
[----:B------:R-:W-:Y:S01]  /*0d70*/  ISETP.NE.U32.AND P1, PT, RZ, c[0x0][0x240], PT ;  /* 0x00009000ff007a0c */ /* 0x000fe20003f25070 */
[----:B------:R-:W-:Y:S01]  /*0d80*/  IMAD.MOV.U32 R18, RZ, RZ, c[0x0][0x214] ;  /* 0x00008500ff127624 */ /* 0x000fe200078e00ff */
[----:B------:R-:W2:Y:S01]  /*0d90*/  I2F.RP R4, R8 ;  /* 0x0000000800047306 */ /* 0x000ea20000209400 */
[----:B------:R-:W3:Y:S01]  /*0da0*/  S2R R22, SR_CTAID.Y ;  /* 0x0000000000167919 */ /* 0x000ee20000002600 */
[----:B------:R-:W-:Y:S02]  /*0db0*/  ISETP.NE.AND.EX P1, PT, RZ, c[0x0][0x244], PT, P1 ;  /* 0x00009100ff007a0c */ /* 0x000fe40003f25310 */
[----:B------:R-:W-:Y:S02]  /*0dc0*/  IADD3 R11, R18, 0x3f, RZ ;  /* 0x0000003f120b7810 */ /* 0x000fe40007ffe0ff */
[----:B------:R-:W-:-:S02]  /*0dd0*/  ISETP.NE.AND P5, PT, RZ, UR6, PT ;  /* 0x00000006ff007c0c */ /* 0x000fc4000bfa5270 */
[----:B------:R-:W-:Y:S01]  /*0de0*/  SHF.R.S32.HI R9, RZ, 0x1f, R6 ;  /* 0x0000001fff097819 */ /* 0x000fe20000011406 */
[----:B--2---:R-:W2:Y:S01]  /*0df0*/  MUFU.RCP R4, R4 ;  /* 0x0000000400047308 */ /* 0x004ea20000001000 */
[----:B-1----:R-:W-:Y:S02]  /*0e00*/  IABS R3, R23 ;  /* 0x0000001700037213 */ /* 0x002fe40000000000 */
[----:B------:R-:W-:Y:S01]  /*0e10*/  SHF.R.S32.HI R26, RZ, 0x1f, R23 ;  /* 0x0000001fff1a7819 */ /* 0x000fe20000011417 */
[----:B---3--:R-:W-:Y:S01]  /*0e20*/  IMAD.WIDE R14, R22, 0x80, RZ ;  /* 0x00000080160e7825 */ /* 0x008fe200078e02ff */
[----:B------:R-:W-:-:S04]  /*0e30*/  SHF.R.S32.HI R24, RZ, 0x1f, R22 ;  /* 0x0000001fff187819 */ /* 0x000fc80000011416 */
[----:B------:R-:W-:Y:S02]  /*0e40*/  SEL R13, R14, RZ, P1 ;  /* 0x000000ff0e0d7207 */ /* 0x000fe40000800000 */
[----:B--2---:R-:W-:Y:S02]  /*0e50*/  IADD3 R4, R4, 0xffffffe, RZ ;  /* 0x0ffffffe04047810 */ /* 0x004fe40007ffe0ff */
[----:B------:R-:W-:Y:S02]  /*0e60*/  SEL R14, R15, RZ, P1 ;  /* 0x000000ff0f0e7207 */ /* 0x000fe40000800000 */
[----:B------:R-:W1:Y:S02]  /*0e70*/  F2I.FTZ.U32.TRUNC.NTZ R5, R4 ;  /* 0x0000000400057305 */ /* 0x000e64000021f000 */
[----:B-1----:R-:W-:Y:S02]  /*0e80*/  IMAD.MOV R0, RZ, RZ, -R5 ;  /* 0x000000ffff007224 */ /* 0x002fe400078e0a05 */
[----:B------:R-:W-:-:S02]  /*0e90*/  IMAD.MOV.U32 R4, RZ, RZ, RZ ;  /* 0x000000ffff047224 */ /* 0x000fc400078e00ff */
[----:B------:R-:W-:-:S04]  /*0ea0*/  IMAD R0, R0, R8, RZ ;  /* 0x0000000800007224 */ /* 0x000fc800078e02ff */
[----:B------:R-:W-:Y:S02]  /*0eb0*/  IMAD.HI.U32 R0, R5, R0, R4 ;  /* 0x0000000005007227 */ /* 0x000fe400078e0004 */
[----:B------:R-:W1:Y:S02]  /*0ec0*/  LDC.U8 R5, c[0x0][0x328] ;  /* 0x0000ca00ff057b82 */ /* 0x000e640000000000 */
[----:B------:R-:W-:-:S04]  /*0ed0*/  IMAD.MOV.U32 R4, RZ, RZ, R3 ;  /* 0x000000ffff047224 */ /* 0x000fc800078e0003 */
[----:B------:R-:W-:-:S04]  /*0ee0*/  IMAD.HI.U32 R0, R0, R4, RZ ;  /* 0x0000000400007227 */ /* 0x000fc800078e00ff */
[----:B------:R-:W-:-:S04]  /*0ef0*/  IMAD.MOV R3, RZ, RZ, -R0 ;  /* 0x000000ffff037224 */ /* 0x000fc800078e0a00 */
[C---:B------:R-:W-:Y:S02]  /*0f00*/  IMAD R3, R8.reuse, R3, R4 ;  /* 0x0000000308037224 */ /* 0x040fe400078e0204 */
[----:B------:R-:W2:Y:S03]  /*0f10*/  S2R R4, SR_CTAID.X ;  /* 0x0000000000047919 */ /* 0x000ea60000002500 */
[----:B------:R-:W-:Y:S02]  /*0f20*/  ISETP.GT.U32.AND P2, PT, R8, R3, PT ;  /* 0x000000030800720c */ /* 0x000fe40003f44070 */
[----:B-1----:R-:W-:Y:S02]  /*0f30*/  ISETP.NE.AND P0, PT, R5, RZ, PT ;  /* 0x000000ff0500720c */ /* 0x002fe40003f05270 */
[----:B------:R-:W-:-:S04]  /*0f40*/  SHF.R.S32.HI R5, RZ, 0x1f, R11 ;  /* 0x0000001fff057819 */ /* 0x000fc8000001140b */
[----:B------:R-:W-:-:S05]  /*0f50*/  LEA.HI R11, R5, R11, RZ, 0x6 ;  /* 0x0000000b050b7211 */ /* 0x000fca00078f30ff */
[----:B------:R-:W-:Y:S01]  /*0f60*/  @!P2 IMAD.IADD R3, R3, 0x1, -R8 ;  /* 0x000000010303a824 */ /* 0x000fe200078e0a08 */
[----:B------:R-:W-:Y:S02]  /*0f70*/  @!P2 IADD3 R0, R0, 0x1, RZ ;  /* 0x000000010000a810 */ /* 0x000fe40007ffe0ff */
[----:B------:R-:W-:Y:S02]  /*0f80*/  ISETP.NE.AND P2, PT, RZ, c[0x0][0x1c8], PT ;  /* 0x00007200ff007a0c */ /* 0x000fe40003f45270 */
[----:B------:R-:W-:Y:S01]  /*0f90*/  ISETP.GE.U32.AND P3, PT, R3, R8, PT ;  /* 0x000000080300720c */ /* 0x000fe20003f66070 */
[----:B------:R-:W-:Y:S01]  /*0fa0*/  @P0 IMAD R12, R22, c[0x0][0x214], RZ ;  /* 0x00008500160c0a24 */ /* 0x000fe200078e02ff */
[----:B------:R-:W-:Y:S01]  /*0fb0*/  LOP3.LUT R3, R23, c[0x0][0x1c8], RZ, 0x3c, !PT ;  /* 0x0000720017037a12 */ /* 0x000fe200078e3cff */
[C---:B--2---:R-:W-:Y:S01]  /*0fc0*/  IMAD.WIDE.U32 R16, R4.reuse, c[0x0][0x3d8], RZ ;  /* 0x0000f60004107a25 */ /* 0x044fe200078e00ff */
[----:B------:R-:W-:Y:S02]  /*0fd0*/  SHF.R.S32.HI R8, RZ, 0x1f, R7 ;  /* 0x0000001fff087819 */ /* 0x000fe40000011407 */
[----:B------:R-:W-:Y:S01]  /*0fe0*/  ISETP.GE.AND P1, PT, R3, RZ, PT ;  /* 0x000000ff0300720c */ /* 0x000fe20003f26270 */
[----:B------:R-:W-:Y:S01]  /*0ff0*/  IMAD R3, R4, c[0x0][0x3dc], R17 ;  /* 0x0000f70004037a24 */ /* 0x000fe200078e0211 */
[----:B------:R-:W-:Y:S01]  /*1000*/  SEL R16, R16, RZ, P5 ;  /* 0x000000ff10107207 */ /* 0x000fe20002800000 */
[----:B------:R-:W-:-:S02]  /*1010*/  @!P0 IMAD R4, R22, c[0x0][0x1c0], R23 ;  /* 0x0000700016048a24 */ /* 0x000fc400078e0217 */
[----:B------:R-:W-:Y:S01]  /*1020*/  @P0 IMAD R12, R23, c[0x0][0x234], R12 ;  /* 0x00008d00170c0a24 */ /* 0x000fe200078e020c */
[----:B------:R-:W-:Y:S01]  /*1030*/  SEL R15, R3, RZ, P5 ;  /* 0x000000ff030f7207 */ /* 0x000fe20002800000 */
[----:B------:R-:W-:Y:S01]  /*1040*/  @!P0 IMAD R12, R4, c[0x0][0x214], RZ ;  /* 0x00008500040c8a24 */ /* 0x000fe200078e02ff */
[----:B------:R-:W-:Y:S01]  /*1050*/  @P3 IADD3 R0, R0, 0x1, RZ ;  /* 0x0000000100003810 */ /* 0x000fe20007ffe0ff */
[----:B------:R-:W-:Y:S01]  /*1060*/  IMAD R17, R23, c[0x0][0x22c], RZ ;  /* 0x00008b0017117a24 */ /* 0x000fe200078e02ff */
[----:B------:R-:W-:-:S03]  /*1070*/  LOP3.LUT R4, R11, 0xffffffc0, RZ, 0xc0, !PT ;  /* 0xffffffc00b047812 */ /* 0x000fc600078ec0ff */
[----:B------:R-:W-:Y:S01]  /*1080*/  @!P1 IMAD.MOV R0, RZ, RZ, -R0 ;  /* 0x000000ffff009224 */ /* 0x000fe200078e0a00 */
[----:B------:R-:W-:Y:S02]  /*1090*/  IADD3 R4, R4, -0x40, RZ ;  /* 0xffffffc004047810 */ /* 0x000fe40007ffe0ff */
[----:B------:R-:W-:Y:S02]  /*10a0*/  @!P2 LOP3.LUT R0, RZ, c[0x0][0x1c8], RZ, 0x33, !PT ;  /* 0x00007200ff00aa12 */ /* 0x000fe400078e33ff */
[----:B------:R-:W-:Y:S02]  /*10b0*/  SHF.R.S32.HI R5, RZ, 0x1f, R4 ;  /* 0x0000001fff057819 */ /* 0x000fe40000011404 */
[----:B------:R-:W-:Y:S02]  /*10c0*/  SHF.R.S32.HI R20, RZ, 0x1f, R17 ;  /* 0x0000001fff147819 */ /* 0x000fe40000011411 */
[----:B------:R-:W-:Y:S01]  /*10d0*/  SHF.R.S32.HI R19, RZ, 0x1f, R0 ;  /* 0x0000001fff137819 */ /* 0x000fe20000011400 */
[----:B------:R-:W-:Y:S05]  /*10e0*/  @!P0 BRA `(.L_x_1001) ;  /* 0x0000003000008947 */ /* 0x000fea0003800000 */
[----:B------:R-:W-:-:S04]  /*10f0*/  IMAD R10, R22, UR11, RZ ;  /* 0x0000000b160a7c24 */ /* 0x000fc8000f8e02ff */
[----:B------:R-:W-:Y:S01]  /*1100*/  IMAD R10, R23, UR12, R10 ;  /* 0x0000000c170a7c24 */ /* 0x000fe2000f8e020a */
[----:B------:R-:W-:Y:S05]  /*1110*/  BRA `(.L_x_1002) ;  /* 0x0000002000007947 */ /* 0x000fea0003800000 */
.L_x_1001:
[----:B------:R-:W-:-:S04]  /*1120*/  IMAD R10, R22, c[0x0][0x1c0], R23 ;  /* 0x00007000160a7a24 */ /* 0x000fc800078e0217 */
[----:B------:R-:W-:Y:S02]  /*1130*/  IMAD R10, R10, c[0x0][0x224], RZ ;  /* 0x000089000a0a7a24 */ /* 0x000fe400078e02ff */
.L_x_1002:
[----:B------:R-:W2:Y:S04]  /*1140*/  LDL R27, [R1] ;  /* 0x00000000011b7983 */ /* 0x000ea80000100800 */
[----:B------:R-:W3:Y:S04]  /*1150*/  LDL R28, [R1+0x4] ;  /* 0x00000400011c7983 */ /* 0x000ee80000100800 */
[----:B------:R-:W1:Y:S04]  /*1160*/  S2R R3, SR_TID.X ;  /* 0x0000000000037919 */ /* 0x000e680000002100 */
[----:B------:R-:W4:Y:S01]  /*1170*/  S2R R21, SR_TID.X ;  /* 0x0000000000157919 */ /* 0x000f220000002100 */
[----:B------:R-:W-:Y:S01]  /*1180*/  IADD3 R245, P0, R7, R6, RZ ;  /* 0x0000000607f57210 */ /* 0x000fe20007f1e0ff */
[----:B------:R-:W-:Y:S01]  /*1190*/  IMAD.WIDE R6, R22, c[0x0][0x224], R4 ;  /* 0x0000890016067a25 */ /* 0x000fe200078e0204 */
[----:B-1----:R-:W-:-:S04]  /*11a0*/  SHF.R.S32.HI R3, RZ, 0x1f, R3 ;  /* 0x0000001fff037819 */ /* 0x002fc80000011403 */
[----:B----4-:R-:W-:-:S04]  /*11b0*/  LEA.HI R3, R3, R21, RZ, 0x5 ;  /* 0x0000001503037211 */ /* 0x010fc800078f28ff */
[----:B------:R-:W-:Y:S02]  /*11c0*/  SHF.R.S32.HI R3, RZ, 0x5, R3 ;  /* 0x00000005ff037819 */ /* 0x000fe40000011403 */
[----:B------:R-:W-:Y:S02]  /*11d0*/  IADD3.X R248, R9, R8, RZ, P0, !PT ;  /* 0x0000000809f87210 */ /* 0x000fe400007fe4ff */
[----:B------:R-:W-:Y:S01]  /*11e0*/  ISETP.GE.AND P4, PT, R18, 0x1, PT ;  /* 0x000000011200780c */ /* 0x000fe20003f86270 */
[----:B------:R-:W-:Y:S01]  /*11f0*/  IMAD R9, R24, c[0x0][0x368], RZ ;  /* 0x0000da0018097a24 */ /* 0x000fe200078e02ff */
[----:B------:R-:W-:Y:S02]  /*1200*/  IADD3 R18, P2, R6, R13, RZ ;  /* 0x0000000d06127210 */ /* 0x000fe40007f5e0ff */
[----:B------:R-:W-:Y:S02]  /*1210*/  SHF.R.S32.HI R247, RZ, 0x1f, R246 ;  /* 0x0000001ffff77819 */ /* 0x000fe400000114f6 */
[----:B------:R-:W-:-:S02]  /*1220*/  IADD3.X R7, R7, R14, RZ, P2, !PT ;  /* 0x0000000e07077210 */ /* 0x000fc400017fe4ff */
[----:B------:R-:W-:Y:S01]  /*1230*/  LEA.HI.SX32 R198, R11, 0xffffffff, 0x1a ;  /* 0xffffffff0bc67811 */ /* 0x000fe200078fd2ff */
[C---:B------:R-:W-:Y:S01]  /*1240*/  IMAD.IADD R21, R4.reuse, 0x1, R10 ;  /* 0x0000000104157824 */ /* 0x040fe200078e020a */
[----:B------:R-:W-:Y:S02]  /*1250*/  IADD3 R206, R4, R12, RZ ;  /* 0x0000000c04ce7210 */ /* 0x000fe40007ffe0ff */
[----:B------:R-:W-:Y:S01]  /*1260*/  SHF.R.S32.HI R29, RZ, 0x1f, R244 ;  /* 0x0000001fff1d7819 */ /* 0x000fe200000114f4 */
[----:B------:R-:W-:-:S04]  /*1270*/  IMAD R12, R248, c[0x0][0x1a0], RZ ;  /* 0x00006800f80c7a24 */ /* 0x000fc800078e02ff */
[----:B------:R-:W-:Y:S02]  /*1280*/  IMAD R12, R245, c[0x0][0x1a4], R12 ;  /* 0x00006900f50c7a24 */ /* 0x000fe400078e020c */
[----:B------:R-:W-:Y:S01]  /*1290*/  IMAD R25, R24, c[0x0][0x180], RZ ;  /* 0x0000600018197a24 */ /* 0x000fe200078e02ff */
        /* <DEDUP_REMOVED lines=48> */
[----:B--2---:R-:W-:Y:S01]  /*15a0*/  IMAD R3, R3, UR10, R27 ;  /* 0x0000000a03037c24 */ /* 0x004fe2000f8e021b */
[----:B------:R-:W-:Y:S04]  /*15b0*/  @P5 BAR.SYNC.DEFER_BLOCKING 0x0 ;  /* 0x0000000000005b1d */ /* 0x000fe80000010000 */
[----:B------:R-:W-:-:S02]  /*15c0*/  IADD3 R8, P1, P0, R3, UR9, R17 ;  /* 0x0000000903087c10 */ /* 0x000fc4000f83e011 */
[----:B------:R-:W-:-:S04]  /*15d0*/  SHF.R.S32.HI R3, RZ, 0x1f, R3 ;  /* 0x0000001fff037819 */ /* 0x000fc80000011403 */
[----:B------:R-:W-:Y:S01]  /*15e0*/  IADD3.X R6, R3, UR8, R20, P1, P0 ;  /* 0x0000000803067c10 */ /* 0x000fe20008fe0414 */
[----:B------:R-:W-:Y:S01]  /*15f0*/  IMAD R3, R22, c[0x0][0x36c], R9 ;  /* 0x0000db0016037a24 */ /* 0x000fe200078e0209 */
[----:B------:R-:W-:Y:S01]  /*1600*/  IADD3 R14, P0, R8, R16, RZ ;  /* 0x00000010080e7210 */ /* 0x000fe20007f1e0ff */
[----:B------:R-:W-:-:S03]  /*1610*/  IMAD.WIDE.U32 R8, R22, c[0x0][0x368], R246 ;  /* 0x0000da0016087a25 */ /* 0x000fc600078e00f6 */
[----:B------:R-:W-:Y:S02]  /*1620*/  IADD3.X R15, R6, R15, RZ, P0, !PT ;  /* 0x0000000f060f7210 */ /* 0x000fe400007fe4ff */
[----:B------:R-:W-:Y:S02]  /*1630*/  IADD3 R9, R9, R3, RZ ;  /* 0x0000000309097210 */ /* 0x000fe40007ffe0ff */
[----:B------:R-:W-:Y:S02]  /*1640*/  IADD3 R3, P0, R244, R4, RZ ;  /* 0x00000004f4037210 */ /* 0x000fe40007f1e0ff */
[----:B------:R-:W-:Y:S02]  /*1650*/  LEA.HI R4, R198, R198, RZ, 0x1 ;  /* 0x000000c6c6047211 */ /* 0x000fe400078f08ff */
[----:B------:R-:W-:Y:S01]  /*1660*/  IADD3.X R10, R29, R5, RZ, P0, !PT ;  /* 0x000000051d0a7210 */ /* 0x000fe200007fe4ff */
[----:B------:R-:W-:Y:S01]  /*1670*/  IMAD R6, R18, UR7, RZ ;  /* 0x0000000712067c24 */ /* 0x000fe2000f8e02ff */
[----:B------:R-:W-:Y:S01]  /*1680*/  LOP3.LUT R5, R4, 0xfffffffe, RZ, 0xc0, !PT ;  /* 0xfffffffe04057812 */ /* 0x000fe200078ec0ff */
[----:B------:R-:W-:-:S02]  /*1690*/  IMAD R4, R248, c[0x0][0x198], RZ ;  /* 0x00006600f8047a24 */ /* 0x000fc400078e02ff */
[----:B------:R-:W-:Y:S02]  /*16a0*/  IMAD R20, R7, UR14, R6 ;  /* 0x0000000e07147c24 */ /* 0x000fe4000f8e0206 */
[----:B------:R-:W-:Y:S02]  /*16b0*/  IMAD.IADD R13, R198, 0x1, -R5 ;  /* 0x00000001c60d7824 */ /* 0x000fe400078e0a05 */
[C---:B------:R-:W-:Y:S02]  /*16c0*/  IMAD R11, R245.reuse, c[0x0][0x19c], R4 ;  /* 0x00006700f50b7a24 */ /* 0x040fe400078e0204 */
[----:B------:R-:W-:-:S04]  /*16d0*/  IMAD.WIDE.U32 R6, R245, c[0x0][0x198], R246 ;  /* 0x00006600f5067a25 */ /* 0x000fc800078e00f6 */
[----:B------:R-:W-:Y:S01]  /*16e0*/  IMAD.WIDE.U32 R4, R245, c[0x0][0x1a0], R246 ;  /* 0x00006800f5047a25 */ /* 0x000fe200078e00f6 */
[----:B------:R-:W-:-:S03]  /*16f0*/  ISETP.NE.AND P0, PT, R13, 0x1, PT ;  /* 0x000000010d00780c */ /* 0x000fc60003f05270 */
[----:B------:R-:W-:Y:S01]  /*1700*/  IMAD R16, R10, c[0x0][0x190], RZ ;  /* 0x000064000a107a24 */ /* 0x000fe200078e02ff */
[----:B------:R-:W-:Y:S02]  /*1710*/  IADD3 R7, R7, R11, RZ ;  /* 0x0000000b07077210 */ /* 0x000fe40007ffe0ff */
[----:B------:R-:W-:Y:S01]  /*1720*/  IADD3 R5, R5, R12, RZ ;  /* 0x0000000c05057210 */ /* 0x000fe20007ffe0ff */
[----:B------:R-:W-:-:S04]  /*1730*/  IMAD.WIDE.U32 R12, R3, c[0x0][0x190], R246 ;  /* 0x00006400030c7a25 */ /* 0x000fc800078e00f6 */
[----:B------:R-:W-:Y:S02]  /*1740*/  IMAD R11, R3, c[0x0][0x194], R16 ;  /* 0x00006500030b7a24 */ /* 0x000fe400078e0210 */
[----:B------:R-:W-:Y:S02]  /*1750*/  IMAD R17, R24, c[0x0][0x188], RZ ;  /* 0x0000620018117a24 */ /* 0x000fe400078e02ff */
[----:B------:R-:W-:Y:S01]  /*1760*/  IMAD R10, R10, c[0x0][0x370], RZ ;  /* 0x0000dc000a0a7a24 */ /* 0x000fe200078e02ff */
[----:B------:R-:W-:Y:S01]  /*1770*/  IADD3 R13, R13, R11, RZ ;  /* 0x0000000b0d0d7210 */ /* 0x000fe20007ffe0ff */
[C---:B------:R-:W-:Y:S02]  /*1780*/  IMAD R11, R22.reuse, c[0x0][0x18c], R17 ;  /* 0x00006300160b7a24 */ /* 0x040fe400078e0211 */
[----:B------:R-:W-:-:S04]  /*1790*/  IMAD.WIDE.U32 R4, R22, c[0x0][0x188], R4 ;  /* 0x0000620016047a25 */ /* 0x000fc800078e0004 */
[C---:B------:R-:W-:Y:S02]  /*17a0*/  IMAD R17, R3.reuse, c[0x0][0x374], R10 ;  /* 0x0000dd0003117a24 */ /* 0x040fe400078e020a */
[----:B------:R-:W-:Y:S01]  /*17b0*/  IMAD.WIDE.U32 R8, R3, c[0x0][0x370], R8 ;  /* 0x0000dc0003087a25 */ /* 0x000fe200078e0008 */
[----:B------:R-:W-:-:S03]  /*17c0*/  IADD3 R5, R5, R11, RZ ;  /* 0x0000000b05057210 */ /* 0x000fc60007ffe0ff */
[----:B------:R-:W-:Y:S02]  /*17d0*/  IMAD R3, R19, c[0x0][0x1b0], RZ ;  /* 0x00006c0013037a24 */ /* 0x000fe400078e02ff */
[----:B------:R-:W-:-:S04]  /*17e0*/  IMAD.WIDE.U32 R10, R18, UR14, R14 ;  /* 0x0000000e120a7c25 */ /* 0x000fc8000f8e000e */
[----:B------:R-:W-:Y:S02]  /*17f0*/  IMAD R14, R0, c[0x0][0x1b4], R3 ;  /* 0x00006d00000e7a24 */ /* 0x000fe400078e0203 */
[C---:B------:R-:W-:Y:S02]  /*1800*/  IMAD R16, R22.reuse, c[0x0][0x184], R25 ;  /* 0x0000610016107a24 */ /* 0x040fe400078e0219 */
[----:B------:R-:W-:-:S04]  /*1810*/  IMAD.WIDE.U32 R6, R22, c[0x0][0x180], R6 ;  /* 0x0000600016067a25 */ /* 0x000fc800078e0006 */
[----:B------:R-:W-:Y:S02]  /*1820*/  IMAD R3, R19, c[0x0][0x1b8], RZ ;  /* 0x00006e0013037a24 */ /* 0x000fe400078e02ff */
[----:B------:R-:W-:Y:S02]  /*1830*/  IMAD.IADD R7, R7, 0x1, R16 ;  /* 0x0000000107077824 */ /* 0x000fe400078e0210 */
[C---:B------:R-:W-:Y:S02]  /*1840*/  IMAD R3, R0.reuse, c[0x0][0x1bc], R3 ;  /* 0x00006f0000037a24 */ /* 0x040fe400078e0203 */
[----:B------:R-:W-:Y:S01]  /*1850*/  IMAD.WIDE.U32 R4, R0, c[0x0][0x1b8], R4 ;  /* 0x00006e0000047a25 */ /* 0x000fe200078e0004 */
[----:B------:R-:W-:-:S03]  /*1860*/  IADD3 R9, R9, R17, RZ ;  /* 0x0000001109097210 */ /* 0x000fc60007ffe0ff */
[----:B------:R-:W-:Y:S01]  /*1870*/  IMAD.WIDE.U32 R6, R0, c[0x0][0x1b0], R6 ;  /* 0x00006c0000067a25 */ /* 0x000fe200078e0006 */
[----:B------:R-:W-:-:S03]  /*1880*/  IADD3 R5, R5, R3, RZ ;  /* 0x0000000305057210 */ /* 0x000fc60007ffe0ff */
[----:B------:R-:W-:Y:S02]  /*1890*/  IMAD R0, R24, c[0x0][0x178], RZ ;  /* 0x00005e0018007a24 */ /* 0x000fe400078e02ff */
[----:B------:R-:W-:Y:S02]  /*18a0*/  IMAD R3, R26, c[0x0][0x378], RZ ;  /* 0x0000de001a037a24 */ /* 0x000fe400078e02ff */
[----:B------:R-:W-:Y:S02]  /*18b0*/  IMAD R16, R29, c[0x0][0x1a0], RZ ;  /* 0x000068001d107a24 */ /* 0x000fe400078e02ff */
[----:B------:R-:W-:Y:S02]  /*18c0*/  IMAD.IADD R7, R7, 0x1, R14 ;  /* 0x0000000107077824 */ /* 0x000fe400078e020e */
[C---:B------:R-:W-:Y:S02]  /*18d0*/  IMAD R0, R22.reuse, c[0x0][0x17c], R0 ;  /* 0x00005f0016007a24 */ /* 0x040fe400078e0200 */
[----:B------:R-:W-:Y:S01]  /*18e0*/  IMAD.WIDE.U32 R12, R22, c[0x0][0x178], R12 ;  /* 0x00005e00160c7a25 */ /* 0x000fe200078e000c */
[----:B------:R-:W-:-:S03]  /*18f0*/  IADD3 R11, R11, R20, RZ ;  /* 0x000000140b0b7210 */ /* 0x000fc60007ffe0ff */
[----:B------:R-:W-:Y:S01]  /*1900*/  IMAD.WIDE.U32 R14, R23, c[0x0][0x378], R8 ;  /* 0x0000de00170e7a25 */ /* 0x000fe200078e0008 */
[----:B------:R-:W-:-:S03]  /*1910*/  LEA R188, P1, R10, c[0x0][0x350], 0x2 ;  /* 0x0000d4000abc7a11 */ /* 0x000fc600078210ff */
[----:B------:R-:W-:Y:S02]  /*1920*/  IMAD R3, R23, c[0x0][0x37c], R3 ;  /* 0x0000df0017037a24 */ /* 0x000fe400078e0203 */
[C---:B------:R-:W-:Y:S02]  /*1930*/  IMAD R16, R244.reuse, c[0x0][0x1a4], R16 ;  /* 0x00006900f4107a24 */ /* 0x040fe400078e0210 */
[----:B------:R-:W-:Y:S01]  /*1940*/  IMAD.WIDE.U32 R8, R244, c[0x0][0x1a0], R4 ;  /* 0x00006800f4087a25 */ /* 0x000fe200078e0004 */
[----:B------:R-:W-:-:S03]  /*1950*/  IADD3 R13, R13, R0, RZ ;  /* 0x000000000d0d7210 */ /* 0x000fc60007ffe0ff */
[----:B------:R-:W-:Y:S01]  /*1960*/  IMAD R17, R29, c[0x0][0x198], RZ ;  /* 0x000066001d117a24 */ /* 0x000fe200078e02ff */
[----:B------:R-:W-:Y:S01]  /*1970*/  LEA.HI.X R189, R10, c[0x0][0x354], R11, 0x2, P1 ;  /* 0x0000d5000abd7a11 */ /* 0x000fe200008f140b */
[----:B------:R-:W-:Y:S01]  /*1980*/  IMAD.WIDE.U32 R10, R244, c[0x0][0x198], R6 ;  /* 0x00006600f40a7a25 */ /* 0x000fe200078e0006 */
[----:B------:R-:W-:Y:S02]  /*1990*/  IADD3 R0, R15, R3, RZ ;  /* 0x000000030f007210 */ /* 0x000fe40007ffe0ff */
[----:B------:R-:W-:Y:S01]  /*19a0*/  LEA R202, P3, R14, c[0x0][0x330], 0x1 ;  /* 0x0000cc000eca7a11 */ /* 0x000fe200078608ff */
[----:B------:R-:W-:Y:S01]  /*19b0*/  IMAD R17, R244, c[0x0][0x19c], R17 ;  /* 0x00006700f4117a24 */ /* 0x000fe200078e0211 */
[----:B------:R-:W-:Y:S01]  /*19c0*/  IADD3 R5, R9, R16, RZ ;  /* 0x0000001009057210 */ /* 0x000fe20007ffe0ff */
[----:B------:R-:W-:Y:S01]  /*19d0*/  IMAD R9, R26, c[0x0][0x1a8], RZ ;  /* 0x00006a001a097a24 */ /* 0x000fe200078e02ff */
[----:B------:R-:W-:Y:S01]  /*19e0*/  LEA.HI.X R203, R14, c[0x0][0x334], R0, 0x1, P3 ;  /* 0x0000cd000ecb7a11 */ /* 0x000fe200018f0c00 */
[----:B------:R-:W-:Y:S01]  /*19f0*/  IMAD.IADD R3, R11, 0x1, R17 ;  /* 0x000000010b037824 */ /* 0x000fe200078e0211 */
[----:B------:R-:W-:Y:S01]  /*1a00*/  LEA R6, P2, R10, c[0x0][0x168], 0x1 ;  /* 0x00005a000a067a11 */ /* 0x000fe200078408ff */
[----:B------:R-:W-:-:S02]  /*1a10*/  IMAD R0, R23, c[0x0][0x1ac], R9 ;  /* 0x00006b0017007a24 */ /* 0x000fc400078e0209 */
[----:B------:R-:W-:Y:S01]  /*1a20*/  IMAD.WIDE.U32 R12, R23, c[0x0][0x1a8], R12 ;  /* 0x00006a00170c7a25 */ /* 0x000fe200078e000c */
[----:B------:R-:W-:-:S03]  /*1a30*/  LEA.HI.X R7, R10, c[0x0][0x16c], R3, 0x1, P2 ;  /* 0x00005b000a077a11 */ /* 0x000fc600010f0c03 */
[----:B------:R-:W-:Y:S01]  /*1a40*/  IMAD.IADD R0, R13, 0x1, R0 ;  /* 0x000000010d007824 */ /* 0x000fe200078e0200 */
[----:B------:R-:W-:Y:S02]  /*1a50*/  LEA R200, P3, R12, c[0x0][0x160], 0x1 ;  /* 0x000058000cc87a11 */ /* 0x000fe400078608ff */
[----:B---3--:R-:W-:Y:S02]  /*1a60*/  IADD3 R3, R28, 0x1800, RZ ;  /* 0x000018001c037810 */ /* 0x008fe40007ffe0ff */
[----:B------:R-:W-:Y:S02]  /*1a70*/  LEA.HI.X R201, R12, c[0x0][0x164], R0, 0x1, P3 ;  /* 0x000059000cc97a11 */ /* 0x000fe400018f0c00 */
[----:B------:R-:W-:Y:S02]  /*1a80*/  SEL R0, R3, R28, !P0 ;  /* 0x0000001c03007207 */ /* 0x000fe40004000000 */
[----:B------:R-:W-:Y:S02]  /*1a90*/  SHF.L.U32 R204, R28, 0x1, RZ ;  /* 0x000000011ccc7819 */ /* 0x000fe400000006ff */
[----:B------:R-:W-:-:S02]  /*1aa0*/  MOV R9, c[0x0][0x198] ;  /* 0x0000660000097a02 */ /* 0x000fc40000000f00 */
[----:B------:R-:W-:Y:S01]  /*1ab0*/  SHF.L.U32 R0, R0, 0x1, RZ ;  /* 0x0000000100007819 */ /* 0x000fe200000006ff */
[----:B------:R-:W-:Y:S01]  /*1ac0*/  @!PT LDS RZ, [RZ] ;  /* 0x00000000fffff984 */ /* 0x000fe20000000800 */
[----:B------:R-:W-:Y:S01]  /*1ad0*/  @!PT LDS RZ, [RZ] ;  /* 0x00000000fffff984 */ /* 0x000fe20000000800 */
[----:B------:R-:W-:Y:S01]  /*1ae0*/  @!PT LDS RZ, [RZ] ;  /* 0x00000000fffff984 */ /* 0x000fe20000000800 */
[----:B------:R1:W-:Y:S01]  /*1af0*/  LDGSTS.E.BYPASS.LTC128B.128 [R204+0x6000], [R202.64] ;  /* 0x06000000cacc7fae */ /* 0x0003e2000b901d50 */
[----:B------:R-:W-:Y:S02]  /*1b00*/  MOV R11, c[0x0][0x19c] ;  /* 0x00006700000b7a02 */ /* 0x000fe40000000f00 */
[C---:B------:R-:W-:Y:S01]  /*1b10*/  LEA R10, P2, R9.reuse, R6, 0x7 ;  /* 0x00000006090a7211 */ /* 0x040fe200078438ff */
[----:B------:R1:W-:Y:S01]  /*1b20*/  LDGSTS.E.BYPASS.LTC128B.128 [R204+0x7000], [R202.64+0x40] ;  /* 0x07000040cacc7fae */ /* 0x0003e2000b901d50 */
[----:B------:R-:W-:Y:S02]  /*1b30*/  LEA R4, P1, R8, c[0x0][0x170], 0x1 ;  /* 0x00005c0008047a11 */ /* 0x000fe400078208ff */
[----:B------:R-:W-:Y:S01]  /*1b40*/  MOV R14, c[0x0][0x1a0] ;  /* 0x00006800000e7a02 */ /* 0x000fe20000000f00 */
[----:B------:R1:W-:Y:S01]  /*1b50*/  LDGSTS.E.BYPASS.LTC128B.128 [R204+0x8000], [R202.64+0x80] ;  /* 0x08000080cacc7fae */ /* 0x0003e2000b901d50 */
[----:B------:R-:W-:-:S03]  /*1b60*/  LEA.HI.X R11, R9, R7, R11, 0x7, P2 ;  /* 0x00000007090b7211 */ /* 0x000fc600010f3c0b */
[----:B------:R1:W-:Y:S01]  /*1b70*/  LDGSTS.E.BYPASS.LTC128B.128 [R0], [R200.64] ;  /* 0x00000000c8007fae */ /* 0x0003e2000b901d50 */
[----:B------:R-:W-:-:S03]  /*1b80*/  LEA.HI.X R5, R8, c[0x0][0x174], R5, 0x1, P1 ;  /* 0x00005d0008057a11 */ /* 0x000fc600008f0c05 */
[----:B------:R1:W-:Y:S01]  /*1b90*/  LDGSTS.E.BYPASS.LTC128B.128 [R0+0x1000], [R200.64+0x40] ;  /* 0x01000040c8007fae */ /* 0x0003e2000b901d50 */
[----:B------:R-:W-:Y:S02]  /*1ba0*/  MOV R13, c[0x0][0x1a4] ;  /* 0x00006900000d7a02 */ /* 0x000fe40000000f00 */
[C---:B------:R-:W-:Y:S01]  /*1bb0*/  LEA R8, P1, R14.reuse, R4, 0x7 ;  /* 0x000000040e087211 */ /* 0x040fe200078238ff */
[----:B------:R1:W-:Y:S04]  /*1bc0*/  LDGSTS.E.BYPASS.LTC128B.128 [R0+0x2000], [R200.64+0x80] ;  /* 0x02000080c8007fae */ /* 0x0003e8000b901d50 */
[----:B------:R1:W-:Y:S01]  /*1bd0*/  LDGSTS.E.BYPASS.LTC128B.128 [R204+0x9000], [R6.64] ;  /* 0x0900000006cc7fae */ /* 0x0003e2000b901d50 */
[----:B------:R-:W-:-:S03]  /*1be0*/  LEA.HI.X R9, R14, R5, R13, 0x7, P1 ;  /* 0x000000050e097211 */ /* 0x000fc600008f3c0d */
        /* <DEDUP_REMOVED lines=8> */
[----:B------:R1:W-:Y:S04]  /*1c70*/  LDGSTS.E.BYPASS.LTC128B.128 [R204+0x10000], [R8.64] ;  /* 0x1000000008cc7fae */ /* 0x0003e8000b901d50 */
[----:B------:R1:W-:Y:S04]  /*1c80*/  LDGSTS.E.BYPASS.LTC128B.128 [R204+0x12000], [R8.64+0x40] ;  /* 0x1200004008cc7fae */ /* 0x0003e8000b901d50 */
[----:B------:R1:W-:Y:S01]  /*1c90*/  LDGSTS.E.BYPASS.LTC128B.128 [R204+0x14000], [R8.64+0x80] ;  /* 0x1400008008cc7fae */ /* 0x0003e2000b901d50 */
[----:B--2---:R-:W-:-:S03]  /*1ca0*/  MOV R10, 0x4 ;  /* 0x00000004000a7802 */ /* 0x004fc60000000f00 */
[----:B------:R-:W0:Y:S02]  /*1cb0*/  LDGDEPBAR ;  /* 0x00000000000079af */ /* 0x000e240000000000 */
[----:B------:R-:W-:-:S04]  /*1cc0*/  IMAD.WIDE R206, R206, R10, c[0x0][0x200] ;  /* 0x00008000cece7625 */ /* 0x000fc800078e020a */
[----:B------:R-:W-:Y:S01]  /*1cd0*/  IMAD.WIDE R10, R21, R10, c[0x0][0x3c8] ;  /* 0x0000f200150a7625 */ /* 0x000fe200078e020a */
[----:B------:R-:W-:Y:S05]  /*1ce0*/  @!P4 BRA `(.L_x_1003) ;  /* 0x00003f900000c947 */ /* 0x000fea0003800000 */
[----:B-1----:R-:W-:Y:S02]  /*1cf0*/  IMAD.MOV.U32 R4, RZ, RZ, c[0x0][0x308] ;  /* 0x0000c200ff047624 */ /* 0x002fe400078e00ff */
[----:B------:R-:W-:-:S05]  /*1d00*/  IMAD.MOV.U32 R5, RZ, RZ, c[0x0][0x30c] ;  /* 0x0000c300ff057624 */ /* 0x000fca00078e00ff */
[----:B------:R1:W2:Y:S01]  /*1d10*/  LDG.E.64 R8, [R4.64+0x8] ;  /* 0x0000081004087981 */ /* 0x0002a2000c1e1b00 */
[----:B------:R-:W-:-:S03]  /*1d20*/  IMAD.WIDE R6, R214, 0x4, R206 ;  /* 0x00000004d6067825 */ /* 0x000fc600078e02ce */
[----:B------:R-:W3:Y:S04]  /*1d30*/  S2R R13, SR_TID.X ;  /* 0x00000000000d7919 */ /* 0x000ee80000002100 */
[----:B------:R-:W4:Y:S01]  /*1d40*/  S2R R14, SR_TID.X ;  /* 0x00000000000e7919 */ /* 0x000f220000002100 */
[----:B------:R-:W-:Y:S01]  /*1d50*/  IMAD R3, R22, c[0x0][0x1c0], R23 ;  /* 0x0000700016037a24 */ /* 0x000fe200078e0217 */
[----:B------:R-:W-:Y:S02]  /*1d60*/  IADD3 R178, R187, 0x1800, RZ ;  /* 0x00001800bbb27810 */ /* 0x000fe40007ffe0ff */
[----:B------:R4:W5:Y:S04]  /*1d70*/  LDG.E R210, [R6.64] ;  /* 0x0000001006d27981 */ /* 0x000968000c1e1900 */
[----:B-1----:R-:W2:Y:S01]  /*1d80*/  LDG.E.64 R4, [R4.64] ;  /* 0x0000001004047981 */ /* 0x002ea2000c1e1b00 */
[----:B---3--:R-:W-:Y:S01]  /*1d90*/  SHF.R.S32.HI R13, RZ, 0x1f, R13 ;  /* 0x0000001fff0d7819 */ /* 0x008fe2000001140d */
[----:B------:R-:W-:-:S02]  /*1da0*/  IMAD.SHL.U32 R3, R3, 0x20, RZ ;  /* 0x0000002003037824 */ /* 0x000fc400078e00ff */
[----:B------:R1:W5:Y:S01]  /*1db0*/  LDG.E R209, [R6.64+0x20] ;  /* 0x0000201006d17981 */ /* 0x000362000c1e1900 */
[----:B----4-:R-:W-:-:S03]  /*1dc0*/  LEA.HI R13, R13, R14, RZ, 0x6 ;  /* 0x0000000e0d0d7211 */ /* 0x010fc600078f30ff */
[----:B------:R1:W5:Y:S01]  /*1dd0*/  LDG.E R208, [R6.64+0x80] ;  /* 0x0000801006d07981 */ /* 0x000362000c1e1900 */
[----:B------:R-:W-:-:S03]  /*1de0*/  SHF.R.S32.HI R13, RZ, 0x6, R13 ;  /* 0x00000006ff0d7819 */ /* 0x000fc6000001140d */
[----:B------:R1:W5:Y:S01]  /*1df0*/  LDG.E R205, [R6.64+0xa0] ;  /* 0x0000a01006cd7981 */ /* 0x000362000c1e1900 */
[----:B------:R-:W-:Y:S01]  /*1e00*/  SHF.R.S32.HI R12, RZ, 0x1f, R27 ;  /* 0x0000001fff0c7819 */ /* 0x000fe2000001141b */
[----:B------:R-:W-:Y:S01]  /*1e10*/  IMAD.MOV.U32 R199, RZ, RZ, R0 ;  /* 0x000000ffffc77224 */ /* 0x000fe200078e0000 */
[----:B------:R-:W-:Y:S01]  /*1e20*/  SEL R178, R178, R187, !P0 ;  /* 0x000000bbb2b27207 */ /* 0x000fe20004000000 */
[----:B------:R-:W-:Y:S02]  /*1e30*/  IMAD R0, R249, 0x4, R13 ;  /* 0x00000004f9007824 */ /* 0x000fe400078e020d */
[----:B------:R-:W-:Y:S02]  /*1e40*/  IMAD.MOV.U32 R212, RZ, RZ, R10 ;  /* 0x000000ffffd47224 */ /* 0x000fe400078e000a */
[----:B------:R-:W-:Y:S02]  /*1e50*/  IMAD.MOV.U32 R211, RZ, RZ, R11 ;  /* 0x000000ffffd37224 */ /* 0x000fe400078e000b */
[----:B------:R-:W-:-:S02]  /*1e60*/  IMAD.MOV.U32 R127, RZ, RZ, RZ ;  /* 0x000000ffff7f7224 */ /* 0x000fc400078e00ff */
[----:B------:R-:W-:Y:S01]  /*1e70*/  IMAD.SHL.U32 R178, R178, 0x2, RZ ;  /* 0x00000002b2b27824 */ /* 0x000fe200078e00ff */
[----:B-1----:R-:W-:Y:S02]  /*1e80*/  SHF.R.S32.HI R6, RZ, 0x1f, R3 ;  /* 0x0000001fff067819 */ /* 0x002fe40000011403 */
[----:B--2---:R-:W-:Y:S02]  /*1e90*/  IADD3 R7, P2, P1, R3, R8, R27 ;  /* 0x0000000803077210 */ /* 0x004fe4000795e01b */
[----:B------:R-:W-:Y:S02]  /*1ea0*/  IADD3 R3, R185, 0x1800, RZ ;  /* 0x00001800b9037810 */ /* 0x000fe40007ffe0ff */
[----:B------:R-:W-:Y:S02]  /*1eb0*/  IADD3.X R6, R6, R9, R12, P2, P1 ;  /* 0x0000000906067210 */ /* 0x000fe400017e240c */
[----:B------:R-:W-:-:S05]  /*1ec0*/  SEL R3, R3, R185, !P0 ;  /* 0x000000b903037207 */ /* 0x000fca0004000000 */
[----:B------:R-:W-:Y:S01]  /*1ed0*/  IMAD.SHL.U32 R3, R3, 0x2, RZ ;  /* 0x0000000203037824 */ /* 0x000fe200078e00ff */
[----:B------:R-:W-:Y:S02]  /*1ee0*/  LOP3.LUT R0, R5, R0, RZ, 0x3c, !PT ;  /* 0x0000000005007212 */ /* 0x000fe400078e3cff */
[----:B------:R-:W-:Y:S02]  /*1ef0*/  LOP3.LUT R235, R6, R4, RZ, 0x3c, !PT ;  /* 0x0000000406eb7212 */ /* 0x000fe400078e3cff */
[----:B------:R-:W-:Y:S01]  /*1f00*/  IMAD.WIDE.U32 R230, R7, -0x2daee0ad, RZ ;  /* 0xd2511f5307e67825 */ /* 0x000fe200078e00ff */
[----:B------:R-:W-:Y:S02]  /*1f10*/  IADD3 R6, R5, -0x4498517b, RZ ;  /* 0xbb67ae8505067810 */ /* 0x000fe40007ffe0ff */
[----:B------:R-:W-:Y:S01]  /*1f20*/  IADD3 R229, R4, -0x4ab325aa, RZ ;  /* 0xb54cda5604e57810 */ /* 0x000fe20007ffe0ff */
[----:B------:R-:W-:Y:S01]  /*1f30*/  IMAD.MOV.U32 R7, RZ, RZ, c[0x0][0x1c0] ;  /* 0x00007000ff077624 */ /* 0x000fe200078e00ff */
[----:B------:R-:W-:Y:S02]  /*1f40*/  LOP3.LUT R230, R230, R6, RZ, 0x3c, !PT ;  /* 0x00000006e6e67212 */ /* 0x000fe400078e3cff */
[C---:B------:R-:W-:Y:S01]  /*1f50*/  IADD3 R228, R4.reuse, 0x1715609d, RZ ;  /* 0x1715609d04e47810 */ /* 0x040fe20007ffe0ff */
[----:B------:R-:W-:Y:S01]  /*1f60*/  IMAD R6, R7, c[0x0][0x22c], RZ ;  /* 0x00008b0007067a24 */ /* 0x000fe200078e02ff */
[----:B------:R-:W-:-:S02]  /*1f70*/  IADD3 R227, R4, 0x78dde6e4, RZ ;  /* 0x78dde6e404e37810 */ /* 0x000fc40007ffe0ff */
[----:B------:R-:W-:Y:S01]  /*1f80*/  IADD3 R226, R4, -0x255992d5, RZ ;  /* 0xdaa66d2b04e27810 */ /* 0x000fe20007ffe0ff */
[----:B------:R-:W-:Y:S01]  /*1f90*/  IMAD.SHL.U32 R241, R6, 0x10, RZ ;  /* 0x0000001006f17824 */ /* 0x000fe200078e00ff */
[----:B------:R-:W-:Y:S01]  /*1fa0*/  IADD3 R223, R4, 0x3c6ef372, RZ ;  /* 0x3c6ef37204df7810 */ /* 0x000fe20007ffe0ff */
[----:B------:R-:W-:Y:S01]  /*1fb0*/  IMAD.SHL.U32 R213, R6, 0x8, RZ ;  /* 0x0000000806d57824 */ /* 0x000fe200078e00ff */
[----:B------:R-:W-:Y:S01]  /*1fc0*/  IADD3 R224, R4, -0x61c88647, RZ ;  /* 0x9e3779b904e07810 */ /* 0x000fe20007ffe0ff */
[C---:B------:R-:W-:Y:S01]  /*1fd0*/  IMAD.U32 R252, R6.reuse, -0x40, RZ ;  /* 0xffffffc006fc7824 */ /* 0x040fe200078e00ff */
[C---:B------:R-:W-:Y:S01]  /*1fe0*/  IADD3 R242, R241.reuse, 0x40, RZ ;  /* 0x00000040f1f27810 */ /* 0x040fe20007ffe0ff */
[C---:B------:R-:W-:Y:S01]  /*1ff0*/  IMAD R251, R6.reuse, 0x30, RZ ;  /* 0x0000003006fb7824 */ /* 0x040fe200078e02ff */
[----:B------:R-:W-:Y:S01]  /*2000*/  IADD3 R243, R241, 0x20, RZ ;  /* 0x00000020f1f37810 */ /* 0x000fe20007ffe0ff */
[----:B------:R-:W-:Y:S01]  /*2010*/  IMAD R250, R6, 0x38, RZ ;  /* 0x0000003806fa7824 */ /* 0x000fe200078e02ff */
[----:B------:R-:W-:Y:S01]  /*2020*/  LOP3.LUT R0, R231, R0, RZ, 0x3c, !PT ;  /* 0x00000000e7007212 */ /* 0x000fe200078e3cff */
[----:B------:R-:W-:Y:S01]  /*2030*/  IMAD.IADD R238, R213, 0x1, R242 ;  /* 0x00000001d5ee7824 */ /* 0x000fe200078e02f2 */
[----:B------:R-:W-:Y:S01]  /*2040*/  IADD3 R234, R5, 0x646e171e, RZ ;  /* 0x646e171e05ea7810 */ /* 0x000fe20007ffe0ff */
[----:B------:R-:W-:Y:S01]  /*2050*/  IMAD.IADD R239, R213, 0x1, R243 ;  /* 0x00000001d5ef7824 */ /* 0x000fe200078e02f3 */
[----:B------:R-:W-:Y:S01]  /*2060*/  IADD3 R233, R5, -0x56f99767, RZ ;  /* 0xa906689905e97810 */ /* 0x000fe20007ffe0ff */
[----:B------:R-:W-:Y:S01]  /*2070*/  IMAD.WIDE.U32 R216, R0, -0x326172a9, RZ ;  /* 0xcd9e8d5700d87825 */ /* 0x000fe200078e00ff */
[----:B------:R-:W-:-:S02]  /*2080*/  IADD3 R4, R213, R238, RZ ;  /* 0x000000eed5047210 */ /* 0x000fc40007ffe0ff */
[C---:B------:R-:W-:Y:S02]  /*2090*/  IADD3 R232, R5.reuse, -0x126145ec, RZ ;  /* 0xed9eba1405e87810 */ /* 0x040fe40007ffe0ff */
[----:B------:R-:W-:Y:S01]  /*20a0*/  IADD3 R231, R5, 0x32370b8f, RZ ;  /* 0x32370b8f05e77810 */ /* 0x000fe20007ffe0ff */
[----:B------:R-:W-:Y:S01]  /*20b0*/  IMAD.IADD R218, R213, 0x1, R4 ;  /* 0x00000001d5da7824 */ /* 0x000fe200078e0204 */
[----:B------:R-:W-:Y:S01]  /*20c0*/  IADD3 R225, R5, 0x76cf5d0a, RZ ;  /* 0x76cf5d0a05e17810 */ /* 0x000fe20007ffe0ff */
[C---:B------:R-:W-:Y:S01]  /*20d0*/  IMAD.IADD R5, R213.reuse, 0x1, R239 ;  /* 0x00000001d5057824 */ /* 0x040fe200078e02ef */
[----:B------:R-:W-:Y:S02]  /*20e0*/  LOP3.LUT R223, R216, R223, RZ, 0x3c, !PT ;  /* 0x000000dfd8df7212 */ /* 0x000fe400078e3cff */
[C---:B------:R-:W-:Y:S01]  /*20f0*/  IADD3 R215, R213.reuse, R218, RZ ;  /* 0x000000dad5d77210 */ /* 0x040fe20007ffe0ff */
[----:B------:R-:W-:-:S04]  /*2100*/  IMAD.IADD R220, R213, 0x1, R5 ;  /* 0x00000001d5dc7824 */ /* 0x000fc800078e0205 */
[C---:B------:R-:W-:Y:S02]  /*2110*/  IMAD.IADD R219, R213.reuse, 0x1, R220 ;  /* 0x00000001d5db7824 */ /* 0x040fe400078e02dc */
[C---:B------:R-:W-:Y:S02]  /*2120*/  IMAD.IADD R221, R213.reuse, 0x1, R215 ;  /* 0x00000001d5dd7824 */ /* 0x040fe400078e02d7 */
[----:B------:R-:W-:Y:S02]  /*2130*/  IMAD.IADD R222, R213, 0x1, R219 ;  /* 0x00000001d5de7824 */ /* 0x000fe400078e02db */
.L_x_1006:
[----:B------:R-:W0:Y:S01]  /*2140*/  LDGDEPBAR ;  /* 0x00000000000079af */ /* 0x000e220000000000 */
[----:B------:R-:W-:Y:S01]  /*2150*/  IMAD.IADD R0, R186, 0x1, R178 ;  /* 0x00000001ba007824 */ /* 0x000fe200078e02b2 */
[----:B-----5:R-:W-:Y:S01]  /*2160*/  FSETP.NEU.FTZ.AND P0, PT, R210, -INF , PT ;  /* 0xff800000d200780b */ /* 0x020fe20003f1d000 */
[----:B------:R-:W-:Y:S01]  /*2170*/  ULDC.U8 UR4, c[0x0][0x2d8] ;  /* 0x0000b60000047ab9 */ /* 0x000fe20000000000 */
        /* <DEDUP_REMOVED lines=24> */
[-C--:B----4-:R-:W-:Y:S07]  /*2300*/  HMMA.16816.F32 R4, R136, R140.reuse, R4 ;  /* 0x0000008c8804723c */ /* 0x090fee0000001804 */
[----:B------:R-:W4:Y:S01]  /*2310*/  LDSM.16.M88.4 R172, [R0+0x1800] ;  /* 0x0018000000ac783b */ /* 0x000f220000000200 */
        /* <DEDUP_REMOVED lines=20> */
[----:B------:R-:W2:Y:S07]  /*2460*/  LDSM.16.M88.4 R132, [R178+0x2000] ;  /* 0x00200000b284783b */ /* 0x000eae0000000200 */
[-C--:B------:R-:W-:Y:S01]  /*2470*/  HMMA.16816.F32 R4, R164, R168.reuse, R4 ;  /* 0x000000a8a404723c */ /* 0x080fe20000001804 */
[----:B------:R-:W3:Y:S07]  /*2480*/  LDSM.16.M88.4 R152, [R0+0x2000] ;  /* 0x002000000098783b */ /* 0x000eee0000000200 */
[C---:B----4-:R-:W-:Y:S08]  /*2490*/  HMMA.16816.F32 R8, R172.reuse, R168, R8 ;  /* 0x000000a8ac08723c */ /* 0x050ff00000001808 */
[-C--:B------:R-:W-:Y:S08]  /*24a0*/  HMMA.16816.F32 R12, R172, R170.reuse, R12 ;  /* 0x000000aaac0c723c */ /* 0x080ff0000000180c */
[C---:B------:R-:W-:Y:S08]  /*24b0*/  HMMA.16816.F32 R16, R164.reuse, R170, R16 ;  /* 0x000000aaa410723c */ /* 0x040ff00000001810 */
[-C--:B-1----:R-:W-:Y:S08]  /*24c0*/  HMMA.16816.F32 R20, R164, R136.reuse, R20 ;  /* 0x00000088a414723c */ /* 0x082ff00000001814 */
[C---:B------:R-:W-:Y:S07]  /*24d0*/  HMMA.16816.F32 R24, R172.reuse, R136, R24 ;  /* 0x00000088ac18723c */ /* 0x040fee0000001818 */
[C---:B------:R-:W-:Y:S01]  /*24e0*/  FMUL.FTZ R137, R209.reuse, 1.4426950216293334961 ;  /* 0x3fb8aa3bd1897820 */ /* 0x040fe20000410000 */
[-C--:B------:R-:W-:Y:S04]  /*24f0*/  HMMA.16816.F32 R28, R172, R138.reuse, R28 ;  /* 0x0000008aac1c723c */ /* 0x080fe8000000181c */
[----:B------:R-:W-:Y:S04]  /*2500*/  FMUL.FTZ R136, R208, 1.4426950216293334961 ;  /* 0x3fb8aa3bd0887820 */ /* 0x000fe80000410000 */
[----:B------:R-:W-:Y:S07]  /*2510*/  HMMA.16816.F32 R32, R164, R138, R32 ;  /* 0x0000008aa420723c */ /* 0x000fee0000001820 */
[----:B------:R-:W-:Y:S01]  /*2520*/  FMUL.FTZ R138, R210, 1.4426950216293334961 ;  /* 0x3fb8aa3bd28a7820 */ /* 0x000fe20000410000 */
[-C--:B--2---:R-:W-:Y:S05]  /*2530*/  HMMA.16816.F32 R4, R132, R140.reuse, R4 ;  /* 0x0000008c8404723c */ /* 0x084fea0000001804 */
[----:B------:R-:W-:Y:S02]  /*2540*/  FSEL R138, R138, RZ, P0 ;  /* 0x000000ff8a8a7208 */ /* 0x000fe40000000000 */
[----:B------:R-:W-:Y:S01]  /*2550*/  FSETP.NEU.FTZ.AND P0, PT, R209, -INF , PT ;  /* 0xff800000d100780b */ /* 0x000fe20003f1d000 */
[C---:B------:R-:W-:Y:S04]  /*2560*/  HMMA.16816.F32 R8, R144.reuse, R140, R8 ;  /* 0x0000008c9008723c */ /* 0x040fe80000001808 */
[----:B------:R-:W-:Y:S02]  /*2570*/  FSEL R137, R137, RZ, P0 ;  /* 0x000000ff89897208 */ /* 0x000fe40000000000 */
[----:B------:R-:W-:Y:S02]  /*2580*/  FSETP.NEU.FTZ.AND P0, PT, R208, -INF , PT ;  /* 0xff800000d000780b */ /* 0x000fe40003f1d000 */
[-C--:B------:R-:W-:Y:S04]  /*2590*/  HMMA.16816.F32 R12, R144, R142.reuse, R12 ;  /* 0x0000008e900c723c */ /* 0x080fe8000000180c */
[----:B------:R-:W-:Y:S02]  /*25a0*/  FSEL R136, R136, RZ, P0 ;  /* 0x000000ff88887208 */ /* 0x000fe40000000000 */
[C---:B------:R-:W-:Y:S02]  /*25b0*/  FSETP.NEU.FTZ.AND P0, PT, R205.reuse, -INF , PT ;  /* 0xff800000cd00780b */ /* 0x040fe40003f1d000 */
[C---:B------:R-:W-:Y:S08]  /*25c0*/  HMMA.16816.F32 R16, R132.reuse, R142, R16 ;  /* 0x0000008e8410723c */ /* 0x040ff00000001810 */
[-C--:B------:R-:W-:Y:S08]  /*25d0*/  HMMA.16816.F32 R20, R132, R148.reuse, R20 ;  /* 0x000000948414723c */ /* 0x080ff00000001814 */
[C---:B------:R-:W-:Y:S08]  /*25e0*/  HMMA.16816.F32 R24, R144.reuse, R148, R24 ;  /* 0x000000949018723c */ /* 0x040ff00000001818 */
[-C--:B------:R-:W-:Y:S08]  /*25f0*/  HMMA.16816.F32 R28, R144, R150.reuse, R28 ;  /* 0x00000096901c723c */ /* 0x080ff0000000181c */
[----:B------:R-:W-:Y:S01]  /*2600*/  HMMA.16816.F32 R32, R132, R150, R32 ;  /* 0x000000968420723c */ /* 0x000fe20000001820 */
[----:B------:R1:W2:Y:S07]  /*2610*/  LDSM.16.M88.4 R132, [R0+0x2800] ;  /* 0x002800000084783b */ /* 0x0002ae0000000200 */
[-C--:B---3--:R-:W-:Y:S05]  /*2620*/  HMMA.16816.F32 R4, R152, R156.reuse, R4 ;  /* 0x0000009c9804723c */ /* 0x088fea0000001804 */
[----:B-1----:R-:W-:Y:S07]  /*2630*/  FMUL.FTZ R0, R205, 1.4426950216293334961 ;  /* 0x3fb8aa3bcd007820 */ /* 0x002fee0000410000 */
[----:B------:R-:W-:Y:S11]  /*2640*/  FSEL R0, R0, RZ, P0 ;  /* 0x000000ff00007208 */ /* 0x000ff60000000000 */
[----:B------:R-:W-:Y:S01]  /*2650*/  @!UPT UIADD3 URZ, URZ, URZ, URZ ;  /* 0x0000003f3f3ff290 */ /* 0x000fe2000fffe03f */
[--C-:B------:R-:W-:Y:S02]  /*2660*/  FFMA.FTZ R5, R5, c[0x0][0x23c], -R138.reuse ;  /* 0x00008f0005057a23 */ /* 0x100fe4000001088a */
[--C-:B------:R-:W-:Y:S02]  /*2670*/  FFMA.FTZ R6, R6, c[0x0][0x23c], -R137.reuse ;  /* 0x00008f0006067a23 */ /* 0x100fe40000010889 */
[--C-:B------:R-:W-:Y:S01]  /*2680*/  FFMA.FTZ R7, R7, c[0x0][0x23c], -R137.reuse ;  /* 0x00008f0007077a23 */ /* 0x100fe20000010889 */
[----:B------:R-:W-:Y:S01]  /*2690*/  MUFU.EX2 R169, R5 ;  /* 0x0000000500a97308 */ /* 0x000fe20000000800 */
[----:B------:R-:W-:Y:S01]  /*26a0*/  FFMA.FTZ R4, R4, c[0x0][0x23c], -R138 ;  /* 0x00008f0004047a23 */ /* 0x000fe2000001088a */
[C---:B--2---:R-:W-:Y:S08]  /*26b0*/  HMMA.16816.F32 R8, R132.reuse, R156, R8 ;  /* 0x0000009c8408723c */ /* 0x044ff00000001808 */
[----:B------:R-:W-:Y:S01]  /*26c0*/  MUFU.EX2 R168, R6 ;  /* 0x0000000600a87308 */ /* 0x000fe20000000800 */
[-C--:B------:R-:W-:Y:S08]  /*26d0*/  HMMA.16816.F32 R12, R132, R158.reuse, R12 ;  /* 0x0000009e840c723c */ /* 0x080ff0000000180c */
[C---:B------:R-:W-:Y:S01]  /*26e0*/  HMMA.16816.F32 R16, R152.reuse, R158, R16 ;  /* 0x0000009e9810723c */ /* 0x040fe20000001810 */
[----:B------:R1:W-:Y:S06]  /*26f0*/  MUFU.EX2 R170, R4 ;  /* 0x0000000400aa7308 */ /* 0x0003ec0000000800 */
[--C-:B------:R-:W-:Y:S04]  /*2700*/  FFMA.FTZ R8, R8, c[0x0][0x23c], -R136.reuse ;  /* 0x00008f0008087a23 */ /* 0x100fe80000010888 */
[----:B------:R-:W-:Y:S01]  /*2710*/  MUFU.EX2 R171, R7 ;  /* 0x0000000700ab7308 */ /* 0x000fe20000000800 */
[----:B------:R-:W-:Y:S02]  /*2720*/  FFMA.FTZ R9, R9, c[0x0][0x23c], -R136 ;  /* 0x00008f0009097a23 */ /* 0x000fe40000010888 */
[--C-:B------:R-:W-:Y:S02]  /*2730*/  FFMA.FTZ R10, R10, c[0x0][0x23c], -R0.reuse ;  /* 0x00008f000a0a7a23 */ /* 0x100fe40000010800 */
[----:B------:R-:W-:Y:S02]  /*2740*/  FFMA.FTZ R11, R11, c[0x0][0x23c], -R0 ;  /* 0x00008f000b0b7a23 */ /* 0x000fe40000010800 */
[----:B------:R-:W-:Y:S02]  /*2750*/  FFMA.FTZ R12, R12, c[0x0][0x23c], -R136 ;  /* 0x00008f000c0c7a23 */ /* 0x000fe40000010888 */
[----:B------:R-:W-:Y:S01]  /*2760*/  FFMA.FTZ R14, R14, c[0x0][0x23c], -R0 ;  /* 0x00008f000e0e7a23 */ /* 0x000fe20000010800 */
[----:B------:R-:W-:Y:S01]  /*2770*/  MUFU.EX2 R191, R8 ;  /* 0x0000000800bf7308 */ /* 0x000fe20000000800 */
[----:B------:R-:W-:Y:S02]  /*2780*/  FFMA.FTZ R13, R13, c[0x0][0x23c], -R136 ;  /* 0x00008f000d0d7a23 */ /* 0x000fe40000010888 */
[----:B------:R-:W-:Y:S02]  /*2790*/  FFMA.FTZ R15, R15, c[0x0][0x23c], -R0 ;  /* 0x00008f000f0f7a23 */ /* 0x000fe40000010800 */
[----:B-1----:R-:W-:Y:S02]  /*27a0*/  IMAD R4, R198, 0x4, R240 ;  /* 0x00000004c6047824 */ /* 0x002fe400078e02f0 */
[----:B------:R-:W-:Y:S02]  /*27b0*/  FFMA.FTZ R16, R16, c[0x0][0x23c], -R138 ;  /* 0x00008f0010107a23 */ /* 0x000fe4000001088a */
[--C-:B------:R-:W-:Y:S01]  /*27c0*/  FFMA.FTZ R18, R18, c[0x0][0x23c], -R137.reuse ;  /* 0x00008f0012127a23 */ /* 0x100fe20000010889 */
[----:B------:R1:W-:Y:S01]  /*27d0*/  MUFU.EX2 R174, R9 ;  /* 0x0000000900ae7308 */ /* 0x0003e20000000800 */
[----:B------:R-:W-:Y:S09]  /*27e0*/  FFMA.FTZ R19, R19, c[0x0][0x23c], -R137 ;  /* 0x00008f0013137a23 */ /* 0x000ff20000010889 */
[----:B------:R2:W-:Y:S10]  /*27f0*/  MUFU.EX2 R193, R10 ;  /* 0x0000000a00c17308 */ /* 0x0005f40000000800 */
[----:B------:R3:W-:Y:S01]  /*2800*/  MUFU.EX2 R192, R11 ;  /* 0x0000000b00c07308 */ /* 0x0007e20000000800 */
[C---:B-1----:R-:W-:Y:S09]  /*2810*/  IMAD.WIDE.U32 R8, R4.reuse, -0x326172a9, RZ ;  /* 0xcd9e8d5704087825 */ /* 0x042ff200078e00ff */
[----:B------:R1:W-:Y:S01]  /*2820*/  MUFU.EX2 R173, R12 ;  /* 0x0000000c00ad7308 */ /* 0x0003e20000000800 */
[----:B--2---:R-:W-:Y:S02]  /*2830*/  IADD3 R10, R4, 0x2, RZ ;  /* 0x00000002040a7810 */ /* 0x004fe40007ffe0ff */
[----:B------:R-:W2:Y:S07]  /*2840*/  LDSM.16.M88.4 R4, [R177+0xd400] ;  /* 0x00d40000b104783b */ /* 0x000eae0000000200 */
[----:B------:R4:W-:Y:S01]  /*2850*/  MUFU.EX2 R175, R14 ;  /* 0x0000000e00af7308 */ /* 0x0009e20000000800 */
[-C--:B---3--:R-:W-:Y:S09]  /*2860*/  LOP3.LUT R11, R9, R235.reuse, RZ, 0x3c, !PT ;  /* 0x000000eb090b7212 */ /* 0x088ff200078e3cff */
[----:B------:R-:W-:Y:S01]  /*2870*/  MUFU.EX2 R190, R13 ;  /* 0x0000000d00be7308 */ /* 0x000fe20000000800 */
[--C-:B-1----:R-:W-:Y:S01]  /*2880*/  LOP3.LUT R12, R217, R8, R224.reuse, 0x96, !PT ;  /* 0x00000008d90c7212 */ /* 0x102fe200078e96e0 */
[----:B------:R-:W-:Y:S04]  /*2890*/  IMAD.WIDE.U32 R8, R10, -0x326172a9, RZ ;  /* 0xcd9e8d570a087825 */ /* 0x000fe800078e00ff */
[----:B------:R-:W-:Y:S04]  /*28a0*/  IMAD.WIDE.U32 R142, R12, -0x2daee0ad, RZ ;  /* 0xd2511f530c8e7825 */ /* 0x000fe800078e00ff */
[----:B------:R1:W-:Y:S01]  /*28b0*/  MUFU.EX2 R172, R15 ;  /* 0x0000000f00ac7308 */ /* 0x0003e20000000800 */
[----:B------:R-:W-:Y:S01]  /*28c0*/  LOP3.LUT R12, R9, R235, RZ, 0x3c, !PT ;  /* 0x000000eb090c7212 */ /* 0x000fe200078e3cff */
[----:B------:R-:W-:Y:S01]  /*28d0*/  IMAD.WIDE.U32 R10, R11, -0x2daee0ad, RZ ;  /* 0xd2511f530b0a7825 */ /* 0x000fe200078e00ff */
[----:B------:R-:W-:Y:S04]  /*28e0*/  LOP3.LUT R9, R217, R8, R224, 0x96, !PT ;  /* 0x00000008d9097212 */ /* 0x000fe800078e96e0 */
[--C-:B------:R-:W-:Y:S01]  /*28f0*/  LOP3.LUT R140, R143, R10, R225.reuse, 0x96, !PT ;  /* 0x0000000a8f8c7212 */ /* 0x100fe200078e96e1 */
[----:B------:R-:W-:Y:S02]  /*2900*/  IMAD.WIDE.U32 R144, R9, -0x2daee0ad, RZ ;  /* 0xd2511f5309907825 */ /* 0x000fe400078e00ff */
[----:B------:R3:W-:Y:S01]  /*2910*/  MUFU.EX2 R167, R16 ;  /* 0x0000001000a77308 */ /* 0x0007e20000000800 */
[----:B------:R-:W-:Y:S01]  /*2920*/  LOP3.LUT R8, R230, R11, RZ, 0x3c, !PT ;  /* 0x0000000be6087212 */ /* 0x000fe200078e3cff */
[----:B------:R-:W-:Y:S01]  /*2930*/  IMAD.WIDE.U32 R140, R140, -0x326172a9, RZ ;  /* 0xcd9e8d578c8c7825 */ /* 0x000fe200078e00ff */
[-C--:B--2---:R-:W-:Y:S03]  /*2940*/  HMMA.16816.F32 R20, R152, R4.reuse, R20 ;  /* 0x000000049814723c */ /* 0x084fe60000001814 */
[----:B------:R-:W-:Y:S04]  /*2950*/  IMAD.WIDE.U32 R10, R12, -0x2daee0ad, RZ ;  /* 0xd2511f530c0a7825 */ /* 0x000fe800078e00ff */
[----:B------:R-:W-:Y:S01]  /*2960*/  MUFU.EX2 R165, R18 ;  /* 0x0000001200a57308 */ /* 0x000fe20000000800 */
[----:B------:R-:W-:Y:S01]  /*2970*/  IMAD.WIDE.U32 R8, R8, -0x326172a9, RZ ;  /* 0xcd9e8d5708087825 */ /* 0x000fe200078e00ff */
[C---:B------:R-:W-:Y:S04]  /*2980*/  HMMA.16816.F32 R24, R132.reuse, R4, R24 ;  /* 0x000000048418723c */ /* 0x040fe80000001818 */
[--C-:B------:R-:W-:Y:S02]  /*2990*/  LOP3.LUT R12, R141, R8, R226.reuse, 0x96, !PT ;  /* 0x000000088d0c7212 */ /* 0x100fe400078e96e2 */
[----:B----4-:R-:W-:Y:S02]  /*29a0*/  LOP3.LUT R14, R145, R10, R225, 0x96, !PT ;  /* 0x0000000a910e7212 */ /* 0x010fe400078e96e1 */
[----:B------:R-:W-:Y:S01]  /*29b0*/  MUFU.EX2 R164, R19 ;  /* 0x0000001300a47308 */ /* 0x000fe20000000800 */
[-C--:B------:R-:W-:Y:S03]  /*29c0*/  HMMA.16816.F32 R28, R132, R6.reuse, R28 ;  /* 0x00000006841c723c */ /* 0x080fe6000000181c */
[----:B------:R-:W-:Y:S01]  /*29d0*/  LOP3.LUT R11, R230, R11, RZ, 0x3c, !PT ;  /* 0x0000000be60b7212 */ /* 0x000fe200078e3cff */
[----:B-1----:R-:W-:Y:S01]  /*29e0*/  IMAD.WIDE.U32 R14, R14, -0x326172a9, RZ ;  /* 0xcd9e8d570e0e7825 */ /* 0x002fe200078e00ff */
[----:B------:R-:W-:Y:S03]  /*29f0*/  LOP3.LUT R10, R223, R9, RZ, 0x3c, !PT ;  /* 0x00000009df0a7212 */ /* 0x000fe600078e3cff */
[----:B------:R-:W-:Y:S04]  /*2a00*/  HMMA.16816.F32 R32, R152, R6, R32 ;  /* 0x000000069820723c */ /* 0x000fe80000001820 */
[----:B------:R-:W-:Y:S04]  /*2a10*/  IMAD.WIDE.U32 R12, R12, -0x2daee0ad, RZ ;  /* 0xd2511f530c0c7825 */ /* 0x000fe800078e00ff */
[----:B------:R-:W-:Y:S04]  /*2a20*/  IMAD.WIDE.U32 R8, R11, -0x326172a9, RZ ;  /* 0xcd9e8d570b087825 */ /* 0x000fe800078e00ff */
[----:B------:R-:W-:Y:S01]  /*2a30*/  IMAD.WIDE.U32 R10, R10, -0x2daee0ad, RZ ;  /* 0xd2511f530a0a7825 */ /* 0x000fe200078e00ff */
[----:B---3--:R-:W-:Y:S02]  /*2a40*/  LOP3.LUT R16, R15, R8, R226, 0x96, !PT ;  /* 0x000000080f107212 */ /* 0x008fe400078e96e2 */
[----:B------:R-:W-:Y:S01]  /*2a50*/  LOP3.LUT R9, R223, R9, RZ, 0x3c, !PT ;  /* 0x00000009df097212 */ /* 0x000fe200078e3cff */
[--C-:B------:R-:W-:Y:S01]  /*2a60*/  FFMA.FTZ R20, R20, c[0x0][0x23c], -R138.reuse ;  /* 0x00008f0014147a23 */ /* 0x100fe2000001088a */
[--C-:B------:R-:W-:Y:S01]  /*2a70*/  LOP3.LUT R8, R11, R142, R231.reuse, 0x96, !PT ;  /* 0x0000008e0b087212 */ /* 0x100fe200078e96e7 */
[----:B------:R-:W-:Y:S01]  /*2a80*/  FFMA.FTZ R21, R21, c[0x0][0x23c], -R138 ;  /* 0x00008f0015157a23 */ /* 0x000fe2000001088a */
[----:B------:R-:W-:Y:S01]  /*2a90*/  LOP3.LUT R142, R13, R10, R232, 0x96, !PT ;  /* 0x0000000a0d8e7212 */ /* 0x000fe200078e96e8 */
[----:B------:R-:W-:Y:S01]  /*2aa0*/  FFMA.FTZ R10, R17, c[0x0][0x23c], -R138 ;  /* 0x00008f00110a7a23 */ /* 0x000fe2000001088a */
[----:B------:R-:W-:Y:S01]  /*2ab0*/  MUFU.EX2 R163, R20 ;  /* 0x0000001400a37308 */ /* 0x000fe20000000800 */
[----:B------:R-:W-:Y:S04]  /*2ac0*/  IMAD.WIDE.U32 R146, R9, -0x2daee0ad, RZ ;  /* 0xd2511f5309927825 */ /* 0x000fe800078e00ff */
[----:B------:R-:W-:Y:S01]  /*2ad0*/  IMAD.WIDE.U32 R16, R16, -0x2daee0ad, RZ ;  /* 0xd2511f5310107825 */ /* 0x000fe200078e00ff */
[----:B------:R-:W-:Y:S03]  /*2ae0*/  LOP3.LUT R144, R147, R144, R231, 0x96, !PT ;  /* 0x0000009093907212 */ /* 0x000fe600078e96e7 */
[----:B------:R-:W-:Y:S01]  /*2af0*/  IMAD.WIDE.U32 R8, R8, -0x326172a9, RZ ;  /* 0xcd9e8d5708087825 */ /* 0x000fe200078e00ff */
[----:B------:R1:W-:Y:S01]  /*2b00*/  MUFU.EX2 R166, R10 ;  /* 0x0000000a00a67308 */ /* 0x0003e20000000800 */
[----:B------:R-:W-:Y:S02]  /*2b10*/  LOP3.LUT R141, R17, R146, R232, 0x96, !PT ;  /* 0x00000092118d7212 */ /* 0x000fe400078e96e8 */
[----:B------:R-:W-:Y:S01]  /*2b20*/  IMAD.WIDE.U32 R142, R142, -0x326172a9, RZ ;  /* 0xcd9e8d578e8e7825 */ /* 0x000fe200078e00ff */
[--C-:B------:R-:W-:Y:S03]  /*2b30*/  LOP3.LUT R9, R9, R140, R227.reuse, 0x96, !PT ;  /* 0x0000008c09097212 */ /* 0x100fe600078e96e3 */
[----:B------:R-:W-:Y:S03]  /*2b40*/  IMAD.WIDE.U32 R144, R144, -0x326172a9, RZ ;  /* 0xcd9e8d5790907825 */ /* 0x000fe600078e00ff */
[----:B------:R-:W-:Y:S01]  /*2b50*/  MUFU.EX2 R156, R21 ;  /* 0x00000015009c7308 */ /* 0x000fe20000000800 */
[----:B------:R-:W-:Y:S01]  /*2b60*/  IMAD.WIDE.U32 R140, R141, -0x326172a9, RZ ;  /* 0xcd9e8d578d8c7825 */ /* 0x000fe200078e00ff */
[----:B------:R-:W-:Y:S03]  /*2b70*/  LOP3.LUT R14, R145, R14, R227, 0x96, !PT ;  /* 0x0000000e910e7212 */ /* 0x000fe600078e96e3 */
[----:B------:R-:W-:Y:S01]  /*2b80*/  FFMA.FTZ R22, R22, c[0x0][0x23c], -R137 ;  /* 0x00008f0016167a23 */ /* 0x000fe20000010889 */
[----:B------:R-:W-:Y:S01]  /*2b90*/  LOP3.LUT R144, R141, R144, R228, 0x96, !PT ;  /* 0x000000908d907212 */ /* 0x000fe200078e96e4 */
[----:B------:R-:W-:Y:S03]  /*2ba0*/  IMAD.WIDE.U32 R14, R14, -0x2daee0ad, RZ ;  /* 0xd2511f530e0e7825 */ /* 0x000fe600078e00ff */
[----:B------:R-:W-:Y:S01]  /*2bb0*/  MUFU.EX2 R160, R22 ;  /* 0x0000001600a07308 */ /* 0x000fe20000000800 */
[----:B------:R-:W-:Y:S01]  /*2bc0*/  FFMA.FTZ R24, R24, c[0x0][0x23c], -R136 ;  /* 0x00008f0018187a23 */ /* 0x000fe20000010888 */
[--C-:B------:R-:W-:Y:S01]  /*2bd0*/  LOP3.LUT R16, R15, R16, R233.reuse, 0x96, !PT ;  /* 0x000000100f107212 */ /* 0x100fe200078e96e9 */
[----:B------:R-:W-:Y:S01]  /*2be0*/  FFMA.FTZ R32, R32, c[0x0][0x23c], -R138 ;  /* 0x00008f0020207a23 */ /* 0x000fe2000001088a */
[----:B-1----:R-:W-:Y:S01]  /*2bf0*/  LOP3.LUT R10, R143, R8, R228, 0x96, !PT ;  /* 0x000000088f0a7212 */ /* 0x002fe200078e96e4 */
[----:B------:R-:W-:Y:S04]  /*2c00*/  IMAD.WIDE.U32 R8, R9, -0x2daee0ad, RZ ;  /* 0xd2511f5309087825 */ /* 0x000fe800078e00ff */
[----:B------:R-:W-:Y:S01]  /*2c10*/  IMAD.WIDE.U32 R10, R10, -0x2daee0ad, RZ ;  /* 0xd2511f530a0a7825 */ /* 0x000fe200078e00ff */
[----:B------:R-:W-:Y:S01]  /*2c20*/  LOP3.LUT R139, R9, R12, R233, 0x96, !PT ;  /* 0x0000000c098b7212 */ /* 0x000fe200078e96e9 */
[----:B------:R-:W-:Y:S02]  /*2c30*/  MUFU.EX2 R161, R24 ;  /* 0x0000001800a17308 */ /* 0x000fe40000000800 */
[----:B------:R-:W-:Y:S01]  /*2c40*/  IMAD.WIDE.U32 R4, R16, -0x326172a9, RZ ;  /* 0xcd9e8d5710047825 */ /* 0x000fe200078e00ff */
[C---:B------:R-:W-:Y:S02]  /*2c50*/  LOP3.LUT R145, R10.reuse, 0xffff, RZ, 0xc0, !PT ;  /* 0x0000ffff0a917812 */ /* 0x040fe400078ec0ff */
[----:B------:R-:W-:Y:S01]  /*2c60*/  LOP3.LUT R17, R10, 0xff, RZ, 0xc0, !PT ;  /* 0x000000ff0a117812 */ /* 0x000fe200078ec0ff */
[----:B------:R-:W-:Y:S01]  /*2c70*/  FFMA.FTZ R138, R33, c[0x0][0x23c], -R138 ;  /* 0x00008f00218a7a23 */ /* 0x000fe2000001088a */
[----:B------:R-:W-:Y:S01]  /*2c80*/  SHF.R.U32.HI R146, RZ, 0x10, R10 ;  /* 0x00000010ff927819 */ /* 0x000fe2000001160a */
[----:B------:R-:W-:Y:S01]  /*2c90*/  FFMA.FTZ R30, R30, c[0x0][0x23c], -R0 ;  /* 0x00008f001e1e7a23 */ /* 0x000fe20000010800 */
[----:B------:R-:W-:Y:S01]  /*2ca0*/  SHF.R.U32.HI R18, RZ, 0x18, R10 ;  /* 0x00000018ff127819 */ /* 0x000fe2000001160a */
[----:B------:R-:W-:Y:S01]  /*2cb0*/  MUFU.EX2 R149, R138 ;  /* 0x0000008a00957308 */ /* 0x000fe20000000800 */
[--C-:B------:R-:W-:Y:S01]  /*2cc0*/  LOP3.LUT R13, R11, R8, R234.reuse, 0x96, !PT ;  /* 0x000000080b0d7212 */ /* 0x100fe200078e96ea */
[----:B------:R-:W-:Y:S01]  /*2cd0*/  IMAD.WIDE.U32 R8, R144, -0x2daee0ad, RZ ;  /* 0xd2511f5390087825 */ /* 0x000fe200078e00ff */
[----:B------:R-:W-:Y:S02]  /*2ce0*/  ISETP.LE.U32.AND P1, PT, R17, UR4, PT ;  /* 0x0000000411007c0c */ /* 0x000fe4000bf23070 */
[----:B------:R-:W-:Y:S01]  /*2cf0*/  ISETP.LE.U32.AND P5, PT, R18, UR4, PT ;  /* 0x0000000412007c0c */ /* 0x000fe2000bfa3070 */
[----:B------:R-:W-:Y:S01]  /*2d00*/  IMAD.WIDE.U32 R10, R139, -0x326172a9, RZ ;  /* 0xcd9e8d578b0a7825 */ /* 0x000fe200078e00ff */
[----:B------:R-:W-:Y:S02]  /*2d10*/  LOP3.LUT R141, R8, 0xffff, RZ, 0xc0, !PT ;  /* 0x0000ffff088d7812 */ /* 0x000fe400078ec0ff */
[----:B------:R-:W-:Y:S01]  /*2d20*/  LOP3.LUT R12, R9, R14, R234, 0x96, !PT ;  /* 0x0000000e090c7212 */ /* 0x000fe200078e96ea */
[----:B------:R-:W1:Y:S01]  /*2d30*/  MUFU.EX2 R151, R32 ;  /* 0x0000002000977308 */ /* 0x000e620000000800 */
[----:B------:R-:W-:Y:S01]  /*2d40*/  LOP3.LUT R9, R11, R142, R229, 0x96, !PT ;  /* 0x0000008e0b097212 */ /* 0x000fe200078e96e5 */
[----:B------:R-:W-:Y:S01]  /*2d50*/  FFMA.FTZ R26, R26, c[0x0][0x23c], -R0 ;  /* 0x00008f001a1a7a23 */ /* 0x000fe20000010800 */
[----:B------:R-:W-:Y:S01]  /*2d60*/  SHF.R.U32.HI R144, RZ, 0x10, R8 ;  /* 0x00000010ff907819 */ /* 0x000fe20000011608 */
[--C-:B------:R-:W-:Y:S01]  /*2d70*/  FFMA.FTZ R27, R27, c[0x0][0x23c], -R0.reuse ;  /* 0x00008f001b1b7a23 */ /* 0x100fe20000010800 */
[----:B------:R-:W-:Y:S01]  /*2d80*/  LOP3.LUT R139, R8, 0xff, RZ, 0xc0, !PT ;  /* 0x000000ff088b7812 */ /* 0x000fe200078ec0ff */
[----:B------:R-:W-:Y:S01]  /*2d90*/  FFMA.FTZ R0, R31, c[0x0][0x23c], -R0 ;  /* 0x00008f001f007a23 */ /* 0x000fe20000010800 */
[----:B------:R-:W-:Y:S01]  /*2da0*/  SHF.R.U32.HI R143, RZ, 0x18, R8 ;  /* 0x00000018ff8f7819 */ /* 0x000fe20000011608 */
[--C-:B------:R-:W-:Y:S01]  /*2db0*/  FFMA.FTZ R23, R23, c[0x0][0x23c], -R137.reuse ;  /* 0x00008f0017177a23 */ /* 0x100fe20000010889 */
[----:B------:R-:W-:Y:S01]  /*2dc0*/  LOP3.LUT R17, R10, 0xffff, RZ, 0xc0, !PT ;  /* 0x0000ffff0a117812 */ /* 0x000fe200078ec0ff */
[----:B------:R-:W-:Y:S01]  /*2dd0*/  MUFU.EX2 R152, R0 ;  /* 0x0000000000987308 */ /* 0x000fe20000000800 */
[----:B------:R-:W-:Y:S01]  /*2de0*/  LOP3.LUT R8, R13, 0xff, RZ, 0xc0, !PT ;  /* 0x000000ff0d087812 */ /* 0x000fe200078ec0ff */
[----:B------:R-:W-:Y:S01]  /*2df0*/  FFMA.FTZ R25, R25, c[0x0][0x23c], -R136 ;  /* 0x00008f0019197a23 */ /* 0x000fe20000010888 */
[----:B------:R-:W-:Y:S01]  /*2e00*/  LOP3.LUT R11, R9, 0xffff, RZ, 0xc0, !PT ;  /* 0x0000ffff090b7812 */ /* 0x000fe200078ec0ff */
[--C-:B------:R-:W-:Y:S01]  /*2e10*/  FFMA.FTZ R34, R34, c[0x0][0x23c], -R137.reuse ;  /* 0x00008f0022227a23 */ /* 0x100fe20000010889 */
[----:B------:R-:W-:Y:S01]  /*2e20*/  LOP3.LUT R19, R10, 0xff, RZ, 0xc0, !PT ;  /* 0x000000ff0a137812 */ /* 0x000fe200078ec0ff */
[----:B------:R-:W-:Y:S01]  /*2e30*/  FFMA.FTZ R137, R35, c[0x0][0x23c], -R137 ;  /* 0x00008f0023897a23 */ /* 0x000fe20000010889 */
[----:B------:R-:W-:Y:S01]  /*2e40*/  SHF.R.U32.HI R18, RZ, 0x10, R10 ;  /* 0x00000010ff127819 */ /* 0x000fe2000001160a */
[----:B------:R-:W-:Y:S01]  /*2e50*/  FFMA.FTZ R28, R28, c[0x0][0x23c], -R136 ;  /* 0x00008f001c1c7a23 */ /* 0x000fe20000010888 */
[----:B------:R-:W-:Y:S01]  /*2e60*/  SHF.R.U32.HI R20, RZ, 0x18, R10 ;  /* 0x00000018ff147819 */ /* 0x000fe2000001160a */
[----:B------:R-:W-:Y:S01]  /*2e70*/  MUFU.EX2 R159, R23 ;  /* 0x00000017009f7308 */ /* 0x000fe20000000800 */
[----:B------:R-:W-:Y:S01]  /*2e80*/  LOP3.LUT R10, R9, 0xff, RZ, 0xc0, !PT ;  /* 0x000000ff090a7812 */ /* 0x000fe200078ec0ff */
[----:B------:R-:W-:Y:S01]  /*2e90*/  FFMA.FTZ R136, R29, c[0x0][0x23c], -R136 ;  /* 0x00008f001d887a23 */ /* 0x000fe20000010888 */
[----:B------:R-:W-:Y:S01]  /*2ea0*/  ISETP.LE.U32.AND P4, PT, R8, UR4, PT ;  /* 0x0000000408007c0c */ /* 0x000fe2000bf83070 */
[----:B-1----:R-:W-:Y:S01]  /*2eb0*/  @!P1 FADD.FTZ R151, -R151, -RZ ;  /* 0x800000ff97979221 */ /* 0x002fe20000010100 */
[----:B------:R-:W-:Y:S02]  /*2ec0*/  LOP3.LUT R8, R5, R140, R229, 0x96, !PT ;  /* 0x0000008c05087212 */ /* 0x000fe400078e96e5 */
[----:B------:R-:W-:Y:S02]  /*2ed0*/  LOP3.LUT R14, R4, 0xffff, RZ, 0xc0, !PT ;  /* 0x0000ffff040e7812 */ /* 0x000fe400078ec0ff */
[----:B------:R-:W-:Y:S01]  /*2ee0*/  SHF.R.U32.HI R5, RZ, 0x8, R11 ;  /* 0x00000008ff057819 */ /* 0x000fe2000001160b */
[----:B------:R-:W-:Y:S01]  /*2ef0*/  MUFU.EX2 R162, R26 ;  /* 0x0000001a00a27308 */ /* 0x000fe20000000800 */
[----:B------:R-:W-:Y:S02]  /*2f00*/  ISETP.LE.U32.AND P2, PT, R10, UR4, PT ;  /* 0x000000040a007c0c */ /* 0x000fe4000bf43070 */
[--C-:B------:R-:W-:Y:S02]  /*2f10*/  SHF.R.U32.HI R10, RZ, 0x10, R9.reuse ;  /* 0x00000010ff0a7819 */ /* 0x100fe40000011609 */
[----:B------:R-:W-:Y:S01]  /*2f20*/  LOP3.LUT R5, R5, 0xffff, RZ, 0xc0, !PT ;  /* 0x0000ffff05057812 */ /* 0x000fe200078ec0ff */
[----:B------:R-:W-:Y:S01]  /*2f30*/  @!P4 FADD.FTZ R163, -R163, -RZ ;  /* 0x800000ffa3a3c221 */ /* 0x000fe20000010100 */
[----:B------:R-:W-:Y:S02]  /*2f40*/  LOP3.LUT R10, R10, 0xff, RZ, 0xc0, !PT ;  /* 0x000000ff0a0a7812 */ /* 0x000fe400078ec0ff */
[--C-:B------:R-:W-:Y:S01]  /*2f50*/  SHF.R.U32.HI R16, RZ, 0x18, R4.reuse ;  /* 0x00000018ff107819 */ /* 0x100fe20000011604 */
[----:B------:R-:W-:Y:S01]  /*2f60*/  MUFU.EX2 R157, R25 ;  /* 0x00000019009d7308 */ /* 0x000fe20000000800 */
[----:B------:R-:W-:Y:S02]  /*2f70*/  LOP3.LUT R15, R4, 0xff, RZ, 0xc0, !PT ;  /* 0x000000ff040f7812 */ /* 0x000fe400078ec0ff */
[----:B------:R-:W-:Y:S01]  /*2f80*/  SHF.R.U32.HI R11, RZ, 0x10, R4 ;  /* 0x00000010ff0b7819 */ /* 0x000fe20000011604 */
[----:B------:R-:W-:Y:S01]  /*2f90*/  @!P2 FADD.FTZ R170, -R170, -RZ ;  /* 0x800000ffaaaaa221 */ /* 0x000fe20000010100 */
[----:B------:R-:W-:Y:S02]  /*2fa0*/  LOP3.LUT R4, R8, 0xffff, RZ, 0xc0, !PT ;  /* 0x0000ffff08047812 */ /* 0x000fe400078ec0ff */
[----:B------:R-:W-:Y:S02]  /*2fb0*/  ISETP.LE.U32.AND P0, PT, R5, UR4, PT ;  /* 0x0000000405007c0c */ /* 0x000fe4000bf03070 */
[----:B------:R-:W-:Y:S01]  /*2fc0*/  ISETP.LE.U32.AND P6, PT, R10, UR4, PT ;  /* 0x000000040a007c0c */ /* 0x000fe2000bfc3070 */
[----:B------:R-:W-:Y:S01]  /*2fd0*/  MUFU.EX2 R150, R34 ;  /* 0x0000002200967308 */ /* 0x000fe20000000800 */
[----:B------:R-:W-:Y:S02]  /*2fe0*/  LOP3.LUT R5, R8, 0xff, RZ, 0xc0, !PT ;  /* 0x000000ff08057812 */ /* 0x000fe400078ec0ff */
[----:B------:R-:W-:Y:S02]  /*2ff0*/  SHF.R.U32.HI R4, RZ, 0x8, R4 ;  /* 0x00000008ff047819 */ /* 0x000fe40000011604 */
[----:B------:R-:W-:Y:S02]  /*3000*/  ISETP.LE.U32.AND P2, PT, R5, UR4, PT ;  /* 0x0000000405007c0c */ /* 0x000fe4000bf43070 */
[----:B------:R-:W-:Y:S02]  /*3010*/  LOP3.LUT R5, R4, 0xffff, RZ, 0xc0, !PT ;  /* 0x0000ffff04057812 */ /* 0x000fe400078ec0ff */
[----:B------:R-:W-:Y:S01]  /*3020*/  SHF.R.U32.HI R4, RZ, 0x10, R8 ;  /* 0x00000010ff047819 */ /* 0x000fe20000011608 */
[----:B------:R-:W-:Y:S01]  /*3030*/  @!P0 FADD.FTZ R169, -R169, -RZ ;  /* 0x800000ffa9a98221 */ /* 0x000fe20000010100 */
[----:B------:R-:W-:Y:S01]  /*3040*/  ISETP.LE.U32.AND P0, PT, R5, UR4, PT ;  /* 0x0000000405007c0c */ /* 0x000fe2000bf03070 */
[----:B------:R-:W-:Y:S01]  /*3050*/  @!P6 FADD.FTZ R168, -R168, -RZ ;  /* 0x800000ffa8a8e221 */ /* 0x000fe20000010100 */
[----:B------:R-:W-:Y:S01]  /*3060*/  LOP3.LUT R4, R4, 0xff, RZ, 0xc0, !PT ;  /* 0x000000ff04047812 */ /* 0x000fe200078ec0ff */
[----:B------:R-:W1:Y:S01]  /*3070*/  MUFU.EX2 R148, R137 ;  /* 0x0000008900947308 */ /* 0x000e620000000800 */
[----:B------:R-:W-:Y:S02]  /*3080*/  SHF.R.U32.HI R9, RZ, 0x18, R9 ;  /* 0x00000018ff097819 */ /* 0x000fe40000011609 */
[----:B------:R-:W-:Y:S01]  /*3090*/  ISETP.LE.U32.AND P6, PT, R4, UR4, PT ;  /* 0x0000000404007c0c */ /* 0x000fe2000bfc3070 */
[----:B------:R-:W-:Y:S01]  /*30a0*/  @!P2 FADD.FTZ R191, -R191, -RZ ;  /* 0x800000ffbfbfa221 */ /* 0x000fe20000010100 */
[----:B------:R-:W-:Y:S02]  /*30b0*/  ISETP.LE.U32.AND P3, PT, R9, UR4, PT ;  /* 0x0000000409007c0c */ /* 0x000fe4000bf63070 */
        /* <DEDUP_REMOVED lines=8> */
[----:B------:R-:W-:Y:S01]  /*3140*/  ISETP.LE.U32.AND P6, PT, R4, UR4, PT ;  /* 0x0000000404007c0c */ /* 0x000fe2000bfc3070 */
[----:B------:R-:W-:Y:S01]  /*3150*/  @!P3 FADD.FTZ R171, -R171, -RZ ;  /* 0x800000ffababb221 */ /* 0x000fe20000010100 */
[----:B------:R-:W-:Y:S02]  /*3160*/  SHF.R.U32.HI R8, RZ, 0x18, R8 ;  /* 0x00000018ff087819 */ /* 0x000fe40000011608 */
[----:B------:R-:W-:Y:S01]  /*3170*/  SHF.R.U32.HI R4, RZ, 0x8, R17 ;  /* 0x00000008ff047819 */ /* 0x000fe20000011611 */
[----:B------:R-:W-:Y:S01]  /*3180*/  @!P2 FADD.FTZ R173, -R173, -RZ ;  /* 0x800000ffadada221 */ /* 0x000fe20000010100 */
[----:B------:R-:W-:Y:S01]  /*3190*/  ISETP.LE.U32.AND P3, PT, R8, UR4, PT ;  /* 0x0000000408007c0c */ /* 0x000fe2000bf63070 */
[----:B------:R-:W-:Y:S01]  /*31a0*/  MUFU.EX2 R155, R28 ;  /* 0x0000001c009b7308 */ /* 0x000fe20000000800 */
[----:B------:R-:W-:Y:S01]  /*31b0*/  ISETP.LE.U32.AND P2, PT, R19, UR4, PT ;  /* 0x0000000413007c0c */ /* 0x000fe2000bf43070 */
[----:B-1----:R-:W-:Y:S01]  /*31c0*/  @!P5 FADD.FTZ R148, -R148, -RZ ;  /* 0x800000ff9494d221 */ /* 0x002fe20000010100 */
[----:B------:R-:W-:Y:S01]  /*31d0*/  LOP3.LUT R5, R18, 0xff, RZ, 0xc0, !PT ;  /* 0x000000ff12057812 */ /* 0x000fe200078ec0ff */
[----:B------:R-:W-:Y:S01]  /*31e0*/  @!P0 FADD.FTZ R190, -R190, -RZ ;  /* 0x800000ffbebe8221 */ /* 0x000fe20000010100 */
[----:B------:R-:W-:Y:S01]  /*31f0*/  LOP3.LUT R4, R4, 0xffff, RZ, 0xc0, !PT ;  /* 0x0000ffff04047812 */ /* 0x000fe200078ec0ff */
[----:B------:R-:W-:Y:S01]  /*3200*/  @!P6 FADD.FTZ R175, -R175, -RZ ;  /* 0x800000ffafafe221 */ /* 0x000fe20000010100 */
[----:B------:R-:W-:Y:S02]  /*3210*/  ISETP.LE.U32.AND P0, PT, R5, UR4, PT ;  /* 0x0000000405007c0c */ /* 0x000fe4000bf03070 */
[----:B------:R-:W-:Y:S01]  /*3220*/  ISETP.LE.U32.AND P6, PT, R4, UR4, PT ;  /* 0x0000000404007c0c */ /* 0x000fe2000bfc3070 */
[----:B------:R-:W-:Y:S01]  /*3230*/  MUFU.EX2 R154, R136 ;  /* 0x00000088009a7308 */ /* 0x000fe20000000800 */
[----:B------:R-:W-:Y:S01]  /*3240*/  LOP3.LUT R4, R13, 0xffff, RZ, 0xc0, !PT ;  /* 0x0000ffff0d047812 */ /* 0x000fe200078ec0ff */
[----:B------:R-:W-:Y:S01]  /*3250*/  @!P3 FADD.FTZ R192, -R192, -RZ ;  /* 0x800000ffc0c0b221 */ /* 0x000fe20000010100 */
[----:B------:R-:W-:Y:S01]  /*3260*/  ISETP.LE.U32.AND P3, PT, R16, UR4, PT ;  /* 0x0000000410007c0c */ /* 0x000fe2000bf63070 */
[----:B------:R-:W-:Y:S01]  /*3270*/  @!P2 FADD.FTZ R167, -R167, -RZ ;  /* 0x800000ffa7a7a221 */ /* 0x000fe20000010100 */
[----:B------:R-:W-:Y:S02]  /*3280*/  SHF.R.U32.HI R4, RZ, 0x8, R4 ;  /* 0x00000008ff047819 */ /* 0x000fe40000011604 */
[----:B------:R-:W-:Y:S02]  /*3290*/  ISETP.LE.U32.AND P2, PT, R20, UR4, PT ;  /* 0x0000000414007c0c */ /* 0x000fe4000bf43070 */
[--C-:B------:R-:W-:Y:S01]  /*32a0*/  SHF.R.U32.HI R5, RZ, 0x18, R13.reuse ;  /* 0x00000018ff057819 */ /* 0x100fe2000001160d */
[----:B------:R-:W-:Y:S01]  /*32b0*/  @!P0 FADD.FTZ R165, -R165, -RZ ;  /* 0x800000ffa5a58221 */ /* 0x000fe20000010100 */
[----:B------:R-:W-:Y:S01]  /*32c0*/  SHF.R.U32.HI R13, RZ, 0x10, R13 ;  /* 0x00000010ff0d7819 */ /* 0x000fe2000001160d */
[----:B------:R-:W-:Y:S01]  /*32d0*/  @!P6 FADD.FTZ R166, -R166, -RZ ;  /* 0x800000ffa6a6e221 */ /* 0x000fe20000010100 */
[----:B------:R-:W-:Y:S01]  /*32e0*/  LOP3.LUT R4, R4, 0xffff, RZ, 0xc0, !PT ;  /* 0x0000ffff04047812 */ /* 0x000fe200078ec0ff */
[----:B------:R-:W1:Y:S01]  /*32f0*/  MUFU.EX2 R153, R30 ;  /* 0x0000001e00997308 */ /* 0x000e620000000800 */
[----:B------:R-:W-:Y:S01]  /*3300*/  LOP3.LUT R13, R13, 0xff, RZ, 0xc0, !PT ;  /* 0x000000ff0d0d7812 */ /* 0x000fe200078ec0ff */
[----:B------:R-:W-:Y:S01]  /*3310*/  @!P3 FADD.FTZ R172, -R172, -RZ ;  /* 0x800000ffacacb221 */ /* 0x000fe20000010100 */
[----:B------:R-:W-:Y:S02]  /*3320*/  ISETP.LE.U32.AND P0, PT, R4, UR4, PT ;  /* 0x0000000404007c0c */ /* 0x000fe4000bf03070 */
[----:B------:R-:W-:Y:S01]  /*3330*/  LOP3.LUT R4, R12, 0xffff, RZ, 0xc0, !PT ;  /* 0x0000ffff0c047812 */ /* 0x000fe200078ec0ff */
[----:B------:R-:W-:Y:S01]  /*3340*/  @!P2 FADD.FTZ R164, -R164, -RZ ;  /* 0x800000ffa4a4a221 */ /* 0x000fe20000010100 */
[----:B------:R-:W-:Y:S02]  /*3350*/  LOP3.LUT R6, R12, 0xff, RZ, 0xc0, !PT ;  /* 0x000000ff0c067812 */ /* 0x000fe400078ec0ff */
[----:B------:R-:W-:Y:S02]  /*3360*/  ISETP.LE.U32.AND P6, PT, R13, UR4, PT ;  /* 0x000000040d007c0c */ /* 0x000fe4000bfc3070 */
[----:B------:R-:W-:Y:S02]  /*3370*/  ISETP.LE.U32.AND P3, PT, R5, UR4, PT ;  /* 0x0000000405007c0c */ /* 0x000fe4000bf63070 */
[----:B------:R-:W-:Y:S02]  /*3380*/  SHF.R.U32.HI R5, RZ, 0x10, R12 ;  /* 0x00000010ff057819 */ /* 0x000fe4000001160c */
[----:B------:R-:W-:Y:S01]  /*3390*/  SHF.R.U32.HI R4, RZ, 0x8, R4 ;  /* 0x00000008ff047819 */ /* 0x000fe20000011604 */
[----:B------:R-:W-:Y:S01]  /*33a0*/  @!P0 FADD.FTZ R156, -R156, -RZ ;  /* 0x800000ff9c9c8221 */ /* 0x000fe20000010100 */
[----:B------:R-:W-:Y:S02]  /*33b0*/  ISETP.LE.U32.AND P2, PT, R6, UR4, PT ;  /* 0x0000000406007c0c */ /* 0x000fe4000bf43070 */
[----:B------:R-:W-:Y:S02]  /*33c0*/  LOP3.LUT R5, R5, 0xff, RZ, 0xc0, !PT ;  /* 0x000000ff05057812 */ /* 0x000fe400078ec0ff */
[----:B------:R-:W-:Y:S01]  /*33d0*/  LOP3.LUT R4, R4, 0xffff, RZ, 0xc0, !PT ;  /* 0x0000ffff04047812 */ /* 0x000fe200078ec0ff */
[----:B------:R-:W-:Y:S01]  /*33e0*/  @!P6 FADD.FTZ R160, -R160, -RZ ;  /* 0x800000ffa0a0e221 */ /* 0x000fe20000010100 */
[----:B------:R-:W-:Y:S01]  /*33f0*/  ISETP.LE.U32.AND P4, PT, R5, UR4, PT ;  /* 0x0000000405007c0c */ /* 0x000fe2000bf83070 */
[----:B------:R-:W-:Y:S01]  /*3400*/  @!P3 FADD.FTZ R159, -R159, -RZ ;  /* 0x800000ff9f9fb221 */ /* 0x000fe20000010100 */
[----:B------:R-:W-:Y:S02]  /*3410*/  SHF.R.U32.HI R5, RZ, 0x8, R145 ;  /* 0x00000008ff057819 */ /* 0x000fe40000011691 */
[----:B------:R-:W-:Y:S02]  /*3420*/  ISETP.LE.U32.AND P0, PT, R4, UR4, PT ;  /* 0x0000000404007c0c */ /* 0x000fe4000bf03070 */
[----:B------:R-:W-:Y:S01]  /*3430*/  LOP3.LUT R4, R146, 0xff, RZ, 0xc0, !PT ;  /* 0x000000ff92047812 */ /* 0x000fe200078ec0ff */
[----:B------:R-:W-:Y:S01]  /*3440*/  @!P2 FADD.FTZ R161, -R161, -RZ ;  /* 0x800000ffa1a1a221 */ /* 0x000fe20000010100 */
[----:B------:R-:W-:Y:S02]  /*3450*/  F2FP.RELU.PACK_AB R7, R171, R168 ;  /* 0x000000a8ab07723e */ /* 0x000fe400000008ff */
[----:B------:R-:W-:Y:S02]  /*3460*/  ISETP.LE.U32.AND P6, PT, R4, UR4, PT ;  /* 0x0000000404007c0c */ /* 0x000fe4000bfc3070 */
[----:B------:R-:W-:Y:S01]  /*3470*/  LOP3.LUT R4, R5, 0xffff, RZ, 0xc0, !PT ;  /* 0x0000ffff05047812 */ /* 0x000fe200078ec0ff */
[----:B------:R2:W-:Y:S01]  /*3480*/  STS [R197+0x19400], R7 ;  /* 0x01940007c5007388 */ /* 0x0005e20000000800 */
[----:B------:R-:W-:Y:S01]  /*3490*/  SHF.R.U32.HI R5, RZ, 0x8, R141 ;  /* 0x00000008ff057819 */ /* 0x000fe2000001168d */
[----:B------:R-:W-:Y:S01]  /*34a0*/  @!P4 FADD.FTZ R162, -R162, -RZ ;  /* 0x800000ffa2a2c221 */ /* 0x000fe20000010100 */
[----:B------:R-:W-:Y:S01]  /*34b0*/  ISETP.LE.U32.AND P2, PT, R4, UR4, PT ;  /* 0x0000000404007c0c */ /* 0x000fe2000bf43070 */
[----:B------:R-:W-:Y:S01]  /*34c0*/  @!P0 FADD.FTZ R157, -R157, -RZ ;  /* 0x800000ff9d9d8221 */ /* 0x000fe20000010100 */
[----:B------:R-:W-:Y:S02]  /*34d0*/  F2FP.RELU.PACK_AB R4, R169, R170 ;  /* 0x000000aaa904723e */ /* 0x000fe400000008ff */
[----:B------:R-:W-:Y:S02]  /*34e0*/  LOP3.LUT R5, R5, 0xffff, RZ, 0xc0, !PT ;  /* 0x0000ffff05057812 */ /* 0x000fe400078ec0ff */
[----:B------:R-:W-:Y:S01]  /*34f0*/  LOP3.LUT R6, R144, 0xff, RZ, 0xc0, !PT ;  /* 0x000000ff90067812 */ /* 0x000fe200078ec0ff */
[----:B------:R3:W-:Y:S01]  /*3500*/  STS [R197+0x19000], R4 ;  /* 0x01900004c5007388 */ /* 0x0007e20000000800 */
[----:B------:R-:W-:Y:S01]  /*3510*/  F2FP.RELU.PACK_AB R0, R192, R193 ;  /* 0x000000c1c000723e */ /* 0x000fe200000008ff */
[----:B------:R-:W-:Y:S01]  /*3520*/  @!P6 FADD.FTZ R150, -R150, -RZ ;  /* 0x800000ff9696e221 */ /* 0x000fe20000010100 */
        /* <DEDUP_REMOVED lines=8> */
[----:B--2---:R-:W-:Y:S01]  /*35b0*/  F2FP.RELU.PACK_AB R7, R190, R173 ;  /* 0x000000adbe07723e */ /* 0x004fe200000008ff */
[----:B-1----:R-:W-:Y:S01]  /*35c0*/  @!P1 FADD.FTZ R153, -R153, -RZ ;  /* 0x800000ff99999221 */ /* 0x002fe20000010100 */
[----:B------:R-:W-:Y:S02]  /*35d0*/  ISETP.LE.U32.AND P4, PT, R12, UR4, PT ;  /* 0x000000040c007c0c */ /* 0x000fe4000bf83070 */
[----:B------:R-:W-:Y:S01]  /*35e0*/  ISETP.LE.U32.AND P0, PT, R143, UR4, PT ;  /* 0x000000048f007c0c */ /* 0x000fe2000bf03070 */
[----:B------:R-:W-:Y:S01]  /*35f0*/  @!P2 FADD.FTZ R154, -R154, -RZ ;  /* 0x800000ff9a9aa221 */ /* 0x000fe20000010100 */
[----:B------:R-:W-:Y:S02]  /*3600*/  FSETP.GE.FTZ.AND P1, PT, R169, RZ, PT ;  /* 0x000000ffa900720b */ /* 0x000fe40003f36000 */
[----:B------:R-:W-:Y:S02]  /*3610*/  FSETP.GE.FTZ.AND P2, PT, R170, RZ, PT ;  /* 0x000000ffaa00720b */ /* 0x000fe40003f56000 */
[----:B---3--:R-:W-:Y:S01]  /*3620*/  F2FP.RELU.PACK_AB R4, R164, R165 ;  /* 0x000000a5a404723e */ /* 0x008fe200000008ff */
[----:B------:R-:W-:Y:S01]  /*3630*/  @!P3 FADD.FTZ R155, -R155, -RZ ;  /* 0x800000ff9b9bb221 */ /* 0x000fe20000010100 */
[----:B------:R-:W-:Y:S02]  /*3640*/  FSETP.GE.FTZ.AND P5, PT, R167, RZ, PT ;  /* 0x000000ffa700720b */ /* 0x000fe40003fb6000 */
[----:B------:R-:W-:Y:S01]  /*3650*/  FSETP.GE.FTZ.AND P3, PT, R163, RZ, PT ;  /* 0x000000ffa300720b */ /* 0x000fe20003f76000 */
[----:B------:R1:W-:Y:S01]  /*3660*/  STS [R195+0x19400], R4 ;  /* 0x01940004c3007388 */ /* 0x0003e20000000800 */
[----:B------:R-:W-:Y:S01]  /*3670*/  @!P4 FADD.FTZ R158, -R158, -RZ ;  /* 0x800000ff9e9ec221 */ /* 0x000fe20000010100 */
[----:B------:R-:W-:Y:S01]  /*3680*/  FSETP.GE.FTZ.AND P4, PT, R166, RZ, PT ;  /* 0x000000ffa600720b */ /* 0x000fe20003f96000 */
[----:B------:R-:W-:Y:S01]  /*3690*/  @!P0 FADD.FTZ R152, -R152, -RZ ;  /* 0x800000ff98988221 */ /* 0x000fe20000010100 */
[----:B------:R2:W-:Y:S04]  /*36a0*/  STS [R197+0x1a000], R6 ;  /* 0x01a00006c5007388 */ /* 0x0005e80000000800 */
[----:B------:R3:W-:Y:S01]  /*36b0*/  STS [R197+0x1a400], R0 ;  /* 0x01a40000c5007388 */ /* 0x0007e20000000800 */
[----:B----4-:R-:W-:Y:S03]  /*36c0*/  F2FP.RELU.PACK_AB R5, R156, R163 ;  /* 0x000000a39c05723e */ /* 0x010fe600000008ff */
        /* <DEDUP_REMOVED lines=133> */
[----:B------:R-:W-:Y:S02]  /*3f20*/  FMUL.FTZ R156, R156, R6 ;  /* 0x000000069c9c7220 */ /* 0x000fe40000410000 */
        /* <DEDUP_REMOVED lines=43> */
[C---:B---3--:R-:W-:Y:S01]  /*41e0*/  FADD.FTZ R5, -R0.reuse, R14 ;  /* 0x0000000e00057221 */ /* 0x048fe20000010100 */
[----:B------:R-:W-:Y:S01]  /*41f0*/  FSETP.GE.FTZ.AND P2, PT, R161, RZ, PT ;  /* 0x000000ffa100720b */ /* 0x000fe20003f56000 */
[C---:B------:R-:W-:Y:S01]  /*4200*/  FADD.FTZ R7, -R0.reuse, R15 ;  /* 0x0000000f00077221 */ /* 0x040fe20000010100 */
        /* <DEDUP_REMOVED lines=18> */
[----:B------:R-:W-:Y:S01]  /*4330*/  ISETP.GE.AND P4, PT, R198, 0x1, PT ;  /* 0x00000001c600780c */ /* 0x000fe20003f86270 */
[----:B------:R-:W-:Y:S01]  /*4340*/  FADD.FTZ R5, -R0, R27 ;  /* 0x0000001b00057221 */ /* 0x000fe20000010100 */
[----:B------:R-:W-:Y:S01]  /*4350*/  FSETP.GE.FTZ.AND P2, PT, R193, RZ, PT ;  /* 0x000000ffc100720b */ /* 0x000fe20003f56000 */
[----:B------:R-:W-:Y:S01]  /*4360*/  FMUL.FTZ R144, R148, R144 ;  /* 0x0000009094907220 */ /* 0x000fe20000410000 */
[----:B------:R-:W-:Y:S01]  /*4370*/  FSETP.GE.FTZ.AND P1, PT, R192, RZ, PT ;  /* 0x000000ffc000720b */ /* 0x000fe20003f36000 */
[----:B------:R-:W-:Y:S01]  /*4380*/  FMUL.FTZ R22, R173, R12 ;  /* 0x0000000cad167220 */ /* 0x000fe20000410000 */
[-C--:B------:R-:W-:Y:S01]  /*4390*/  FSEL R10, R10, R0.reuse, P2 ;  /* 0x000000000a0a7208 */ /* 0x080fe20001000000 */
        /* <DEDUP_REMOVED lines=9> */
[-C--:B------:R-:W-:Y:S01]  /*4430*/  FSEL R6, R6, R0.reuse, P3 ;  /* 0x0000000006067208 */ /* 0x080fe20001800000 */
        /* <DEDUP_REMOVED lines=29> */
.L_x_1004:
        /* <DEDUP_REMOVED lines=117> */
.L_x_1005:
        /* <DEDUP_REMOVED lines=10> */
[----:B------:R-:W-:Y:S03]  /*4e00*/  IMAD.MOV.U32 R156, RZ, RZ, c[0x0][0x1c0] ;  /* 0x00007000ff9c7624 */ /* 0x000fe600078e00ff */
[----:B------:R-:W-:Y:S01]  /*4e10*/  LDSM.16.M88.4 R32, [R182] ;  /* 0x00000000b620783b */ /* 0x000fe20000000200 */
[----:B------:R-:W-:Y:S03]  /*4e20*/  IMAD R156, R156, c[0x0][0x22c], RZ ;  /* 0x00008b009c9c7a24 */ /* 0x000fe600078e02ff */
[----:B------:R-:W1:Y:S01]  /*4e30*/  LDSM.16.MT88.4 R132, [R0+0x9400] ;  /* 0x009400000084783b */ /* 0x000e620000004200 */
[----:B------:R-:W-:Y:S03]  /*4e40*/  IMAD R156, R156, 0x28, RZ ;  /* 0x000000289c9c7824 */ /* 0x000fe600078e02ff */
[----:B------:R-:W1:Y:S04]  /*4e50*/  LDSM.16.MT88.4 R136, [R0+0xb400] ;  /* 0x00b400000088783b */ /* 0x000e680000004200 */
[----:B------:R-:W1:Y:S04]  /*4e60*/  LDSM.16.MT88.4 R140, [R0+0xd400] ;  /* 0x00d40000008c783b */ /* 0x000e680000004200 */
[----:B------:R-:W-:Y:S04]  /*4e70*/  LDSM.16.M88.4 R144, [R184] ;  /* 0x00000000b890783b */ /* 0x000fe80000000200 */
[----:B------:R-:W1:Y:S04]  /*4e80*/  LDSM.16.MT88.4 R148, [R0+0x9800] ;  /* 0x009800000094783b */ /* 0x000e680000004200 */
[----:B------:R-:W-:Y:S01]  /*4e90*/  LDSM.16.MT88.4 R152, [R0+0x9c00] ;  /* 0x009c00000098783b */ /* 0x000fe20000004200 */
[C---:B--2---:R-:W-:Y:S08]  /*4ea0*/  HMMA.16816.F32 R4, R24.reuse, R8, RZ ;  /* 0x000000081804723c */ /* 0x044ff000000018ff */
        /* <DEDUP_REMOVED lines=8> */
[----:B------:R-:W1:Y:S07]  /*4f30*/  LDSM.16.MT88.4 R132, [R0+0xd800] ;  /* 0x00d800000084783b */ /* 0x000e6e0000004200 */
[C---:B------:R-:W-:Y:S08]  /*4f40*/  HMMA.16816.F32 R12, R32.reuse, R136, R12 ;  /* 0x00000088200c723c */ /* 0x040ff0000000180c */
[C---:B------:R-:W-:Y:S01]  /*4f50*/  HMMA.16816.F32 R16, R32.reuse, R138, R16 ;  /* 0x0000008a2010723c */ /* 0x040fe20000001810 */
[----:B------:R-:W3:Y:S07]  /*4f60*/  LDSM.16.M88.4 R136, [R183] ;  /* 0x00000000b788783b */ /* 0x000eee0000000200 */
[C---:B------:R-:W-:Y:S08]  /*4f70*/  HMMA.16816.F32 R20, R32.reuse, R140, R20 ;  /* 0x0000008c2014723c */ /* 0x040ff00000001814 */
[----:B------:R-:W-:Y:S01]  /*4f80*/  HMMA.16816.F32 R24, R32, R142, R24 ;  /* 0x0000008e2018723c */ /* 0x000fe20000001818 */
[----:B------:R-:W4:Y:S04]  /*4f90*/  LDSM.16.MT88.4 R32, [R0+0xbc00] ;  /* 0x00bc00000020783b */ /* 0x000f280000004200 */
[----:B------:R-:W3:Y:S03]  /*4fa0*/  LDSM.16.MT88.4 R140, [R0+0xdc00] ;  /* 0x00dc0000008c783b */ /* 0x000ee60000004200 */
[C---:B------:R-:W-:Y:S08]  /*4fb0*/  HMMA.16816.F32 R4, R144.reuse, R148, R4 ;  /* 0x000000949004723c */ /* 0x040ff00000001804 */
[C---:B------:R-:W-:Y:S01]  /*4fc0*/  HMMA.16816.F32 R8, R144.reuse, R150, R8 ;  /* 0x000000969008723c */ /* 0x040fe20000001808 */
[----:B------:R-:W-:Y:S07]  /*4fd0*/  LDSM.16.MT88.4 R148, [R0+0xa000] ;  /* 0x00a000000094783b */ /* 0x000fee0000004200 */
[C---:B--2---:R-:W-:Y:S08]  /*4fe0*/  HMMA.16816.F32 R12, R144.reuse, R28, R12 ;  /* 0x0000001c900c723c */ /* 0x044ff0000000180c */
[C---:B------:R-:W-:Y:S01]  /*4ff0*/  HMMA.16816.F32 R16, R144.reuse, R30, R16 ;  /* 0x0000001e9010723c */ /* 0x040fe20000001810 */
[----:B------:R-:W2:Y:S07]  /*5000*/  LDSM.16.M88.4 R28, [R181+0x2000] ;  /* 0x00200000b51c783b */ /* 0x000eae0000000200 */
[C---:B-1----:R-:W-:Y:S08]  /*5010*/  HMMA.16816.F32 R20, R144.reuse, R132, R20 ;  /* 0x000000849014723c */ /* 0x042ff00000001814 */
[----:B------:R-:W-:Y:S01]  /*5020*/  HMMA.16816.F32 R24, R144, R134, R24 ;  /* 0x000000869018723c */ /* 0x000fe20000001818 */
[----:B------:R-:W1:Y:S04]  /*5030*/  LDSM.16.MT88.4 R132, [R0+0xc000] ;  /* 0x00c000000084783b */ /* 0x000e680000004200 */
[----:B------:R-:W1:Y:S03]  /*5040*/  LDSM.16.MT88.4 R144, [R0+0xe000] ;  /* 0x00e000000090783b */ /* 0x000e660000004200 */
[C---:B---3--:R-:W-:Y:S08]  /*5050*/  HMMA.16816.F32 R4, R136.reuse, R152, R4 ;  /* 0x000000988804723c */ /* 0x048ff00000001804 */
[C---:B------:R-:W-:Y:S01]  /*5060*/  HMMA.16816.F32 R8, R136.reuse, R154, R8 ;  /* 0x0000009a8808723c */ /* 0x040fe20000001808 */
[----:B------:R-:W-:Y:S07]  /*5070*/  LDSM.16.MT88.4 R152, [R0+0xa800] ;  /* 0x00a800000098783b */ /* 0x000fee0000004200 */
[C---:B----4-:R-:W-:Y:S08]  /*5080*/  HMMA.16816.F32 R12, R136.reuse, R32, R12 ;  /* 0x00000020880c723c */ /* 0x050ff0000000180c */
[C---:B------:R-:W-:Y:S01]  /*5090*/  HMMA.16816.F32 R16, R136.reuse, R34, R16 ;  /* 0x000000228810723c */ /* 0x040fe20000001810 */
[----:B------:R-:W-:Y:S07]  /*50a0*/  LDSM.16.M88.4 R32, [R182+0x2000] ;  /* 0x00200000b620783b */ /* 0x000fee0000000200 */
[C---:B------:R-:W-:Y:S08]  /*50b0*/  HMMA.16816.F32 R20, R136.reuse, R140, R20 ;  /* 0x0000008c8814723c */ /* 0x040ff00000001814 */
[----:B------:R-:W-:Y:S01]  /*50c0*/  HMMA.16816.F32 R24, R136, R142, R24 ;  /* 0x0000008e8818723c */ /* 0x000fe20000001818 */
[----:B------:R-:W3:Y:S04]  /*50d0*/  LDSM.16.MT88.4 R136, [R0+0xa400] ;  /* 0x00a400000088783b */ /* 0x000ee80000004200 */
[----:B------:R-:W4:Y:S03]  /*50e0*/  LDSM.16.MT88.4 R140, [R0+0xc400] ;  /* 0x00c40000008c783b */ /* 0x000f260000004200 */
[C---:B--2---:R-:W-:Y:S08]  /*50f0*/  HMMA.16816.F32 R4, R28.reuse, R148, R4 ;  /* 0x000000941c04723c */ /* 0x044ff00000001804 */
[C---:B------:R-:W-:Y:S01]  /*5100*/  HMMA.16816.F32 R8, R28.reuse, R150, R8 ;  /* 0x000000961c08723c */ /* 0x040fe20000001808 */
[----:B------:R-:W2:Y:S07]  /*5110*/  LDSM.16.MT88.4 R148, [R0+0xe400] ;  /* 0x00e400000094783b */ /* 0x000eae0000004200 */
[C---:B-1----:R-:W-:Y:S08]  /*5120*/  HMMA.16816.F32 R12, R28.reuse, R132, R12 ;  /* 0x000000841c0c723c */ /* 0x042ff0000000180c */
[C---:B------:R-:W-:Y:S01]  /*5130*/  HMMA.16816.F32 R16, R28.reuse, R134, R16 ;  /* 0x000000861c10723c */ /* 0x040fe20000001810 */
[----:B------:R-:W1:Y:S07]  /*5140*/  LDSM.16.M88.4 R132, [R184+0x2000] ;  /* 0x00200000b884783b */ /* 0x000e6e0000000200 */
[C---:B------:R-:W-:Y:S08]  /*5150*/  HMMA.16816.F32 R20, R28.reuse, R144, R20 ;  /* 0x000000901c14723c */ /* 0x040ff00000001814 */
[----:B------:R-:W-:Y:S01]  /*5160*/  HMMA.16816.F32 R24, R28, R146, R24 ;  /* 0x000000921c18723c */ /* 0x000fe20000001818 */
[----:B------:R-:W1:Y:S04]  /*5170*/  LDSM.16.MT88.4 R28, [R0+0xc800] ;  /* 0x00c80000001c783b */ /* 0x000e680000004200 */
[----:B------:R-:W-:Y:S03]  /*5180*/  LDSM.16.MT88.4 R144, [R0+0xcc00] ;  /* 0x00cc00000090783b */ /* 0x000fe60000004200 */
[C---:B---3--:R-:W-:Y:S08]  /*5190*/  HMMA.16816.F32 R4, R32.reuse, R136, R4 ;  /* 0x000000882004723c */ /* 0x048ff00000001804 */
[C---:B------:R-:W-:Y:S01]  /*51a0*/  HMMA.16816.F32 R8, R32.reuse, R138, R8 ;  /* 0x0000008a2008723c */ /* 0x040fe20000001808 */
[----:B------:R-:W3:Y:S07]  /*51b0*/  LDSM.16.MT88.4 R136, [R0+0xe800] ;  /* 0x00e800000088783b */ /* 0x000eee0000004200 */
[C---:B----4-:R-:W-:Y:S08]  /*51c0*/  HMMA.16816.F32 R12, R32.reuse, R140, R12 ;  /* 0x0000008c200c723c */ /* 0x050ff0000000180c */
[C---:B------:R-:W-:Y:S01]  /*51d0*/  HMMA.16816.F32 R16, R32.reuse, R142, R16 ;  /* 0x0000008e2010723c */ /* 0x040fe20000001810 */
[----:B------:R-:W-:Y:S07]  /*51e0*/  LDSM.16.MT88.4 R140, [R0+0xac00] ;  /* 0x00ac0000008c783b */ /* 0x000fee0000004200 */
[C---:B--2---:R-:W-:Y:S08]  /*51f0*/  HMMA.16816.F32 R20, R32.reuse, R148, R20 ;  /* 0x000000942014723c */ /* 0x044ff00000001814 */
[----:B------:R-:W-:Y:S01]  /*5200*/  HMMA.16816.F32 R24, R32, R150, R24 ;  /* 0x000000962018723c */ /* 0x000fe20000001818 */
[----:B------:R-:W2:Y:S04]  /*5210*/  LDSM.16.M88.4 R32, [R183+0x2000] ;  /* 0x00200000b720783b */ /* 0x000ea80000000200 */
[----:B------:R4:W2:Y:S03]  /*5220*/  LDSM.16.MT88.4 R148, [R0+0xec00] ;  /* 0x00ec00000094783b */ /* 0x0008a60000004200 */
[C---:B-1----:R-:W-:Y:S08]  /*5230*/  HMMA.16816.F32 R4, R132.reuse, R152, R4 ;  /* 0x000000988404723c */ /* 0x042ff00000001804 */
[C---:B------:R-:W-:Y:S08]  /*5240*/  HMMA.16816.F32 R8, R132.reuse, R154, R8 ;  /* 0x0000009a8408723c */ /* 0x040ff00000001808 */
[C---:B------:R-:W-:Y:S04]  /*5250*/  HMMA.16816.F32 R12, R132.reuse, R28, R12 ;  /* 0x0000001c840c723c */ /* 0x040fe8000000180c */
[C---:B----4-:R-:W-:Y:S03]  /*5260*/  IMAD.IADD R0, R213.reuse, 0x1, R238 ;  /* 0x00000001d5007824 */ /* 0x050fe600078e02ee */
[CC--:B------:R-:W-:Y:S01]  /*5270*/  LEA R28, P1, R213.reuse, R188.reuse, 0x2 ;  /* 0x000000bcd51c7211 */ /* 0x0c0fe200078210ff */
[C---:B------:R-:W-:Y:S04]  /*5280*/  HMMA.16816.F32 R16, R132.reuse, R30, R16 ;  /* 0x0000001e8410723c */ /* 0x040fe80000001810 */
[-C--:B------:R-:W-:Y:S03]  /*5290*/  LEA.HI.X.SX32 R29, R213, R189.reuse, 0x2, P1 ;  /* 0x000000bdd51d7211 */ /* 0x080fe600008f16ff */
[----:B------:R-:W-:Y:S01]  /*52a0*/  @P4 IADD3 R30, R214, -0x40, RZ ;  /* 0xffffffc0d61e4810 */ /* 0x000fe20007ffe0ff */
[C---:B---3--:R-:W-:Y:S04]  /*52b0*/  HMMA.16816.F32 R20, R132.reuse, R136, R20 ;  /* 0x000000888414723c */ /* 0x048fe80000001814 */
[----:B------:R-:W-:Y:S04]  /*52c0*/  @P4 IMAD.WIDE R30, R30, 0x4, R206 ;  /* 0x000000041e1e4825 */ /* 0x000fe800078e02ce */
[----:B------:R-:W-:Y:S01]  /*52d0*/  HMMA.16816.F32 R24, R132, R138, R24 ;  /* 0x0000008a8418723c */ /* 0x000fe20000001818 */
[----:B------:R-:W-:Y:S04]  /*52e0*/  LDSM.16.MT88.4 R136, [R2+0x18800] ;  /* 0x018800000288783b */ /* 0x000fe80000004200 */
[----:B------:R1:W5:Y:S02]  /*52f0*/  @P4 LDG.E R210, [R30.64] ;  /* 0x000000101ed24981 */ /* 0x000364000c1e1900 */
[CC--:B------:R-:W-:Y:S01]  /*5300*/  LEA R132, P0, R241.reuse, R188.reuse, 0x2 ;  /* 0x000000bcf1847211 */ /* 0x0c0fe200078010ff */
[C---:B--2---:R-:W-:Y:S01]  /*5310*/  HMMA.16816.F32 R4, R32.reuse, R140, R4 ;  /* 0x0000008c2004723c */ /* 0x044fe20000001804 */
[----:B------:R1:W5:Y:S04]  /*5320*/  @P4 LDG.E R209, [R30.64+0x20] ;  /* 0x000020101ed14981 */ /* 0x000368000c1e1900 */
[----:B------:R1:W5:Y:S01]  /*5330*/  @P4 LDG.E R208, [R30.64+0x80] ;  /* 0x000080101ed04981 */ /* 0x000362000c1e1900 */
[-C--:B------:R-:W-:Y:S02]  /*5340*/  LEA.HI.X.SX32 R133, R241, R189.reuse, 0x2, P0 ;  /* 0x000000bdf1857211 */ /* 0x080fe400000f16ff */
[C---:B------:R-:W-:Y:S01]  /*5350*/  HMMA.16816.F32 R8, R32.reuse, R142, R8 ;  /* 0x0000008e2008723c */ /* 0x040fe20000001808 */
[----:B------:R1:W5:Y:S04]  /*5360*/  @P4 LDG.E R205, [R30.64+0xa0] ;  /* 0x0000a0101ecd4981 */ /* 0x000368000c1e1900 */
[----:B------:R-:W-:Y:S03]  /*5370*/  LDSM.16.MT88.4 R140, [R3+0x1c00] ;  /* 0x001c0000038c783b */ /* 0x000fe60000004200 */
[C---:B------:R-:W-:Y:S07]  /*5380*/  HMMA.16816.F32 R12, R32.reuse, R144, R12 ;  /* 0x00000090200c723c */ /* 0x040fee000000180c */
[----:B------:R2:W-:Y:S01]  /*5390*/  RED.E.ADD.F32.FTZ.RN.STRONG.GPU [R188.64], R4 ;  /* 0x00000004bc00798e */ /* 0x0005e2000c10e790 */
[C---:B------:R-:W-:Y:S03]  /*53a0*/  HMMA.16816.F32 R16, R32.reuse, R146, R16 ;  /* 0x000000922010723c */ /* 0x040fe60000001810 */
[----:B------:R3:W-:Y:S04]  /*53b0*/  RED.E.ADD.F32.FTZ.RN.STRONG.GPU [R28.64], R5 ;  /* 0x000000051c00798e */ /* 0x0007e8000c10e790 */
[----:B------:R4:W-:Y:S01]  /*53c0*/  RED.E.ADD.F32.FTZ.RN.STRONG.GPU [R132.64], R6 ;  /* 0x000000068400798e */ /* 0x0009e2000c10e790 */
[C---:B------:R-:W-:Y:S03]  /*53d0*/  HMMA.16816.F32 R20, R32.reuse, R148, R20 ;  /* 0x000000942014723c */ /* 0x040fe60000001814 */
[----:B------:R-:W-:Y:S01]  /*53e0*/  LDSM.16.MT88.4 R132, [R3+0x1400] ;  /* 0x001400000384783b */ /* 0x000fe20000004200 */
[CC--:B-1----:R-:W-:Y:S04]  /*53f0*/  LEA R30, P2, R156.reuse, R188.reuse, 0x2 ;  /* 0x000000bc9c1e7211 */ /* 0x0c2fe800078410ff */
[----:B------:R-:W-:Y:S04]  /*5400*/  HMMA.16816.F32 R24, R32, R150, R24 ;  /* 0x000000962018723c */ /* 0x000fe80000001818 */
[-C--:B------:R-:W-:Y:S01]  /*5410*/  LEA.HI.X.SX32 R31, R156, R189.reuse, 0x2, P2 ;  /* 0x000000bd9c1f7211 */ /* 0x080fe200010f16ff */
[----:B------:R-:W-:Y:S02]  /*5420*/  IMAD.IADD R156, R213, 0x1, R239 ;  /* 0x00000001d59c7824 */ /* 0x000fe400078e02ef */
[CC--:B------:R-:W-:Y:S02]  /*5430*/  LEA R32, P0, R157.reuse, R188.reuse, 0x2 ;  /* 0x000000bc9d207211 */ /* 0x0c0fe400078010ff */
[CC--:B--2---:R-:W-:Y:S03]  /*5440*/  LEA R4, P1, R158.reuse, R188.reuse, 0x2 ;  /* 0x000000bc9e047211 */ /* 0x0c4fe600078210ff */
[-C--:B------:R-:W-:Y:S02]  /*5450*/  LEA.HI.X.SX32 R33, R157, R189.reuse, 0x2, P0 ;  /* 0x000000bd9d217211 */ /* 0x080fe400000f16ff */
[-C--:B---3--:R-:W-:Y:S02]  /*5460*/  LEA.HI.X.SX32 R5, R158, R189.reuse, 0x2, P1 ;  /* 0x000000bd9e057211 */ /* 0x088fe400008f16ff */
[CC--:B----4-:R-:W-:Y:S03]  /*5470*/  LEA R6, P1, R251.reuse, R188.reuse, 0x2 ;  /* 0x000000bcfb067211 */ /* 0x0d0fe600078210ff */
[----:B------:R1:W-:Y:S04]  /*5480*/  RED.E.ADD.F32.FTZ.RN.STRONG.GPU [R4.64], R7 ;  /* 0x000000070400798e */ /* 0x0003e8000c10e790 */
[----:B------:R2:W-:Y:S04]  /*5490*/  RED.E.ADD.F32.FTZ.RN.STRONG.GPU [R32.64], R8 ;  /* 0x000000082000798e */ /* 0x0005e8000c10e790 */
[----:B------:R3:W-:Y:S04]  /*54a0*/  RED.E.ADD.F32.FTZ.RN.STRONG.GPU [R30.64], R9 ;  /* 0x000000091e00798e */ /* 0x0007e8000c10e790 */
[----:B------:R-:W-:Y:S01]  /*54b0*/  LDSM.16.MT88.4 R32, [R2+0x17800] ;  /* 0x017800000220783b */ /* 0x000fe20000004200 */
[-C--:B-1----:R-:W-:Y:S02]  /*54c0*/  LEA.HI.X.SX32 R7, R251, R189.reuse, 0x2, P1 ;  /* 0x000000bdfb077211 */ /* 0x082fe400008f16ff */
[CC--:B------:R-:W-:Y:S03]  /*54d0*/  LEA R4, P0, R250.reuse, R188.reuse, 0x2 ;  /* 0x000000bcfa047211 */ /* 0x0c0fe600078010ff */
[----:B------:R1:W-:Y:S01]  /*54e0*/  RED.E.ADD.F32.FTZ.RN.STRONG.GPU [R6.64], R10 ;  /* 0x0000000a0600798e */ /* 0x0003e2000c10e790 */
[-C--:B------:R-:W-:Y:S02]  /*54f0*/  LEA.HI.X.SX32 R5, R250, R189.reuse, 0x2, P0 ;  /* 0x000000bdfa057211 */ /* 0x080fe400000f16ff */
[CC--:B--2---:R-:W-:Y:S03]  /*5500*/  LEA R8, P0, R243.reuse, R188.reuse, 0x2 ;  /* 0x000000bcf3087211 */ /* 0x0c4fe600078010ff */
[----:B------:R2:W-:Y:S01]  /*5510*/  RED.E.ADD.F32.FTZ.RN.STRONG.GPU [R4.64], R11 ;  /* 0x0000000b0400798e */ /* 0x0005e2000c10e790 */
[-C--:B---3--:R-:W-:Y:S03]  /*5520*/  LEA.HI.X.SX32 R9, R243, R189.reuse, 0x2, P0 ;  /* 0x000000bdf3097211 */ /* 0x088fe600000f16ff */
[----:B------:R-:W-:Y:S04]  /*5530*/  RED.E.ADD.F32.FTZ.RN.STRONG.GPU [R188.64+0x80], R12 ;  /* 0x0000800cbc00798e */ /* 0x000fe8000c10e790 */
[----:B------:R-:W-:Y:S04]  /*5540*/  RED.E.ADD.F32.FTZ.RN.STRONG.GPU [R28.64+0x80], R13 ;  /* 0x0000800d1c00798e */ /* 0x000fe8000c10e790 */
[----:B------:R3:W-:Y:S01]  /*5550*/  RED.E.ADD.F32.FTZ.RN.STRONG.GPU [R8.64], R14 ;  /* 0x0000000e0800798e */ /* 0x0007e2000c10e790 */
[CC--:B-1----:R-:W-:Y:S02]  /*5560*/  LEA R6, P1, R239.reuse, R188.reuse, 0x2 ;  /* 0x000000bcef067211 */ /* 0x0c2fe400078210ff */
[-C--:B------:R-:W-:Y:S02]  /*5570*/  LEA R10, P2, R220, R188.reuse, 0x2 ;  /* 0x000000bcdc0a7211 */ /* 0x080fe400078410ff */
[-C--:B------:R-:W-:Y:S02]  /*5580*/  LEA.HI.X.SX32 R7, R239, R189.reuse, 0x2, P1 ;  /* 0x000000bdef077211 */ /* 0x080fe400008f16ff */
[-C--:B--2---:R-:W-:Y:S02]  /*5590*/  LEA R4, P0, R156, R188.reuse, 0x2 ;  /* 0x000000bc9c047211 */ /* 0x084fe400078010ff */
[-C--:B------:R-:W-:Y:S01]  /*55a0*/  LEA.HI.X.SX32 R11, R220, R189.reuse, 0x2, P2 ;  /* 0x000000bddc0b7211 */ /* 0x080fe200010f16ff */
[----:B------:R1:W-:Y:S01]  /*55b0*/  RED.E.ADD.F32.FTZ.RN.STRONG.GPU [R6.64], R15 ;  /* 0x0000000f0600798e */ /* 0x0003e2000c10e790 */
[-C--:B------:R-:W-:Y:S05]  /*55c0*/  LEA.HI.X.SX32 R5, R156, R189.reuse, 0x2, P0 ;  /* 0x000000bd9c057211 */ /* 0x080fea00000f16ff */
[----:B------:R2:W-:Y:S01]  /*55d0*/  RED.E.ADD.F32.FTZ.RN.STRONG.GPU [R4.64], R16 ;  /* 0x000000100400798e */ /* 0x0005e2000c10e790 */
[CC--:B---3--:R-:W-:Y:S03]  /*55e0*/  LEA R8, P1, R219.reuse, R188.reuse, 0x2 ;  /* 0x000000bcdb087211 */ /* 0x0c8fe600078210ff */
[----:B------:R3:W-:Y:S01]  /*55f0*/  RED.E.ADD.F32.FTZ.RN.STRONG.GPU [R10.64], R17 ;  /* 0x000000110a00798e */ /* 0x0007e2000c10e790 */
[-C--:B------:R-:W-:Y:S05]  /*5600*/  LEA.HI.X.SX32 R9, R219, R189.reuse, 0x2, P1 ;  /* 0x000000bddb097211 */ /* 0x080fea00008f16ff */
[----:B------:R4:W-:Y:S01]  /*5610*/  RED.E.ADD.F32.FTZ.RN.STRONG.GPU [R8.64], R18 ;  /* 0x000000120800798e */ /* 0x0009e2000c10e790 */
[CC--:B-1----:R-:W-:Y:S04]  /*5620*/  LEA R6, P0, R222.reuse, R188.reuse, 0x2 ;  /* 0x000000bcde067211 */ /* 0x0c2fe800078010ff */
[-C--:B------:R-:W-:Y:S02]  /*5630*/  LEA.HI.X.SX32 R7, R222, R189.reuse, 0x2, P0 ;  /* 0x000000bdde077211 */ /* 0x080fe400000f16ff */
[-C--:B--2---:R-:W-:Y:S02]  /*5640*/  LEA R4, P1, R242, R188.reuse, 0x2 ;  /* 0x000000bcf2047211 */ /* 0x084fe400078210ff */
[-C--:B------:R-:W-:Y:S01]  /*5650*/  LEA R12, P0, R238, R188.reuse, 0x2 ;  /* 0x000000bcee0c7211 */ /* 0x080fe200078010ff */
[----:B------:R1:W-:Y:S01]  /*5660*/  RED.E.ADD.F32.FTZ.RN.STRONG.GPU [R6.64], R19 ;  /* 0x000000130600798e */ /* 0x0003e2000c10e790 */
[-C--:B------:R-:W-:Y:S02]  /*5670*/  LEA.HI.X.SX32 R5, R242, R189.reuse, 0x2, P1 ;  /* 0x000000bdf2057211 */ /* 0x080fe400008f16ff */
[-C--:B---3--:R-:W-:Y:S01]  /*5680*/  LEA R10, P3, R0, R188.reuse, 0x2 ;  /* 0x000000bc000a7211 */ /* 0x088fe200078610ff */
[----:B------:R-:W-:Y:S01]  /*5690*/  RED.E.ADD.F32.FTZ.RN.STRONG.GPU [R188.64+0x100], R20 ;  /* 0x00010014bc00798e */ /* 0x000fe2000c10e790 */
[-C--:B------:R-:W-:Y:S02]  /*56a0*/  LEA.HI.X.SX32 R13, R238, R189.reuse, 0x2, P0 ;  /* 0x000000bdee0d7211 */ /* 0x080fe400000f16ff */
[-C--:B------:R-:W-:Y:S01]  /*56b0*/  LEA.HI.X.SX32 R11, R0, R189.reuse, 0x2, P3 ;  /* 0x000000bd000b7211 */ /* 0x080fe200018f16ff */
[----:B------:R-:W-:Y:S01]  /*56c0*/  RED.E.ADD.F32.FTZ.RN.STRONG.GPU [R28.64+0x100], R21 ;  /* 0x000100151c00798e */ /* 0x000fe2000c10e790 */
[-C--:B----4-:R-:W-:Y:S02]  /*56d0*/  LEA R8, P2, R218, R188.reuse, 0x2 ;  /* 0x000000bcda087211 */ /* 0x090fe400078410ff */
[----:B------:R-:W-:Y:S01]  /*56e0*/  LOP3.LUT R0, R198, 0x1, RZ, 0xc0, !PT ;  /* 0x00000001c6007812 */ /* 0x000fe200078ec0ff */
[----:B------:R2:W-:Y:S01]  /*56f0*/  RED.E.ADD.F32.FTZ.RN.STRONG.GPU [R4.64], R22 ;  /* 0x000000160400798e */ /* 0x0005e2000c10e790 */
[-C--:B------:R-:W-:Y:S02]  /*5700*/  LEA.HI.X.SX32 R9, R218, R189.reuse, 0x2, P2 ;  /* 0x000000bdda097211 */ /* 0x080fe400010f16ff */
[----:B------:R-:W-:Y:S01]  /*5710*/  ISETP.GT.AND P3, PT, R198, RZ, PT ;  /* 0x000000ffc600720c */ /* 0x000fe20003f64270 */
[----:B------:R-:W-:Y:S04]  /*5720*/  RED.E.ADD.F32.FTZ.RN.STRONG.GPU [R12.64], R23 ;  /* 0x000000170c00798e */ /* 0x000fe8000c10e790 */
[----:B------:R-:W-:Y:S04]  /*5730*/  RED.E.ADD.F32.FTZ.RN.STRONG.GPU [R10.64], R24 ;  /* 0x000000180a00798e */ /* 0x000fe8000c10e790 */
[----:B------:R-:W-:Y:S01]  /*5740*/  RED.E.ADD.F32.FTZ.RN.STRONG.GPU [R8.64], R25 ;  /* 0x000000190800798e */ /* 0x000fe2000c10e790 */
[CC--:B-1----:R-:W-:Y:S03]  /*5750*/  LEA R6, P1, R215.reuse, R188.reuse, 0x2 ;  /* 0x000000bcd7067211 */ /* 0x0c2fe600078210ff */
[----:B------:R-:W-:Y:S01]  /*5760*/  LDSM.16.MT88.4 R8, [R3] ;  /* 0x000000000308783b */ /* 0x000fe20000004200 */
[-C--:B------:R-:W-:Y:S03]  /*5770*/  LEA.HI.X.SX32 R7, R215, R189.reuse, 0x2, P1 ;  /* 0x000000bdd7077211 */ /* 0x080fe600008f16ff */
[----:B------:R-:W-:Y:S01]  /*5780*/  LDSM.16.MT88.4 R12, [R2+0x17000] ;  /* 0x01700000020c783b */ /* 0x000fe20000004200 */
[----:B------:R-:W-:Y:S03]  /*5790*/  @P4 IADD3 R212, P1, R212, -0x100, RZ ;  /* 0xffffff00d4d44810 */ /* 0x000fe60007f3e0ff */
[----:B------:R-:W-:Y:S01]  /*57a0*/  RED.E.ADD.F32.FTZ.RN.STRONG.GPU [R6.64], R26 ;  /* 0x0000001a0600798e */ /* 0x000fe2000c10e790 */
[----:B------:R-:W-:Y:S02]  /*57b0*/  @P4 IADD3.X R211, R211, -0x1, RZ, P1, !PT ;  /* 0xffffffffd3d34810 */ /* 0x000fe40000ffe4ff */
[C---:B--2---:R-:W-:Y:S01]  /*57c0*/  LEA R4, P0, R221.reuse, R188, 0x2 ;  /* 0x000000bcdd047211 */ /* 0x044fe200078010ff */
[----:B------:R-:W-:Y:S03]  /*57d0*/  LDSM.16.MT88.4 R16, [R3+0x1000] ;  /* 0x001000000310783b */ /* 0x000fe60000004200 */
[----:B------:R-:W-:Y:S01]  /*57e0*/  LEA.HI.X.SX32 R5, R221, R189, 0x2, P0 ;  /* 0x000000bddd057211 */ /* 0x000fe200000f16ff */
[----:B------:R-:W-:Y:S01]  /*57f0*/  LDSM.16.MT88.4 R20, [R3+0x2000] ;  /* 0x002000000314783b */ /* 0x000fe20000004200 */
[----:B------:R-:W-:Y:S02]  /*5800*/  ISETP.NE.U32.AND P0, PT, R0, 0x1, PT ;  /* 0x000000010000780c */ /* 0x000fe40003f05070 */
[C---:B------:R-:W-:Y:S01]  /*5810*/  IADD3 R0, R3.reuse, -0x3000, RZ ;  /* 0xffffd00003007810 */ /* 0x040fe20007ffe0ff */
[----:B------:R-:W-:Y:S04]  /*5820*/  RED.E.ADD.F32.FTZ.RN.STRONG.GPU [R4.64], R27 ;  /* 0x0000001b0400798e */ /* 0x000fe8000c10e790 */
[----:B------:R-:W1:Y:S04]  /*5830*/  LDSM.16.MT88.4 R4, [R2+0x15000] ;  /* 0x015000000204783b */ /* 0x000e680000004200 */
[----:B------:R-:W-:Y:S02]  /*5840*/  LDSM.16.MT88.4 R28, [R2+0x15800] ;  /* 0x01580000021c783b */ /* 0x000fe40000004200 */
        /* <DEDUP_REMOVED lines=67> */
.L_x_1003:
[----:B------:R-:W-:Y:S01]  /*5c80*/  BAR.SYNC.DEFER_BLOCKING 0x0 ;  /* 0x0000000000007b1d */ /* 0x000fe20000010000 */
[----:B------:R-:W-:Y:S01]  /*5c90*/  FMUL.FTZ R84, R84, c[0x0][0x2e0] ;  /* 0x0000b80054547a20 */ /* 0x000fe20000410000 */
[----:B------:R-:W-:Y:S01]  /*5ca0*/  SHF.R.S32.HI R132, RZ, 0x1f, R244 ;  /* 0x0000001fff847819 */ /* 0x000fe200000114f4 */
[----:B-1----:R-:W-:-:S02]  /*5cb0*/  FMUL.FTZ R0, R85, c[0x0][0x2e0] ;  /* 0x0000b80055007a20 */ /* 0x002fc40000410000 */
[----:B------:R-:W-:Y:S02]  /*5cc0*/  FMUL.FTZ R86, R86, c[0x0][0x2e0] ;  /* 0x0000b80056567a20 */ /* 0x000fe40000410000 */
        /* <DEDUP_REMOVED lines=13> */
[----:B------:R1:W-:Y:S01]  /*5da0*/  STS [R236], R0 ;  /* 0x00000000ec007388 */ /* 0x0003e20000000800 */
[----:B------:R-:W-:Y:S01]  /*5db0*/  FMUL.FTZ R12, R91, c[0x0][0x2e0] ;  /* 0x0000b8005b0c7a20 */ /* 0x000fe20000410000 */
[----:B------:R-:W-:Y:S01]  /*5dc0*/  F2FP.PACK_AB R13, R13, R88 ;  /* 0x000000580d0d723e */ /* 0x000fe200000000ff */
[----:B------:R-:W-:Y:S01]  /*5dd0*/  FMUL.FTZ R36, R39, c[0x0][0x2dc] ;  /* 0x0000b70027247a20 */ /* 0x000fe20000410000 */
[----:B------:R-:W-:Y:S01]  /*5de0*/  STS [R236+0x200], R9 ;  /* 0x00020009ec007388 */ /* 0x000fe20000000800 */
[----:B------:R-:W-:Y:S01]  /*5df0*/  FMUL.FTZ R5, R40, c[0x0][0x2dc] ;  /* 0x0000b70028057a20 */ /* 0x000fe20000410000 */
[----:B------:R-:W-:Y:S01]  /*5e00*/  F2FP.PACK_AB R12, R12, R90 ;  /* 0x0000005a0c0c723e */ /* 0x000fe200000000ff */
[----:B------:R-:W-:Y:S01]  /*5e10*/  FMUL.FTZ R92, R92, c[0x0][0x2e0] ;  /* 0x0000b8005c5c7a20 */ /* 0x000fe20000410000 */
[----:B------:R2:W-:Y:S01]  /*5e20*/  STS [R237], R8 ;  /* 0x00000008ed007388 */ /* 0x0005e20000000800 */
[----:B------:R-:W-:-:S02]  /*5e30*/  FMUL.FTZ R11, R93, c[0x0][0x2e0] ;  /* 0x0000b8005d0b7a20 */ /* 0x000fc40000410000 */
[----:B------:R-:W-:Y:S01]  /*5e40*/  FMUL.FTZ R94, R94, c[0x0][0x2e0] ;  /* 0x0000b8005e5e7a20 */ /* 0x000fe20000410000 */
[----:B------:R3:W-:Y:S01]  /*5e50*/  STS [R237+0x200], R3 ;  /* 0x00020003ed007388 */ /* 0x0007e20000000800 */
        /* <DEDUP_REMOVED lines=47> */
[----:B------:R-:W1:Y:S01]  /*6150*/  S2R R44, SR_CTAID.Y ;  /* 0x00000000002c7919 */ /* 0x000e620000002600 */
        /* <DEDUP_REMOVED lines=61> */
[----:B------:R-:W1:Y:S01]  /*6530*/  S2R R43, SR_CTAID.Z ;  /* 0x00000000002b7919 */ /* 0x000e620000002700 */
        /* <DEDUP_REMOVED lines=27> */
[----:B------:R-:W-:Y:S01]  /*66f0*/  SHF.R.S32.HI R5, RZ, 0x1f, R246 ;  /* 0x0000001fff057819 */ /* 0x000fe200000114f6 */
        /* <DEDUP_REMOVED lines=10> */
[----:B------:R-:W-:Y:S01]  /*67a0*/  IMAD R4, R248, c[0x0][0x3a8], RZ ;  /* 0x0000ea00f8047a24 */ /* 0x000fe200078e02ff */
[----:B------:R-:W-:Y:S01]  /*67b0*/  STS [R236+0x9000], R27 ;  /* 0x0090001bec007388 */ /* 0x000fe20000000800 */
[----:B------:R-:W-:Y:S01]  /*67c0*/  FMUL.FTZ R76, R76, c[0x0][0x2dc] ;  /* 0x0000b7004c4c7a20 */ /* 0x000fe20000410000 */
[----:B------:R-:W-:Y:S01]  /*67d0*/  F2FP.PACK_AB R18, R18, R74 ;  /* 0x0000004a1212723e */ /* 0x000fe200000000ff */
[----:B------:R-:W-:Y:S01]  /*67e0*/  FMUL.FTZ R15, R77, c[0x0][0x2dc] ;  /* 0x0000b7004d0f7a20 */ /* 0x000fe20000410000 */
[----:B------:R-:W-:Y:S01]  /*67f0*/  STS [R236+0x9200], R26 ;  /* 0x0092001aec007388 */ /* 0x000fe20000000800 */
[----:B------:R-:W-:-:S02]  /*6800*/  FMUL.FTZ R78, R78, c[0x0][0x2dc] ;  /* 0x0000b7004e4e7a20 */ /* 0x000fc40000410000 */
[----:B------:R-:W-:Y:S01]  /*6810*/  FMUL.FTZ R14, R79, c[0x0][0x2dc] ;  /* 0x0000b7004f0e7a20 */ /* 0x000fe20000410000 */
[----:B------:R-:W-:Y:S01]  /*6820*/  F2FP.PACK_AB R15, R15, R76 ;  /* 0x0000004c0f0f723e */ /* 0x000fe200000000ff */
[C---:B------:R-:W-:Y:S01]  /*6830*/  IMAD R41, R245.reuse, c[0x0][0x3ac], R4 ;  /* 0x0000eb00f5297a24 */ /* 0x040fe200078e0204 */
[----:B------:R-:W-:Y:S01]  /*6840*/  MOV R4, R246 ;  /* 0x000000f600047202 */ /* 0x000fe20000000f00 */
[----:B------:R-:W-:Y:S01]  /*6850*/  IMAD R6, R248, c[0x0][0x3a0], RZ ;  /* 0x0000e800f8067a24 */ /* 0x000fe200078e02ff */
[----:B------:R-:W-:Y:S01]  /*6860*/  F2FP.PACK_AB R14, R14, R78 ;  /* 0x0000004e0e0e723e */ /* 0x000fe200000000ff */
[----:B------:R-:W-:Y:S02]  /*6870*/  STS [R237+0x9000], R23 ;  /* 0x00900017ed007388 */ /* 0x000fe40000000800 */
[C---:B-1----:R-:W-:Y:S02]  /*6880*/  IMAD R0, R245.reuse, c[0x0][0x3a4], R6 ;  /* 0x0000e900f5007a24 */ /* 0x042fe400078e0206 */
[----:B------:R-:W-:Y:S01]  /*6890*/  STS [R237+0x9200], R22 ;  /* 0x00920016ed007388 */ /* 0x000fe20000000800 */
[----:B------:R-:W-:-:S03]  /*68a0*/  IMAD.WIDE.U32 R6, R245, c[0x0][0x3a0], R4 ;  /* 0x0000e800f5067a25 */ /* 0x000fc600078e0004 */
[----:B------:R-:W-:Y:S01]  /*68b0*/  STS [R236+0xa000], R21 ;  /* 0x00a00015ec007388 */ /* 0x000fe20000000800 */
[----:B------:R-:W-:Y:S01]  /*68c0*/  IMAD.WIDE.U32 R4, R245, c[0x0][0x3a8], R4 ;  /* 0x0000ea00f5047a25 */ /* 0x000fe200078e0004 */
[----:B------:R-:W-:Y:S02]  /*68d0*/  IADD3 R7, R7, R0, RZ ;  /* 0x0000000007077210 */ /* 0x000fe40007ffe0ff */
[----:B------:R-:W-:Y:S01]  /*68e0*/  STS [R236+0xa200], R20 ;  /* 0x00a20014ec007388 */ /* 0x000fe20000000800 */
[----:B------:R-:W-:Y:S02]  /*68f0*/  SHF.R.S32.HI R0, RZ, 0x1f, R44 ;  /* 0x0000001fff007819 */ /* 0x000fe4000001142c */
[----:B------:R-:W-:Y:S01]  /*6900*/  IADD3 R5, R5, R41, RZ ;  /* 0x0000002905057210 */ /* 0x000fe20007ffe0ff */
[----:B------:R-:W-:Y:S01]  /*6910*/  STS [R237+0xa000], R17 ;  /* 0x00a00011ed007388 */ /* 0x000fe20000000800 */
[----:B------:R-:W-:-:S03]  /*6920*/  IMAD.WIDE.U32 R6, R44, c[0x0][0x388], R6 ;  /* 0x0000e2002c067a25 */ /* 0x000fc600078e0006 */
[----:B------:R-:W-:Y:S01]  /*6930*/  STS [R237+0xa200], R16 ;  /* 0x00a20010ed007388 */ /* 0x000fe20000000800 */
[C---:B--2---:R-:W-:Y:S02]  /*6940*/  IMAD R8, R0.reuse, c[0x0][0x388], RZ ;  /* 0x0000e20000087a24 */ /* 0x044fe400078e02ff */
[----:B---3--:R-:W-:Y:S01]  /*6950*/  IMAD R3, R0, c[0x0][0x390], RZ ;  /* 0x0000e40000037a24 */ /* 0x008fe200078e02ff */
[----:B------:R-:W-:Y:S01]  /*6960*/  STS [R236+0xb000], R19 ;  /* 0x00b00013ec007388 */ /* 0x000fe20000000800 */
[C---:B------:R-:W-:Y:S01]  /*6970*/  IMAD R0, R44.reuse, c[0x0][0x38c], R8 ;  /* 0x0000e3002c007a24 */ /* 0x040fe200078e0208 */
[----:B------:R-:W-:Y:S01]  /*6980*/  SHF.R.S32.HI R8, RZ, 0x1f, R43 ;  /* 0x0000001fff087819 */ /* 0x000fe2000001142b */
[C---:B------:R-:W-:Y:S01]  /*6990*/  IMAD R3, R44.reuse, c[0x0][0x394], R3 ;  /* 0x0000e5002c037a24 */ /* 0x040fe200078e0203 */
[----:B------:R-:W-:Y:S01]  /*69a0*/  STS [R236+0xb200], R18 ;  /* 0x00b20012ec007388 */ /* 0x000fe20000000800 */
[----:B------:R-:W-:Y:S01]  /*69b0*/  IMAD.WIDE.U32 R4, R44, c[0x0][0x390], R4 ;  /* 0x0000e4002c047a25 */ /* 0x000fe200078e0004 */
[----:B------:R-:W-:-:S02]  /*69c0*/  IADD3 R7, R7, R0, RZ ;  /* 0x0000000007077210 */ /* 0x000fc40007ffe0ff */
[----:B------:R-:W-:Y:S01]  /*69d0*/  STS [R237+0xb000], R15 ;  /* 0x00b0000fed007388 */ /* 0x000fe20000000800 */
[C---:B------:R-:W-:Y:S01]  /*69e0*/  IMAD R0, R8.reuse, c[0x0][0x3b8], RZ ;  /* 0x0000ee0008007a24 */ /* 0x040fe200078e02ff */
[----:B------:R-:W-:Y:S01]  /*69f0*/  IADD3 R5, R5, R3, RZ ;  /* 0x0000000305057210 */ /* 0x000fe20007ffe0ff */
[----:B------:R-:W-:Y:S01]  /*6a00*/  IMAD R3, R8, c[0x0][0x3c0], RZ ;  /* 0x0000f00008037a24 */ /* 0x000fe200078e02ff */
[----:B------:R-:W-:Y:S01]  /*6a10*/  STS [R237+0xb200], R14 ;  /* 0x00b2000eed007388 */ /* 0x000fe20000000800 */
[C---:B------:R-:W-:Y:S02]  /*6a20*/  IMAD R0, R43.reuse, c[0x0][0x3bc], R0 ;  /* 0x0000ef002b007a24 */ /* 0x040fe400078e0200 */
[C---:B------:R-:W-:Y:S01]  /*6a30*/  IMAD R3, R43.reuse, c[0x0][0x3c4], R3 ;  /* 0x0000f1002b037a24 */ /* 0x040fe200078e0203 */
[----:B------:R-:W-:Y:S01]  /*6a40*/  BAR.SYNC.DEFER_BLOCKING 0x0 ;  /* 0x0000000000007b1d */ /* 0x000fe20000010000 */
[----:B------:R-:W-:-:S04]  /*6a50*/  IMAD.WIDE.U32 R6, R43, c[0x0][0x3b8], R6 ;  /* 0x0000ee002b067a25 */ /* 0x000fc800078e0006 */
[----:B------:R-:W-:Y:S01]  /*6a60*/  IMAD.WIDE.U32 R4, R43, c[0x0][0x3c0], R4 ;  /* 0x0000f0002b047a25 */ /* 0x000fe200078e0004 */
[----:B------:R-:W-:-:S03]  /*6a70*/  IADD3 R7, R7, R0, RZ ;  /* 0x0000000007077210 */ /* 0x000fc60007ffe0ff */
[C---:B------:R-:W-:Y:S01]  /*6a80*/  IMAD R0, R132.reuse, c[0x0][0x3a8], RZ ;  /* 0x0000ea0084007a24 */ /* 0x040fe200078e02ff */
[----:B------:R-:W-:Y:S01]  /*6a90*/  IADD3 R5, R5, R3, RZ ;  /* 0x0000000305057210 */ /* 0x000fe20007ffe0ff */
[----:B------:R-:W-:Y:S02]  /*6aa0*/  IMAD R3, R132, c[0x0][0x3a0], RZ ;  /* 0x0000e80084037a24 */ /* 0x000fe400078e02ff */
[----:B----4-:R-:W-:-:S04]  /*6ab0*/  IMAD.WIDE.U32 R10, R244, c[0x0][0x3a0], R6 ;  /* 0x0000e800f40a7a25 */ /* 0x010fc800078e0006 */
[----:B------:R-:W-:Y:S01]  /*6ac0*/  IMAD R3, R244, c[0x0][0x3a4], R3 ;  /* 0x0000e900f4037a24 */ /* 0x000fe200078e0203 */
[----:B------:R-:W-:Y:S01]  /*6ad0*/  LEA R6, P1, R10, c[0x0][0x340], 0x1 ;  /* 0x0000d0000a067a11 */ /* 0x000fe200078208ff */
[C---:B------:R-:W-:Y:S02]  /*6ae0*/  IMAD R0, R244.reuse, c[0x0][0x3ac], R0 ;  /* 0x0000eb00f4007a24 */ /* 0x040fe400078e0200 */
[----:B------:R-:W-:Y:S01]  /*6af0*/  IMAD.WIDE.U32 R8, R244, c[0x0][0x3a8], R4 ;  /* 0x0000ea00f4087a25 */ /* 0x000fe200078e0004 */
[----:B------:R-:W-:Y:S01]  /*6b00*/  IADD3 R3, R11, R3, RZ ;  /* 0x000000030b037210 */ /* 0x000fe20007ffe0ff */
[----:B------:R-:W1:Y:S01]  /*6b10*/  LDS.128 R56, [R204+0x9000] ;  /* 0x00900000cc387984 */ /* 0x000e620000000c00 */
[----:B------:R-:W-:Y:S02]  /*6b20*/  MOV R11, c[0x0][0x3a4] ;  /* 0x0000e900000b7a02 */ /* 0x000fe40000000f00 */
[----:B------:R-:W-:Y:S01]  /*6b30*/  IADD3 R0, R9, R0, RZ ;  /* 0x0000000009007210 */ /* 0x000fe20007ffe0ff */
[----:B------:R-:W2:Y:S01]  /*6b40*/  LDS.128 R48, [R204+0xb000] ;  /* 0x00b00000cc307984 */ /* 0x000ea20000000c00 */
[----:B------:R-:W-:-:S02]  /*6b50*/  LEA R4, P0, R8, c[0x0][0x348], 0x1 ;  /* 0x0000d20008047a11 */ /* 0x000fc400078008ff */
[----:B------:R-:W-:Y:S01]  /*6b60*/  LEA.HI.X R7, R10, c[0x0][0x344], R3, 0x1, P1 ;  /* 0x0000d1000a077a11 */ /* 0x000fe200008f0c03 */
[----:B------:R-:W3:Y:S01]  /*6b70*/  LDS.128 R40, [R204+0xd000] ;  /* 0x00d00000cc287984 */ /* 0x000ee20000000c00 */
[----:B------:R-:W-:Y:S02]  /*6b80*/  MOV R3, c[0x0][0x3a0] ;  /* 0x0000e80000037a02 */ /* 0x000fe40000000f00 */
[----:B------:R-:W-:Y:S01]  /*6b90*/  LEA.HI.X R5, R8, c[0x0][0x34c], R0, 0x1, P0 ;  /* 0x0000d30008057a11 */ /* 0x000fe200000f0c00 */
[----:B------:R-:W4:Y:S01]  /*6ba0*/  LDS.128 R52, [R204+0xa000] ;  /* 0x00a00000cc347984 */ /* 0x000f220000000c00 */
[----:B------:R-:W-:Y:S02]  /*6bb0*/  MOV R0, c[0x0][0x3a8] ;  /* 0x0000ea0000007a02 */ /* 0x000fe40000000f00 */
[----:B------:R-:W-:Y:S01]  /*6bc0*/  LEA R10, P1, R3, R6, 0x7 ;  /* 0x00000006030a7211 */ /* 0x000fe200078238ff */
[----:B------:R-:W3:Y:S01]  /*6bd0*/  LDS.128 R44, [R204+0xc000] ;  /* 0x00c00000cc2c7984 */ /* 0x000ee20000000c00 */
[----:B------:R-:W-:-:S02]  /*6be0*/  MOV R9, c[0x0][0x3ac] ;  /* 0x0000eb0000097a02 */ /* 0x000fc40000000f00 */
[C---:B------:R-:W-:Y:S01]  /*6bf0*/  LEA R8, P0, R0.reuse, R4, 0x7 ;  /* 0x0000000400087211 */ /* 0x040fe200078038ff */
[----:B------:R-:W4:Y:S01]  /*6c00*/  LDS.128 R36, [R204+0xe000] ;  /* 0x00e00000cc247984 */ /* 0x000f220000000c00 */
[----:B------:R-:W-:Y:S02]  /*6c10*/  LEA.HI.X R11, R3, R7, R11, 0x7, P1 ;  /* 0x00000007030b7211 */ /* 0x000fe400008f3c0b */
[----:B------:R-:W-:Y:S01]  /*6c20*/  LEA.HI.X R9, R0, R5, R9, 0x7, P0 ;  /* 0x0000000500097211 */ /* 0x000fe200000f3c09 */
[----:B------:R-:W4:Y:S04]  /*6c30*/  LDS.128 R32, [R204+0xf000] ;  /* 0x00f00000cc207984 */ /* 0x000f280000000c00 */
[----:B------:R-:W4:Y:S04]  /*6c40*/  LDS.128 R24, [R204+0x11000] ;  /* 0x01100000cc187984 */ /* 0x000f280000000c00 */
[----:B------:R-:W4:Y:S04]  /*6c50*/  LDS.128 R16, [R204+0x13000] ;  /* 0x01300000cc107984 */ /* 0x000f280000000c00 */
[----:B------:R-:W4:Y:S04]  /*6c60*/  LDS.128 R28, [R204+0x10000] ;  /* 0x01000000cc1c7984 */ /* 0x000f280000000c00 */
[----:B------:R-:W4:Y:S04]  /*6c70*/  LDS.128 R20, [R204+0x12000] ;  /* 0x01200000cc147984 */ /* 0x000f280000000c00 */
[----:B------:R-:W4:Y:S04]  /*6c80*/  LDS.128 R12, [R204+0x14000] ;  /* 0x01400000cc0c7984 */ /* 0x000f280000000c00 */
        /* <DEDUP_REMOVED lines=12> */
.L_x_1000:
        /* <DEDUP_REMOVED lines=9> */
.L_x_1007:
[----:B------:R-:W-:Y:S05]  /*6de0*/  EXIT ;  /* 0x000000000000794d */ /* 0x000fea0003800000 */
.L_x_1009:
        /* <DEDUP_REMOVED lines=9> */
.L_x_1305:


//--------------------- .text._ZN5flash44flash_bwd_dq_dk_dv_loop_seqk_parallel_kernelI23Flash_bwd_kernel_traitsILi96ELi64ELi128ELi8ELi2ELi4ELi4ELb0ELb0EN7cutlass6half_tE19Flash_kernel_traitsILi96ELi64ELi128ELi8ES3_EELb0ELb0ELb0ELb0ELb1ELb1ELb1EEEvNS_16Flash_bwd_paramsE --------------------------
	.section	.text._ZN5flash44flash_bwd_dq_dk_dv_loop_seqk_parallel_kernelI23Flash_bwd_kernel_traitsILi96ELi64ELi128ELi8ELi2ELi4ELi4ELb0ELb0EN7cutlass6half_tE19Flash_kernel_traitsILi96ELi64ELi128ELi8ES3_EELb0ELb0ELb0ELb0ELb1ELb1ELb1EEEvNS_16Flash_bwd_paramsE,"ax",@progbits
	.sectioninfo	@"SHI_REGISTERS=255"
	.align	128
        .global         _ZN5flash44flash_bwd_dq_dk_dv_loop_seqk_parallel_kernelI23Flash_bwd_kernel_traitsILi96ELi64ELi128ELi8ELi2ELi4ELi4ELb0ELb0EN7cutlass6half_tE19Flash_kernel_traitsILi96ELi64ELi128ELi8ES3_EELb0ELb0ELb0ELb0ELb1ELb1ELb1EEEvNS_16Flash_bwd_paramsE
        .type           _ZN5flash44flash_bwd_dq_dk_dv_loop_seqk_parallel_kernelI23Flash_bwd_kernel_traitsILi96ELi64ELi128ELi8ELi2ELi4ELi4ELb0ELb0EN7cutlass6half_tE19Flash_kernel_traitsILi96ELi64ELi128ELi8ES3_EELb0ELb0ELb0ELb0ELb1ELb1ELb1EEEvNS_16Flash_bwd_paramsE,@function
        .size           _ZN5flash44flash_bwd_dq_dk_dv_loop_seqk_parallel_kernelI23Flash_bwd_kernel_traitsILi96ELi64ELi128ELi8ELi2ELi4ELi4ELb0ELb0EN7cutlass6half_tE19Flash_kernel_traitsILi96ELi64ELi128ELi8ES3_EELb0ELb0ELb0ELb0ELb1ELb1ELb1EEEvNS_16Flash_bwd_paramsE,(.L_x_1306 - _ZN5flash44flash_bwd_dq_dk_dv_loop_seqk_parallel_kernelI23Flash_bwd_kernel_traitsILi96ELi64ELi128ELi8ELi2ELi4ELi4ELb0ELb0EN7cutlass6half_tE19Flash_kernel_traitsILi96ELi64ELi128ELi8ES3_EELb0ELb0ELb0ELb0ELb1ELb1ELb1EEEvNS_16Flash_bwd_paramsE)
        .other          _ZN5flash44flash_bwd_dq_dk_dv_loop_seqk_parallel_kernelI23Flash_bwd_kernel_traitsILi96ELi64ELi128ELi8ELi2ELi4ELi4ELb0ELb0EN7cutlass6half_tE19Flash_kernel_traitsILi96ELi64ELi128ELi8ES3_EELb0ELb0ELb0ELb0ELb1ELb1ELb1EEEvNS_16Flash_bwd_paramsE,@"STO_CUDA_ENTRY STV_DEFAULT"
_ZN5flash44flash_bwd_dq_dk_dv_loop_seqk_parallel_kernelI23Flash_bwd_kernel_traitsILi96ELi64ELi128ELi8ELi2ELi4ELi4ELb0ELb0EN7cutlass6half_tE19Flash_kernel_traitsILi96ELi64ELi128ELi8ES3_EELb0ELb0ELb0ELb0ELb1ELb1ELb1EEEvNS_16Flash_bwd_paramsE:
.text._ZN5flash44flash_bwd_dq_dk_dv_loop_seqk_parallel_kernelI23Flash_bwd_kernel_traitsILi96ELi64ELi128ELi8ELi2ELi4ELi4ELb0ELb0EN7cutlass6half_tE19Flash_kernel_traitsILi96ELi64ELi128ELi8ES3_EELb0ELb0ELb0ELb0ELb1ELb1ELb1EEEvNS_16Flash_bwd_paramsE:
        /* <DEDUP_REMOVED lines=37> */
[CC--:B------:R-:W-:Y:S01]  /*0250*/  LEA.HI R3, R0.reuse, R10.reuse, RZ, 0x5 ;  /* 0x0000000a00037211 */ /* 0x0c0fe200078f28ff */
[----:B------:R-:W-:Y:S01]  /*0260*/  ULDC UR9, c[0x0][0x224] ;  /* 0x0000890000097ab9 */ /* 0x000fe20000000800 */
[----:B------:R-:W-:Y:S01]  /*0270*/  LEA.HI R20, R0, R10, RZ, 0x7 ;  /* 0x0000000a00147211 */ /* 0x000fe200078f38ff */
[----:B------:R-:W-:Y:S01]  /*0280*/  ULDC UR8, c[0x0][0x22c] ;  /* 0x00008b0000087ab9 */ /* 0x000fe20000000800 */
[----:B------:R-:W-:Y:S01]  /*0290*/  SHF.R.S32.HI R0, RZ, 0x4, R4 ;  /* 0x00000004ff007819 */ /* 0x000fe20000011404 */
[----:B------:R-:W-:Y:S01]  /*02a0*/  ULDC.64 UR28, c[0x0][0x118] ;  /* 0x00004600001c7ab9 */ /* 0x000fe20000000a00 */
[C---:B------:R-:W-:Y:S01]  /*02b0*/  LOP3.LUT R5, R4.reuse, 0xfffffff0, RZ, 0xc0, !PT ;  /* 0xfffffff004057812 */ /* 0x040fe200078ec0ff */
[----:B------:R-:W-:Y:S01]  /*02c0*/  UMOV UR13, 0xffffd000 ;  /* 0xffffd000000d7882 */ /* 0x000fe20000000000 */
[----:B------:R-:W-:Y:S01]  /*02d0*/  LEA.HI R4, R4, R0, RZ, 0x1 ;  /* 0x0000000004047211 */ /* 0x000fe200078f08ff */
[----:B------:R-:W-:Y:S01]  /*02e0*/  UIMAD UR14, UR4, UR14, URZ ;  /* 0x0000000e040e72a4 */ /* 0x000fe2000f8e023f */
[----:B------:R-:W-:Y:S01]  /*02f0*/  SHF.R.S32.HI R2, RZ, 0x2, R9 ;  /* 0x00000002ff027819 */ /* 0x000fe20000011409 */
[----:B------:R-:W-:Y:S01]  /*0300*/  IMAD.IADD R8, R10, 0x1, -R5 ;  /* 0x000000010a087824 */ /* 0x000fe200078e0a05 */
[----:B------:R-:W-:Y:S01]  /*0310*/  SHF.R.S32.HI R6, RZ, 0x1f, R9 ;  /* 0x0000001fff067819 */ /* 0x000fe20000011409 */
[----:B------:R-:W-:Y:S01]  /*0320*/  USHF.R.S32.HI UR15, URZ, 0x1f, UR16 ;  /* 0x0000001f3f0f7899 */ /* 0x000fe20008011410 */
[----:B------:R-:W-:Y:S01]  /*0330*/  LOP3.LUT R7, R9, 0xfffffffc, RZ, 0xc0, !PT ;  /* 0xfffffffc09077812 */ /* 0x000fe200078ec0ff */
[----:B------:R-:W-:Y:S01]  /*0340*/  ULDC.64 UR26, c[0x0][0x118] ;  /* 0x00004600001a7ab9 */ /* 0x000fe20000000a00 */
        /* <DEDUP_REMOVED lines=11> */
[----:B------:R-:W-:Y:S01]  /*0400*/  IMAD.IADD R7, R10, 0x1, -R12 ;  /* 0x000000010a077824 */ /* 0x000fe200078e0a0c */
[--C-:B------:R-:W-:Y:S01]  /*0410*/  SHF.R.S32.HI R0, RZ, 0x5, R3.reuse ;  /* 0x00000005ff007819 */ /* 0x100fe20000011403 */
[C---:B------:R-:W-:Y:S01]  /*0420*/  IMAD.IADD R6, R2.reuse, 0x1, -R6 ;  /* 0x0000000102067824 */ /* 0x040fe200078e0a06 */
[----:B------:R-:W-:Y:S01]  /*0430*/  SHF.R.S32.HI R5, RZ, 0x1f, R3 ;  /* 0x0000001fff057819 */ /* 0x000fe20000011403 */
[----:B------:R-:W-:Y:S01]  /*0440*/  IMAD.IADD R9, R2, 0x1, -R4 ;  /* 0x0000000102097824 */ /* 0x000fe200078e0a04 */
[-C--:B------:R-:W-:Y:S01]  /*0450*/  LEA.HI R3, R3, R0.reuse, RZ, 0x1 ;  /* 0x0000000003037211 */ /* 0x080fe200078f08ff */
[----:B------:R-:W-:Y:S01]  /*0460*/  IMAD R249, R0, 0x8, R6 ;  /* 0x0000000800f97824 */ /* 0x000fe200078e0206 */
[----:B------:R-:W-:Y:S01]  /*0470*/  LEA.HI R2, R5, R0, RZ, 0x2 ;  /* 0x0000000005027211 */ /* 0x000fe200078f10ff */
[----:B------:R1:W-:Y:S01]  /*0480*/  STL [R1+0x8], R16 ;  /* 0x0000081001007387 */ /* 0x0003e20000100800 */
[----:B------:R-:W-:-:S02]  /*0490*/  SHF.R.S32.HI R10, RZ, 0x3, R13 ;  /* 0x00000003ff0a7819 */ /* 0x000fc4000001140d */
[----:B------:R-:W-:Y:S02]  /*04a0*/  LOP3.LUT R4, R3, 0xfffffffe, RZ, 0xc0, !PT ;  /* 0xfffffffe03047812 */ /* 0x000fe400078ec0ff */
[----:B------:R-:W-:Y:S01]  /*04b0*/  LOP3.LUT R2, R2, 0xfffffffc, RZ, 0xc0, !PT ;  /* 0xfffffffc02027812 */ /* 0x000fe200078ec0ff */
[----:B------:R-:W-:Y:S01]  /*04c0*/  IMAD.SHL.U32 R3, R10, 0x40, RZ ;  /* 0x000000400a037824 */ /* 0x000fe200078e00ff */
[----:B------:R-:W-:Y:S01]  /*04d0*/  LEA.HI R6, R11, R11, RZ, 0x1 ;  /* 0x0000000b0b067211 */ /* 0x000fe200078f08ff */
[C---:B------:R-:W-:Y:S01]  /*04e0*/  IMAD.IADD R183, R0.reuse, 0x1, -R4 ;  /* 0x0000000100b77824 */ /* 0x040fe200078e0a04 */
[----:B------:R-:W-:Y:S01]  /*04f0*/  SHF.R.S32.HI R5, RZ, 0x1f, R7 ;  /* 0x0000001fff057819 */ /* 0x000fe20000011407 */
[----:B------:R-:W-:Y:S01]  /*0500*/  IMAD.IADD R10, R0, 0x1, -R2 ;  /* 0x00000001000a7824 */ /* 0x000fe200078e0a02 */
[----:B------:R-:W-:Y:S02]  /*0510*/  SHF.R.S32.HI R14, RZ, 0x6, R14 ;  /* 0x00000006ff0e7819 */ /* 0x000fe4000001140e */
[----:B------:R-:W-:-:S02]  /*0520*/  LOP3.LUT R0, R3, 0xc0, RZ, 0xc0, !PT ;  /* 0x000000c003007812 */ /* 0x000fc400078ec0ff */
[----:B------:R-:W-:Y:S02]  /*0530*/  LOP3.LUT R2, R6, 0x3fffffe, RZ, 0xc0, !PT ;  /* 0x03fffffe06027812 */ /* 0x000fe400078ec0ff */
[----:B------:R-:W-:Y:S02]  /*0540*/  SHF.R.S32.HI R12, RZ, 0x1f, R8 ;  /* 0x0000001fff0c7819 */ /* 0x000fe40000011408 */
[----:B------:R-:W-:Y:S01]  /*0550*/  LEA.HI R21, R5, R7, RZ, 0x2 ;  /* 0x0000000705157211 */ /* 0x000fe200078f10ff */
[----:B------:R-:W-:Y:S01]  /*0560*/  IMAD.IADD R2, R11, 0x1, -R2 ;  /* 0x000000010b027824 */ /* 0x000fe200078e0a02 */
[----:B------:R-:W-:Y:S02]  /*0570*/  SHF.R.U32.HI R5, RZ, 0x3, R0 ;  /* 0x00000003ff057819 */ /* 0x000fe40000011600 */
[----:B------:R-:W-:Y:S01]  /*0580*/  LOP3.LUT R3, R0, 0x18, R16, 0xf8, !PT ;  /* 0x0000001800037812 */ /* 0x000fe200078ef810 */
[----:B------:R-:W-:Y:S01]  /*0590*/  IMAD R0, R14, 0x4, R15 ;  /* 0x000000040e007824 */ /* 0x000fe200078e020f */
[----:B------:R-:W-:-:S02]  /*05a0*/  LEA.HI R12, R12, R8, RZ, 0x3 ;  /* 0x000000080c0c7211 */ /* 0x000fc400078f18ff */
[----:B------:R-:W-:Y:S01]  /*05b0*/  LEA.HI R4, R8, R8, RZ, 0x1 ;  /* 0x0000000808047211 */ /* 0x000fe200078f08ff */
[----:B------:R-:W-:Y:S01]  /*05c0*/  IMAD R19, R0, 0x8, R2 ;  /* 0x0000000800137824 */ /* 0x000fe200078e0202 */
[----:B------:R-:W-:Y:S02]  /*05d0*/  LOP3.LUT R0, R12, 0xfffffff8, RZ, 0xc0, !PT ;  /* 0xfffffff80c007812 */ /* 0x000fe400078ec0ff */
[----:B------:R-:W-:Y:S02]  /*05e0*/  LOP3.LUT R2, R9, 0x1, RZ, 0xc0, !PT ;  /* 0x0000000109027812 */ /* 0x000fe400078ec0ff */
[----:B------:R-:W-:Y:S01]  /*05f0*/  LOP3.LUT R5, R3, R5, RZ, 0x3c, !PT ;  /* 0x0000000503057212 */ /* 0x000fe200078e3cff */
[----:B-1----:R-:W-:Y:S01]  /*0600*/  IMAD.IADD R16, R8, 0x1, -R0 ;  /* 0x0000000108107824 */ /* 0x002fe200078e0a00 */
[----:B------:R-:W-:Y:S02]  /*0610*/  LOP3.LUT R3, R4, 0x7fffffe, RZ, 0xc0, !PT ;  /* 0x07fffffe04037812 */ /* 0x000fe400078ec0ff */
[----:B------:R-:W-:Y:S01]  /*0620*/  SHF.R.S32.HI R0, RZ, 0x1, R6 ;  /* 0x00000001ff007819 */ /* 0x000fe20000011406 */
[----:B------:R-:W-:Y:S01]  /*0630*/  IMAD.U32 R249, R249, 0x20, R5 ;  /* 0x00000020f9f97824 */ /* 0x000fe200078e0005 */
[----:B------:R-:W-:Y:S01]  /*0640*/  ISETP.NE.U32.AND P5, PT, R2, 0x1, PT ;  /* 0x000000010200780c */ /* 0x000fe20003fa5070 */
[----:B------:R-:W-:Y:S01]  /*0650*/  IMAD.SHL.U32 R2, R11, 0x40, RZ ;  /* 0x000000400b027824 */ /* 0x000fe200078e00ff */
[--C-:B------:R-:W-:Y:S01]  /*0660*/  SHF.R.S32.HI R7, RZ, 0x1, R4.reuse ;  /* 0x00000001ff077819 */ /* 0x100fe20000011404 */
[----:B------:R-:W-:Y:S01]  /*0670*/  IMAD.IADD R17, R8, 0x1, -R3 ;  /* 0x0000000108117824 */ /* 0x000fe200078e0a03 */
[C---:B------:R-:W-:Y:S01]  /*0680*/  LOP3.LUT P6, RZ, R0.reuse, 0x2, RZ, 0xc0, !PT ;  /* 0x0000000200ff7812 */ /* 0x040fe200078cc0ff */
[----:B------:R-:W-:Y:S01]  /*0690*/  IMAD.SHL.U32 R3, R0, 0x40, RZ ;  /* 0x0000004000037824 */ /* 0x000fe200078e00ff */
[----:B------:R-:W-:Y:S01]  /*06a0*/  SHF.R.S32.HI R4, RZ, 0x1f, R4 ;  /* 0x0000001fff047819 */ /* 0x000fe20000011404 */
[----:B------:R-:W-:Y:S01]  /*06b0*/  IMAD.SHL.U32 R0, R10, 0x10, RZ ;  /* 0x000000100a007824 */ /* 0x000fe200078e00ff */
[----:B------:R-:W-:-:S02]  /*06c0*/  LOP3.LUT R5, R2, 0x1c0, RZ, 0xc0, !PT ;  /* 0x000001c002057812 */ /* 0x000fc400078ec0ff */
[----:B------:R-:W-:Y:S02]  /*06d0*/  LEA.HI R4, R4, R7, RZ, 0x2 ;  /* 0x0000000704047211 */ /* 0x000fe400078f10ff */
[----:B------:R-:W-:Y:S02]  /*06e0*/  LOP3.LUT R2, R3, 0xc0, RZ, 0xc0, !PT ;  /* 0x000000c003027812 */ /* 0x000fe400078ec0ff */
[----:B------:R-:W-:Y:S02]  /*06f0*/  LOP3.LUT R0, R5, 0x30, R0, 0xf8, !PT ;  /* 0x0000003005007812 */ /* 0x000fe400078ef800 */
[----:B------:R-:W-:Y:S02]  /*0700*/  LEA.HI R8, R9, R9, RZ, 0x1 ;  /* 0x0000000909087211 */ /* 0x000fe400078f08ff */
[----:B------:R-:W-:Y:S02]  /*0710*/  LOP3.LUT R3, R4, 0xfffffffc, RZ, 0xc0, !PT ;  /* 0xfffffffc04037812 */ /* 0x000fe400078ec0ff */
[----:B------:R-:W-:-:S02]  /*0720*/  LOP3.LUT R6, R2, 0x8, R13, 0xf8, !PT ;  /* 0x0000000802067812 */ /* 0x000fc400078ef80d */
[----:B------:R-:W-:Y:S01]  /*0730*/  LOP3.LUT R4, R0, 0x8, R13, 0xf8, !PT ;  /* 0x0000000800047812 */ /* 0x000fe200078ef80d */
[----:B------:R-:W-:Y:S01]  /*0740*/  IMAD.IADD R11, R7, 0x1, -R3 ;  /* 0x00000001070b7824 */ /* 0x000fe200078e0a03 */
[----:B------:R-:W-:Y:S01]  /*0750*/  SHF.R.U32.HI R2, RZ, 0x3, R2 ;  /* 0x00000003ff027819 */ /* 0x000fe20000011602 */
[----:B------:R-:W-:Y:S01]  /*0760*/  IMAD.SHL.U32 R3, R14, 0x20, RZ ;  /* 0x000000200e037824 */ /* 0x000fe200078e00ff */
[----:B------:R-:W-:Y:S02]  /*0770*/  LOP3.LUT R0, R8, 0x3fffffe, RZ, 0xc0, !PT ;  /* 0x03fffffe08007812 */ /* 0x000fe400078ec0ff */
[----:B------:R-:W-:Y:S02]  /*0780*/  LOP3.LUT R173, R6, R2, RZ, 0x3c, !PT ;  /* 0x0000000206ad7212 */ /* 0x000fe400078e3cff */
[----:B------:R-:W-:Y:S01]  /*0790*/  SHF.R.U32.HI R2, RZ, 0x3, R5 ;  /* 0x00000003ff027819 */ /* 0x000fe20000011605 */
[C---:B------:R-:W-:Y:S01]  /*07a0*/  IMAD.IADD R6, R9.reuse, 0x1, -R0 ;  /* 0x0000000109067824 */ /* 0x040fe200078e0a00 */
[C---:B------:R-:W-:Y:S01]  /*07b0*/  LOP3.LUT P4, RZ, R9.reuse, 0x2, RZ, 0xc0, !PT ;  /* 0x0000000209ff7812 */ /* 0x040fe2000788c0ff */
[----:B------:R-:W-:Y:S01]  /*07c0*/  IMAD.SHL.U32 R0, R9, 0x40, RZ ;  /* 0x0000004009007824 */ /* 0x000fe200078e00ff */
[----:B------:R-:W-:Y:S01]  /*07d0*/  LOP3.LUT R9, R4, R2, RZ, 0x3c, !PT ;  /* 0x0000000204097212 */ /* 0x000fe200078e3cff */
[----:B------:R-:W-:Y:S01]  /*07e0*/  IMAD.SHL.U32 R5, R18, 0x2, RZ ;  /* 0x0000000212057824 */ /* 0x000fe200078e00ff */
[----:B------:R-:W-:Y:S01]  /*07f0*/  SHF.R.S32.HI R2, RZ, 0x3, R12 ;  /* 0x00000003ff027819 */ /* 0x000fe2000001140c */
[----:B------:R-:W-:Y:S01]  /*0800*/  IMAD.U32 R173, R19, 0x20, R173 ;  /* 0x0000002013ad7824 */ /* 0x000fe200078e00ad */
[----:B------:R-:W-:-:S02]  /*0810*/  LOP3.LUT R0, R0, 0x1c0, RZ, 0xc0, !PT ;  /* 0x000001c000007812 */ /* 0x000fc400078ec0ff */
[----:B------:R-:W-:Y:S01]  /*0820*/  SEL R172, R182, 0xffffffe0, !P6 ;  /* 0xffffffe0b6ac7807 */ /* 0x000fe20007000000 */
[----:B------:R-:W-:Y:S01]  /*0830*/  IMAD R177, R10, 0x2, R2 ;  /* 0x000000020ab17824 */ /* 0x000fe200078e0202 */
[----:B------:R-:W-:Y:S01]  /*0840*/  LOP3.LUT R4, R0, 0x20, R3, 0xf8, !PT ;  /* 0x0000002000047812 */ /* 0x000fe200078ef803 */
[----:B------:R-:W-:Y:S01]  /*0850*/  IMAD R17, R2, 0x8, R17 ;  /* 0x0000000802117824 */ /* 0x000fe200078e0211 */
[----:B------:R-:W-:Y:S01]  /*0860*/  SHF.R.U32.HI R3, RZ, 0x3, R0 ;  /* 0x00000003ff037819 */ /* 0x000fe20000011600 */
[--C-:B------:R-:W-:Y:S01]  /*0870*/  IMAD R0, R10, 0x200, R5.reuse ;  /* 0x000002000a007824 */ /* 0x100fe200078e0205 */
[----:B------:R-:W-:Y:S01]  /*0880*/  SHF.R.S32.HI R2, RZ, 0x7, R20 ;  /* 0x00000007ff027819 */ /* 0x000fe20000011414 */
[----:B------:R-:W-:Y:S01]  /*0890*/  IMAD R172, R173, 0x2, R172 ;  /* 0x00000002adac7824 */ /* 0x000fe200078e02ac */
[----:B------:R-:W-:Y:S01]  /*08a0*/  LOP3.LUT R7, R4, R3, RZ, 0x3c, !PT ;  /* 0x0000000304077212 */ /* 0x000fe200078e3cff */
[----:B------:R-:W-:Y:S01]  /*08b0*/  IMAD R10, R6, 0x20, R0 ;  /* 0x00000020060a7824 */ /* 0x000fe200078e0200 */
[----:B------:R-:W-:Y:S01]  /*08c0*/  SHF.R.S32.HI R0, RZ, 0x1, R8 ;  /* 0x00000001ff007819 */ /* 0x000fe20000011408 */
[C---:B------:R-:W-:Y:S01]  /*08d0*/  IMAD R3, R2.reuse, 0x1000, R5 ;  /* 0x0000100002037824 */ /* 0x040fe200078e0205 */
[----:B------:R-:W-:Y:S01]  /*08e0*/  SEL R195, R195, 0x10, !P5 ;  /* 0x00000010c3c37807 */ /* 0x000fe20006800000 */
[----:B------:R-:W-:Y:S01]  /*08f0*/  IMAD.SHL.U32 R2, R2, 0x8, RZ ;  /* 0x0000000802027824 */ /* 0x000fe200078e00ff */
[C---:B------:R-:W-:Y:S01]  /*0900*/  LOP3.LUT P3, RZ, R0.reuse, 0x2, RZ, 0xc0, !PT ;  /* 0x0000000200ff7812 */ /* 0x040fe2000786c0ff */
[----:B------:R-:W-:-:S02]  /*0910*/  IMAD.SHL.U32 R0, R0, 0x40, RZ ;  /* 0x0000004000007824 */ /* 0x000fc400078e00ff */
        /* <DEDUP_REMOVED lines=33> */
[----:B------:R-:W-:Y:S01]  /*0b30*/  IADD3 R197, R198, 0x20, RZ ;  /* 0x00000020c6c57810 */ /* 0x000fe20007ffe0ff */
[----:B------:R-:W-:Y:S01]  /*0b40*/  IMAD R183, R183, 0x200, R0 ;  /* 0x00000200b7b77824 */ /* 0x000fe200078e0200 */
[----:B------:R-:W-:Y:S01]  /*0b50*/  LEA R247, R8, 0x9000, 0x1 ;  /* 0x0000900008f77811 */ /* 0x000fe200078e08ff */
[C---:B------:R-:W-:Y:S01]  /*0b60*/  IMAD.IADD R178, R177.reuse, 0x1, R178 ;  /* 0x00000001b1b27824 */ /* 0x040fe200078e02b2 */
        /* <DEDUP_REMOVED lines=10> */
[C---:B------:R-:W-:Y:S01]  /*0c10*/  IADD3 R248, R247.reuse, 0x20, RZ ;  /* 0x00000020f7f87810 */ /* 0x040fe20007ffe0ff */
[----:B------:R-:W-:Y:S01]  /*0c20*/  IMAD.IADD R179, R178, 0x1, R179 ;  /* 0x00000001b2b37824 */ /* 0x000fe200078e02b3 */
[----:B------:R-:W-:Y:S01]  /*0c30*/  SEL R182, R182, 0xffffffe0, !P0 ;  /* 0xffffffe0b6b67807 */ /* 0x000fe20004000000 */
[----:B------:R1:W-:Y:S01]  /*0c40*/  STL [R1+0x4], R2 ;  /* 0x0000040201007387 */ /* 0x0003e20000100800 */
[----:B------:R-:W-:-:S03]  /*0c50*/  @P3 IADD3 R248, R247, -0x20, RZ ;  /* 0xffffffe0f7f83810 */ /* 0x000fc60007ffe0ff */
[----:B------:R2:W-:Y:S01]  /*0c60*/  STL [R1], R0 ;  /* 0x0000000001007387 */ /* 0x0005e20000100800 */
[----:B-1----:R-:W-:-:S03]  /*0c70*/  IMAD.SHL.U32 R2, R3, 0x2, RZ ;  /* 0x0000000203027824 */ /* 0x002fc600078e00ff */
.L_x_1018:
[----:B------:R-:W-:Y:S01]  /*0c80*/  ULDC.64 UR4, c[0x0][0x258] ;  /* 0x0000960000047ab9 */ /* 0x000fe20000000a00 */
[----:B------:R-:W-:Y:S01]  /*0c90*/  ISETP.NE.U32.AND P1, PT, RZ, c[0x0][0x250], PT ;  /* 0x00009400ff007a0c */ /* 0x000fe20003f25070 */
[----:B------:R-:W-:Y:S02]  /*0ca0*/  UISETP.NE.U32.AND UP1, UPT, URZ, UR4, UPT ;  /* 0x000000043f00728c */ /* 0x000fe4000bf25070 */
[----:B------:R-:W-:Y:S01]  /*0cb0*/  ULDC.64 UR6, c[0x0][0x258] ;  /* 0x0000960000067ab9 */ /* 0x000fe20000000a00 */
[----:B------:R-:W-:Y:S01]  /*0cc0*/  ISETP.NE.AND.EX P1, PT, RZ, c[0x0][0x254], PT, P1 ;  /* 0x00009500ff007a0c */ /* 0x000fe20003f25310 */
[----:B------:R-:W-:Y:S02]  /*0cd0*/  UISETP.NE.AND.EX UP1, UPT, URZ, UR5, UPT, UP1 ;  /* 0x000000053f00728c */ /* 0x000fe4000bf25310 */
[----:B------:R-:W-:-:S04]  /*0ce0*/  ULDC.64 UR34, c[0x0][0x118] ;  /* 0x0000460000227ab9 */ /* 0x000fc80000000a00 */
[----:B------:R-:W-:-:S05]  /*0cf0*/  PLOP3.LUT P0, PT, PT, PT, UP1, 0x80, 0x0 ;  /* 0x000000000000781c */ /* 0x000fca0003f0f018 */
[----:B------:R-:W-:Y:S01]  /*0d00*/  @UP1 UMOV UR4, 0x4 ;  /* 0x0000000400041882 */ /* 0x000fe20000000000 */
[----:B---3--:R-:W1:Y:S01]  /*0d10*/  @P1 S2R R7, SR_CTAID.Y ;  /* 0x0000000000071919 */ /* 0x008e620000002600 */
        /* <DEDUP_REMOVED lines=22> */
[----:B-----5:R-:W-:Y:S05]  /*0e80*/  @P0 BRA `(.L_x_1010) ;  /* 0x00005ab000000947 */ /* 0x020fea0003800000 */
[----:B------:R-:W-:Y:S01]  /*0e90*/  IABS R6, c[0x0][0x1c8] ;  /* 0x0000720000067a13 */ /* 0x000fe20000000000 */
[----:B------:R-:W1:Y:S01]  /*0ea0*/  S2R R3, SR_CTAID.Z ;  /* 0x0000000000037919 */ /* 0x000e620000002700 */
[----:B------:R-:W2:Y:S01]  /*0eb0*/  S2UR UR33, SR_CTAID.Z ;  /* 0x00000000002179c3 */ /* 0x000ea20000002700 */
[----:B------:R-:W-:Y:S01]  /*0ec0*/  ULDC UR46, c[0x0][0x1c8] ;  /* 0x00007200002e7ab9 */ /* 0x000fe20000000800 */
[----:B------:R-:W3:Y:S01]  /*0ed0*/  I2F.RP R4, R6 ;  /* 0x0000000600047306 */ /* 0x000ee20000209400 */
[----:B------:R-:W4:Y:S01]  /*0ee0*/  S2R R7, SR_CTAID.X ;  /* 0x0000000000077919 */ /* 0x000f220000002500 */
[----:B------:R-:W-:Y:S01]  /*0ef0*/  ULDC UR37, c[0x0][0x214] ;  /* 0x0000850000257ab9 */ /* 0x000fe20000000800 */
[----:B------:R-:W-:Y:S01]  /*0f00*/  ISETP.NE.AND P2, PT, RZ, c[0x0][0x1c8], PT ;  /* 0x00007200ff007a0c */ /* 0x000fe20003f45270 */
[----:B------:R-:W-:Y:S02]  /*0f10*/  ULDC.U8 UR39, c[0x0][0x328] ;  /* 0x0000ca0000277ab9 */ /* 0x000fe40000000000 */
[----:B------:R-:W5:Y:S01]  /*0f20*/  S2UR UR36, SR_CTAID.Y ;  /* 0x00000000002479c3 */ /* 0x000f620000002600 */
[----:B------:R-:W-:-:S02]  /*0f30*/  UIADD3 UR44, UR37, 0x3f, URZ ;  /* 0x0000003f252c7890 */ /* 0x000fc4000fffe03f */
[----:B------:R-:W-:Y:S02]  /*0f40*/  UISETP.NE.AND UP0, UPT, UR39, URZ, UPT ;  /* 0x0000003f2700728c */ /* 0x000fe4000bf05270 */
[----:B------:R-:W-:Y:S02]  /*0f50*/  USHF.R.S32.HI UR43, URZ, 0x1f, UR44 ;  /* 0x0000001f3f2b7899 */ /* 0x000fe4000801142c */
[----:B------:R-:W-:Y:S02]  /*0f60*/  ULDC.64 UR4, c[0x0][0x240] ;  /* 0x0000900000047ab9 */ /* 0x000fe40000000a00 */
[----:B------:R-:W-:Y:S01]  /*0f70*/  ULEA.HI UR43, UR43, UR44, URZ, 0x6 ;  /* 0x0000002c2b2b7291 */ /* 0x000fe2000f8f303f */
[----:B---3--:R-:W3:Y:S01]  /*0f80*/  MUFU.RCP R4, R4 ;  /* 0x0000000400047308 */ /* 0x008ee20000001000 */
[----:B------:R-:W-:Y:S02]  /*0f90*/  UISETP.NE.U32.AND UP1, UPT, URZ, UR4, UPT ;  /* 0x000000043f00728c */ /* 0x000fe4000bf25070 */
[----:B------:R-:W-:Y:S01]  /*0fa0*/  ULDC UR49, c[0x0][0x22c] ;  /* 0x00008b0000317ab9 */ /* 0x000fe20000000800 */
[----:B-1----:R-:W-:Y:S01]  /*0fb0*/  IABS R3, R3 ;  /* 0x0000000300037213 */ /* 0x002fe20000000000 */
[----:B--2---:R-:W-:-:S02]  /*0fc0*/  ULOP3.LUT UR46, UR33, UR46, URZ, 0x3c, !UPT ;  /* 0x0000002e212e7292 */ /* 0x004fc4000f8e3c3f */
[----:B------:R-:W-:Y:S02]  /*0fd0*/  UISETP.NE.AND.EX UP1, UPT, URZ, UR5, UPT, UP1 ;  /* 0x000000053f00728c */ /* 0x000fe4000bf25310 */
[----:B------:R-:W-:Y:S02]  /*0fe0*/  ULDC UR4, c[0x0][0x214] ;  /* 0x0000850000047ab9 */ /* 0x000fe40000000800 */
[----:B------:R-:W-:Y:S01]  /*0ff0*/  ISETP.LE.AND P1, PT, RZ, UR46, PT ;  /* 0x0000002eff007c0c */ /* 0x000fe2000bf23270 */
[----:B------:R-:W-:Y:S02]  /*1000*/  ULOP3.LUT UR46, UR43, 0xffffffc0, URZ, 0xc0, !UPT ;  /* 0xffffffc02b2e7892 */ /* 0x000fe4000f8ec03f */
[----:B------:R-:W-:Y:S01]  /*1010*/  ULDC UR5, c[0x0][0x1c0] ;  /* 0x0000700000057ab9 */ /* 0x000fe20000000800 */
[----:B---3--:R-:W-:Y:S01]  /*1020*/  IADD3 R4, R4, 0xffffffe, RZ ;  /* 0x0ffffffe04047810 */ /* 0x008fe20007ffe0ff */
[----:B-----5:R-:W-:Y:S02]  /*1030*/  @UP0 UIMAD UR39, UR36, UR4, URZ ;  /* 0x00000004242702a4 */ /* 0x020fe4000f8e023f */
[----:B------:R-:W-:Y:S01]  /*1040*/  UIMAD UR49, UR33, UR49, URZ ;  /* 0x00000031213172a4 */ /* 0x000fe2000f8e023f */
[----:B------:R-:W1:Y:S01]  /*1050*/  F2I.FTZ.U32.TRUNC.NTZ R5, R4 ;  /* 0x0000000400057305 */ /* 0x000e62000021f000 */
[----:B------:R-:W-:-:S02]  /*1060*/  UIMAD.WIDE UR50, UR36, 0x80, URZ ;  /* 0x00000080243278a5 */ /* 0x000fc4000f8e023f */
[----:B------:R-:W-:Y:S02]  /*1070*/  @!UP0 UIMAD UR5, UR36, UR5, UR33 ;  /* 0x00000005240582a4 */ /* 0x000fe4000f8e0221 */
[----:B------:R-:W-:Y:S02]  /*1080*/  UIADD3 UR46, UR46, -0x40, URZ ;  /* 0xffffffc02e2e7890 */ /* 0x000fe4000fffe03f */
[----:B------:R-:W-:Y:S02]  /*1090*/  ULDC.U8 UR41, c[0x0][0x3d0] ;  /* 0x0000f40000297ab9 */ /* 0x000fe40000000000 */
[----:B------:R-:W-:Y:S02]  /*10a0*/  ULDC UR40, c[0x0][0x234] ;  /* 0x00008d0000287ab9 */ /* 0x000fe40000000800 */
[----:B------:R-:W-:Y:S02]  /*10b0*/  ULDC UR45, c[0x0][0x1c0] ;  /* 0x00007000002d7ab9 */ /* 0x000fe40000000800 */
[----:B------:R-:W-:-:S02]  /*10c0*/  @UP0 UIMAD UR40, UR33, UR40, UR39 ;  /* 0x00000028212802a4 */ /* 0x000fc4000f8e0227 */
        /* <DEDUP_REMOVED lines=10> */
[----:B------:R-:W-:Y:S01]  /*1170*/  USEL UR44, UR50, URZ, UP1 ;  /* 0x0000003f322c7287 */ /* 0x000fe20008800000 */
[----:B------:R-:W-:Y:S01]  /*1180*/  IMAD.MOV.U32 R4, RZ, RZ, R3 ;  /* 0x000000ffff047224 */ /* 0x000fe200078e0003 */
[----:B------:R-:W-:Y:S02]  /*1190*/  @!UP0 UIMAD UR40, UR5, UR4, URZ ;  /* 0x00000004052882a4 */ /* 0x000fe4000f8e023f */
[----:B------:R-:W-:Y:S01]  /*11a0*/  USHF.R.S32.HI UR47, URZ, 0x1f, UR46 ;  /* 0x0000001f3f2f7899 */ /* 0x000fe2000801142e */
[----:B------:R-:W-:-:S04]  /*11b0*/  IMAD.HI.U32 R0, R0, R4, RZ ;  /* 0x0000000400007227 */ /* 0x000fc800078e00ff */
[----:B------:R-:W-:-:S04]  /*11c0*/  IMAD.MOV R3, RZ, RZ, -R0 ;  /* 0x000000ffff037224 */ /* 0x000fc800078e0a00 */
[----:B------:R-:W-:Y:S02]  /*11d0*/  IMAD R3, R6, R3, R4 ;  /* 0x0000000306037224 */ /* 0x000fe400078e0204 */
[----:B----4-:R-:W-:-:S03]  /*11e0*/  IMAD.WIDE.U32 R4, R7, c[0x0][0x3d8], RZ ;  /* 0x0000f60007047a25 */ /* 0x010fc600078e00ff */
[----:B------:R-:W-:-:S13]  /*11f0*/  ISETP.GT.U32.AND P3, PT, R6, R3, PT ;  /* 0x000000030600720c */ /* 0x000fda0003f64070 */
[----:B------:R-:W-:Y:S01]  /*1200*/  @!P3 IMAD.IADD R3, R3, 0x1, -R6 ;  /* 0x000000010303b824 */ /* 0x000fe200078e0a06 */
[----:B------:R-:W-:Y:S02]  /*1210*/  @!P3 IADD3 R0, R0, 0x1, RZ ;  /* 0x000000010000b810 */ /* 0x000fe40007ffe0ff */
[----:B------:R-:W-:Y:S01]  /*1220*/  ISETP.NE.AND P3, PT, RZ, UR41, PT ;  /* 0x00000029ff007c0c */ /* 0x000fe2000bf65270 */
[----:B------:R-:W-:Y:S01]  /*1230*/  USEL UR41, UR51, URZ, UP1 ;  /* 0x0000003f33297287 */ /* 0x000fe20008800000 */
[----:B------:R-:W-:Y:S01]  /*1240*/  ISETP.GE.U32.AND P0, PT, R3, R6, PT ;  /* 0x000000060300720c */ /* 0x000fe20003f06070 */
[----:B------:R-:W-:Y:S01]  /*1250*/  IMAD R3, R7, c[0x0][0x3dc], R5 ;  /* 0x0000f70007037a24 */ /* 0x000fe200078e0205 */
[----:B------:R-:W-:-:S04]  /*1260*/  SEL R17, R4, RZ, P3 ;  /* 0x000000ff04117207 */ /* 0x000fc80001800000 */
[----:B------:R-:W-:-:S07]  /*1270*/  SEL R20, R3, RZ, P3 ;  /* 0x000000ff03147207 */ /* 0x000fce0001800000 */
        /* <DEDUP_REMOVED lines=9> */
.L_x_1011:
[----:B------:R-:W-:-:S04]  /*1310*/  UIMAD UR39, UR36, UR11, UR33 ;  /* 0x0000000b242772a4 */ /* 0x000fc8000f8e0221 */
[----:B------:R-:W-:Y:S02]  /*1320*/  UIMAD UR39, UR39, UR10, URZ ;  /* 0x0000000a272772a4 */ /* 0x000fe4000f8e023f */
.L_x_1012:
[----:B------:R-:W2:Y:S01]  /*1330*/  LDL.64 R4, [R1+0x8] ;  /* 0x0000080001047983 */ /* 0x000ea20000100a00 */
[----:B------:R-:W-:-:S03]  /*1340*/  ULDC.64 UR4, c[0x0][0x368] ;  /* 0x0000da0000047ab9 */ /* 0x000fc60000000a00 */
[----:B------:R1:W2:Y:S01]  /*1350*/  LDL.64 R12, [R1+0x8] ;  /* 0x00000800010c7983 */ /* 0x0002a20000100a00 */
[----:B------:R-:W-:Y:S01]  /*1360*/  IMAD.U32 R16, RZ, RZ, UR49 ;  /* 0x00000031ff107e24 */ /* 0x000fe2000f8e00ff */
[----:B------:R-:W-:Y:S01]  /*1370*/  UIMAD UR4, UR42, UR4, URZ ;  /* 0x000000042a0472a4 */ /* 0x000fe2000f8e023f */
[----:B------:R-:W-:Y:S01]  /*1380*/  MOV R19, UR48 ;  /* 0x0000003000137c02 */ /* 0x000fe20008000f00 */
[----:B------:R-:W3:Y:S01]  /*1390*/  S2R R11, SR_TID.X ;  /* 0x00000000000b7919 */ /* 0x000ee20000002100 */
[----:B------:R-:W-:Y:S02]  /*13a0*/  UIADD3 UR21, UP0, UR6, UR21, URZ ;  /* 0x0000001506157290 */ /* 0x000fe4000ff1e03f */
[----:B------:R-:W-:Y:S01]  /*13b0*/  UIMAD UR50, UR36, UR5, UR4 ;  /* 0x00000005243272a4 */ /* 0x000fe2000f8e0204 */
[----:B------:R-:W4:Y:S01]  /*13c0*/  S2R R22, SR_CTAID.Y ;  /* 0x0000000000167919 */ /* 0x000f220000002600 */
[----:B------:R-:W-:Y:S02]  /*13d0*/  UIADD3.X UR32, UR7, UR32, URZ, UP0, !UPT ;  /* 0x0000002007207290 */ /* 0x000fe400087fe43f */
[----:B------:R-:W-:Y:S01]  /*13e0*/  ULDC.64 UR4, c[0x0][0x1a0] ;  /* 0x0000680000047ab9 */ /* 0x000fe20000000a00 */
[----:B------:R-:W-:Y:S01]  /*13f0*/  IMAD.U32 R6, RZ, RZ, UR21 ;  /* 0x00000015ff067e24 */ /* 0x000fe2000f8e00ff */
[----:B------:R-:W-:-:S02]  /*1400*/  UIMAD UR4, UR32, UR4, URZ ;  /* 0x00000004200472a4 */ /* 0x000fc4000f8e023f */
[----:B------:R-:W-:Y:S02]  /*1410*/  ULDC.64 UR6, c[0x0][0x198] ;  /* 0x0000660000067ab9 */ /* 0x000fe40000000a00 */
[----:B------:R-:W-:Y:S02]  /*1420*/  UIMAD UR4, UR21, UR5, UR4 ;  /* 0x00000005150472a4 */ /* 0x000fe4000f8e0204 */
[----:B------:R-:W-:-:S04]  /*1430*/  UIMAD UR6, UR32, UR6, URZ ;  /* 0x00000006200672a4 */ /* 0x000fc8000f8e023f */
[----:B------:R-:W-:Y:S01]  /*1440*/  UIMAD UR6, UR21, UR7, UR6 ;  /* 0x00000007150672a4 */ /* 0x000fe2000f8e0206 */
[----:B---3--:R-:W-:-:S04]  /*1450*/  SHF.R.S32.HI R14, RZ, 0x1f, R11 ;  /* 0x0000001fff0e7819 */ /* 0x008fc8000001140b */
[CC--:B------:R-:W-:Y:S02]  /*1460*/  LEA.HI R10, R14.reuse, R11.reuse, RZ, 0x5 ;  /* 0x0000000b0e0a7211 */ /* 0x0c0fe400078f28ff */
[----:B------:R-:W-:Y:S02]  /*1470*/  LEA.HI R14, R14, R11, RZ, 0x2 ;  /* 0x0000000b0e0e7211 */ /* 0x000fe400078f10ff */
[----:B------:R-:W-:Y:S02]  /*1480*/  LOP3.LUT R3, R10, 0xffffffe0, RZ, 0xc0, !PT ;  /* 0xffffffe00a037812 */ /* 0x000fe400078ec0ff */
[----:B------:R-:W-:Y:S02]  /*1490*/  SHF.R.S32.HI R10, RZ, 0x5, R10 ;  /* 0x00000005ff0a7819 */ /* 0x000fe4000001140a */
[----:B------:R-:W-:Y:S01]  /*14a0*/  SHF.R.S32.HI R14, RZ, 0x2, R14 ;  /* 0x00000002ff0e7819 */ /* 0x000fe2000001140e */
[----:B------:R-:W-:-:S03]  /*14b0*/  IMAD.IADD R3, R11, 0x1, -R3 ;  /* 0x000000010b037824 */ /* 0x000fc600078e0a03 */
[----:B------:R-:W-:Y:S01]  /*14c0*/  SHF.R.S32.HI R21, RZ, 0x1f, R14 ;  /* 0x0000001fff157819 */ /* 0x000fe2000001140e */
[----:B------:R-:W-:-:S05]  /*14d0*/  IMAD R3, R10, UR17, R3 ;  /* 0x000000110a037c24 */ /* 0x000fca000f8e0203 */
[----:B------:R-:W-:Y:S02]  /*14e0*/  IADD3 R16, P1, P0, R3, UR16, R16 ;  /* 0x0000001003107c10 */ /* 0x000fe4000f83e010 */
[----:B------:R-:W-:Y:S02]  /*14f0*/  SHF.R.S32.HI R10, RZ, 0x1f, R3 ;  /* 0x0000001fff0a7819 */ /* 0x000fe40000011403 */
[----:B------:R-:W-:Y:S02]  /*1500*/  IADD3 R3, P2, R14, UR46, RZ ;  /* 0x0000002e0e037c10 */ /* 0x000fe4000ff5e0ff */
[----:B------:R-:W-:Y:S02]  /*1510*/  IADD3.X R19, R10, UR15, R19, P1, P0 ;  /* 0x0000000f0a137c10 */ /* 0x000fe40008fe0413 */
[----:B------:R-:W-:Y:S02]  /*1520*/  IADD3.X R15, R21, UR47, RZ, P2, !PT ;  /* 0x0000002f150f7c10 */ /* 0x000fe400097fe4ff */
[----:B------:R-:W-:-:S03]  /*1530*/  IADD3 R16, P0, R16, R17, RZ ;  /* 0x0000001110107210 */ /* 0x000fc60007f1e0ff */
[----:B------:R-:W-:Y:S01]  /*1540*/  IMAD R17, R15, c[0x0][0x190], RZ ;  /* 0x000064000f117a24 */ /* 0x000fe200078e02ff */
[----:B------:R-:W-:Y:S02]  /*1550*/  UIMAD UR45, UR45, UR8, UR14 ;  /* 0x000000082d2d72a4 */ /* 0x000fe4000f8e020e */
[----:B------:R-:W-:Y:S01]  /*1560*/  ULEA.HI.SX32 UR43, UR43, 0xffffffff, 0x1a ;  /* 0xffffffff2b2b7891 */ /* 0x000fe2000f8fd23f */
[----:B------:R-:W-:Y:S01]  /*1570*/  @P3 BAR.SYNC.DEFER_BLOCKING 0x0 ;  /* 0x0000000000003b1d */ /* 0x000fe20000010000 */
[----:B--2---:R-:W-:Y:S02]  /*1580*/  IMAD.MOV.U32 R12, RZ, RZ, R4 ;  /* 0x000000ffff0c7224 */ /* 0x004fe400078e0004 */
[----:B------:R-:W-:-:S03]  /*1590*/  IMAD.U32 R4, RZ, RZ, UR21 ;  /* 0x00000015ff047e24 */ /* 0x000fc6000f8e00ff */
[----:B------:R-:W-:-:S05]  /*15a0*/  SHF.R.S32.HI R13, RZ, 0x1f, R12 ;  /* 0x0000001fff0d7819 */ /* 0x000fca000001140c */
[----:B------:R2:W-:Y:S01]  /*15b0*/  STL [R1+0xc], R13 ;  /* 0x00000c0d01007387 */ /* 0x0005e20000100800 */
[----:B----4-:R-:W-:-:S03]  /*15c0*/  IMAD.WIDE.U32 R8, R22, c[0x0][0x368], R12 ;  /* 0x0000da0016087a25 */ /* 0x010fc600078e000c */
[----:B------:R-:W3:Y:S01]  /*15d0*/  LDL R23, [R1+0x10] ;  /* 0x0000100001177983 */ /* 0x000ee20000100800 */
[----:B------:R-:W-:Y:S01]  /*15e0*/  IMAD.WIDE.U32 R4, R4, c[0x0][0x1a0], R12 ;  /* 0x0000680004047a25 */ /* 0x000fe200078e000c */
[----:B------:R-:W-:-:S03]  /*15f0*/  IADD3 R9, R9, UR50, RZ ;  /* 0x0000003209097c10 */ /* 0x000fc6000fffe0ff */
[----:B------:R-:W-:Y:S01]  /*1600*/  IMAD.WIDE.U32 R6, R6, c[0x0][0x198], R12 ;  /* 0x0000660006067a25 */ /* 0x000fe200078e000c */
[----:B------:R-:W-:Y:S01]  /*1610*/  IADD3 R5, R5, UR4, RZ ;  /* 0x0000000405057c10 */ /* 0x000fe2000fffe0ff */
[----:B------:R-:W-:Y:S02]  /*1620*/  ULDC.64 UR4, c[0x0][0x188] ;  /* 0x0000620000047ab9 */ /* 0x000fe40000000a00 */
[----:B------:R-:W-:Y:S01]  /*1630*/  IMAD.WIDE.U32 R10, R3, c[0x0][0x370], R8 ;  /* 0x0000dc00030a7a25 */ /* 0x000fe200078e0008 */
[----:B------:R-:W-:Y:S01]  /*1640*/  UIMAD UR4, UR42, UR4, URZ ;  /* 0x000000042a0472a4 */ /* 0x000fe2000f8e023f */
[----:B------:R-:W-:Y:S01]  /*1650*/  IADD3 R7, R7, UR6, RZ ;  /* 0x0000000607077c10 */ /* 0x000fe2000fffe0ff */
[----:B------:R-:W-:Y:S01]  /*1660*/  UIMAD.WIDE UR48, UR36, UR9, UR46 ;  /* 0x00000009243072a5 */ /* 0x000fe2000f8e022e */
[----:B------:R-:W-:Y:S01]  /*1670*/  IMAD R8, R3, c[0x0][0x194], R17 ;  /* 0x0000650003087a24 */ /* 0x000fe200078e0211 */
[----:B------:R-:W-:Y:S01]  /*1680*/  UIMAD UR4, UR36, UR5, UR4 ;  /* 0x00000005240472a4 */ /* 0x000fe2000f8e0204 */
[----:B------:R-:W-:Y:S01]  /*1690*/  IMAD.X R17, R19, 0x1, R20, P0 ;  /* 0x0000000113117824 */ /* 0x000fe200000e0614 */
[----:B------:R-:W-:Y:S01]  /*16a0*/  ULDC.64 UR6, c[0x0][0x180] ;  /* 0x0000600000067ab9 */ /* 0x000fe20000000a00 */
[----:B------:R-:W4:Y:S01]  /*16b0*/  S2R R20, SR_CTAID.Z ;  /* 0x0000000000147919 */ /* 0x000f220000002700 */
[----:B------:R-:W-:Y:S01]  /*16c0*/  IMAD.WIDE.U32 R4, R22, c[0x0][0x188], R4 ;  /* 0x0000620016047a25 */ /* 0x000fe200078e0004 */
[----:B------:R-:W-:-:S03]  /*16d0*/  UIMAD UR6, UR42, UR6, URZ ;  /* 0x000000062a0672a4 */ /* 0x000fc6000f8e023f */
[----:B--2---:R-:W-:Y:S01]  /*16e0*/  IMAD.WIDE.U32 R12, R3, c[0x0][0x190], R12 ;  /* 0x00006400030c7a25 */ /* 0x004fe200078e000c */
[----:B------:R-:W-:-:S03]  /*16f0*/  UIADD3 UR44, UP0, UR48, UR44, URZ ;  /* 0x0000002c302c7290 */ /* 0x000fc6000ff1e03f */
[----:B------:R-:W-:Y:S01]  /*1700*/  IMAD R15, R15, c[0x0][0x370], RZ ;  /* 0x0000dc000f0f7a24 */ /* 0x000fe200078e02ff */
[----:B------:R-:W-:Y:S01]  /*1710*/  UIADD3 UR45, UR31, UR45, URZ ;  /* 0x0000002d1f2d7290 */ /* 0x000fe2000fffe03f */
[----:B------:R-:W-:Y:S01]  /*1720*/  IADD3 R5, R5, UR4, RZ ;  /* 0x0000000405057c10 */ /* 0x000fe2000fffe0ff */
[----:B------:R-:W-:Y:S01]  /*1730*/  IMAD.IADD R9, R13, 0x1, R8 ;  /* 0x000000010d097824 */ /* 0x000fe200078e0208 */
[----:B------:R-:W-:Y:S01]  /*1740*/  ULDC.64 UR4, c[0x0][0x378] ;  /* 0x0000de0000047ab9 */ /* 0x000fe20000000a00 */
[----:B------:R-:W-:Y:S01]  /*1750*/  IMAD R15, R3, c[0x0][0x374], R15 ;  /* 0x0000dd00030f7a24 */ /* 0x000fe200078e020f */
[----:B------:R-:W-:Y:S01]  /*1760*/  UIMAD UR6, UR36, UR7, UR6 ;  /* 0x00000007240672a4 */ /* 0x000fe2000f8e0206 */
[----:B------:R-:W-:Y:S01]  /*1770*/  IMAD.MOV.U32 R8, RZ, RZ, R12 ;  /* 0x000000ffff087224 */ /* 0x000fe200078e000c */
[----:B------:R-:W-:Y:S01]  /*1780*/  UIMAD UR4, UR38, UR4, URZ ;  /* 0x00000004260472a4 */ /* 0x000fe2000f8e023f */
[C---:B------:R-:W-:Y:S01]  /*1790*/  IMAD R12, R18.reuse, c[0x0][0x1b0], RZ ;  /* 0x00006c00120c7a24 */ /* 0x040fe200078e02ff */
[----:B------:R-:W-:Y:S01]  /*17a0*/  UIADD3.X UR41, UR49, UR41, URZ, UP0, !UPT ;  /* 0x0000002931297290 */ /* 0x000fe200087fe43f */
[----:B------:R-:W-:Y:S01]  /*17b0*/  IMAD R3, R18, c[0x0][0x1b8], RZ ;  /* 0x00006e0012037a24 */ /* 0x000fe200078e02ff */
[----:B------:R-:W-:Y:S01]  /*17c0*/  MOV R18, UR30 ;  /* 0x0000001e00127c02 */ /* 0x000fe20008000f00 */
[----:B------:R-:W-:Y:S01]  /*17d0*/  IMAD.WIDE.U32 R6, R22, c[0x0][0x180], R6 ;  /* 0x0000600016067a25 */ /* 0x000fe200078e0006 */
[----:B------:R-:W-:-:S03]  /*17e0*/  UIMAD UR45, UR45, UR44, URZ ;  /* 0x0000002c2d2d72a4 */ /* 0x000fc6000f8e023f */
[----:B------:R-:W-:Y:S01]  /*17f0*/  IMAD.IADD R11, R11, 0x1, R15 ;  /* 0x000000010b0b7824 */ /* 0x000fe200078e020f */
[----:B------:R-:W-:Y:S01]  /*1800*/  UIMAD UR41, UR41, UR30, UR45 ;  /* 0x0000001e292972a4 */ /* 0x000fe2000f8e022d */
[C---:B------:R-:W-:Y:S01]  /*1810*/  IMAD R15, R0.reuse, c[0x0][0x1b4], R12 ;  /* 0x00006d00000f7a24 */ /* 0x040fe200078e020c */
[----:B------:R-:W-:Y:S01]  /*1820*/  IADD3 R7, R7, UR6, RZ ;  /* 0x0000000607077c10 */ /* 0x000fe2000fffe0ff */
[C---:B------:R-:W-:Y:S01]  /*1830*/  IMAD R3, R0.reuse, c[0x0][0x1bc], R3 ;  /* 0x00006f0000037a24 */ /* 0x040fe200078e0203 */
[----:B------:R-:W-:Y:S01]  /*1840*/  UIMAD UR6, UR33, UR5, UR4 ;  /* 0x00000005210672a4 */ /* 0x000fe2000f8e0204 */
[----:B------:R-:W-:Y:S02]  /*1850*/  IMAD.WIDE.U32 R4, R0, c[0x0][0x1b8], R4 ;  /* 0x00006e0000047a25 */ /* 0x000fe400078e0004 */
[----:B------:R-:W-:Y:S02]  /*1860*/  ULDC.64 UR4, c[0x0][0x178] ;  /* 0x00005e0000047ab9 */ /* 0x000fe40000000a00 */
[----:B------:R-:W-:Y:S01]  /*1870*/  IMAD.WIDE.U32 R12, R18, UR44, R16 ;  /* 0x0000002c120c7c25 */ /* 0x000fe2000f8e0010 */
[----:B------:R-:W-:-:S03]  /*1880*/  UIMAD UR4, UR42, UR4, URZ ;  /* 0x000000042a0472a4 */ /* 0x000fc6000f8e023f */
[----:B------:R-:W-:Y:S01]  /*1890*/  IMAD.IADD R5, R5, 0x1, R3 ;  /* 0x0000000105057824 */ /* 0x000fe200078e0203 */
[----:B------:R-:W-:Y:S01]  /*18a0*/  IADD3 R3, R13, UR41, RZ ;  /* 0x000000290d037c10 */ /* 0x000fe2000fffe0ff */
[----:B----4-:R-:W-:Y:S01]  /*18b0*/  IMAD.WIDE.U32 R10, R20, c[0x0][0x378], R10 ;  /* 0x0000de00140a7a25 */ /* 0x010fe200078e000a */
[----:B------:R-:W-:Y:S01]  /*18c0*/  LEA R184, P0, R12, c[0x0][0x350], 0x2 ;  /* 0x0000d4000cb87a11 */ /* 0x000fe200078010ff */
[----:B------:R-:W-:Y:S02]  /*18d0*/  UIMAD UR36, UR36, UR5, UR4 ;  /* 0x00000005242472a4 */ /* 0x000fe4000f8e0204 */
[----:B------:R-:W-:Y:S01]  /*18e0*/  IMAD.WIDE.U32 R6, R0, c[0x0][0x1b0], R6 ;  /* 0x00006c0000067a25 */ /* 0x000fe200078e0006 */
[----:B------:R-:W-:Y:S01]  /*18f0*/  IADD3 R0, R11, UR6, RZ ;  /* 0x000000060b007c10 */ /* 0x000fe2000fffe0ff */
[----:B------:R-:W-:Y:S01]  /*1900*/  ULDC.64 UR4, c[0x0][0x1a8] ;  /* 0x00006a0000047ab9 */ /* 0x000fe20000000a00 */
[----:B------:R-:W-:Y:S01]  /*1910*/  LEA R202, P1, R10, c[0x0][0x330], 0x1 ;  /* 0x0000cc000aca7a11 */ /* 0x000fe200078208ff */
[----:B------:R-:W-:Y:S01]  /*1920*/  IMAD.WIDE.U32 R8, R22, c[0x0][0x178], R8 ;  /* 0x00005e0016087a25 */ /* 0x000fe200078e0008 */
[----:B------:R-:W-:Y:S01]  /*1930*/  LEA.HI.X R185, R12, c[0x0][0x354], R3, 0x2, P0 ;  /* 0x0000d5000cb97a11 */ /* 0x000fe200000f1403 */
[----:B------:R-:W-:-:S02]  /*1940*/  ULEA.HI UR6, UR43, UR43, URZ, 0x1 ;  /* 0x0000002b2b067291 */ /* 0x000fc4000f8f083f */
[----:B------:R-:W-:Y:S02]  /*1950*/  IMAD.IADD R7, R7, 0x1, R15 ;  /* 0x0000000107077824 */ /* 0x000fe400078e020f */
[----:B------:R-:W-:Y:S01]  /*1960*/  IMAD R3, R21, c[0x0][0x198], RZ ;  /* 0x0000660015037a24 */ /* 0x000fe200078e02ff */
[----:B------:R-:W-:Y:S01]  /*1970*/  LEA.HI.X R203, R10, c[0x0][0x334], R0, 0x1, P1 ;  /* 0x0000cd000acb7a11 */ /* 0x000fe200008f0c00 */
[----:B------:R-:W-:Y:S01]  /*1980*/  UIMAD UR4, UR38, UR4, URZ ;  /* 0x00000004260472a4 */ /* 0x000fe2000f8e023f */
[----:B------:R-:W-:Y:S01]  /*1990*/  IADD3 R9, R9, UR36, RZ ;  /* 0x0000002409097c10 */ /* 0x000fe2000fffe0ff */
[----:B------:R-:W-:Y:S02]  /*19a0*/  IMAD R0, R21, c[0x0][0x1a0], RZ ;  /* 0x0000680015007a24 */ /* 0x000fe400078e02ff */
[C---:B------:R-:W-:Y:S02]  /*19b0*/  IMAD R3, R14.reuse, c[0x0][0x19c], R3 ;  /* 0x000067000e037a24 */ /* 0x040fe400078e0203 */
[----:B------:R-:W-:Y:S01]  /*19c0*/  IMAD.WIDE.U32 R12, R14, c[0x0][0x198], R6 ;  /* 0x000066000e0c7a25 */ /* 0x000fe200078e0006 */
[----:B------:R-:W-:-:S02]  /*19d0*/  ULOP3.LUT UR6, UR6, 0xfffffffe, URZ, 0xc0, !UPT ;  /* 0xfffffffe06067892 */ /* 0x000fc4000f8ec03f */
[----:B------:R-:W-:Y:S01]  /*19e0*/  UIMAD UR4, UR33, UR5, UR4 ;  /* 0x00000005210472a4 */ /* 0x000fe2000f8e0204 */
[----:B------:R-:W-:Y:S01]  /*19f0*/  IMAD R0, R14, c[0x0][0x1a4], R0 ;  /* 0x000069000e007a24 */ /* 0x000fe200078e0200 */
[----:B------:R-:W-:Y:S01]  /*1a00*/  LEA R6, P1, R12, c[0x0][0x168], 0x1 ;  /* 0x00005a000c067a11 */ /* 0x000fe200078208ff */
[----:B------:R-:W-:Y:S01]  /*1a10*/  IMAD.WIDE.U32 R10, R14, c[0x0][0x1a0], R4 ;  /* 0x000068000e0a7a25 */ /* 0x000fe200078e0004 */
[----:B------:R-:W-:-:S03]  /*1a20*/  UIADD3 UR6, UR43, -UR6, URZ ;  /* 0x800000062b067290 */ /* 0x000fc6000fffe03f */
[----:B------:R-:W-:Y:S02]  /*1a30*/  IMAD.IADD R3, R13, 0x1, R3 ;  /* 0x000000010d037824 */ /* 0x000fe400078e0203 */
[----:B------:R-:W-:Y:S01]  /*1a40*/  IMAD.WIDE.U32 R8, R20, c[0x0][0x1a8], R8 ;  /* 0x00006a0014087a25 */ /* 0x000fe200078e0008 */
[----:B------:R-:W-:Y:S01]  /*1a50*/  IADD3 R5, R11, R0, RZ ;  /* 0x000000000b057210 */ /* 0x000fe20007ffe0ff */
[----:B------:R-:W-:Y:S01]  /*1a60*/  UISETP.NE.AND UP0, UPT, UR6, 0x1, UPT ;  /* 0x000000010600788c */ /* 0x000fe2000bf05270 */
[----:B------:R-:W-:Y:S01]  /*1a70*/  LEA.HI.X R7, R12, c[0x0][0x16c], R3, 0x1, P1 ;  /* 0x00005b000c077a11 */ /* 0x000fe200008f0c03 */
[----:B------:R-:W-:Y:S01]  /*1a80*/  IMAD.MOV.U32 R3, RZ, RZ, c[0x0][0x198] ;  /* 0x00006600ff037624 */ /* 0x000fe200078e00ff */
[----:B------:R-:W-:Y:S02]  /*1a90*/  LEA R4, P0, R10, c[0x0][0x170], 0x1 ;  /* 0x00005c000a047a11 */ /* 0x000fe400078008ff */
[----:B------:R-:W-:Y:S02]  /*1aa0*/  IADD3 R0, R9, UR4, RZ ;  /* 0x0000000409007c10 */ /* 0x000fe4000fffe0ff */
[----:B------:R-:W-:Y:S01]  /*1ab0*/  LEA R200, P2, R8, c[0x0][0x160], 0x1 ;  /* 0x0000580008c87a11 */ /* 0x000fe200078408ff */
[----:B------:R-:W-:Y:S01]  /*1ac0*/  IMAD.MOV.U32 R11, RZ, RZ, c[0x0][0x19c] ;  /* 0x00006700ff0b7624 */ /* 0x000fe200078e00ff */
[----:B------:R-:W-:-:S02]  /*1ad0*/  LEA.HI.X R5, R10, c[0x0][0x174], R5, 0x1, P0 ;  /* 0x00005d000a057a11 */ /* 0x000fc400000f0c05 */
[----:B------:R-:W-:Y:S02]  /*1ae0*/  LEA.HI.X R201, R8, c[0x0][0x164], R0, 0x1, P2 ;  /* 0x0000590008c97a11 */ /* 0x000fe400010f0c00 */
[----:B------:R-:W-:Y:S02]  /*1af0*/  LEA R10, P2, R3, R6, 0x7 ;  /* 0x00000006030a7211 */ /* 0x000fe400078438ff */
[----:B------:R-:W-:Y:S02]  /*1b00*/  IADD3 R0, R249, 0x1800, RZ ;  /* 0x00001800f9007810 */ /* 0x000fe40007ffe0ff */
[----:B------:R-:W-:Y:S02]  /*1b10*/  PLOP3.LUT P0, PT, PT, PT, UP0, 0x80, 0x0 ;  /* 0x000000000000781c */ /* 0x000fe40003f0f008 */
[----:B------:R-:W-:Y:S02]  /*1b20*/  LEA.HI.X R11, R3, R7, R11, 0x7, P2 ;  /* 0x00000007030b7211 */ /* 0x000fe400010f3c0b */
[----:B------:R-:W-:-:S02]  /*1b30*/  SEL R3, R0, R249, !P0 ;  /* 0x000000f900037207 */ /* 0x000fc40004000000 */
[----:B------:R-:W-:-:S03]  /*1b40*/  SHF.L.U32 R0, R249, 0x1, RZ ;  /* 0x00000001f9007819 */ /* 0x000fc600000006ff */
[----:B------:R-:W-:Y:S02]  /*1b50*/  IMAD.SHL.U32 R3, R3, 0x2, RZ ;  /* 0x0000000203037824 */ /* 0x000fe400078e00ff */
[----:B------:R-:W-:Y:S01]  /*1b60*/  @!PT LDS RZ, [RZ] ;  /* 0x00000000fffff984 */ /* 0x000fe20000000800 */
[----:B------:R-:W-:Y:S01]  /*1b70*/  @!PT LDS RZ, [RZ] ;  /* 0x00000000fffff984 */ /* 0x000fe20000000800 */
[----:B------:R-:W-:Y:S01]  /*1b80*/  @!PT LDS RZ, [RZ] ;  /* 0x00000000fffff984 */ /* 0x000fe20000000800 */
[----:B------:R2:W-:Y:S01]  /*1b90*/  LDGSTS.E.BYPASS.LTC128B.128 [R0+0x6000], [R202.64] ;  /* 0x06000000ca007fae */ /* 0x0005e2000b901d62 */
[----:B------:R-:W-:-:S03]  /*1ba0*/  IMAD.MOV.U32 R9, RZ, RZ, c[0x0][0x1a0] ;  /* 0x00006800ff097624 */ /* 0x000fc600078e00ff */
[----:B------:R2:W-:Y:S01]  /*1bb0*/  LDGSTS.E.BYPASS.LTC128B.128 [R0+0x7000], [R202.64+0x40] ;  /* 0x07000040ca007fae */ /* 0x0005e2000b901d62 */
[----:B------:R-:W-:-:S03]  /*1bc0*/  IMAD.MOV.U32 R12, RZ, RZ, c[0x0][0x1a4] ;  /* 0x00006900ff0c7624 */ /* 0x000fc600078e00ff */
[----:B------:R2:W-:Y:S01]  /*1bd0*/  LDGSTS.E.BYPASS.LTC128B.128 [R0+0x8000], [R202.64+0x80] ;  /* 0x08000080ca007fae */ /* 0x0005e2000b901d62 */
[----:B------:R-:W-:-:S03]  /*1be0*/  LEA R8, P1, R9, R4, 0x7 ;  /* 0x0000000409087211 */ /* 0x000fc600078238ff */
[----:B------:R1:W-:Y:S04]  /*1bf0*/  LDGSTS.E.BYPASS.LTC128B.128 [R3], [R200.64] ;  /* 0x00000000c8037fae */ /* 0x0003e8000b901d62 */
[----:B------:R1:W-:Y:S01]  /*1c00*/  LDGSTS.E.BYPASS.LTC128B.128 [R3+0x1000], [R200.64+0x40] ;  /* 0x01000040c8037fae */ /* 0x0003e2000b901d62 */
[----:B------:R-:W-:-:S03]  /*1c10*/  UISETP.GE.AND UP0, UPT, UR37, 0x1, UPT ;  /* 0x000000012500788c */ /* 0x000fc6000bf06270 */
[----:B------:R1:W-:Y:S04]  /*1c20*/  LDGSTS.E.BYPASS.LTC128B.128 [R3+0x2000], [R200.64+0x80] ;  /* 0x02000080c8037fae */ /* 0x0003e8000b901d62 */
[----:B------:R2:W-:Y:S01]  /*1c30*/  LDGSTS.E.BYPASS.LTC128B.128 [R0+0x9000], [R6.64] ;  /* 0x0900000006007fae */ /* 0x0005e2000b901d62 */
[----:B------:R-:W-:-:S03]  /*1c40*/  LEA.HI.X R9, R9, R5, R12, 0x7, P1 ;  /* 0x0000000509097211 */ /* 0x000fc600008f3c0c */
[----:B------:R2:W-:Y:S04]  /*1c50*/  LDGSTS.E.BYPASS.LTC128B.128 [R0+0xb000], [R6.64+0x40] ;  /* 0x0b00004006007fae */ /* 0x0005e8000b901d62 */
[----:B------:R2:W-:Y:S01]  /*1c60*/  LDGSTS.E.BYPASS.LTC128B.128 [R0+0xd000], [R6.64+0x80] ;  /* 0x0d00008006007fae */ /* 0x0005e2000b901d62 */
[----:B------:R-:W-:-:S03]  /*1c70*/  UIADD3 UR40, UR46, UR40, URZ ;  /* 0x000000282e287290 */ /* 0x000fc6000fffe03f */
[----:B------:R2:W-:Y:S04]  /*1c80*/  LDGSTS.E.BYPASS.LTC128B.128 [R0+0xa000], [R10.64] ;  /* 0x0a0000000a007fae */ /* 0x0005e8000b901d62 */
[----:B------:R2:W-:Y:S01]  /*1c90*/  LDGSTS.E.BYPASS.LTC128B.128 [R0+0xc000], [R10.64+0x40] ;  /* 0x0c0000400a007fae */ /* 0x0005e2000b901d62 */
[----:B------:R-:W-:-:S03]  /*1ca0*/  PLOP3.LUT P1, PT, PT, PT, UP0, 0x80, 0x0 ;  /* 0x000000000000781c */ /* 0x000fc60003f2f008 */
[----:B------:R2:W-:Y:S04]  /*1cb0*/  LDGSTS.E.BYPASS.LTC128B.128 [R0+0xe000], [R10.64+0x80] ;  /* 0x0e0000800a007fae */ /* 0x0005e8000b901d62 */
[----:B------:R3:W-:Y:S01]  /*1cc0*/  LDGSTS.E.BYPASS.LTC128B.128 [R0+0xf000], [R4.64] ;  /* 0x0f00000004007fae */ /* 0x0007e2000b901d62 */
[----:B------:R-:W-:-:S03]  /*1cd0*/  UIMAD.WIDE UR4, UR40, UR12, UR24 ;  /* 0x0000000c280472a5 */ /* 0x000fc6000f8e0218 */
[----:B------:R3:W-:Y:S04]  /*1ce0*/  LDGSTS.E.BYPASS.LTC128B.128 [R0+0x11000], [R4.64+0x40] ;  /* 0x1100004004007fae */ /* 0x0007e8000b901d62 */
[----:B------:R3:W-:Y:S04]  /*1cf0*/  LDGSTS.E.BYPASS.LTC128B.128 [R0+0x13000], [R4.64+0x80] ;  /* 0x1300008004007fae */ /* 0x0007e8000b901d62 */
[----:B------:R2:W-:Y:S04]  /*1d00*/  LDGSTS.E.BYPASS.LTC128B.128 [R0+0x10000], [R8.64] ;  /* 0x1000000008007fae */ /* 0x0005e8000b901d62 */
[----:B------:R2:W-:Y:S04]  /*1d10*/  LDGSTS.E.BYPASS.LTC128B.128 [R0+0x12000], [R8.64+0x40] ;  /* 0x1200004008007fae */ /* 0x0005e8000b901d62 */
[----:B------:R2:W-:Y:S01]  /*1d20*/  LDGSTS.E.BYPASS.LTC128B.128 [R0+0x14000], [R8.64+0x80] ;  /* 0x1400008008007fae */ /* 0x0005e2000b901d62 */
[----:B------:R-:W-:Y:S01]  /*1d30*/  UIADD3 UR39, UR46, UR39, URZ ;  /* 0x000000272e277290 */ /* 0x000fe2000fffe03f */
[----:B------:R-:W-:-:S02]  /*1d40*/  IMAD.U32 R19, RZ, RZ, UR31 ;  /* 0x0000001fff137e24 */ /* 0x000fc4000f8e00ff */
[----:B------:R-:W0:Y:S01]  /*1d50*/  LDGDEPBAR ;  /* 0x00000000000079af */ /* 0x000e220000000000 */
        /* <DEDUP_REMOVED lines=49> */
[----:B---3--:R-:W-:Y:S01]  /*2070*/  IMAD.SHL.U32 R4, R23, 0x4, RZ ;  /* 0x0000000417047824 */ /* 0x008fe200078e00ff */
[----:B--2---:R-:W-:-:S04]  /*2080*/  SHF.R.S32.HI R0, RZ, 0x1f, R23 ;  /* 0x0000001fff007819 */ /* 0x004fc80000011417 */
[----:B------:R-:W-:Y:S02]  /*2090*/  SHF.L.U64.HI R5, R23, 0x2, R0 ;  /* 0x0000000217057819 */ /* 0x000fe40000010200 */
[----:B------:R-:W-:-:S04]  /*20a0*/  IADD3 R4, P2, R4, UR4, RZ ;  /* 0x0000000404047c10 */ /* 0x000fc8000ff5e0ff */
[----:B------:R-:W-:Y:S01]  /*20b0*/  IADD3.X R5, R5, UR5, RZ, P2, !PT ;  /* 0x0000000505057c10 */ /* 0x000fe200097fe4ff */
[----:B------:R-:W-:Y:S05]  /*20c0*/  @!P1 BRA `(.L_x_1013) ;  /* 0x00003a0000009947 */ /* 0x000fea0003800000 */
[----:B-1----:R1:W5:Y:S04]  /*20d0*/  LDG.E R239, [R4.64] ;  /* 0x0000002204ef7981 */ /* 0x002368000c1e1900 */
[----:B------:R1:W5:Y:S04]  /*20e0*/  LDG.E R238, [R4.64+0x20] ;  /* 0x0000202204ee7981 */ /* 0x000368000c1e1900 */
[----:B------:R1:W5:Y:S04]  /*20f0*/  LDG.E R237, [R4.64+0x80] ;  /* 0x0000802204ed7981 */ /* 0x000368000c1e1900 */
[----:B------:R1:W5:Y:S01]  /*2100*/  LDG.E R236, [R4.64+0xa0] ;  /* 0x0000a02204ec7981 */ /* 0x000362000c1e1900 */
[----:B------:R-:W-:Y:S01]  /*2110*/  IMAD.MOV.U32 R199, RZ, RZ, R3 ;  /* 0x000000ffffc77224 */ /* 0x000fe200078e0003 */
[----:B------:R-:W-:Y:S01]  /*2120*/  UMOV UR36, UR6 ;  /* 0x0000000600247c82 */ /* 0x000fe20008000000 */
[----:B------:R-:W-:Y:S01]  /*2130*/  IMAD.MOV.U32 R127, RZ, RZ, RZ ;  /* 0x000000ffff7f7224 */ /* 0x000fe200078e00ff */
[----:B-1----:R-:W-:-:S02]  /*2140*/  IADD3 R5, R181, 0x1800, RZ ;  /* 0x00001800b5057810 */ /* 0x002fc40007ffe0ff */
[----:B------:R-:W-:Y:S02]  /*2150*/  IADD3 R4, R183, 0x1800, RZ ;  /* 0x00001800b7047810 */ /* 0x000fe40007ffe0ff */
[----:B------:R-:W-:Y:S02]  /*2160*/  SEL R5, R5, R181, !P0 ;  /* 0x000000b505057207 */ /* 0x000fe40004000000 */
[----:B------:R-:W-:-:S03]  /*2170*/  SEL R4, R4, R183, !P0 ;  /* 0x000000b704047207 */ /* 0x000fc60004000000 */
[----:B------:R-:W-:Y:S02]  /*2180*/  IMAD.SHL.U32 R3, R5, 0x2, RZ ;  /* 0x0000000205037824 */ /* 0x000fe400078e00ff */
[----:B------:R-:W-:Y:S02]  /*2190*/  IMAD.SHL.U32 R174, R4, 0x2, RZ ;  /* 0x0000000204ae7824 */ /* 0x000fe400078e00ff */
[----:B------:R-:W-:Y:S01]  /*21a0*/  IMAD.MOV.U32 R4, RZ, RZ, c[0x0][0x1c0] ;  /* 0x00007000ff047624 */ /* 0x000fe200078e00ff */
[----:B------:R-:W-:Y:S01]  /*21b0*/  SHF.L.U64.HI R250, R23, 0x2, R0 ;  /* 0x0000000217fa7819 */ /* 0x000fe20000010200 */
[----:B------:R-:W-:Y:S01]  /*21c0*/  IMAD.SHL.U32 R175, R183, 0x2, RZ ;  /* 0x00000002b7af7824 */ /* 0x000fe200078e00ff */
[----:B------:R-:W-:Y:S01]  /*21d0*/  SHF.L.U32 R251, R23, 0x2, RZ ;  /* 0x0000000217fb7819 */ /* 0x000fe200000006ff */
[----:B------:R-:W-:Y:S02]  /*21e0*/  IMAD R4, R4, c[0x0][0x22c], RZ ;  /* 0x00008b0004047a24 */ /* 0x000fe400078e02ff */
[----:B------:R-:W-:Y:S02]  /*21f0*/  IMAD.IADD R176, R175, 0x1, R182 ;  /* 0x00000001afb07824 */ /* 0x000fe400078e02b6 */
[C---:B------:R-:W-:Y:S01]  /*2200*/  IMAD.SHL.U32 R5, R4.reuse, 0x10, RZ ;  /* 0x0000001004057824 */ /* 0x040fe200078e00ff */
[----:B------:R-:W-:-:S04]  /*2210*/  SHF.L.U32 R240, R4, 0x3, RZ ;  /* 0x0000000304f07819 */ /* 0x000fc800000006ff */
[C---:B------:R-:W-:Y:S02]  /*2220*/  IADD3 R6, R5.reuse, 0x20, RZ ;  /* 0x0000002005067810 */ /* 0x040fe40007ffe0ff */
[----:B------:R-:W-:Y:S02]  /*2230*/  IADD3 R5, R5, 0x40, RZ ;  /* 0x0000004005057810 */ /* 0x000fe40007ffe0ff */
[----:B------:R-:W-:-:S03]  /*2240*/  IADD3 R4, R240, R6, RZ ;  /* 0x00000006f0047210 */ /* 0x000fc60007ffe0ff */
[C---:B------:R-:W-:Y:S01]  /*2250*/  IMAD.IADD R252, R240.reuse, 0x1, R5 ;  /* 0x00000001f0fc7824 */ /* 0x040fe200078e0205 */
[----:B------:R-:W-:-:S03]  /*2260*/  IADD3 R5, R240, R4, RZ ;  /* 0x00000004f0057210 */ /* 0x000fc60007ffe0ff */
[C---:B------:R-:W-:Y:S01]  /*2270*/  IMAD.IADD R0, R240.reuse, 0x1, R252 ;  /* 0x00000001f0007824 */ /* 0x040fe200078e02fc */
[----:B------:R-:W-:-:S03]  /*2280*/  IADD3 R244, R240, R5, RZ ;  /* 0x00000005f0f47210 */ /* 0x000fc60007ffe0ff */
[C---:B------:R-:W-:Y:S01]  /*2290*/  IMAD.IADD R242, R240.reuse, 0x1, R0 ;  /* 0x00000001f0f27824 */ /* 0x040fe200078e0200 */
[----:B------:R-:W-:-:S03]  /*22a0*/  IADD3 R243, R240, R244, RZ ;  /* 0x000000f4f0f37210 */ /* 0x000fc60007ffe0ff */
[C---:B------:R-:W-:Y:S01]  /*22b0*/  IMAD.IADD R241, R240.reuse, 0x1, R242 ;  /* 0x00000001f0f17824 */ /* 0x040fe200078e02f2 */
[----:B------:R-:W-:-:S03]  /*22c0*/  IADD3 R246, R240, R243, RZ ;  /* 0x000000f3f0f67210 */ /* 0x000fc60007ffe0ff */
[----:B------:R-:W-:Y:S02]  /*22d0*/  IMAD.IADD R245, R240, 0x1, R241 ;  /* 0x00000001f0f57824 */ /* 0x000fe400078e02f1 */
.L_x_1016:
[----:B------:R-:W0:Y:S01]  /*22e0*/  LDGDEPBAR ;  /* 0x00000000000079af */ /* 0x000e220000000000 */
[----:B------:R-:W-:Y:S01]  /*22f0*/  IADD3 R0, R182, R174, RZ ;  /* 0x000000aeb6007210 */ /* 0x000fe20007ffe0ff */
[----:B------:R-:W-:Y:S01]  /*2300*/  UISETP.GE.AND UP2, UPT, UR43, 0x1, UPT ;  /* 0x000000012b00788c */ /* 0x000fe2000bf46270 */
[----:B-----5:R-:W-:Y:S01]  /*2310*/  FSETP.NEU.FTZ.AND P0, PT, R239, -INF , PT ;  /* 0xff800000ef00780b */ /* 0x020fe20003f1d000 */
        /* <DEDUP_REMOVED lines=19> */
[----:B------:R-:W2:Y:S01]  /*2450*/  LDSM.16.M88.4 R164, [R173+0xb400] ;  /* 0x00b40000ada4783b */ /* 0x000ea20000000200 */
[-C--:B------:R-:W-:Y:S07]  /*2460*/  HMMA.16816.F32 R28, R28, R134.reuse, RZ ;  /* 0x000000861c1c723c */ /* 0x080fee00000018ff */
[----:B------:R-:W-:Y:S01]  /*2470*/  LDSM.16.M88.4 R168, [R172+0xd000] ;  /* 0x00d00000aca8783b */ /* 0x000fe20000000200 */
[----:B------:R-:W-:Y:S07]  /*2480*/  HMMA.16816.F32 R32, R32, R134, RZ ;  /* 0x000000862020723c */ /* 0x000fee00000018ff */
[----:B------:R-:W-:Y:S01]  /*2490*/  LDSM.16.M88.4 R132, [R0+0x1000] ;  /* 0x001000000084783b */ /* 0x000fe20000000200 */
        /* <DEDUP_REMOVED lines=8> */
[----:B------:R-:W2:Y:S07]  /*2520*/  LDSM.16.M88.4 R144, [R0+0x1800] ;  /* 0x001800000090783b */ /* 0x000eae0000000200 */
[----:B------:R-:W-:Y:S01]  /*2530*/  HMMA.16816.F32 R32, R136, R150, R32 ;  /* 0x000000968820723c */ /* 0x000fe20000001820 */
[----:B------:R-:W4:Y:S07]  /*2540*/  LDSM.16.M88.4 R136, [R172+0xb400] ;  /* 0x00b40000ac88783b */ /* 0x000f2e0000000200 */
[-C--:B------:R-:W-:Y:S01]  /*2550*/  HMMA.16816.F32 R4, R152, R156.reuse, R4 ;  /* 0x0000009c9804723c */ /* 0x080fe20000001804 */
[----:B------:R-:W-:Y:S07]  /*2560*/  LDSM.16.M88.4 R148, [R174+0x2000] ;  /* 0x00200000ae94783b */ /* 0x000fee0000000200 */
[C---:B---3--:R-:W-:Y:S08]  /*2570*/  HMMA.16816.F32 R8, R160.reuse, R156, R8 ;  /* 0x0000009ca008723c */ /* 0x048ff00000001808 */
[-C--:B------:R-:W-:Y:S08]  /*2580*/  HMMA.16816.F32 R12, R160, R158.reuse, R12 ;  /* 0x0000009ea00c723c */ /* 0x080ff0000000180c */
[C---:B------:R-:W-:Y:S01]  /*2590*/  HMMA.16816.F32 R16, R152.reuse, R158, R16 ;  /* 0x0000009e9810723c */ /* 0x040fe20000001810 */
[----:B------:R-:W3:Y:S07]  /*25a0*/  LDSM.16.M88.4 R156, [R173+0xd000] ;  /* 0x00d00000ad9c783b */ /* 0x000eee0000000200 */
        /* <DEDUP_REMOVED lines=8> */
[C---:B--2---:R-:W-:Y:S08]  /*2630*/  HMMA.16816.F32 R8, R144.reuse, R140, R8 ;  /* 0x0000008c9008723c */ /* 0x044ff00000001808 */
[-C--:B------:R-:W-:Y:S08]  /*2640*/  HMMA.16816.F32 R12, R144, R142.reuse, R12 ;  /* 0x0000008e900c723c */ /* 0x080ff0000000180c */
[C---:B------:R-:W-:Y:S08]  /*2650*/  HMMA.16816.F32 R16, R132.reuse, R142, R16 ;  /* 0x0000008e8410723c */ /* 0x040ff00000001810 */
[-C--:B----4-:R-:W-:Y:S08]  /*2660*/  HMMA.16816.F32 R20, R132, R136.reuse, R20 ;  /* 0x000000888414723c */ /* 0x090ff00000001814 */
[C---:B------:R-:W-:Y:S08]  /*2670*/  HMMA.16816.F32 R24, R144.reuse, R136, R24 ;  /* 0x000000889018723c */ /* 0x040ff00000001818 */
[-C--:B------:R-:W-:Y:S08]  /*2680*/  HMMA.16816.F32 R28, R144, R138.reuse, R28 ;  /* 0x0000008a901c723c */ /* 0x080ff0000000181c */
[----:B------:R-:W-:Y:S01]  /*2690*/  HMMA.16816.F32 R32, R132, R138, R32 ;  /* 0x0000008a8420723c */ /* 0x000fe20000001820 */
[----:B------:R-:W2:Y:S07]  /*26a0*/  LDSM.16.M88.4 R132, [R0+0x2800] ;  /* 0x002800000084783b */ /* 0x000eae0000000200 */
[-C--:B---3--:R-:W-:Y:S08]  /*26b0*/  HMMA.16816.F32 R4, R148, R156.reuse, R4 ;  /* 0x0000009c9404723c */ /* 0x088ff00000001804 */
        /* <DEDUP_REMOVED lines=29> */
[----:B------:R-:W4:Y:S01]  /*2890*/  MUFU.TANH R223, R6 ;  /* 0x0000000600df7308 */ /* 0x000f220000002400 */
[----:B------:R-:W-:Y:S02]  /*28a0*/  FMUL.FTZ R8, R8, c[0x0][0x2ec] ;  /* 0x0000bb0008087a20 */ /* 0x000fe40000410000 */
[----:B--2---:R-:W-:Y:S05]  /*28b0*/  FMUL.FTZ R10, R239, 1.4426950216293334961 ;  /* 0x3fb8aa3bef0a7820 */ /* 0x004fea0000410000 */
[----:B------:R-:W-:Y:S02]  /*28c0*/  FSEL R10, R10, RZ, P0 ;  /* 0x000000ff0a0a7208 */ /* 0x000fe40000000000 */
[----:B------:R2:W-:Y:S01]  /*28d0*/  MUFU.TANH R231, R8 ;  /* 0x0000000800e77308 */ /* 0x0005e20000002400 */
[C---:B------:R-:W-:Y:S02]  /*28e0*/  FSETP.NEU.FTZ.AND P0, PT, R238.reuse, -INF , PT ;  /* 0xff800000ee00780b */ /* 0x040fe40003f1d000 */
[--C-:B-1----:R-:W-:Y:S07]  /*28f0*/  FFMA.FTZ R0, R209, c[0x0][0x23c], -R10.reuse ;  /* 0x00008f00d1007a23 */ /* 0x102fee000001080a */
[----:B------:R3:W-:Y:S10]  /*2900*/  MUFU.EX2 R158, R0 ;  /* 0x00000000009e7308 */ /* 0x0007f40000000800 */
[----:B------:R1:W1:Y:S01]  /*2910*/  MUFU.TANH R222, R7 ;  /* 0x0000000700de7308 */ /* 0x0002620000002400 */
[----:B--2---:R-:W-:Y:S09]  /*2920*/  FMUL.FTZ R8, R237, 1.4426950216293334961 ;  /* 0x3fb8aa3bed087820 */ /* 0x004ff20000410000 */
[----:B------:R2:W-:Y:S01]  /*2930*/  MUFU.TANH R230, R9 ;  /* 0x0000000900e67308 */ /* 0x0005e20000002400 */
[----:B---3--:R-:W-:Y:S09]  /*2940*/  FFMA.FTZ R0, R213, c[0x0][0x23c], -R10 ;  /* 0x00008f00d5007a23 */ /* 0x008ff2000001080a */
[----:B------:R4:W-:Y:S01]  /*2950*/  MUFU.EX2 R157, R0 ;  /* 0x00000000009d7308 */ /* 0x0009e20000000800 */
[----:B-1----:R-:W1:Y:S09]  /*2960*/  LDSM.16.M88.4 R4, [R172+0xd400] ;  /* 0x00d40000ac04783b */ /* 0x002e720000000200 */
[----:B------:R-:W3:Y:S01]  /*2970*/  MUFU.TANH R229, R12 ;  /* 0x0000000c00e57308 */ /* 0x000ee20000002400 */
[----:B--2---:R-:W-:Y:S05]  /*2980*/  FMUL.FTZ R9, R238, 1.4426950216293334961 ;  /* 0x3fb8aa3bee097820 */ /* 0x004fea0000410000 */
[----:B------:R-:W-:Y:S04]  /*2990*/  FSEL R9, R9, RZ, P0 ;  /* 0x000000ff09097208 */ /* 0x000fe80000000000 */
[----:B------:R-:W-:Y:S01]  /*29a0*/  MUFU.TANH R228, R13 ;  /* 0x0000000d00e47308 */ /* 0x000fe20000002400 */
[----:B------:R-:W-:Y:S01]  /*29b0*/  FSETP.NEU.FTZ.AND P0, PT, R237, -INF , PT ;  /* 0xff800000ed00780b */ /* 0x000fe20003f1d000 */
[--C-:B----4-:R-:W-:Y:S03]  /*29c0*/  FFMA.FTZ R0, R223, c[0x0][0x23c], -R9.reuse ;  /* 0x00008f00df007a23 */ /* 0x110fe60000010809 */
[----:B------:R-:W-:Y:S02]  /*29d0*/  FSEL R8, R8, RZ, P0 ;  /* 0x000000ff08087208 */ /* 0x000fe40000000000 */
[----:B------:R-:W-:Y:S03]  /*29e0*/  FSETP.NEU.FTZ.AND P0, PT, R236, -INF , PT ;  /* 0xff800000ec00780b */ /* 0x000fe60003f1d000 */
[----:B------:R2:W-:Y:S10]  /*29f0*/  MUFU.EX2 R169, R0 ;  /* 0x0000000000a97308 */ /* 0x0005f40000000800 */
[----:B------:R-:W-:Y:S01]  /*2a00*/  MUFU.TANH R233, R14 ;  /* 0x0000000e00e97308 */ /* 0x000fe20000002400 */
[-C--:B-1----:R-:W-:Y:S09]  /*2a10*/  HMMA.16816.F32 R20, R164, R4.reuse, R20 ;  /* 0x00000004a414723c */ /* 0x082ff20000001814 */
[----:B------:R-:W-:Y:S01]  /*2a20*/  MUFU.TANH R232, R15 ;  /* 0x0000000f00e87308 */ /* 0x000fe20000002400 */
[C---:B------:R-:W-:Y:S04]  /*2a30*/  HMMA.16816.F32 R24, R132.reuse, R4, R24 ;  /* 0x000000048418723c */ /* 0x040fe80000001818 */
[--C-:B--2---:R-:W-:Y:S03]  /*2a40*/  FFMA.FTZ R0, R222, c[0x0][0x23c], -R9.reuse ;  /* 0x00008f00de007a23 */ /* 0x104fe60000010809 */
[--C-:B---3--:R-:W-:Y:S02]  /*2a50*/  FFMA.FTZ R4, R229, c[0x0][0x23c], -R8.reuse ;  /* 0x00008f00e5047a23 */ /* 0x108fe40000010808 */
[----:B------:R-:W1:Y:S01]  /*2a60*/  MUFU.EX2 R168, R0 ;  /* 0x0000000000a87308 */ /* 0x000e620000000800 */
[-C--:B------:R-:W-:Y:S04]  /*2a70*/  HMMA.16816.F32 R28, R132, R6.reuse, R28 ;  /* 0x00000006841c723c */ /* 0x080fe8000000181c */
[----:B------:R-:W-:Y:S04]  /*2a80*/  FMUL.FTZ R20, R20, c[0x0][0x2ec] ;  /* 0x0000bb0014147a20 */ /* 0x000fe80000410000 */
[----:B------:R-:W-:Y:S01]  /*2a90*/  HMMA.16816.F32 R32, R164, R6, R32 ;  /* 0x00000006a420723c */ /* 0x000fe20000001820 */
[----:B------:R2:W-:Y:S03]  /*2aa0*/  MUFU.EX2 R186, R4 ;  /* 0x0000000400ba7308 */ /* 0x0005e60000000800 */
[----:B------:R-:W-:Y:S02]  /*2ab0*/  FMUL.FTZ R21, R21, c[0x0][0x2ec] ;  /* 0x0000bb0015157a20 */ /* 0x000fe40000410000 */
[----:B------:R-:W-:Y:S02]  /*2ac0*/  FMUL.FTZ R22, R22, c[0x0][0x2ec] ;  /* 0x0000bb0016167a20 */ /* 0x000fe40000410000 */
[----:B------:R-:W-:Y:S03]  /*2ad0*/  FMUL.FTZ R23, R23, c[0x0][0x2ec] ;  /* 0x0000bb0017177a20 */ /* 0x000fe60000410000 */
[----:B------:R-:W-:Y:S01]  /*2ae0*/  MUFU.TANH R212, R16 ;  /* 0x0000001000d47308 */ /* 0x000fe20000002400 */
[----:B------:R-:W-:Y:S02]  /*2af0*/  FMUL.FTZ R5, R24, c[0x0][0x2ec] ;  /* 0x0000bb0018057a20 */ /* 0x000fe40000410000 */
[----:B------:R-:W-:Y:S01]  /*2b00*/  FMUL.FTZ R25, R25, c[0x0][0x2ec] ;  /* 0x0000bb0019197a20 */ /* 0x000fe20000410000 */
[----:B-1----:R-:W-:Y:S01]  /*2b10*/  F2FP.PACK_AB R7, R168, R169 ;  /* 0x000000a9a807723e */ /* 0x002fe200000000ff */
[--C-:B------:R-:W-:Y:S02]  /*2b20*/  FFMA.FTZ R0, R231, c[0x0][0x23c], -R8.reuse ;  /* 0x00008f00e7007a23 */ /* 0x100fe40000010808 */
[----:B------:R-:W-:Y:S02]  /*2b30*/  FMUL.FTZ R30, R30, c[0x0][0x2ec] ;  /* 0x0000bb001e1e7a20 */ /* 0x000fe40000410000 */
[----:B------:R1:W-:Y:S01]  /*2b40*/  STS [R198+0x19400], R7 ;  /* 0x01940007c6007388 */ /* 0x0003e20000000800 */
[----:B------:R3:W-:Y:S01]  /*2b50*/  MUFU.EX2 R190, R0 ;  /* 0x0000000000be7308 */ /* 0x0007e20000000800 */
[----:B------:R-:W-:Y:S02]  /*2b60*/  FMUL.FTZ R31, R31, c[0x0][0x2ec] ;  /* 0x0000bb001f1f7a20 */ /* 0x000fe40000410000 */
[----:B------:R-:W-:Y:S02]  /*2b70*/  FMUL.FTZ R34, R34, c[0x0][0x2ec] ;  /* 0x0000bb0022227a20 */ /* 0x000fe40000410000 */
[----:B--2---:R-:W-:Y:S02]  /*2b80*/  FFMA.FTZ R4, R228, c[0x0][0x23c], -R8 ;  /* 0x00008f00e4047a23 */ /* 0x004fe40000010808 */
[----:B------:R-:W-:Y:S02]  /*2b90*/  FMUL.FTZ R33, R33, c[0x0][0x2ec] ;  /* 0x0000bb0021217a20 */ /* 0x000fe40000410000 */
[----:B------:R-:W-:Y:S01]  /*2ba0*/  FMUL.FTZ R35, R35, c[0x0][0x2ec] ;  /* 0x0000bb0023237a20 */ /* 0x000fe20000410000 */
[----:B------:R2:W1:Y:S01]  /*2bb0*/  MUFU.EX2 R171, R4 ;  /* 0x0000000400ab7308 */ /* 0x0004620000000800 */
[----:B------:R-:W-:Y:S02]  /*2bc0*/  FMUL.FTZ R29, R29, c[0x0][0x2ec] ;  /* 0x0000bb001d1d7a20 */ /* 0x000fe40000410000 */
[----:B------:R-:W-:Y:S02]  /*2bd0*/  FMUL.FTZ R26, R26, c[0x0][0x2ec] ;  /* 0x0000bb001a1a7a20 */ /* 0x000fe40000410000 */
[----:B------:R-:W-:Y:S05]  /*2be0*/  FMUL.FTZ R27, R27, c[0x0][0x2ec] ;  /* 0x0000bb001b1b7a20 */ /* 0x000fea0000410000 */
[----:B------:R-:W4:Y:S01]  /*2bf0*/  MUFU.TANH R211, R17 ;  /* 0x0000001100d37308 */ /* 0x000f220000002400 */
[----:B---3--:R-:W-:Y:S05]  /*2c00*/  FMUL.FTZ R0, R236, 1.4426950216293334961 ;  /* 0x3fb8aa3bec007820 */ /* 0x008fea0000410000 */
[----:B------:R-:W-:Y:S04]  /*2c10*/  FSEL R0, R0, RZ, P0 ;  /* 0x000000ff00007208 */ /* 0x000fe80000000000 */
[----:B------:R-:W3:Y:S01]  /*2c20*/  MUFU.TANH R217, R18 ;  /* 0x0000001200d97308 */ /* 0x000ee20000002400 */
[----:B------:R-:W-:Y:S01]  /*2c30*/  IADD3 R148, P0, R251, UR36, RZ ;  /* 0x00000024fb947c10 */ /* 0x000fe2000ff1e0ff */
[--C-:B--2---:R-:W-:Y:S01]  /*2c40*/  FFMA.FTZ R4, R233, c[0x0][0x23c], -R0.reuse ;  /* 0x00008f00e9047a23 */ /* 0x104fe20000010800 */
[----:B-1----:R-:W-:Y:S02]  /*2c50*/  F2FP.PACK_AB R7, R171, R186 ;  /* 0x000000baab07723e */ /* 0x002fe400000000ff */
[----:B------:R-:W-:Y:S05]  /*2c60*/  IADD3.X R149, R250, UR7, RZ, P0, !PT ;  /* 0x00000007fa957c10 */ /* 0x000fea00087fe4ff */
[----:B------:R1:W-:Y:S01]  /*2c70*/  MUFU.EX2 R192, R4 ;  /* 0x0000000400c07308 */ /* 0x0003e20000000800 */
[----:B------:R2:W2:Y:S04]  /*2c80*/  LDG.E R146, [R148.64] ;  /* 0x0000002294927981 */ /* 0x0004a8000c1e1900 */
[----:B------:R2:W2:Y:S05]  /*2c90*/  LDG.E R145, [R148.64+0x20] ;  /* 0x0000202294917981 */ /* 0x0004aa000c1e1900 */
[----:B------:R-:W3:Y:S01]  /*2ca0*/  MUFU.TANH R216, R19 ;  /* 0x0000001300d87308 */ /* 0x000ee20000002400 */
[----:B------:R2:W2:Y:S09]  /*2cb0*/  LDG.E R144, [R148.64+0x80] ;  /* 0x0000802294907981 */ /* 0x0004b2000c1e1900 */
[----:B------:R-:W3:Y:S01]  /*2cc0*/  MUFU.TANH R210, R20 ;  /* 0x0000001400d27308 */ /* 0x000ee20000002400 */
[----:B-1----:R-:W-:Y:S09]  /*2cd0*/  FFMA.FTZ R4, R232, c[0x0][0x23c], -R0 ;  /* 0x00008f00e8047a23 */ /* 0x002ff20000010800 */
[----:B------:R1:W-:Y:S10]  /*2ce0*/  MUFU.EX2 R191, R4 ;  /* 0x0000000400bf7308 */ /* 0x0003f40000000800 */
[----:B------:R-:W3:Y:S10]  /*2cf0*/  MUFU.TANH R208, R21 ;  /* 0x0000001500d07308 */ /* 0x000ef40000002400 */
[----:B------:R-:W3:Y:S01]  /*2d00*/  MUFU.TANH R215, R22 ;  /* 0x0000001600d77308 */ /* 0x000ee20000002400 */
[--C-:B-1----:R-:W-:Y:S09]  /*2d10*/  FFMA.FTZ R4, R212, c[0x0][0x23c], -R10.reuse ;  /* 0x00008f00d4047a23 */ /* 0x102ff2000001080a */
[----:B------:R4:W-:Y:S10]  /*2d20*/  MUFU.EX2 R154, R4 ;  /* 0x00000004009a7308 */ /* 0x0009f40000000800 */
[----:B------:R-:W-:Y:S10]  /*2d30*/  MUFU.TANH R214, R23 ;  /* 0x0000001700d67308 */ /* 0x000ff40000002400 */
[----:B------:R1:W-:Y:S01]  /*2d40*/  MUFU.TANH R221, R5 ;  /* 0x0000000500dd7308 */ /* 0x0003e20000002400 */
[--C-:B----4-:R-:W-:Y:S09]  /*2d50*/  FFMA.FTZ R4, R211, c[0x0][0x23c], -R10.reuse ;  /* 0x00008f00d3047a23 */ /* 0x110ff2000001080a */
[----:B------:R3:W-:Y:S10]  /*2d60*/  MUFU.EX2 R153, R4 ;  /* 0x0000000400997308 */ /* 0x0007f40000000800 */
[----:B------:R-:W-:Y:S01]  /*2d70*/  MUFU.TANH R220, R25 ;  /* 0x0000001900dc7308 */ /* 0x000fe20000002400 */
[----:B-1----:R-:W-:Y:S09]  /*2d80*/  FMUL.FTZ R5, R28, c[0x0][0x2ec] ;  /* 0x0000bb001c057a20 */ /* 0x002ff20000410000 */
[----:B------:R-:W-:Y:S01]  /*2d90*/  MUFU.TANH R227, R26 ;  /* 0x0000001a00e37308 */ /* 0x000fe20000002400 */
[--C-:B---3--:R-:W-:Y:S09]  /*2da0*/  FFMA.FTZ R4, R217, c[0x0][0x23c], -R9.reuse ;  /* 0x00008f00d9047a23 */ /* 0x108ff20000010809 */
[----:B------:R1:W-:Y:S10]  /*2db0*/  MUFU.EX2 R162, R4 ;  /* 0x0000000400a27308 */ /* 0x0003f40000000800 */
[----:B------:R-:W-:Y:S10]  /*2dc0*/  MUFU.TANH R226, R27 ;  /* 0x0000001b00e27308 */ /* 0x000ff40000002400 */
[----:B------:R3:W-:Y:S01]  /*2dd0*/  MUFU.TANH R219, R5 ;  /* 0x0000000500db7308 */ /* 0x0007e20000002400 */
[--C-:B-1----:R-:W-:Y:S09]  /*2de0*/  FFMA.FTZ R4, R216, c[0x0][0x23c], -R9.reuse ;  /* 0x00008f00d8047a23 */ /* 0x102ff20000010809 */
[----:B------:R1:W-:Y:S10]  /*2df0*/  MUFU.EX2 R161, R4 ;  /* 0x0000000400a17308 */ /* 0x0003f40000000800 */
[----:B------:R-:W-:Y:S01]  /*2e00*/  MUFU.TANH R225, R30 ;  /* 0x0000001e00e17308 */ /* 0x000fe20000002400 */
[----:B---3--:R-:W-:Y:S09]  /*2e10*/  FMUL.FTZ R5, R32, c[0x0][0x2ec] ;  /* 0x0000bb0020057a20 */ /* 0x008ff20000410000 */
[----:B------:R-:W-:Y:S01]  /*2e20*/  MUFU.TANH R205, R5 ;  /* 0x0000000500cd7308 */ /* 0x000fe20000002400 */
[--C-:B-1----:R-:W-:Y:S09]  /*2e30*/  FFMA.FTZ R4, R210, c[0x0][0x23c], -R10.reuse ;  /* 0x00008f00d2047a23 */ /* 0x102ff2000001080a */
[----:B------:R1:W-:Y:S10]  /*2e40*/  MUFU.EX2 R152, R4 ;  /* 0x0000000400987308 */ /* 0x0003f40000000800 */
[----:B------:R3:W-:Y:S10]  /*2e50*/  MUFU.TANH R234, R11 ;  /* 0x0000000b00ea7308 */ /* 0x0007f40000002400 */
[----:B------:R-:W-:Y:S01]  /*2e60*/  MUFU.TANH R207, R34 ;  /* 0x0000002200cf7308 */ /* 0x000fe20000002400 */
[----:B-1----:R-:W-:Y:S09]  /*2e70*/  FFMA.FTZ R4, R208, c[0x0][0x23c], -R10 ;  /* 0x00008f00d0047a23 */ /* 0x002ff2000001080a */
[----:B------:R1:W-:Y:S01]  /*2e80*/  MUFU.EX2 R147, R4 ;  /* 0x0000000400937308 */ /* 0x0003e20000000800 */
[----:B---3--:R-:W-:Y:S09]  /*2e90*/  FFMA.FTZ R11, R230, c[0x0][0x23c], -R8 ;  /* 0x00008f00e60b7a23 */ /* 0x008ff20000010808 */
[----:B------:R3:W4:Y:S10]  /*2ea0*/  MUFU.EX2 R189, R11 ;  /* 0x0000000b00bd7308 */ /* 0x0007340000000800 */
[----:B------:R-:W-:Y:S01]  /*2eb0*/  MUFU.TANH R224, R31 ;  /* 0x0000001f00e07308 */ /* 0x000fe20000002400 */
[--C-:B-1----:R-:W-:Y:S09]  /*2ec0*/  FFMA.FTZ R4, R215, c[0x0][0x23c], -R9.reuse ;  /* 0x00008f00d7047a23 */ /* 0x102ff20000010809 */
[----:B------:R1:W-:Y:S01]  /*2ed0*/  MUFU.EX2 R160, R4 ;  /* 0x0000000400a07308 */ /* 0x0003e20000000800 */
[--C-:B---3--:R-:W-:Y:S01]  /*2ee0*/  FFMA.FTZ R11, R235, c[0x0][0x23c], -R0.reuse ;  /* 0x00008f00eb0b7a23 */ /* 0x108fe20000010800 */
[----:B----4-:R-:W-:Y:S08]  /*2ef0*/  F2FP.PACK_AB R6, R189, R190 ;  /* 0x000000bebd06723e */ /* 0x010ff000000000ff */
[----:B------:R3:W-:Y:S10]  /*2f00*/  MUFU.EX2 R194, R11 ;  /* 0x0000000b00c27308 */ /* 0x0007f40000000800 */
[----:B------:R-:W-:Y:S01]  /*2f10*/  MUFU.TANH R204, R33 ;  /* 0x0000002100cc7308 */ /* 0x000fe20000002400 */
[--C-:B-1----:R-:W-:Y:S09]  /*2f20*/  FFMA.FTZ R4, R214, c[0x0][0x23c], -R9.reuse ;  /* 0x00008f00d6047a23 */ /* 0x102ff20000010809 */
[----:B------:R1:W-:Y:S01]  /*2f30*/  MUFU.EX2 R159, R4 ;  /* 0x00000004009f7308 */ /* 0x0003e20000000800 */
[----:B---3--:R-:W-:Y:S09]  /*2f40*/  FFMA.FTZ R11, R234, c[0x0][0x23c], -R0 ;  /* 0x00008f00ea0b7a23 */ /* 0x008ff20000010800 */
[----:B------:R-:W3:Y:S10]  /*2f50*/  MUFU.EX2 R193, R11 ;  /* 0x0000000b00c17308 */ /* 0x000ef40000000800 */
[----:B------:R-:W-:Y:S01]  /*2f60*/  MUFU.TANH R206, R35 ;  /* 0x0000002300ce7308 */ /* 0x000fe20000002400 */
[--C-:B-1----:R-:W-:Y:S09]  /*2f70*/  FFMA.FTZ R4, R221, c[0x0][0x23c], -R8.reuse ;  /* 0x00008f00dd047a23 */ /* 0x102ff20000010808 */
[----:B------:R1:W-:Y:S01]  /*2f80*/  MUFU.EX2 R166, R4 ;  /* 0x0000000400a67308 */ /* 0x0003e20000000800 */
[----:B---3--:R-:W-:Y:S09]  /*2f90*/  F2FP.PACK_AB R5, R193, R194 ;  /* 0x000000c2c105723e */ /* 0x008ff200000000ff */
[----:B------:R-:W3:Y:S01]  /*2fa0*/  MUFU.TANH R218, R29 ;  /* 0x0000001d00da7308 */ /* 0x000ee20000002400 */
[----:B-1----:R-:W-:Y:S09]  /*2fb0*/  FFMA.FTZ R4, R220, c[0x0][0x23c], -R8 ;  /* 0x00008f00dc047a23 */ /* 0x002ff20000010808 */
[----:B------:R1:W-:Y:S02]  /*2fc0*/  MUFU.EX2 R165, R4 ;  /* 0x0000000400a57308 */ /* 0x0003e40000000800 */
[--C-:B-1----:R-:W-:Y:S08]  /*2fd0*/  FFMA.FTZ R4, R227, c[0x0][0x23c], -R0.reuse ;  /* 0x00008f00e3047a23 */ /* 0x102ff00000010800 */
[----:B------:R1:W-:Y:S02]  /*2fe0*/  MUFU.EX2 R188, R4 ;  /* 0x0000000400bc7308 */ /* 0x0003e40000000800 */
[----:B-1----:R-:W-:Y:S08]  /*2ff0*/  FFMA.FTZ R4, R226, c[0x0][0x23c], -R0 ;  /* 0x00008f00e2047a23 */ /* 0x002ff00000010800 */
[----:B------:R1:W-:Y:S02]  /*3000*/  MUFU.EX2 R187, R4 ;  /* 0x0000000400bb7308 */ /* 0x0003e40000000800 */
[--C-:B-1----:R-:W-:Y:S02]  /*3010*/  FFMA.FTZ R4, R219, c[0x0][0x23c], -R8.reuse ;  /* 0x00008f00db047a23 */ /* 0x102fe40000010808 */
[----:B---3--:R-:W-:Y:S06]  /*3020*/  FFMA.FTZ R8, R218, c[0x0][0x23c], -R8 ;  /* 0x00008f00da087a23 */ /* 0x008fec0000010808 */
        /* <DEDUP_REMOVED lines=9> */
[----:B---3--:R-:W-:Y:S09]  /*30c0*/  F2FP.PACK_AB R0, R161, R162 ;  /* 0x000000a2a100723e */ /* 0x008ff200000000ff */
[----:B------:R-:W3:Y:S01]  /*30d0*/  MUFU.EX2 R150, R10 ;  /* 0x0000000a00967308 */ /* 0x000ee20000000800 */
        /* <DEDUP_REMOVED lines=8> */
[----:B---3--:R-:W-:Y:S03]  /*3160*/  F2FP.PACK_AB R0, R150, R151 ;  /* 0x000000979600723e */ /* 0x008fe600000000ff */
[----:B------:R1:W-:Y:S04]  /*3170*/  STS [R196+0x19000], R4 ;  /* 0x01900004c4007388 */ /* 0x0003e80000000800 */
[----:B------:R3:W-:Y:S04]  /*3180*/  STS [R198+0x1a000], R6 ;  /* 0x01a00006c6007388 */ /* 0x0007e80000000800 */
[----:B------:R2:W-:Y:S04]  /*3190*/  STS [R198+0x1a400], R5 ;  /* 0x01a40005c6007388 */ /* 0x0005e80000000800 */
[----:B------:R4:W-:Y:S01]  /*31a0*/  STS [R196+0x1a000], R7 ;  /* 0x01a00007c4007388 */ /* 0x0009e20000000800 */
[----:B-1----:R-:W-:Y:S02]  /*31b0*/  F2FP.PACK_AB R4, R159, R160 ;  /* 0x000000a09f04723e */ /* 0x002fe400000000ff */
[----:B---3--:R-:W-:Y:S02]  /*31c0*/  F2FP.PACK_AB R6, R191, R192 ;  /* 0x000000c0bf06723e */ /* 0x008fe400000000ff */
[----:B--2---:R-:W-:Y:S03]  /*31d0*/  F2FP.PACK_AB R5, R147, R152 ;  /* 0x000000989305723e */ /* 0x004fe600000000ff */
        /* <DEDUP_REMOVED lines=14> */
[----:B------:R-:W-:Y:S08]  /*32c0*/  LDSM.16.M88.4 R32, [R175+0x6000] ;  /* 0x00600000af20783b */ /* 0x000ff00000000200 */
[----:B------:R-:W2:Y:S08]  /*32d0*/  LDSM.16.M88.4 R16, [R173+0xf000] ;  /* 0x00f00000ad10783b */ /* 0x000eb00000000200 */
[----:B------:R-:W3:Y:S08]  /*32e0*/  LDSM.16.M88.4 R28, [R175+0x6800] ;  /* 0x00680000af1c783b */ /* 0x000ef00000000200 */
[----:B------:R-:W3:Y:S08]  /*32f0*/  LDSM.16.M88.4 R132, [R173+0xf400] ;  /* 0x00f40000ad84783b */ /* 0x000ef00000000200 */
[----:B-1----:R1:W4:Y:S04]  /*3300*/  LDG.E R0, [R148.64+0xa0] ;  /* 0x0000a02294007981 */ /* 0x002328000c1e1900 */
[----:B------:R-:W-:Y:S08]  /*3310*/  LDSM.16.M88.4 R136, [R176+0x6000] ;  /* 0x00600000b088783b */ /* 0x000ff00000000200 */
[----:B------:R-:W3:Y:S01]  /*3320*/  LDSM.16.M88.4 R140, [R172+0xf000] ;  /* 0x00f00000ac8c783b */ /* 0x000ee20000000200 */
[-C--:B--2---:R-:W-:Y:S08]  /*3330*/  HMMA.16816.F32 R4, R32, R16.reuse, RZ ;  /* 0x000000102004723c */ /* 0x084ff000000018ff */
[C---:B---3--:R-:W-:Y:S01]  /*3340*/  HMMA.16816.F32 R8, R28.reuse, R16, RZ ;  /* 0x000000101c08723c */ /* 0x048fe200000018ff */
[----:B-1----:R-:W-:Y:S05]  /*3350*/  MOV R148, c[0x0][0x1c0] ;  /* 0x0000700000947a02 */ /* 0x002fea0000000f00 */
[----:B------:R-:W-:Y:S02]  /*3360*/  IMAD R148, R148, c[0x0][0x22c], RZ ;  /* 0x00008b0094947a24 */ /* 0x000fe400078e02ff */
[-C--:B------:R-:W-:Y:S04]  /*3370*/  HMMA.16816.F32 R12, R28, R18.reuse, RZ ;  /* 0x000000121c0c723c */ /* 0x080fe800000018ff */
[----:B------:R-:W-:Y:S04]  /*3380*/  LEA R148, -R148, RZ, 0x6 ;  /* 0x000000ff94947211 */ /* 0x000fe800078e31ff */
[C---:B------:R-:W-:Y:S04]  /*3390*/  HMMA.16816.F32 R16, R32.reuse, R18, RZ ;  /* 0x000000122010723c */ /* 0x040fe800000018ff */
[C---:B------:R-:W-:Y:S04]  /*33a0*/  LEA R184, P0, R148.reuse, R184, 0x2 ;  /* 0x000000b894b87211 */ /* 0x040fe800078010ff */
[-C--:B------:R-:W-:Y:S01]  /*33b0*/  HMMA.16816.F32 R20, R32, R132.reuse, RZ ;  /* 0x000000842014723c */ /* 0x080fe200000018ff */
[----:B------:R-:W-:Y:S02]  /*33c0*/  LEA.HI.X.SX32 R185, R148, R185, 0x2, P0 ;  /* 0x000000b994b97211 */ /* 0x000fe400000f16ff */
[----:B------:R-:W-:Y:S05]  /*33d0*/  PLOP3.LUT P0, PT, PT, PT, UP2, 0x80, 0x0 ;  /* 0x000000000000781c */ /* 0x000fea0003f0f028 */
        /* <DEDUP_REMOVED lines=47> */
[-C--:B------:R-:W-:Y:S07]  /*36d0*/  HMMA.16816.F32 R28, R140, R134.reuse, R28 ;  /* 0x000000868c1c723c */ /* 0x080fee000000181c */
[----:B------:R-:W-:Y:S01]  /*36e0*/  FFMA.FTZ R140, -R209, R209, 1 ;  /* 0x3f800000d18c7423 */ /* 0x000fe200000101d1 */
[----:B------:R-:W-:Y:S01]  /*36f0*/  HMMA.16816.F32 R32, R136, R134, R32 ;  /* 0x000000868820723c */ /* 0x000fe20000001820 */
[----:B------:R-:W-:Y:S03]  /*3700*/  LDSM.16.M88.4 R132, [R176+0x8000] ;  /* 0x00800000b084783b */ /* 0x000fe60000000200 */
[----:B------:R-:W-:Y:S05]  /*3710*/  FMUL.FTZ R140, R140, c[0x0][0x2ec] ;  /* 0x0000bb008c8c7a20 */ /* 0x000fea0000410000 */
[----:B------:R-:W1:Y:S02]  /*3720*/  LDSM.16.M88.4 R136, [R172+0x13000] ;  /* 0x01300000ac88783b */ /* 0x000e640000000200 */
[-C--:B-1----:R-:W-:Y:S11]  /*3730*/  HMMA.16816.F32 R4, R132, R136.reuse, R4 ;  /* 0x000000888404723c */ /* 0x082ff60000001804 */
[----:B------:R-:W-:Y:S11]  /*3740*/  @!UPT UIADD3 URZ, URZ, URZ, URZ ;  /* 0x0000003f3f3ff290 */ /* 0x000ff6000fffe03f */
[----:B------:R-:W-:Y:S02]  /*3750*/  @!UPT UIADD3 URZ, URZ, URZ, URZ ;  /* 0x0000003f3f3ff290 */ /* 0x000fe4000fffe03f */
[C---:B------:R-:W-:Y:S02]  /*3760*/  FADD.FTZ R4, -R146.reuse, R4 ;  /* 0x0000000492047221 */ /* 0x040fe40000010100 */
        /* <DEDUP_REMOVED lines=16> */
[----:B------:R-:W-:Y:S02]  /*3870*/  FMUL.FTZ R5, R154, R16 ;  /* 0x000000109a057220 */ /* 0x000fe40000410000 */
[----:B------:R-:W-:Y:S02]  /*3880*/  FMUL.FTZ R4, R153, R17 ;  /* 0x0000001199047220 */ /* 0x000fe40000410000 */
[C---:B------:R-:W-:Y:S02]  /*3890*/  FADD.FTZ R18, -R145.reuse, R18 ;  /* 0x0000001291127221 */ /* 0x040fe40000010100 */
[----:B------:R-:W-:Y:S01]  /*38a0*/  FADD.FTZ R19, -R145, R19 ;  /* 0x0000001391137221 */ /* 0x000fe20000010100 */
[-C--:B-1----:R-:W-:Y:S08]  /*38b0*/  HMMA.16816.F32 R20, R132, R136.reuse, R20 ;  /* 0x000000888414723c */ /* 0x082ff00000001814 */
[C---:B------:R-:W-:Y:S08]  /*38c0*/  HMMA.16816.F32 R24, R140.reuse, R136, R24 ;  /* 0x000000888c18723c */ /* 0x040ff00000001818 */
[-C--:B------:R-:W-:Y:S08]  /*38d0*/  HMMA.16816.F32 R28, R140, R138.reuse, R28 ;  /* 0x0000008a8c1c723c */ /* 0x080ff0000000181c */
[C---:B------:R-:W-:Y:S01]  /*38e0*/  FADD.FTZ R17, -R146.reuse, R20 ;  /* 0x0000001492117221 */ /* 0x040fe20000010100 */
[----:B------:R-:W-:Y:S04]  /*38f0*/  HMMA.16816.F32 R32, R132, R138, R32 ;  /* 0x0000008a8420723c */ /* 0x000fe80000001820 */
[----:B------:R-:W-:Y:S02]  /*3900*/  FADD.FTZ R16, -R146, R21 ;  /* 0x0000001592107221 */ /* 0x000fe40000010100 */
[----:B------:R-:W-:Y:S02]  /*3910*/  FFMA.FTZ R21, -R212, R212, 1 ;  /* 0x3f800000d4157423 */ /* 0x000fe400000101d4 */
[----:B------:R-:W-:Y:S04]  /*3920*/  FFMA.FTZ R20, -R211, R211, 1 ;  /* 0x3f800000d3147423 */ /* 0x000fe800000101d3 */
[----:B------:R-:W-:Y:S02]  /*3930*/  FMUL.FTZ R21, R21, c[0x0][0x2ec] ;  /* 0x0000bb0015157a20 */ /* 0x000fe40000410000 */
[----:B------:R-:W-:Y:S02]  /*3940*/  FMUL.FTZ R20, R20, c[0x0][0x2ec] ;  /* 0x0000bb0014147a20 */ /* 0x000fe40000410000 */
[----:B------:R-:W-:Y:S02]  /*3950*/  FMUL.FTZ R16, R147, R16 ;  /* 0x0000001093107220 */ /* 0x000fe40000410000 */
[----:B------:R-:W-:Y:S02]  /*3960*/  FMUL.FTZ R147, R21, R5 ;  /* 0x0000000515937220 */ /* 0x000fe40000410000 */
[----:B------:R-:W-:Y:S02]  /*3970*/  FFMA.FTZ R21, -R205, R205, 1 ;  /* 0x3f800000cd157423 */ /* 0x000fe400000101cd */
[----:B------:R-:W-:Y:S02]  /*3980*/  FMUL.FTZ R17, R152, R17 ;  /* 0x0000001198117220 */ /* 0x000fe40000410000 */
[C---:B------:R-:W-:Y:S02]  /*3990*/  FADD.FTZ R32, -R146.reuse, R32 ;  /* 0x0000002092207221 */ /* 0x040fe40000010100 */
[----:B------:R-:W-:Y:S02]  /*39a0*/  FADD.FTZ R33, -R146, R33 ;  /* 0x0000002192217221 */ /* 0x000fe40000010100 */
[----:B------:R-:W-:Y:S02]  /*39b0*/  FMUL.FTZ R146, R20, R4 ;  /* 0x0000000414927220 */ /* 0x000fe40000410000 */
[----:B------:R-:W-:Y:S02]  /*39c0*/  FFMA.FTZ R20, -R204, R204, 1 ;  /* 0x3f800000cc147423 */ /* 0x000fe400000101cc */
[----:B------:R-:W-:Y:S02]  /*39d0*/  FMUL.FTZ R5, R151, R32 ;  /* 0x0000002097057220 */ /* 0x000fe40000410000 */
[----:B------:R-:W-:Y:S02]  /*39e0*/  FMUL.FTZ R4, R150, R33 ;  /* 0x0000002196047220 */ /* 0x000fe40000410000 */
        /* <DEDUP_REMOVED lines=8> */
[C---:B------:R-:W-:Y:S02]  /*3a70*/  FADD.FTZ R5, -R145.reuse, R6 ;  /* 0x0000000691057221 */ /* 0x040fe40000010100 */
[----:B------:R-:W-:Y:S02]  /*3a80*/  FADD.FTZ R4, -R145, R7 ;  /* 0x0000000791047221 */ /* 0x000fe40000010100 */
        /* <DEDUP_REMOVED lines=78> */
[C---:B----4-:R-:W-:Y:S02]  /*3f70*/  FADD.FTZ R7, -R0.reuse, R10 ;  /* 0x0000000a00077221 */ /* 0x050fe40000010100 */
        /* <DEDUP_REMOVED lines=58> */
.L_x_1014:
        /* <DEDUP_REMOVED lines=118> */
.L_x_1015:
        /* <DEDUP_REMOVED lines=11> */
[----:B------:R-:W-:Y:S01]  /*4b30*/  IMAD R159, R159, 0x28, RZ ;  /* 0x000000289f9f7824 */ /* 0x000fe200078e02ff */
[----:B------:R-:W3:Y:S01]  /*4b40*/  LDSM.16.MT88.4 R28, [R0+0xd000] ;  /* 0x00d00000001c783b */ /* 0x000ee20000004200 */
[----:B------:R-:W-:Y:S03]  /*4b50*/  IMAD.MOV.U32 R158, RZ, RZ, c[0x0][0x1c0] ;  /* 0x00007000ff9e7624 */ /* 0x000fe600078e00ff */
[----:B------:R-:W4:Y:S01]  /*4b60*/  LDL R157, [R1] ;  /* 0x00000000019d7983 */ /* 0x000f220000100800 */
[----:B------:R-:W-:Y:S03]  /*4b70*/  IMAD R158, R158, c[0x0][0x22c], RZ ;  /* 0x00008b009e9e7a24 */ /* 0x000fe600078e02ff */
[----:B------:R-:W-:Y:S01]  /*4b80*/  LDSM.16.M88.4 R32, [R178] ;  /* 0x00000000b220783b */ /* 0x000fe20000000200 */
[----:B------:R-:W-:Y:S03]  /*4b90*/  IMAD R158, R158, 0x38, RZ ;  /* 0x000000389e9e7824 */ /* 0x000fe600078e02ff */
[----:B------:R-:W4:Y:S04]  /*4ba0*/  LDL R156, [R1+0x4] ;  /* 0x00000400019c7983 */ /* 0x000f280000100800 */
[----:B------:R-:W1:Y:S04]  /*4bb0*/  LDSM.16.MT88.4 R132, [R0+0x9400] ;  /* 0x009400000084783b */ /* 0x000e680000004200 */
[----:B------:R-:W1:Y:S04]  /*4bc0*/  LDSM.16.MT88.4 R136, [R0+0xb400] ;  /* 0x00b400000088783b */ /* 0x000e680000004200 */
[----:B------:R-:W1:Y:S04]  /*4bd0*/  LDSM.16.MT88.4 R140, [R0+0xd400] ;  /* 0x00d40000008c783b */ /* 0x000e680000004200 */
[----:B------:R-:W-:Y:S01]  /*4be0*/  LDSM.16.M88.4 R144, [R180] ;  /* 0x00000000b490783b */ /* 0x000fe20000000200 */
[C---:B-12---:R-:W-:Y:S03]  /*4bf0*/  HMMA.16816.F32 R4, R24.reuse, R8, RZ ;  /* 0x000000081804723c */ /* 0x046fe600000018ff */
[----:B------:R-:W1:Y:S04]  /*4c00*/  LDSM.16.MT88.4 R148, [R0+0x9800] ;  /* 0x009800000094783b */ /* 0x000e680000004200 */
[----:B------:R-:W-:Y:S01]  /*4c10*/  LDSM.16.MT88.4 R152, [R0+0x9c00] ;  /* 0x009c00000098783b */ /* 0x000fe20000004200 */
[C---:B------:R-:W-:Y:S08]  /*4c20*/  HMMA.16816.F32 R8, R24.reuse, R10, RZ ;  /* 0x0000000a1808723c */ /* 0x040ff000000018ff */
[C---:B---3--:R-:W-:Y:S08]  /*4c30*/  HMMA.16816.F32 R12, R24.reuse, R16, RZ ;  /* 0x00000010180c723c */ /* 0x048ff000000018ff */
[C---:B------:R-:W-:Y:S08]  /*4c40*/  HMMA.16816.F32 R16, R24.reuse, R18, RZ ;  /* 0x000000121810723c */ /* 0x040ff000000018ff */
[C---:B------:R-:W-:Y:S08]  /*4c50*/  HMMA.16816.F32 R20, R24.reuse, R28, RZ ;  /* 0x0000001c1814723c */ /* 0x040ff000000018ff */
[----:B------:R-:W-:Y:S01]  /*4c60*/  HMMA.16816.F32 R24, R24, R30, RZ ;  /* 0x0000001e1818723c */ /* 0x000fe200000018ff */
[----:B------:R-:W2:Y:S07]  /*4c70*/  LDSM.16.MT88.4 R28, [R0+0xb800] ;  /* 0x00b80000001c783b */ /* 0x000eae0000004200 */
[C---:B------:R-:W-:Y:S08]  /*4c80*/  HMMA.16816.F32 R4, R32.reuse, R132, R4 ;  /* 0x000000842004723c */ /* 0x040ff00000001804 */
[C---:B------:R-:W-:Y:S01]  /*4c90*/  HMMA.16816.F32 R8, R32.reuse, R134, R8 ;  /* 0x000000862008723c */ /* 0x040fe20000001808 */
[----:B------:R-:W3:Y:S07]  /*4ca0*/  LDSM.16.MT88.4 R132, [R0+0xd800] ;  /* 0x00d800000084783b */ /* 0x000eee0000004200 */
[C---:B------:R-:W-:Y:S08]  /*4cb0*/  HMMA.16816.F32 R12, R32.reuse, R136, R12 ;  /* 0x00000088200c723c */ /* 0x040ff0000000180c */
[C---:B------:R-:W-:Y:S01]  /*4cc0*/  HMMA.16816.F32 R16, R32.reuse, R138, R16 ;  /* 0x0000008a2010723c */ /* 0x040fe20000001810 */
[----:B------:R-:W3:Y:S07]  /*4cd0*/  LDSM.16.M88.4 R136, [R179] ;  /* 0x00000000b388783b */ /* 0x000eee0000000200 */
[C---:B------:R-:W-:Y:S08]  /*4ce0*/  HMMA.16816.F32 R20, R32.reuse, R140, R20 ;  /* 0x0000008c2014723c */ /* 0x040ff00000001814 */
[----:B------:R-:W-:Y:S01]  /*4cf0*/  HMMA.16816.F32 R24, R32, R142, R24 ;  /* 0x0000008e2018723c */ /* 0x000fe20000001818 */
[----:B------:R-:W3:Y:S04]  /*4d00*/  LDSM.16.MT88.4 R32, [R0+0xbc00] ;  /* 0x00bc00000020783b */ /* 0x000ee80000004200 */
        /* <DEDUP_REMOVED lines=11> */
[C---:B------:R-:W-:Y:S08]  /*4dc0*/  HMMA.16816.F32 R4, R136.reuse, R152, R4 ;  /* 0x000000988804723c */ /* 0x040ff00000001804 */
[C---:B------:R-:W-:Y:S01]  /*4dd0*/  HMMA.16816.F32 R8, R136.reuse, R154, R8 ;  /* 0x0000009a8808723c */ /* 0x040fe20000001808 */
[----:B------:R-:W-:Y:S07]  /*4de0*/  LDSM.16.MT88.4 R152, [R0+0xa800] ;  /* 0x00a800000098783b */ /* 0x000fee0000004200 */
[C---:B------:R-:W-:Y:S08]  /*4df0*/  HMMA.16816.F32 R12, R136.reuse, R32, R12 ;  /* 0x00000020880c723c */ /* 0x040ff0000000180c */
[C---:B------:R-:W-:Y:S01]  /*4e00*/  HMMA.16816.F32 R16, R136.reuse, R34, R16 ;  /* 0x000000228810723c */ /* 0x040fe20000001810 */
[----:B------:R-:W-:Y:S07]  /*4e10*/  LDSM.16.M88.4 R32, [R178+0x2000] ;  /* 0x00200000b220783b */ /* 0x000fee0000000200 */
[C---:B------:R-:W-:Y:S08]  /*4e20*/  HMMA.16816.F32 R20, R136.reuse, R140, R20 ;  /* 0x0000008c8814723c */ /* 0x040ff00000001814 */
[----:B------:R-:W-:Y:S01]  /*4e30*/  HMMA.16816.F32 R24, R136, R142, R24 ;  /* 0x0000008e8818723c */ /* 0x000fe20000001818 */
[----:B------:R-:W3:Y:S04]  /*4e40*/  LDSM.16.MT88.4 R136, [R0+0xa400] ;  /* 0x00a400000088783b */ /* 0x000ee80000004200 */
[----:B------:R-:W3:Y:S03]  /*4e50*/  LDSM.16.MT88.4 R140, [R0+0xc400] ;  /* 0x00c40000008c783b */ /* 0x000ee60000004200 */
[C---:B-1----:R-:W-:Y:S08]  /*4e60*/  HMMA.16816.F32 R4, R28.reuse, R148, R4 ;  /* 0x000000941c04723c */ /* 0x042ff00000001804 */
[C---:B------:R-:W-:Y:S01]  /*4e70*/  HMMA.16816.F32 R8, R28.reuse, R150, R8 ;  /* 0x000000961c08723c */ /* 0x040fe20000001808 */
[----:B------:R-:W1:Y:S07]  /*4e80*/  LDSM.16.MT88.4 R148, [R0+0xe400] ;  /* 0x00e400000094783b */ /* 0x000e6e0000004200 */
[C---:B--2---:R-:W-:Y:S08]  /*4e90*/  HMMA.16816.F32 R12, R28.reuse, R132, R12 ;  /* 0x000000841c0c723c */ /* 0x044ff0000000180c */
[C---:B------:R-:W-:Y:S01]  /*4ea0*/  HMMA.16816.F32 R16, R28.reuse, R134, R16 ;  /* 0x000000861c10723c */ /* 0x040fe20000001810 */
[----:B------:R-:W2:Y:S07]  /*4eb0*/  LDSM.16.M88.4 R132, [R180+0x2000] ;  /* 0x00200000b484783b */ /* 0x000eae0000000200 */
[C---:B---3--:R-:W-:Y:S08]  /*4ec0*/  HMMA.16816.F32 R20, R28.reuse, R144, R20 ;  /* 0x000000901c14723c */ /* 0x048ff00000001814 */
[----:B------:R-:W-:Y:S01]  /*4ed0*/  HMMA.16816.F32 R24, R28, R146, R24 ;  /* 0x000000921c18723c */ /* 0x000fe20000001818 */
[----:B------:R-:W3:Y:S04]  /*4ee0*/  LDSM.16.MT88.4 R28, [R0+0xc800] ;  /* 0x00c80000001c783b */ /* 0x000ee80000004200 */
[----:B------:R-:W-:Y:S03]  /*4ef0*/  LDSM.16.MT88.4 R144, [R0+0xcc00] ;  /* 0x00cc00000090783b */ /* 0x000fe60000004200 */
[C---:B------:R-:W-:Y:S08]  /*4f00*/  HMMA.16816.F32 R4, R32.reuse, R136, R4 ;  /* 0x000000882004723c */ /* 0x040ff00000001804 */
[C---:B------:R-:W-:Y:S01]  /*4f10*/  HMMA.16816.F32 R8, R32.reuse, R138, R8 ;  /* 0x0000008a2008723c */ /* 0x040fe20000001808 */
[----:B------:R-:W3:Y:S07]  /*4f20*/  LDSM.16.MT88.4 R136, [R0+0xe800] ;  /* 0x00e800000088783b */ /* 0x000eee0000004200 */
[C---:B------:R-:W-:Y:S08]  /*4f30*/  HMMA.16816.F32 R12, R32.reuse, R140, R12 ;  /* 0x0000008c200c723c */ /* 0x040ff0000000180c */
[C---:B------:R-:W-:Y:S01]  /*4f40*/  HMMA.16816.F32 R16, R32.reuse, R142, R16 ;  /* 0x0000008e2010723c */ /* 0x040fe20000001810 */
[----:B------:R-:W-:Y:S07]  /*4f50*/  LDSM.16.MT88.4 R140, [R0+0xac00] ;  /* 0x00ac0000008c783b */ /* 0x000fee0000004200 */
[C---:B-1----:R-:W-:Y:S08]  /*4f60*/  HMMA.16816.F32 R20, R32.reuse, R148, R20 ;  /* 0x000000942014723c */ /* 0x042ff00000001814 */
[----:B------:R-:W-:Y:S01]  /*4f70*/  HMMA.16816.F32 R24, R32, R150, R24 ;  /* 0x000000962018723c */ /* 0x000fe20000001818 */
[----:B------:R-:W1:Y:S04]  /*4f80*/  LDSM.16.M88.4 R32, [R179+0x2000] ;  /* 0x00200000b320783b */ /* 0x000e680000000200 */
[----:B------:R-:W1:Y:S03]  /*4f90*/  LDSM.16.MT88.4 R148, [R0+0xec00] ;  /* 0x00ec00000094783b */ /* 0x000e660000004200 */
[C---:B--2---:R-:W-:Y:S08]  /*4fa0*/  HMMA.16816.F32 R4, R132.reuse, R152, R4 ;  /* 0x000000988404723c */ /* 0x044ff00000001804 */
[C---:B------:R-:W-:Y:S08]  /*4fb0*/  HMMA.16816.F32 R8, R132.reuse, R154, R8 ;  /* 0x0000009a8408723c */ /* 0x040ff00000001808 */
[C---:B---3--:R-:W-:Y:S07]  /*4fc0*/  HMMA.16816.F32 R12, R132.reuse, R28, R12 ;  /* 0x0000001c840c723c */ /* 0x048fee000000180c */
        /* <DEDUP_REMOVED lines=8> */
[C---:B------:R-:W-:Y:S01]  /*5050*/  HMMA.16816.F32 R20, R132.reuse, R136, R20 ;  /* 0x000000888414723c */ /* 0x040fe20000001814 */
[----:B------:R2:W5:Y:S03]  /*5060*/  @P0 LDG.E R239, [R28.64] ;  /* 0x0000001c1cef0981 */ /* 0x000566000c1e1900 */
[-C--:B------:R-:W-:Y:S01]  /*5070*/  LEA.HI.X.SX32 R31, R240, R185.reuse, 0x2, P1 ;  /* 0x000000b9f01f7211 */ /* 0x080fe200008f16ff */
[----:B------:R2:W5:Y:S01]  /*5080*/  @P0 LDG.E R238, [R28.64+0x20] ;  /* 0x0000201c1cee0981 */ /* 0x000562000c1e1900 */
[----:B------:R-:W-:Y:S02]  /*5090*/  IMAD R157, R157, 0x18, RZ ;  /* 0x000000189d9d7824 */ /* 0x000fe400078e02ff */
[----:B------:R-:W-:Y:S01]  /*50a0*/  HMMA.16816.F32 R24, R132, R138, R24 ;  /* 0x0000008a8418723c */ /* 0x000fe20000001818 */
[----:B------:R-:W-:Y:S03]  /*50b0*/  LDSM.16.MT88.4 R136, [R2+0x18800] ;  /* 0x018800000288783b */ /* 0x000fe60000004200 */
[----:B------:R-:W-:Y:S01]  /*50c0*/  IMAD.MOV.U32 R156, RZ, RZ, c[0x0][0x1c0] ;  /* 0x00007000ff9c7624 */ /* 0x000fe200078e00ff */
[----:B------:R2:W5:Y:S03]  /*50d0*/  @P0 LDG.E R237, [R28.64+0x80] ;  /* 0x0000801c1ced0981 */ /* 0x000566000c1e1900 */
[C---:B-1----:R-:W-:Y:S01]  /*50e0*/  HMMA.16816.F32 R4, R32.reuse, R140, R4 ;  /* 0x0000008c2004723c */ /* 0x042fe20000001804 */
[----:B------:R2:W5:Y:S04]  /*50f0*/  @P0 LDG.E R236, [R28.64+0xa0] ;  /* 0x0000a01c1cec0981 */ /* 0x000568000c1e1900 */
[----:B------:R-:W-:Y:S03]  /*5100*/  IMAD R156, R156, c[0x0][0x22c], RZ ;  /* 0x00008b009c9c7a24 */ /* 0x000fe600078e02ff */
[C---:B------:R-:W-:Y:S01]  /*5110*/  HMMA.16816.F32 R8, R32.reuse, R142, R8 ;  /* 0x0000008e2008723c */ /* 0x040fe20000001808 */
[----:B------:R-:W-:Y:S03]  /*5120*/  LDSM.16.MT88.4 R140, [R3+0x1c00] ;  /* 0x001c0000038c783b */ /* 0x000fe60000004200 */
[----:B------:R-:W-:Y:S04]  /*5130*/  IMAD.SHL.U32 R156, R156, 0x10, RZ ;  /* 0x000000109c9c7824 */ /* 0x000fe800078e00ff */
[C---:B------:R-:W-:Y:S04]  /*5140*/  HMMA.16816.F32 R12, R32.reuse, R144, R12 ;  /* 0x00000090200c723c */ /* 0x040fe8000000180c */
[CC--:B------:R-:W-:Y:S03]  /*5150*/  LEA R132, P0, R156.reuse, R184.reuse, 0x2 ;  /* 0x000000b89c847211 */ /* 0x0c0fe600078010ff */
[----:B------:R1:W-:Y:S01]  /*5160*/  RED.E.ADD.F32.FTZ.RN.STRONG.GPU [R184.64], R4 ;  /* 0x00000004b800798e */ /* 0x0003e2000c10e79c */
[C---:B------:R-:W-:Y:S03]  /*5170*/  HMMA.16816.F32 R16, R32.reuse, R146, R16 ;  /* 0x000000922010723c */ /* 0x040fe60000001810 */
[----:B------:R3:W-:Y:S01]  /*5180*/  RED.E.ADD.F32.FTZ.RN.STRONG.GPU [R30.64], R5 ;  /* 0x000000051e00798e */ /* 0x0007e2000c10e79c */
[-C--:B------:R-:W-:Y:S02]  /*5190*/  LEA.HI.X.SX32 R133, R156, R185.reuse, 0x2, P0 ;  /* 0x000000b99c857211 */ /* 0x080fe400000f16ff */
[CC--:B--2---:R-:W-:Y:S02]  /*51a0*/  LEA R28, P2, R159.reuse, R184.reuse, 0x2 ;  /* 0x000000b89f1c7211 */ /* 0x0c4fe400078410ff */
[C---:B------:R-:W-:Y:S01]  /*51b0*/  HMMA.16816.F32 R20, R32.reuse, R148, R20 ;  /* 0x000000942014723c */ /* 0x040fe20000001814 */
[----:B------:R2:W-:Y:S03]  /*51c0*/  RED.E.ADD.F32.FTZ.RN.STRONG.GPU [R132.64], R6 ;  /* 0x000000068400798e */ /* 0x0005e6000c10e79c */
[-C--:B------:R-:W-:Y:S04]  /*51d0*/  LEA.HI.X.SX32 R29, R159, R185.reuse, 0x2, P2 ;  /* 0x000000b99f1d7211 */ /* 0x080fe800010f16ff */
[----:B------:R-:W-:Y:S07]  /*51e0*/  HMMA.16816.F32 R24, R32, R150, R24 ;  /* 0x000000962018723c */ /* 0x000fee0000001818 */
[CC--:B------:R-:W-:Y:S02]  /*51f0*/  LEA R32, P0, R160.reuse, R184.reuse, 0x2 ;  /* 0x000000b8a0207211 */ /* 0x0c0fe400078010ff */
[CC--:B-1----:R-:W-:Y:S03]  /*5200*/  LEA R4, P1, R157.reuse, R184.reuse, 0x2 ;  /* 0x000000b89d047211 */ /* 0x0c2fe600078210ff */
[-C--:B------:R-:W-:Y:S02]  /*5210*/  LEA.HI.X.SX32 R33, R160, R185.reuse, 0x2, P0 ;  /* 0x000000b9a0217211 */ /* 0x080fe400000f16ff */
[-C--:B---3--:R-:W-:Y:S01]  /*5220*/  LEA.HI.X.SX32 R5, R157, R185.reuse, 0x2, P1 ;  /* 0x000000b99d057211 */ /* 0x088fe200008f16ff */
[----:B------:R-:W-:Y:S04]  /*5230*/  IMAD.MOV.U32 R157, RZ, RZ, c[0x0][0x1c0] ;  /* 0x00007000ff9d7624 */ /* 0x000fe800078e00ff */
[----:B------:R1:W-:Y:S01]  /*5240*/  RED.E.ADD.F32.FTZ.RN.STRONG.GPU [R4.64], R7 ;  /* 0x000000070400798e */ /* 0x0003e2000c10e79c */
[----:B------:R-:W-:Y:S03]  /*5250*/  IMAD R157, R157, c[0x0][0x22c], RZ ;  /* 0x00008b009d9d7a24 */ /* 0x000fe600078e02ff */
[----:B------:R3:W-:Y:S01]  /*5260*/  RED.E.ADD.F32.FTZ.RN.STRONG.GPU [R32.64], R8 ;  /* 0x000000082000798e */ /* 0x0007e2000c10e79c */
[----:B------:R-:W-:Y:S03]  /*5270*/  IMAD R157, R157, 0x30, RZ ;  /* 0x000000309d9d7824 */ /* 0x000fe600078e02ff */
[----:B------:R4:W-:Y:S02]  /*5280*/  RED.E.ADD.F32.FTZ.RN.STRONG.GPU [R28.64], R9 ;  /* 0x000000091c00798e */ /* 0x0009e4000c10e79c */
[CC--:B--2---:R-:W-:Y:S02]  /*5290*/  LEA R6, P1, R157.reuse, R184.reuse, 0x2 ;  /* 0x000000b89d067211 */ /* 0x0c4fe400078210ff */
[----:B------:R-:W-:Y:S02]  /*52a0*/  LDSM.16.MT88.4 R32, [R2+0x17800] ;  /* 0x017800000220783b */ /* 0x000fe40000004200 */
[-C--:B-1----:R-:W-:Y:S01]  /*52b0*/  LEA.HI.X.SX32 R7, R157, R185.reuse, 0x2, P1 ;  /* 0x000000b99d077211 */ /* 0x082fe200008f16ff */
[----:B------:R-:W-:Y:S01]  /*52c0*/  IMAD.MOV.U32 R157, RZ, RZ, c[0x0][0x1c0] ;  /* 0x00007000ff9d7624 */ /* 0x000fe200078e00ff */
[CC--:B------:R-:W-:Y:S03]  /*52d0*/  LEA R4, P0, R158.reuse, R184.reuse, 0x2 ;  /* 0x000000b89e047211 */ /* 0x0c0fe600078010ff */
[----:B------:R1:W-:Y:S01]  /*52e0*/  RED.E.ADD.F32.FTZ.RN.STRONG.GPU [R6.64], R10 ;  /* 0x0000000a0600798e */ /* 0x0003e2000c10e79c */
[-C--:B------:R-:W-:Y:S01]  /*52f0*/  LEA.HI.X.SX32 R5, R158, R185.reuse, 0x2, P0 ;  /* 0x000000b99e057211 */ /* 0x080fe200000f16ff */
[----:B------:R-:W-:Y:S04]  /*5300*/  IMAD R157, R157, c[0x0][0x22c], RZ ;  /* 0x00008b009d9d7a24 */ /* 0x000fe800078e02ff */
[----:B------:R2:W-:Y:S01]  /*5310*/  RED.E.ADD.F32.FTZ.RN.STRONG.GPU [R4.64], R11 ;  /* 0x0000000b0400798e */ /* 0x0005e2000c10e79c */
[----:B------:R-:W-:Y:S03]  /*5320*/  IMAD.SHL.U32 R157, R157, 0x10, RZ ;  /* 0x000000109d9d7824 */ /* 0x000fe600078e00ff */
[----:B------:R-:W-:Y:S02]  /*5330*/  RED.E.ADD.F32.FTZ.RN.STRONG.GPU [R184.64+0x80], R12 ;  /* 0x0000800cb800798e */ /* 0x000fe4000c10e79c */
[C---:B------:R-:W-:Y:S02]  /*5340*/  IADD3 R134, R157.reuse, 0x20, RZ ;  /* 0x000000209d867810 */ /* 0x040fe40007ffe0ff */
[C---:B------:R-:W-:Y:S01]  /*5350*/  IADD3 R135, R157.reuse, 0x20, RZ ;  /* 0x000000209d877810 */ /* 0x040fe20007ffe0ff */
[----:B------:R-:W-:Y:S01]  /*5360*/  RED.E.ADD.F32.FTZ.RN.STRONG.GPU [R30.64+0x80], R13 ;  /* 0x0000800d1e00798e */ /* 0x000fe2000c10e79c */
[----:B------:R-:W-:Y:S01]  /*5370*/  IADD3 R0, R157, 0x20, RZ ;  /* 0x000000209d007810 */ /* 0x000fe20007ffe0ff */
[C---:B------:R-:W-:Y:S01]  /*5380*/  IMAD.IADD R134, R240.reuse, 0x1, R134 ;  /* 0x00000001f0867824 */ /* 0x040fe200078e0286 */
[CC--:B---3--:R-:W-:Y:S03]  /*5390*/  LEA R8, P0, R135.reuse, R184.reuse, 0x2 ;  /* 0x000000b887087211 */ /* 0x0c8fe600078010ff */
[C---:B------:R-:W-:Y:S01]  /*53a0*/  IMAD.IADD R0, R240.reuse, 0x1, R0 ;  /* 0x00000001f0007824 */ /* 0x040fe200078e0200 */
[-C--:B----4-:R-:W-:Y:S03]  /*53b0*/  LEA.HI.X.SX32 R9, R135, R185.reuse, 0x2, P0 ;  /* 0x000000b987097211 */ /* 0x090fe600000f16ff */
[----:B------:R-:W-:Y:S01]  /*53c0*/  IMAD.IADD R0, R240, 0x1, R0 ;  /* 0x00000001f0007824 */ /* 0x000fe200078e0200 */
[-C--:B-1----:R-:W-:Y:S01]  /*53d0*/  LEA R6, P1, R134, R184.reuse, 0x2 ;  /* 0x000000b886067211 */ /* 0x082fe200078210ff */
[----:B------:R1:W-:Y:S01]  /*53e0*/  RED.E.ADD.F32.FTZ.RN.STRONG.GPU [R8.64], R14 ;  /* 0x0000000e0800798e */ /* 0x0003e2000c10e79c */
[-C--:B------:R-:W-:Y:S02]  /*53f0*/  LEA R10, P2, R244, R184.reuse, 0x2 ;  /* 0x000000b8f40a7211 */ /* 0x080fe400078410ff */
[-C--:B------:R-:W-:Y:S02]  /*5400*/  LEA.HI.X.SX32 R7, R134, R185.reuse, 0x2, P1 ;  /* 0x000000b986077211 */ /* 0x080fe400008f16ff */
[-C--:B--2---:R-:W-:Y:S01]  /*5410*/  LEA R4, P0, R0, R184.reuse, 0x2 ;  /* 0x000000b800047211 */ /* 0x084fe200078010ff */
[----:B------:R-:W-:Y:S01]  /*5420*/  LDSM.16.MT88.4 R132, [R3+0x1400] ;  /* 0x001400000384783b */ /* 0x000fe20000004200 */
[-C--:B------:R-:W-:Y:S02]  /*5430*/  LEA.HI.X.SX32 R11, R244, R185.reuse, 0x2, P2 ;  /* 0x000000b9f40b7211 */ /* 0x080fe400010f16ff */
[-C--:B------:R-:W-:Y:S01]  /*5440*/  LEA.HI.X.SX32 R5, R0, R185.reuse, 0x2, P0 ;  /* 0x000000b900057211 */ /* 0x080fe200000f16ff */
[----:B------:R2:W-:Y:S01]  /*5450*/  RED.E.ADD.F32.FTZ.RN.STRONG.GPU [R6.64], R15 ;  /* 0x0000000f0600798e */ /* 0x0005e2000c10e79c */
[----:B------:R-:W-:Y:S03]  /*5460*/  IADD3 R0, R156, 0x40, RZ ;  /* 0x000000409c007810 */ /* 0x000fe60007ffe0ff */
[----:B------:R3:W-:Y:S04]  /*5470*/  RED.E.ADD.F32.FTZ.RN.STRONG.GPU [R4.64], R16 ;  /* 0x000000100400798e */ /* 0x0007e8000c10e79c */
[----:B------:R4:W-:Y:S01]  /*5480*/  RED.E.ADD.F32.FTZ.RN.STRONG.GPU [R10.64], R17 ;  /* 0x000000110a00798e */ /* 0x0009e2000c10e79c */
[CC--:B-1----:R-:W-:Y:S04]  /*5490*/  LEA R8, P1, R243.reuse, R184.reuse, 0x2 ;  /* 0x000000b8f3087211 */ /* 0x0c2fe800078210ff */
[-C--:B------:R-:W-:Y:S05]  /*54a0*/  LEA.HI.X.SX32 R9, R243, R185.reuse, 0x2, P1 ;  /* 0x000000b9f3097211 */ /* 0x080fea00008f16ff */
[----:B------:R1:W-:Y:S01]  /*54b0*/  RED.E.ADD.F32.FTZ.RN.STRONG.GPU [R8.64], R18 ;  /* 0x000000120800798e */ /* 0x0003e2000c10e79c */
[CC--:B--2---:R-:W-:Y:S04]  /*54c0*/  LEA R6, P0, R246.reuse, R184.reuse, 0x2 ;  /* 0x000000b8f6067211 */ /* 0x0c4fe800078010ff */
[-C--:B------:R-:W-:Y:S02]  /*54d0*/  LEA.HI.X.SX32 R7, R246, R185.reuse, 0x2, P0 ;  /* 0x000000b9f6077211 */ /* 0x080fe400000f16ff */
[-C--:B---3--:R-:W-:Y:S02]  /*54e0*/  LEA R4, P1, R0, R184.reuse, 0x2 ;  /* 0x000000b800047211 */ /* 0x088fe400078210ff */
[-C--:B------:R-:W-:Y:S01]  /*54f0*/  LEA R12, P0, R252, R184.reuse, 0x2 ;  /* 0x000000b8fc0c7211 */ /* 0x080fe200078010ff */
[----:B------:R2:W-:Y:S01]  /*5500*/  RED.E.ADD.F32.FTZ.RN.STRONG.GPU [R6.64], R19 ;  /* 0x000000130600798e */ /* 0x0005e2000c10e79c */
[-C--:B------:R-:W-:Y:S01]  /*5510*/  LEA.HI.X.SX32 R5, R0, R185.reuse, 0x2, P1 ;  /* 0x000000b900057211 */ /* 0x080fe200008f16ff */
[----:B------:R-:W-:Y:S01]  /*5520*/  IMAD.IADD R0, R240, 0x1, R252 ;  /* 0x00000001f0007824 */ /* 0x000fe200078e02fc */
[-C--:B------:R-:W-:Y:S01]  /*5530*/  LEA.HI.X.SX32 R13, R252, R185.reuse, 0x2, P0 ;  /* 0x000000b9fc0d7211 */ /* 0x080fe200000f16ff */
[----:B------:R-:W-:Y:S03]  /*5540*/  RED.E.ADD.F32.FTZ.RN.STRONG.GPU [R184.64+0x100], R20 ;  /* 0x00010014b800798e */ /* 0x000fe6000c10e79c */
[CC--:B----4-:R-:W-:Y:S01]  /*5550*/  LEA R10, P3, R0.reuse, R184.reuse, 0x2 ;  /* 0x000000b8000a7211 */ /* 0x0d0fe200078610ff */
[----:B------:R-:W-:Y:S03]  /*5560*/  RED.E.ADD.F32.FTZ.RN.STRONG.GPU [R30.64+0x100], R21 ;  /* 0x000100151e00798e */ /* 0x000fe6000c10e79c */
[-C--:B------:R-:W-:Y:S01]  /*5570*/  LEA.HI.X.SX32 R11, R0, R185.reuse, 0x2, P3 ;  /* 0x000000b9000b7211 */ /* 0x080fe200018f16ff */
[----:B------:R3:W-:Y:S01]  /*5580*/  RED.E.ADD.F32.FTZ.RN.STRONG.GPU [R4.64], R22 ;  /* 0x000000160400798e */ /* 0x0007e2000c10e79c */
[----:B------:R-:W-:Y:S03]  /*5590*/  IADD3 R0, R3, -0x3000, RZ ;  /* 0xffffd00003007810 */ /* 0x000fe60007ffe0ff */
[----:B------:R-:W-:Y:S01]  /*55a0*/  RED.E.ADD.F32.FTZ.RN.STRONG.GPU [R12.64], R23 ;  /* 0x000000170c00798e */ /* 0x000fe2000c10e79c */
[CC--:B-1----:R-:W-:Y:S03]  /*55b0*/  LEA R8, P2, R242.reuse, R184.reuse, 0x2 ;  /* 0x000000b8f2087211 */ /* 0x0c2fe600078410ff */
[----:B------:R-:W-:Y:S01]  /*55c0*/  RED.E.ADD.F32.FTZ.RN.STRONG.GPU [R10.64], R24 ;  /* 0x000000180a00798e */ /* 0x000fe2000c10e79c */
[-C--:B------:R-:W-:Y:S03]  /*55d0*/  LEA.HI.X.SX32 R9, R242, R185.reuse, 0x2, P2 ;  /* 0x000000b9f2097211 */ /* 0x080fe600010f16ff */
[----:B------:R-:W-:Y:S01]  /*55e0*/  LDSM.16.MT88.4 R12, [R2+0x17000] ;  /* 0x01700000020c783b */ /* 0x000fe20000004200 */
[CC--:B--2---:R-:W-:Y:S03]  /*55f0*/  LEA R6, P1, R241.reuse, R184.reuse, 0x2 ;  /* 0x000000b8f1067211 */ /* 0x0c4fe600078210ff */
[----:B------:R-:W-:Y:S01]  /*5600*/  RED.E.ADD.F32.FTZ.RN.STRONG.GPU [R8.64], R25 ;  /* 0x000000190800798e */ /* 0x000fe2000c10e79c */
[-C--:B------:R-:W-:Y:S03]  /*5610*/  LEA.HI.X.SX32 R7, R241, R185.reuse, 0x2, P1 ;  /* 0x000000b9f1077211 */ /* 0x080fe600008f16ff */
[----:B------:R-:W-:Y:S01]  /*5620*/  LDSM.16.MT88.4 R8, [R3] ;  /* 0x000000000308783b */ /* 0x000fe20000004200 */
[----:B------:R-:W-:Y:S01]  /*5630*/  ISETP.LT.AND P1, PT, RZ, UR43, PT ;  /* 0x0000002bff007c0c */ /* 0x000fe2000bf21270 */
[----:B------:R-:W-:Y:S02]  /*5640*/  UMOV UR43, UR6 ;  /* 0x00000006002b7c82 */ /* 0x000fe40008000000 */
[----:B------:R-:W-:Y:S01]  /*5650*/  RED.E.ADD.F32.FTZ.RN.STRONG.GPU [R6.64], R26 ;  /* 0x0000001a0600798e */ /* 0x000fe2000c10e79c */
[C---:B---3--:R-:W-:Y:S03]  /*5660*/  LEA R4, P0, R245.reuse, R184, 0x2 ;  /* 0x000000b8f5047211 */ /* 0x048fe600078010ff */
[----:B------:R-:W-:Y:S01]  /*5670*/  LDSM.16.MT88.4 R16, [R3+0x1000] ;  /* 0x001000000310783b */ /* 0x000fe20000004200 */
[----:B------:R-:W-:Y:S03]  /*5680*/  LEA.HI.X.SX32 R5, R245, R185, 0x2, P0 ;  /* 0x000000b9f5057211 */ /* 0x000fe600000f16ff */
[----:B------:R-:W-:Y:S01]  /*5690*/  LDSM.16.MT88.4 R20, [R3+0x2000] ;  /* 0x002000000314783b */ /* 0x000fe20000004200 */
[----:B------:R-:W-:Y:S01]  /*56a0*/  PLOP3.LUT P0, PT, PT, PT, UP0, 0x80, 0x0 ;  /* 0x000000000000781c */ /* 0x000fe20003f0f008 */
[----:B------:R-:W-:Y:S02]  /*56b0*/  @UP2 UIADD3 UR36, UP0, UR36, -0x100, URZ ;  /* 0xffffff0024242890 */ /* 0x000fe4000ff1e03f */
[----:B------:R-:W-:Y:S02]  /*56c0*/  RED.E.ADD.F32.FTZ.RN.STRONG.GPU [R4.64], R27 ;  /* 0x0000001b0400798e */ /* 0x000fe4000c10e79c */
[----:B------:R-:W-:Y:S02]  /*56d0*/  @UP2 UIADD3.X UR7, UR7, -0x1, URZ, UP0, !UPT ;  /* 0xffffffff07072890 */ /* 0x000fe400087fe43f */
        /* <DEDUP_REMOVED lines=63> */
.L_x_1013:
[----:B-1----:R-:W2:Y:S01]  /*5ad0*/  LDL.64 R28, [R1+0x8] ;  /* 0x00000800011c7983 */ /* 0x002ea20000100a00 */
[----:B------:R-:W-:Y:S01]  /*5ae0*/  FMUL.FTZ R84, R84, c[0x0][0x2e0] ;  /* 0x0000b80054547a20 */ /* 0x000fe20000410000 */
[----:B------:R-:W-:Y:S01]  /*5af0*/  F2FP.PACK_AB R36, R37, R36 ;  /* 0x000000242524723e */ /* 0x000fe200000000ff */
[----:B------:R-:W-:Y:S01]  /*5b00*/  FMUL.FTZ R3, R85, c[0x0][0x2e0] ;  /* 0x0000b80055037a20 */ /* 0x000fe20000410000 */
[----:B------:R-:W1:Y:S01]  /*5b10*/  S2R R25, SR_CTAID.Y ;  /* 0x0000000000197919 */ /* 0x000e620000002600 */
        /* <DEDUP_REMOVED lines=30> */
[----:B------:R-:W-:Y:S01]  /*5d00*/  STS [R247], R3 ;  /* 0x00000003f7007388 */ /* 0x000fe20000000800 */
[----:B------:R-:W-:Y:S01]  /*5d10*/  FMUL.FTZ R16, R101, c[0x0][0x2e0] ;  /* 0x0000b80065107a20 */ /* 0x000fe20000410000 */
[----:B------:R-:W-:Y:S01]  /*5d20*/  F2FP.PACK_AB R10, R10, R94 ;  /* 0x0000005e0a0a723e */ /* 0x000fe200000000ff */
[----:B------:R-:W-:Y:S01]  /*5d30*/  FMUL.FTZ R102, R102, c[0x0][0x2e0] ;  /* 0x0000b80066667a20 */ /* 0x000fe20000410000 */
[----:B------:R3:W-:Y:S01]  /*5d40*/  STS [R247+0x200], R0 ;  /* 0x00020000f7007388 */ /* 0x0007e20000000800 */
        /* <DEDUP_REMOVED lines=58> */
[----:B------:R-:W-:Y:S01]  /*60f0*/  ULDC.64 UR6, c[0x0][0x3a0] ;  /* 0x0000e80000067ab9 */ /* 0x000fe20000000a00 */
[----:B------:R-:W-:Y:S01]  /*6100*/  STS [R247+0x4000], R22 ;  /* 0x00400016f7007388 */ /* 0x000fe20000000800 */
[----:B------:R-:W-:Y:S01]  /*6110*/  F2FP.PACK_AB R52, R53, R52 ;  /* 0x000000343534723e */ /* 0x000fe200000000ff */
[----:B------:R-:W-:Y:S01]  /*6120*/  UIMAD UR6, UR32, UR6, URZ ;  /* 0x00000006200672a4 */ /* 0x000fe2000f8e023f */
[----:B------:R-:W-:Y:S01]  /*6130*/  F2FP.PACK_AB R126, R127, R126 ;  /* 0x0000007e7f7e723e */ /* 0x000fe200000000ff */
[----:B------:R-:W-:Y:S01]  /*6140*/  STS [R247+0x4200], R21 ;  /* 0x00420015f7007388 */ /* 0x000fe20000000800 */
[----:B------:R-:W-:Y:S01]  /*6150*/  F2FP.PACK_AB R54, R55, R54 ;  /* 0x000000363736723e */ /* 0x000fe200000000ff */
[----:B---3--:R-:W-:Y:S01]  /*6160*/  IMAD.U32 R0, RZ, RZ, UR21 ;  /* 0x00000015ff007e24 */ /* 0x008fe2000f8e00ff */
[----:B------:R-:W-:Y:S01]  /*6170*/  F2FP.PACK_AB R64, R65, R64 ;  /* 0x000000404140723e */ /* 0x000fe200000000ff */
[----:B------:R-:W-:Y:S01]  /*6180*/  STS [R248+0x4000], R128 ;  /* 0x00400080f8007388 */ /* 0x000fe20000000800 */
[----:B------:R-:W-:Y:S01]  /*6190*/  F2FP.PACK_AB R66, R67, R66 ;  /* 0x000000424342723e */ /* 0x000fe200000000ff */
[----:B------:R-:W-:Y:S01]  /*61a0*/  ULDC.64 UR4, c[0x0][0x3a8] ;  /* 0x0000ea0000047ab9 */ /* 0x000fe20000000a00 */
[----:B------:R-:W-:Y:S01]  /*61b0*/  F2FP.PACK_AB R56, R57, R56 ;  /* 0x000000383938723e */ /* 0x000fe200000000ff */
[----:B------:R-:W-:Y:S01]  /*61c0*/  STS [R248+0x4200], R130 ;  /* 0x00420082f8007388 */ /* 0x000fe20000000800 */
[----:B------:R-:W-:Y:S01]  /*61d0*/  F2FP.PACK_AB R58, R59, R58 ;  /* 0x0000003a3b3a723e */ /* 0x000fe200000000ff */
[----:B------:R-:W-:Y:S01]  /*61e0*/  UIMAD UR4, UR32, UR4, URZ ;  /* 0x00000004200472a4 */ /* 0x000fe2000f8e023f */
[----:B------:R-:W-:Y:S01]  /*61f0*/  F2FP.PACK_AB R60, R61, R60 ;  /* 0x0000003c3d3c723e */ /* 0x000fe200000000ff */
[----:B------:R-:W-:Y:S01]  /*6200*/  STS [R247+0x5000], R121 ;  /* 0x00500079f7007388 */ /* 0x000fe20000000800 */
[----:B------:R-:W-:Y:S01]  /*6210*/  F2FP.PACK_AB R62, R63, R62 ;  /* 0x0000003e3f3e723e */ /* 0x000fe200000000ff */
[----:B------:R-:W-:Y:S01]  /*6220*/  UIMAD UR6, UR21, UR7, UR6 ;  /* 0x00000007150672a4 */ /* 0x000fe2000f8e0206 */
[----:B------:R-:W-:Y:S01]  /*6230*/  F2FP.PACK_AB R68, R69, R68 ;  /* 0x000000444544723e */ /* 0x000fe200000000ff */
[----:B------:R-:W-:Y:S01]  /*6240*/  STS [R247+0x5200], R122 ;  /* 0x0052007af7007388 */ /* 0x000fe20000000800 */
[----:B------:R-:W-:Y:S01]  /*6250*/  F2FP.PACK_AB R70, R71, R70 ;  /* 0x000000464746723e */ /* 0x000fe200000000ff */
[----:B------:R-:W-:Y:S01]  /*6260*/  UIMAD UR4, UR21, UR5, UR4 ;  /* 0x00000005150472a4 */ /* 0x000fe2000f8e0204 */
[----:B------:R-:W-:Y:S01]  /*6270*/  F2FP.PACK_AB R80, R81, R80 ;  /* 0x000000505150723e */ /* 0x000fe200000000ff */
[----:B------:R-:W3:Y:S01]  /*6280*/  S2R R26, SR_CTAID.Z ;  /* 0x00000000001a7919 */ /* 0x000ee20000002700 */
[----:B------:R-:W-:-:S02]  /*6290*/  F2FP.PACK_AB R82, R83, R82 ;  /* 0x000000525352723e */ /* 0x000fc400000000ff */
[----:B------:R-:W-:Y:S01]  /*62a0*/  F2FP.PACK_AB R72, R73, R72 ;  /* 0x000000484948723e */ /* 0x000fe200000000ff */
[----:B------:R-:W-:Y:S01]  /*62b0*/  STS [R248+0x5000], R124 ;  /* 0x0050007cf8007388 */ /* 0x000fe20000000800 */
[----:B------:R-:W-:Y:S02]  /*62c0*/  F2FP.PACK_AB R74, R75, R74 ;  /* 0x0000004a4b4a723e */ /* 0x000fe400000000ff */
[----:B------:R-:W-:Y:S01]  /*62d0*/  F2FP.PACK_AB R76, R77, R76 ;  /* 0x0000004c4d4c723e */ /* 0x000fe200000000ff */
[----:B------:R-:W-:Y:S01]  /*62e0*/  STS [R248+0x5200], R126 ;  /* 0x0052007ef8007388 */ /* 0x000fe20000000800 */
[----:B------:R-:W-:Y:S02]  /*62f0*/  F2FP.PACK_AB R78, R79, R78 ;  /* 0x0000004e4f4e723e */ /* 0x000fe400000000ff */
[----:B------:R-:W-:Y:S01]  /*6300*/  MOV R6, UR21 ;  /* 0x0000001500067c02 */ /* 0x000fe20008000f00 */
[----:B------:R-:W-:Y:S01]  /*6310*/  STS [R247+0x6000], R36 ;  /* 0x00600024f7007388 */ /* 0x000fe20000000800 */
[----:B----4-:R-:W-:-:S03]  /*6320*/  SHF.L.U32 R12, R249, 0x1, RZ ;  /* 0x00000001f90c7819 */ /* 0x010fc600000006ff */
[----:B------:R-:W-:Y:S04]  /*6330*/  STS [R247+0x6200], R38 ;  /* 0x00620026f7007388 */ /* 0x000fe80000000800 */
[----:B------:R-:W-:Y:S04]  /*6340*/  STS [R248+0x6000], R48 ;  /* 0x00600030f8007388 */ /* 0x000fe80000000800 */
[----:B------:R-:W-:Y:S04]  /*6350*/  STS [R248+0x6200], R50 ;  /* 0x00620032f8007388 */ /* 0x000fe80000000800 */
[----:B------:R-:W-:Y:S04]  /*6360*/  STS [R247+0x7000], R40 ;  /* 0x00700028f7007388 */ /* 0x000fe80000000800 */
[----:B------:R-:W-:Y:S04]  /*6370*/  STS [R247+0x7200], R42 ;  /* 0x0072002af7007388 */ /* 0x000fe80000000800 */
[----:B------:R-:W-:Y:S04]  /*6380*/  STS [R248+0x7000], R44 ;  /* 0x0070002cf8007388 */ /* 0x000fe80000000800 */
[----:B------:R-:W-:Y:S04]  /*6390*/  STS [R248+0x7200], R46 ;  /* 0x0072002ef8007388 */ /* 0x000fe80000000800 */
[----:B------:R-:W4:Y:S04]  /*63a0*/  S2R R27, SR_TID.X ;  /* 0x00000000001b7919 */ /* 0x000f280000002100 */
        /* <DEDUP_REMOVED lines=8> */
[----:B------:R-:W-:-:S03]  /*6430*/  LEA.HI R24, R24, R27, RZ, 0x2 ;  /* 0x0000001b18187211 */ /* 0x000fc600078f10ff */
        /* <DEDUP_REMOVED lines=10> */
[----:B------:R-:W1:Y:S04]  /*64e0*/  LDS.128 R56, [R12+0x9000] ;  /* 0x009000000c387984 */ /* 0x000e680000000c00 */
[----:B------:R-:W1:Y:S04]  /*64f0*/  LDS.128 R48, [R12+0xb000] ;  /* 0x00b000000c307984 */ /* 0x000e680000000c00 */
[----:B------:R-:W1:Y:S04]  /*6500*/  LDS.128 R40, [R12+0xd000] ;  /* 0x00d000000c287984 */ /* 0x000e680000000c00 */
[----:B------:R-:W1:Y:S04]  /*6510*/  LDS.128 R52, [R12+0xa000] ;  /* 0x00a000000c347984 */ /* 0x000e680000000c00 */
[----:B------:R-:W3:Y:S04]  /*6520*/  LDS.128 R44, [R12+0xc000] ;  /* 0x00c000000c2c7984 */ /* 0x000ee80000000c00 */
[----:B------:R-:W3:Y:S04]  /*6530*/  LDS.128 R36, [R12+0xe000] ;  /* 0x00e000000c247984 */ /* 0x000ee80000000c00 */
[----:B------:R-:W4:Y:S04]  /*6540*/  LDS.128 R32, [R12+0xf000] ;  /* 0x00f000000c207984 */ /* 0x000f280000000c00 */
[----:B------:R-:W-:Y:S04]  /*6550*/  LDS.128 R16, [R12+0x13000] ;  /* 0x013000000c107984 */ /* 0x000fe80000000c00 */
[----:B------:R-:W-:Y:S01]  /*6560*/  LDS.128 R20, [R12+0x12000] ;  /* 0x012000000c147984 */ /* 0x000fe20000000c00 */
[----:B--2---:R-:W-:-:S02]  /*6570*/  SHF.R.S32.HI R5, RZ, 0x1f, R28 ;  /* 0x0000001fff057819 */ /* 0x004fc4000001141c */
[----:B------:R-:W-:Y:S02]  /*6580*/  MOV R4, R28 ;  /* 0x0000001c00047202 */ /* 0x000fe40000000f00 */
[----:B------:R-:W-:Y:S03]  /*6590*/  LDS.128 R28, [R12+0x10000] ;  /* 0x010000000c1c7984 */ /* 0x000fe60000000c00 */
[----:B------:R-:W-:-:S04]  /*65a0*/  IMAD.WIDE.U32 R6, R6, c[0x0][0x3a0], R4 ;  /* 0x0000e80006067a25 */ /* 0x000fc800078e0004 */
[----:B------:R-:W-:Y:S01]  /*65b0*/  IMAD.WIDE.U32 R4, R0, c[0x0][0x3a8], R4 ;  /* 0x0000ea0000047a25 */ /* 0x000fe200078e0004 */
[----:B-1----:R-:W-:Y:S02]  /*65c0*/  SHF.R.S32.HI R0, RZ, 0x1f, R25 ;  /* 0x0000001fff007819 */ /* 0x002fe40000011419 */
[----:B------:R-:W-:Y:S02]  /*65d0*/  IADD3 R7, R7, UR6, RZ ;  /* 0x0000000607077c10 */ /* 0x000fe4000fffe0ff */
[----:B------:R-:W-:Y:S01]  /*65e0*/  IADD3 R5, R5, UR4, RZ ;  /* 0x0000000405057c10 */ /* 0x000fe2000fffe0ff */
[C---:B------:R-:W-:Y:S02]  /*65f0*/  IMAD R8, R0.reuse, c[0x0][0x388], RZ ;  /* 0x0000e20000087a24 */ /* 0x040fe400078e02ff */
[----:B------:R-:W-:Y:S02]  /*6600*/  IMAD R3, R0, c[0x0][0x390], RZ ;  /* 0x0000e40000037a24 */ /* 0x000fe400078e02ff */
[C---:B------:R-:W-:Y:S01]  /*6610*/  IMAD R0, R25.reuse, c[0x0][0x38c], R8 ;  /* 0x0000e30019007a24 */ /* 0x040fe200078e0208 */
[----:B---3--:R-:W-:Y:S01]  /*6620*/  SHF.R.S32.HI R8, RZ, 0x1f, R26 ;  /* 0x0000001fff087819 */ /* 0x008fe2000001141a */
[----:B------:R-:W-:-:S04]  /*6630*/  IMAD.WIDE.U32 R6, R25, c[0x0][0x388], R6 ;  /* 0x0000e20019067a25 */ /* 0x000fc800078e0006 */
[C---:B------:R-:W-:Y:S02]  /*6640*/  IMAD R3, R25.reuse, c[0x0][0x394], R3 ;  /* 0x0000e50019037a24 */ /* 0x040fe400078e0203 */
[----:B------:R-:W-:-:S04]  /*6650*/  IMAD.WIDE.U32 R4, R25, c[0x0][0x390], R4 ;  /* 0x0000e40019047a25 */ /* 0x000fc800078e0004 */
[----:B------:R-:W-:Y:S01]  /*6660*/  IMAD.IADD R7, R7, 0x1, R0 ;  /* 0x0000000107077824 */ /* 0x000fe200078e0200 */
[----:B------:R-:W-:Y:S01]  /*6670*/  IADD3 R5, R5, R3, RZ ;  /* 0x0000000305057210 */ /* 0x000fe20007ffe0ff */
[----:B------:R-:W-:Y:S02]  /*6680*/  IMAD R0, R8, c[0x0][0x3b8], RZ ;  /* 0x0000ee0008007a24 */ /* 0x000fe400078e02ff */
[----:B------:R-:W-:-:S04]  /*6690*/  IMAD.WIDE.U32 R6, R26, c[0x0][0x3b8], R6 ;  /* 0x0000ee001a067a25 */ /* 0x000fc800078e0006 */
[----:B------:R-:W-:Y:S02]  /*66a0*/  IMAD R0, R26, c[0x0][0x3bc], R0 ;  /* 0x0000ef001a007a24 */ /* 0x000fe400078e0200 */
[----:B------:R-:W-:Y:S02]  /*66b0*/  IMAD R3, R8, c[0x0][0x3c0], RZ ;  /* 0x0000f00008037a24 */ /* 0x000fe400078e02ff */
[----:B------:R-:W-:Y:S01]  /*66c0*/  IMAD.IADD R7, R7, 0x1, R0 ;  /* 0x0000000107077824 */ /* 0x000fe200078e0200 */
[----:B------:R-:W-:Y:S01]  /*66d0*/  SHF.R.S32.HI R0, RZ, 0x2, R24 ;  /* 0x00000002ff007819 */ /* 0x000fe20000011418 */
[C---:B------:R-:W-:Y:S02]  /*66e0*/  IMAD R3, R26.reuse, c[0x0][0x3c4], R3 ;  /* 0x0000f1001a037a24 */ /* 0x040fe400078e0203 */
[----:B------:R-:W-:Y:S01]  /*66f0*/  IMAD.WIDE.U32 R4, R26, c[0x0][0x3c0], R4 ;  /* 0x0000f0001a047a25 */ /* 0x000fe200078e0004 */
[----:B------:R-:W-:Y:S01]  /*6700*/  SHF.R.S32.HI R8, RZ, 0x1f, R0 ;  /* 0x0000001fff087819 */ /* 0x000fe20000011400 */
[----:B------:R-:W1:Y:S02]  /*6710*/  LDS.128 R24, [R12+0x11000] ;  /* 0x011000000c187984 */ /* 0x000e640000000c00 */
[----:B------:R-:W-:Y:S01]  /*6720*/  IMAD.WIDE.U32 R10, R0, c[0x0][0x3a0], R6 ;  /* 0x0000e800000a7a25 */ /* 0x000fe200078e0006 */
[----:B------:R-:W-:Y:S01]  /*6730*/  IADD3 R5, R5, R3, RZ ;  /* 0x0000000305057210 */ /* 0x000fe20007ffe0ff */
[----:B------:R-:W2:Y:S02]  /*6740*/  LDS.128 R12, [R12+0x14000] ;  /* 0x014000000c0c7984 */ /* 0x000ea40000000c00 */
[----:B------:R-:W-:Y:S01]  /*6750*/  IMAD R3, R8, c[0x0][0x3a0], RZ ;  /* 0x0000e80008037a24 */ /* 0x000fe200078e02ff */
[----:B------:R-:W-:Y:S01]  /*6760*/  LEA R6, P1, R10, c[0x0][0x340], 0x1 ;  /* 0x0000d0000a067a11 */ /* 0x000fe200078208ff */
[----:B------:R-:W-:-:S02]  /*6770*/  IMAD R8, R8, c[0x0][0x3a8], RZ ;  /* 0x0000ea0008087a24 */ /* 0x000fc400078e02ff */
[C---:B----4-:R-:W-:Y:S02]  /*6780*/  IMAD R60, R0.reuse, c[0x0][0x3a4], R3 ;  /* 0x0000e900003c7a24 */ /* 0x050fe400078e0203 */
[C---:B------:R-:W-:Y:S02]  /*6790*/  IMAD R3, R0.reuse, c[0x0][0x3ac], R8 ;  /* 0x0000eb0000037a24 */ /* 0x040fe400078e0208 */
[----:B------:R-:W-:-:S04]  /*67a0*/  IMAD.WIDE.U32 R8, R0, c[0x0][0x3a8], R4 ;  /* 0x0000ea0000087a25 */ /* 0x000fc800078e0004 */
[----:B------:R-:W-:Y:S01]  /*67b0*/  IMAD.IADD R5, R11, 0x1, R60 ;  /* 0x000000010b057824 */ /* 0x000fe200078e023c */
[----:B------:R-:W-:Y:S02]  /*67c0*/  IADD3 R0, R9, R3, RZ ;  /* 0x0000000309007210 */ /* 0x000fe40007ffe0ff */
[----:B------:R-:W-:Y:S02]  /*67d0*/  LEA R4, P0, R8, c[0x0][0x348], 0x1 ;  /* 0x0000d20008047a11 */ /* 0x000fe400078008ff */
[----:B------:R-:W-:Y:S02]  /*67e0*/  LEA.HI.X R7, R10, c[0x0][0x344], R5, 0x1, P1 ;  /* 0x0000d1000a077a11 */ /* 0x000fe400008f0c05 */
[----:B------:R-:W-:Y:S01]  /*67f0*/  LEA.HI.X R5, R8, c[0x0][0x34c], R0, 0x1, P0 ;  /* 0x0000d30008057a11 */ /* 0x000fe200000f0c00 */
[----:B------:R-:W-:Y:S01]  /*6800*/  IMAD.MOV.U32 R0, RZ, RZ, c[0x0][0x3a8] ;  /* 0x0000ea00ff007624 */ /* 0x000fe200078e00ff */
[----:B------:R-:W-:Y:S01]  /*6810*/  MOV R3, c[0x0][0x3a0] ;  /* 0x0000e80000037a02 */ /* 0x000fe20000000f00 */
[----:B------:R3:W-:Y:S01]  /*6820*/  STG.E.128 [R6.64], R56 ;  /* 0x0000003806007986 */ /* 0x0007e2000c101d1a */
[----:B------:R-:W-:-:S02]  /*6830*/  MOV R11, c[0x0][0x3a4] ;  /* 0x0000e900000b7a02 */ /* 0x000fc40000000f00 */
[C---:B------:R-:W-:Y:S01]  /*6840*/  LEA R10, P1, R3.reuse, R6, 0x7 ;  /* 0x00000006030a7211 */ /* 0x040fe200078238ff */
[----:B------:R3:W-:Y:S01]  /*6850*/  STG.E.128 [R6.64+0x40], R48 ;  /* 0x0000403006007986 */ /* 0x0007e2000c101d1a */
[----:B------:R-:W-:Y:S02]  /*6860*/  MOV R9, c[0x0][0x3ac] ;  /* 0x0000eb0000097a02 */ /* 0x000fe40000000f00 */
[C---:B------:R-:W-:Y:S01]  /*6870*/  LEA R8, P0, R0.reuse, R4, 0x7 ;  /* 0x0000000400087211 */ /* 0x040fe200078038ff */
[----:B------:R3:W-:Y:S01]  /*6880*/  STG.E.128 [R6.64+0x80], R40 ;  /* 0x0000802806007986 */ /* 0x0007e2000c101d1a */
[----:B------:R-:W-:Y:S02]  /*6890*/  LEA.HI.X R11, R3, R7, R11, 0x7, P1 ;  /* 0x00000007030b7211 */ /* 0x000fe400008f3c0b */
[----:B------:R-:W-:-:S03]  /*68a0*/  LEA.HI.X R9, R0, R5, R9, 0x7, P0 ;  /* 0x0000000500097211 */ /* 0x000fc600000f3c09 */
[----:B------:R3:W-:Y:S04]  /*68b0*/  STG.E.128 [R10.64], R52 ;  /* 0x000000340a007986 */ /* 0x0007e8000c101d1a */
[----:B------:R3:W-:Y:S04]  /*68c0*/  STG.E.128 [R10.64+0x40], R44 ;  /* 0x0000402c0a007986 */ /* 0x0007e8000c101d1a */
[----:B------:R3:W-:Y:S04]  /*68d0*/  STG.E.128 [R10.64+0x80], R36 ;  /* 0x000080240a007986 */ /* 0x0007e8000c101d1a */
[----:B------:R3:W-:Y:S04]  /*68e0*/  STG.E.128 [R4.64], R32 ;  /* 0x0000002004007986 */ /* 0x0007e8000c101d1a */
[----:B-1----:R3:W-:Y:S04]  /*68f0*/  STG.E.128 [R4.64+0x40], R24 ;  /* 0x0000401804007986 */ /* 0x0027e8000c101d1a */
[----:B------:R3:W-:Y:S04]  /*6900*/  STG.E.128 [R4.64+0x80], R16 ;  /* 0x0000801004007986 */ /* 0x0007e8000c101d1a */
[----:B------:R3:W-:Y:S04]  /*6910*/  STG.E.128 [R8.64], R28 ;  /* 0x0000001c08007986 */ /* 0x0007e8000c101d1a */
[----:B------:R3:W-:Y:S04]  /*6920*/  STG.E.128 [R8.64+0x40], R20 ;  /* 0x0000401408007986 */ /* 0x0007e8000c101d1a */
[----:B--2---:R3:W-:Y:S02]  /*6930*/  STG.E.128 [R8.64+0x80], R12 ;  /* 0x0000800c08007986 */ /* 0x0047e4000c101d1a */
.L_x_1010:
        /* <DEDUP_REMOVED lines=11> */
.L_x_1017:
[----:B------:R-:W-:Y:S05]  /*69f0*/  EXIT ;  /* 0x000000000000794d */ /* 0x000fea0003800000 */
.L_x_1019:
        /* <DEDUP_REMOVED lines=16> */
.L_x_1306:


//--------------------- .text._ZN5flash44flash_bwd_dq_dk_dv_loop_seqk_parallel_kernelI23Flash_bwd_kernel_traitsILi96ELi64ELi128ELi8ELi2ELi4ELi4ELb0ELb0EN7cutlass6half_tE19Flash_kernel_traitsILi96ELi64ELi128ELi8ES3_EELb1ELb0ELb0ELb1ELb0ELb0ELb0EEEvNS_16Flash_bwd_paramsE --------------------------
	.section	.text._ZN5flash44flash_bwd_dq_dk_dv_loop_seqk_parallel_kernelI23Flash_bwd_kernel_traitsILi96ELi64ELi128ELi8ELi2ELi4ELi4ELb0ELb0EN7cutlass6half_tE19Flash_kernel_traitsILi96ELi64ELi128ELi8ES3_EELb1ELb0ELb0ELb1ELb0ELb0ELb0EEEvNS_16Flash_bwd_paramsE,"ax",@progbits
	.sectioninfo	@"SHI_REGISTERS=255"
	.align	128
        .global         _ZN5flash44flash_bwd_dq_dk_dv_loop_seqk_parallel_kernelI23Flash_bwd_kernel_traitsILi96ELi64ELi128ELi8ELi2ELi4ELi4ELb0ELb0EN7cutlass6half_tE19Flash_kernel_traitsILi96ELi64ELi128ELi8ES3_EELb1ELb0ELb0ELb1ELb0ELb0ELb0EEEvNS_16Flash_bwd_paramsE
        .type           _ZN5flash44flash_bwd_dq_dk_dv_loop_seqk_parallel_kernelI23Flash_bwd_kernel_traitsILi96ELi64ELi128ELi8ELi2ELi4ELi4ELb0ELb0EN7cutlass6half_tE19Flash_kernel_traitsILi96ELi64ELi128ELi8ES3_EELb1ELb0ELb0ELb1ELb0ELb0ELb0EEEvNS_16Flash_bwd_paramsE,@function
        .size           _ZN5flash44flash_bwd_dq_dk_dv_loop_seqk_parallel_kernelI23Flash_bwd_kernel_traitsILi96ELi64ELi128ELi8ELi2ELi4ELi4ELb0ELb0EN7cutlass6half_tE19Flash_kernel_traitsILi96ELi64ELi128ELi8ES3_EELb1ELb0ELb0ELb1ELb0ELb0ELb0EEEvNS_16Flash_bwd_paramsE,(.L_x_1307 - _ZN5flash44flash_bwd_dq_dk_dv_loop_seqk_parallel_kernelI23Flash_bwd_kernel_traitsILi96ELi64ELi128ELi8ELi2ELi4ELi4ELb0ELb0EN7cutlass6half_tE19Flash_kernel_traitsILi96ELi64ELi128ELi8ES3_EELb1ELb0ELb0ELb1ELb0ELb0ELb0EEEvNS_16Flash_bwd_paramsE)
        .other          _ZN5flash44flash_bwd_dq_dk_dv_loop_seqk_parallel_kernelI23Flash_bwd_kernel_traitsILi96ELi64ELi128ELi8ELi2ELi4ELi4ELb0ELb0EN7cutlass6half_tE19Flash_kernel_traitsILi96ELi64ELi128ELi8ES3_EELb1ELb0ELb0ELb1ELb0ELb0ELb0EEEvNS_16Flash_bwd_paramsE,@"STO_CUDA_ENTRY STV_DEFAULT"
_ZN5flash44flash_bwd_dq_dk_dv_loop_seqk_parallel_kernelI23Flash_bwd_kernel_traitsILi96ELi64ELi128ELi8ELi2ELi4ELi4ELb0ELb0EN7cutlass6half_tE19Flash_kernel_traitsILi96ELi64ELi128ELi8ES3_EELb1ELb0ELb0ELb1ELb0ELb0ELb0EEEvNS_16Flash_bwd_paramsE:
.text._ZN5flash44flash_bwd_dq_dk_dv_loop_seqk_parallel_kernelI23Flash_bwd_kernel_traitsILi96ELi64ELi128ELi8ELi2ELi4ELi4ELb0ELb0EN7cutlass6half_tE19Flash_kernel_traitsILi96ELi64ELi128ELi8ES3_EELb1ELb0ELb0ELb1ELb0ELb0ELb0EEEvNS_16Flash_bwd_paramsE:
        /* <DEDUP_REMOVED lines=30> */
[----:B------:R-:W-:Y:S01]  /*01e0*/  IMAD.SHL.U32 R7, R7, 0x40, RZ ;  /* 0x0000004007077824 */ /* 0x000fe200078e00ff */
[----:B------:R-:W-:Y:S01]  /*01f0*/  LOP3.LUT R2, R0, 0xfffffffe, RZ, 0xc0, !PT ;  /* 0xfffffffe00027812 */ /* 0x000fe200078ec0ff */
[C---:B------:R-:W-:Y:S01]  /*0200*/  IMAD.IADD R0, R9.reuse, 0x1, -R5 ;  /* 0x0000000109007824 */ /* 0x040fe200078e0a05 */
        /* <DEDUP_REMOVED lines=8> */
[----:B------:R-:W-:-:S02]  /*0290*/  SHF.R.S32.HI R9, RZ, 0x1f, R4 ;  /* 0x0000001fff097819 */ /* 0x000fc40000011404 */
[-C--:B------:R-:W-:Y:S02]  /*02a0*/  LEA.HI R17, R5, R0.reuse, RZ, 0x3 ;  /* 0x0000000005117211 */ /* 0x080fe400078f18ff */
[----:B------:R-:W-:Y:S02]  /*02b0*/  LEA.HI R3, R0, R0, RZ, 0x1 ;  /* 0x0000000000037211 */ /* 0x000fe400078f08ff */
[----:B------:R-:W-:Y:S02]  /*02c0*/  SHF.R.U32.HI R7, RZ, 0x3, R2 ;  /* 0x00000003ff077819 */ /* 0x000fe40000011602 */
[----:B------:R-:W-:Y:S02]  /*02d0*/  LOP3.LUT R5, R2, 0x18, R220, 0xf8, !PT ;  /* 0x0000001802057812 */ /* 0x000fe400078ef8dc */
[----:B------:R-:W-:Y:S02]  /*02e0*/  LEA.HI R229, R9, R4, RZ, 0x2 ;  /* 0x0000000409e57211 */ /* 0x000fe400078f10ff */
[----:B------:R-:W-:-:S02]  /*02f0*/  LOP3.LUT R2, R17, 0xfffffff8, RZ, 0xc0, !PT ;  /* 0xfffffff811027812 */ /* 0x000fc400078ec0ff */
[----:B------:R-:W-:Y:S02]  /*0300*/  LOP3.LUT R4, R3, 0x7fffffe, RZ, 0xc0, !PT ;  /* 0x07fffffe03047812 */ /* 0x000fe400078ec0ff */
[----:B------:R-:W-:Y:S01]  /*0310*/  LEA.HI R9, R10, R10, RZ, 0x1 ;  /* 0x0000000a0a097211 */ /* 0x000fe200078f08ff */
[----:B------:R-:W-:Y:S01]  /*0320*/  IMAD.IADD R16, R0, 0x1, -R2 ;  /* 0x0000000100107824 */ /* 0x000fe200078e0a02 */
[----:B------:R-:W-:Y:S01]  /*0330*/  LEA.HI R2, R6, R18, RZ, 0x1 ;  /* 0x0000001206027211 */ /* 0x000fe200078f08ff */
[----:B------:R-:W-:Y:S01]  /*0340*/  IMAD.IADD R20, R0, 0x1, -R4 ;  /* 0x0000000100147824 */ /* 0x000fe200078e0a04 */
[----:B------:R-:W-:Y:S02]  /*0350*/  SHF.R.S32.HI R0, RZ, 0x1f, R6 ;  /* 0x0000001fff007819 */ /* 0x000fe40000011406 */
[----:B------:R-:W-:Y:S02]  /*0360*/  LOP3.LUT R11, R5, R7, RZ, 0x3c, !PT ;  /* 0x00000007050b7212 */ /* 0x000fe400078e3cff */
[----:B------:R-:W-:-:S02]  /*0370*/  LOP3.LUT R6, R2, 0x7fffffe, RZ, 0xc0, !PT ;  /* 0x07fffffe02067812 */ /* 0x000fc400078ec0ff */
[----:B------:R-:W-:Y:S02]  /*0380*/  SHF.R.S32.HI R7, RZ, 0x6, R13 ;  /* 0x00000006ff077819 */ /* 0x000fe4000001140d */
[----:B------:R-:W-:Y:S01]  /*0390*/  LEA.HI R0, R0, R18, RZ, 0x3 ;  /* 0x0000001200007211 */ /* 0x000fe200078f18ff */
[----:B------:R-:W-:Y:S01]  /*03a0*/  IMAD.IADD R6, R18, 0x1, -R6 ;  /* 0x0000000112067824 */ /* 0x000fe200078e0a06 */
[----:B------:R-:W-:Y:S02]  /*03b0*/  LOP3.LUT R2, R9, 0x7fffffe, RZ, 0xc0, !PT ;  /* 0x07fffffe09027812 */ /* 0x000fe400078ec0ff */
[----:B------:R-:W-:Y:S01]  /*03c0*/  LOP3.LUT R4, R0, 0xfffffff8, RZ, 0xc0, !PT ;  /* 0xfffffff800047812 */ /* 0x000fe200078ec0ff */
[----:B------:R-:W-:Y:S01]  /*03d0*/  IMAD R0, R7, 0x4, R12 ;  /* 0x0000000407007824 */ /* 0x000fe200078e020c */
[--C-:B------:R-:W-:Y:S01]  /*03e0*/  SHF.R.S32.HI R5, RZ, 0x1, R3.reuse ;  /* 0x00000001ff057819 */ /* 0x100fe20000011403 */
[----:B------:R-:W-:Y:S01]  /*03f0*/  IMAD.IADD R2, R10, 0x1, -R2 ;  /* 0x000000010a027824 */ /* 0x000fe200078e0a02 */
[----:B------:R-:W-:Y:S01]  /*0400*/  SHF.R.S32.HI R3, RZ, 0x1f, R3 ;  /* 0x0000001fff037819 */ /* 0x000fe20000011403 */
[----:B------:R-:W-:Y:S01]  /*0410*/  IMAD.IADD R4, R18, 0x1, -R4 ;  /* 0x0000000112047824 */ /* 0x000fe200078e0a04 */
[----:B------:R-:W-:Y:S01]  /*0420*/  LOP3.LUT P5, RZ, R16, 0x2, RZ, 0xc0, !PT ;  /* 0x0000000210ff7812 */ /* 0x000fe200078ac0ff */
[----:B------:R-:W-:Y:S01]  /*0430*/  IMAD R164, R0, 0x8, R2 ;  /* 0x0000000800a47824 */ /* 0x000fe200078e0202 */
[----:B------:R-:W-:Y:S01]  /*0440*/  LEA.HI R3, R3, R5, RZ, 0x2 ;  /* 0x0000000503037211 */ /* 0x000fe200078f10ff */
[----:B------:R-:W-:Y:S01]  /*0450*/  IMAD R0, R22, 0x8, R6 ;  /* 0x0000000816007824 */ /* 0x000fe200078e0206 */
[----:B------:R-:W-:-:S02]  /*0460*/  SHF.R.S32.HI R6, RZ, 0x1f, R8 ;  /* 0x0000001fff067819 */ /* 0x000fc40000011408 */
[----:B------:R-:W-:Y:S01]  /*0470*/  LOP3.LUT R2, R4, 0x1, RZ, 0xc0, !PT ;  /* 0x0000000104027812 */ /* 0x000fe200078ec0ff */
[----:B------:R-:W-:Y:S01]  /*0480*/  IMAD.U32 R0, R0, 0x20, R11 ;  /* 0x0000002000007824 */ /* 0x000fe200078e000b */
[----:B------:R-:W-:Y:S02]  /*0490*/  LOP3.LUT R3, R3, 0xfffffffc, RZ, 0xc0, !PT ;  /* 0xfffffffc03037812 */ /* 0x000fe400078ec0ff */
[----:B------:R-:W-:Y:S02]  /*04a0*/  ISETP.NE.U32.AND P3, PT, R2, 0x1, PT ;  /* 0x000000010200780c */ /* 0x000fe40003f65070 */
[----:B------:R1:W-:Y:S01]  /*04b0*/  STL [R1+0x20], R0 ;  /* 0x0000200001007387 */ /* 0x0003e20000100800 */
[----:B------:R-:W-:Y:S01]  /*04c0*/  LEA.HI R2, R8, R22, RZ, 0x1 ;  /* 0x0000001608027211 */ /* 0x000fe200078f08ff */
[----:B------:R-:W-:Y:S01]  /*04d0*/  IMAD.IADD R18, R5, 0x1, -R3 ;  /* 0x0000000105127824 */ /* 0x000fe200078e0a03 */
[----:B------:R-:W-:Y:S01]  /*04e0*/  SHF.R.S32.HI R3, RZ, 0x1, R9 ;  /* 0x00000001ff037819 */ /* 0x000fe20000011409 */
[----:B------:R-:W-:Y:S01]  /*04f0*/  IMAD.SHL.U32 R5, R10, 0x40, RZ ;  /* 0x000000400a057824 */ /* 0x000fe200078e00ff */
[----:B------:R-:W-:-:S02]  /*0500*/  LEA.HI R9, R4, R4, RZ, 0x1 ;  /* 0x0000000404097211 */ /* 0x000fc400078f08ff */
[----:B------:R-:W-:Y:S02]  /*0510*/  LOP3.LUT P4, RZ, R3, 0x2, RZ, 0xc0, !PT ;  /* 0x0000000203ff7812 */ /* 0x000fe4000788c0ff */
[----:B------:R-:W-:Y:S02]  /*0520*/  LOP3.LUT P2, RZ, R4, 0x2, RZ, 0xc0, !PT ;  /* 0x0000000204ff7812 */ /* 0x000fe4000784c0ff */
[----:B------:R-:W-:Y:S01]  /*0530*/  SHF.R.S32.HI R11, RZ, 0x7, R15 ;  /* 0x00000007ff0b7819 */ /* 0x000fe2000001140f */
[----:B------:R-:W-:Y:S01]  /*0540*/  IMAD.SHL.U32 R15, R7, 0x20, RZ ;  /* 0x00000020070f7824 */ /* 0x000fe200078e00ff */
[----:B------:R-:W-:Y:S01]  /*0550*/  LOP3.LUT P6, RZ, R16, 0x4, RZ, 0xc0, !PT ;  /* 0x0000000410ff7812 */ /* 0x000fe200078cc0ff */
[----:B------:R-:W-:Y:S01]  /*0560*/  IMAD.SHL.U32 R7, R14, 0x2, RZ ;  /* 0x000000020e077824 */ /* 0x000fe200078e00ff */
[----:B------:R-:W-:Y:S02]  /*0570*/  SEL R170, R174, 0xffffffe0, !P5 ;  /* 0xffffffe0aeaa7807 */ /* 0x000fe40006800000 */
[----:B------:R-:W-:-:S02]  /*0580*/  SEL R207, R207, 0x10, !P3 ;  /* 0x00000010cfcf7807 */ /* 0x000fc40005800000 */
[----:B------:R-:W-:Y:S02]  /*0590*/  SEL R171, R171, 0xffffffc0, !P6 ;  /* 0xffffffc0abab7807 */ /* 0x000fe40007000000 */
[----:B------:R-:W-:Y:S02]  /*05a0*/  SHF.R.S32.HI R229, RZ, 0x2, R229 ;  /* 0x00000002ffe57819 */ /* 0x000fe400000114e5 */
[----:B------:R-:W-:Y:S02]  /*05b0*/  SEL R165, R174, 0xffffffe0, !P4 ;  /* 0xffffffe0aea57807 */ /* 0x000fe40006000000 */
[----:B-1----:R-:W-:Y:S02]  /*05c0*/  LEA.HI R0, R6, R22, RZ, 0x2 ;  /* 0x0000001606007211 */ /* 0x002fe400078f10ff */
[----:B------:R-:W-:Y:S02]  /*05d0*/  LOP3.LUT R6, R2, 0xfffffffe, RZ, 0xc0, !PT ;  /* 0xfffffffe02067812 */ /* 0x000fe400078ec0ff */
[----:B------:R-:W-:-:S02]  /*05e0*/  LOP3.LUT R0, R0, 0xfffffffc, RZ, 0xc0, !PT ;  /* 0xfffffffc00007812 */ /* 0x000fc400078ec0ff */
[----:B------:R-:W-:-:S03]  /*05f0*/  LOP3.LUT P0, RZ, R18, 0x2, RZ, 0xc0, !PT ;  /* 0x0000000212ff7812 */ /* 0x000fc6000780c0ff */
[C---:B------:R-:W-:Y:S01]  /*0600*/  IMAD.IADD R2, R22.reuse, 0x1, -R0 ;  /* 0x0000000116027824 */ /* 0x040fe200078e0a00 */
[----:B------:R-:W-:Y:S01]  /*0610*/  LOP3.LUT R0, R5, 0x1c0, RZ, 0xc0, !PT ;  /* 0x000001c005007812 */ /* 0x000fe200078ec0ff */
[----:B------:R-:W-:Y:S01]  /*0620*/  IMAD.IADD R22, R22, 0x1, -R6 ;  /* 0x0000000116167824 */ /* 0x000fe200078e0a06 */
[----:B------:R-:W-:Y:S01]  /*0630*/  SEL R174, R174, 0xffffffe0, !P0 ;  /* 0xffffffe0aeae7807 */ /* 0x000fe20004000000 */
[C---:B------:R-:W-:Y:S01]  /*0640*/  IMAD.SHL.U32 R5, R2.reuse, 0x10, RZ ;  /* 0x0000001002057824 */ /* 0x040fe200078e00ff */
[----:B------:R-:W-:Y:S01]  /*0650*/  SHF.R.U32.HI R10, RZ, 0x3, R0 ;  /* 0x00000003ff0a7819 */ /* 0x000fe20000011600 */
[----:B------:R-:W-:Y:S01]  /*0660*/  IMAD.SHL.U32 R6, R3, 0x40, RZ ;  /* 0x0000004003067824 */ /* 0x000fe200078e00ff */
[----:B------:R-:W-:Y:S01]  /*0670*/  LOP3.LUT R3, R9, 0x3fffffe, RZ, 0xc0, !PT ;  /* 0x03fffffe09037812 */ /* 0x000fe200078ec0ff */
[----:B------:R-:W-:Y:S01]  /*0680*/  IMAD R8, R2, 0x200, R7 ;  /* 0x0000020002087824 */ /* 0x000fe200078e0207 */
[----:B------:R-:W-:Y:S01]  /*0690*/  LOP3.LUT R5, R0, 0x30, R5, 0xf8, !PT ;  /* 0x0000003000057812 */ /* 0x000fe200078ef805 */
[----:B------:R-:W-:Y:S01]  /*06a0*/  STL [R1+0x24], R22 ;  /* 0x0000241601007387 */ /* 0x000fe20000100800 */
[----:B------:R-:W-:Y:S01]  /*06b0*/  SHF.R.S32.HI R0, RZ, 0x3, R17 ;  /* 0x00000003ff007819 */ /* 0x000fe20000011411 */
[----:B------:R-:W-:Y:S01]  /*06c0*/  IMAD.IADD R13, R4, 0x1, -R3 ;  /* 0x00000001040d7824 */ /* 0x000fe200078e0a03 */
[----:B------:R-:W-:Y:S01]  /*06d0*/  LOP3.LUT R3, R6, 0xc0, RZ, 0xc0, !PT ;  /* 0x000000c006037812 */ /* 0x000fe200078ec0ff */
[----:B------:R-:W-:Y:S01]  /*06e0*/  IMAD.SHL.U32 R4, R4, 0x40, RZ ;  /* 0x0000004004047824 */ /* 0x000fe200078e00ff */
[--C-:B------:R-:W-:Y:S01]  /*06f0*/  LOP3.LUT R6, R5, 0x8, R19.reuse, 0xf8, !PT ;  /* 0x0000000805067812 */ /* 0x100fe200078ef813 */
[----:B------:R-:W-:Y:S01]  /*0700*/  IMAD R14, R0, 0x8, R20 ;  /* 0x00000008000e7824 */ /* 0x000fe200078e0214 */
[----:B------:R-:W-:Y:S01]  /*0710*/  LOP3.LUT R5, R3, 0x8, R19, 0xf8, !PT ;  /* 0x0000000803057812 */ /* 0x000fe200078ef813 */
[----:B------:R-:W-:Y:S01]  /*0720*/  IMAD R17, R2, 0x2, R0 ;  /* 0x0000000202117824 */ /* 0x000fe200078e0200 */
[----:B------:R-:W-:Y:S01]  /*0730*/  LOP3.LUT R0, R4, 0x1c0, RZ, 0xc0, !PT ;  /* 0x000001c004007812 */ /* 0x000fe200078ec0ff */
[----:B------:R-:W-:Y:S01]  /*0740*/  IMAD R13, R13, 0x20, R8 ;  /* 0x000000200d0d7824 */ /* 0x000fe200078e0208 */
[----:B------:R-:W-:Y:S01]  /*0750*/  SHF.R.U32.HI R4, RZ, 0x3, R3 ;  /* 0x00000003ff047819 */ /* 0x000fe20000011603 */
[----:B------:R-:W-:Y:S01]  /*0760*/  STL [R1+0x10], R21 ;  /* 0x0000101501007387 */ /* 0x000fe20000100800 */
[----:B------:R-:W-:Y:S01]  /*0770*/  LOP3.LUT R3, R0, 0x20, R15, 0xf8, !PT ;  /* 0x0000002000037812 */ /* 0x000fe200078ef80f */
[----:B------:R-:W-:Y:S01]  /*0780*/  IMAD R229, R22, 0x10, R229 ;  /* 0x0000001016e57824 */ /* 0x000fe200078e02e5 */
        /* <DEDUP_REMOVED lines=9> */
[----:B------:R-:W-:-:S02]  /*0820*/  IMAD.IADD R210, R3, 0x1, R2 ;  /* 0x0000000103d27824 */ /* 0x000fc400078e0202 */
[----:B------:R-:W-:Y:S01]  /*0830*/  IMAD.SHL.U32 R2, R12, 0x8, RZ ;  /* 0x000000080c027824 */ /* 0x000fe200078e00ff */
[----:B------:R-:W-:Y:S01]  /*0840*/  LOP3.LUT R8, R0, 0x8, RZ, 0xc0, !PT ;  /* 0x0000000800087812 */ /* 0x000fe200078ec0ff */
[----:B------:R-:W-:Y:S01]  /*0850*/  IMAD.U32 R164, R164, 0x20, R4 ;  /* 0x00000020a4a47824 */ /* 0x000fe200078e0004 */
[----:B------:R-:W-:Y:S01]  /*0860*/  SHF.R.S32.HI R0, RZ, 0x1, R9 ;  /* 0x00000001ff007819 */ /* 0x000fe20000011409 */
[----:B------:R-:W-:Y:S01]  /*0870*/  IMAD R3, R12, 0x200, R6 ;  /* 0x000002000c037824 */ /* 0x000fe200078e0206 */
[----:B------:R-:W-:Y:S01]  /*0880*/  LOP3.LUT R7, R2, 0x8, RZ, 0xc0, !PT ;  /* 0x0000000802077812 */ /* 0x000fe200078ec0ff */
[----:B------:R-:W-:Y:S01]  /*0890*/  IMAD.SHL.U32 R2, R18, 0x40, RZ ;  /* 0x0000004012027824 */ /* 0x000fe200078e00ff */
[C---:B------:R-:W-:Y:S01]  /*08a0*/  LOP3.LUT P1, RZ, R0.reuse, 0x2, RZ, 0xc0, !PT ;  /* 0x0000000200ff7812 */ /* 0x040fe2000782c0ff */
[----:B------:R-:W-:Y:S01]  /*08b0*/  IMAD.SHL.U32 R4, R0, 0x40, RZ ;  /* 0x0000004000047824 */ /* 0x000fe200078e00ff */
[----:B------:R-:W-:Y:S01]  /*08c0*/  SHF.R.U32.HI R169, RZ, 0x3, R5 ;  /* 0x00000003ffa97819 */ /* 0x000fe20000011605 */
[----:B------:R-:W-:Y:S01]  /*08d0*/  IMAD.SHL.U32 R6, R12, 0x10, RZ ;  /* 0x000000100c067824 */ /* 0x000fe200078e00ff */
[----:B------:R-:W-:Y:S01]  /*08e0*/  LOP3.LUT R2, R2, 0xc0, RZ, 0xc0, !PT ;  /* 0x000000c002027812 */ /* 0x000fe200078ec0ff */
[----:B------:R-:W-:Y:S01]  /*08f0*/  IMAD.SHL.U32 R0, R14, 0x20, RZ ;  /* 0x000000200e007824 */ /* 0x000fe200078e00ff */
[----:B------:R-:W-:Y:S01]  /*0900*/  LOP3.LUT R4, R4, 0xc0, RZ, 0xc0, !PT ;  /* 0x000000c004047812 */ /* 0x000fe200078ec0ff */
[----:B------:R-:W-:Y:S01]  /*0910*/  IMAD.SHL.U32 R210, R210, 0x2, RZ ;  /* 0x00000002d2d27824 */ /* 0x000fe200078e00ff */
[----:B------:R-:W-:Y:S01]  /*0920*/  LOP3.LUT R10, R8, 0x10, R6, 0xf8, !PT ;  /* 0x00000010080a7812 */ /* 0x000fe200078ef806 */
[----:B------:R-:W-:Y:S01]  /*0930*/  IMAD.SHL.U32 R164, R164, 0x2, RZ ;  /* 0x00000002a4a47824 */ /* 0x000fe200078e00ff */
[----:B------:R-:W-:Y:S01]  /*0940*/  SHF.R.U32.HI R9, RZ, 0x3, R4 ;  /* 0x00000003ff097819 */ /* 0x000fe20000011604 */
[----:B------:R-:W-:Y:S01]  /*0950*/  IMAD.IADD R209, R210, 0x1, R207 ;  /* 0x00000001d2d17824 */ /* 0x000fe200078e02cf */
[----:B------:R-:W-:Y:S01]  /*0960*/  SHF.R.U32.HI R6, RZ, 0x3, R2 ;  /* 0x00000003ff067819 */ /* 0x000fe20000011602 */
[----:B------:R-:W-:Y:S01]  /*0970*/  IMAD.IADD R165, R164, 0x1, R165 ;  /* 0x00000001a4a57824 */ /* 0x000fe200078e02a5 */
[----:B------:R-:W-:Y:S01]  /*0980*/  LOP3.LUT R9, R9, R4, R8, 0x1e, !PT ;  /* 0x0000000409097212 */ /* 0x000fe200078e1e08 */
[----:B------:R-:W-:Y:S01]  /*0990*/  IMAD R4, R22, 0x200, R0 ;  /* 0x0000020016047824 */ /* 0x000fe200078e0200 */
[----:B------:R-:W-:-:S02]  /*09a0*/  LOP3.LUT R175, R6, R2, R7, 0x1e, !PT ;  /* 0x0000000206af7212 */ /* 0x000fc400078e1e07 */
[----:B------:R-:W-:Y:S01]  /*09b0*/  LOP3.LUT R2, R6, R10, R2, 0x1e, !PT ;  /* 0x0000000a06027212 */ /* 0x000fe200078e1e02 */
[----:B------:R-:W-:Y:S01]  /*09c0*/  IMAD.IADD R9, R9, 0x1, R13 ;  /* 0x0000000109097824 */ /* 0x000fe200078e020d */
[----:B------:R-:W-:Y:S01]  /*09d0*/  LOP3.LUT R169, R169, R5, R7, 0x1e, !PT ;  /* 0x00000005a9a97212 */ /* 0x000fe200078e1e07 */
[----:B------:R-:W-:Y:S01]  /*09e0*/  IMAD.IADD R175, R4, 0x1, R175 ;  /* 0x0000000104af7824 */ /* 0x000fe200078e02af */
[----:B------:R-:W-:Y:S01]  /*09f0*/  IADD3 R208, R210, 0x20, RZ ;  /* 0x00000020d2d07810 */ /* 0x000fe20007ffe0ff */
[----:B------:R-:W-:Y:S01]  /*0a00*/  IMAD.IADD R173, R0, 0x1, R2 ;  /* 0x0000000100ad7824 */ /* 0x000fe200078e0202 */
[----:B------:R-:W-:Y:S01]  /*0a10*/  LEA R4, R9, 0x9000, 0x1 ;  /* 0x0000900009047811 */ /* 0x000fe200078e08ff */
[----:B------:R-:W-:Y:S01]  /*0a20*/  IMAD.U32 R169, R17, 0x200, R169 ;  /* 0x0000020011a97824 */ /* 0x000fe200078e00a9 */
[----:B------:R-:W-:Y:S01]  /*0a30*/  @P2 IADD3 R208, R210, -0x20, RZ ;  /* 0xffffffe0d2d02810 */ /* 0x000fe20007ffe0ff */
[----:B------:R-:W-:Y:S01]  /*0a40*/  IMAD.SHL.U32 R2, R3, 0x2, RZ ;  /* 0x0000000203027824 */ /* 0x000fe200078e00ff */
[C---:B------:R-:W-:Y:S01]  /*0a50*/  IADD3 R0, R4.reuse, 0x20, RZ ;  /* 0x0000002004007810 */ /* 0x040fe20007ffe0ff */
[----:B------:R1:W-:Y:S01]  /*0a60*/  STL [R1+0x14], R4 ;  /* 0x0000140401007387 */ /* 0x0003e20000100800 */
[----:B------:R-:W-:Y:S01]  /*0a70*/  @P1 IADD3 R0, R4, -0x20, RZ ;  /* 0xffffffe004001810 */ /* 0x000fe20007ffe0ff */
[----:B------:R-:W-:Y:S01]  /*0a80*/  IMAD.IADD R207, R207, 0x1, R208 ;  /* 0x00000001cfcf7824 */ /* 0x000fe200078e02d0 */
[----:B------:R-:W-:-:S05]  /*0a90*/  LEA R169, R169, 0x15000, 0x1 ;  /* 0x00015000a9a97811 */ /* 0x000fca00078e08ff */
[C---:B------:R-:W-:Y:S02]  /*0aa0*/  IMAD.IADD R170, R169.reuse, 0x1, R170 ;  /* 0x00000001a9aa7824 */ /* 0x040fe400078e02aa */
[--C-:B------:R-:W-:Y:S02]  /*0ab0*/  IMAD.IADD R172, R169, 0x1, R171.reuse ;  /* 0x00000001a9ac7824 */ /* 0x100fe400078e02ab */
[----:B------:R-:W-:Y:S01]  /*0ac0*/  IMAD.IADD R171, R170, 0x1, R171 ;  /* 0x00000001aaab7824 */ /* 0x000fe200078e02ab */
[----:B-1----:R-:W1:Y:S04]  /*0ad0*/  S2R R4, SR_CTAID.Z ;  /* 0x0000000000047919 */ /* 0x002e680000002700 */
[----:B-1----:R1:W-:Y:S04]  /*0ae0*/  STL [R1+0x8], R4 ;  /* 0x0000080401007387 */ /* 0x0023e80000100800 */
[----:B------:R1:W-:Y:S02]  /*0af0*/  STL [R1+0x18], R0 ;  /* 0x0000180001007387 */ /* 0x0003e40000100800 */
.L_x_1061:
[----:B-12---:R-:W2:Y:S01]  /*0b00*/  S2R R36, SR_CTAID.Y ;  /* 0x0000000000247919 */ /* 0x006ea20000002600 */
[----:B-1-3--:R-:W1:Y:S01]  /*0b10*/  LDC.U8 R0, c[0x0][0x312] ;  /* 0x0000c480ff007b82 */ /* 0x00ae620000000000 */
[----:B------:R-:W-:-:S02]  /*0b20*/  ISETP.NE.U32.AND P3, PT, RZ, c[0x0][0x250], PT ;  /* 0x00009400ff007a0c */ /* 0x000fc40003f65070 */
[----:B------:R-:W-:Y:S02]  /*0b30*/  ISETP.NE.U32.AND P1, PT, RZ, c[0x0][0x240], PT ;  /* 0x00009000ff007a0c */ /* 0x000fe40003f25070 */
[----:B------:R-:W-:Y:S02]  /*0b40*/  ISETP.NE.AND.EX P3, PT, RZ, c[0x0][0x254], PT, P3 ;  /* 0x00009500ff007a0c */ /* 0x000fe40003f65330 */
[----:B------:R-:W-:Y:S02]  /*0b50*/  ISETP.NE.AND.EX P1, PT, RZ, c[0x0][0x244], PT, P1 ;  /* 0x00009100ff007a0c */ /* 0x000fe40003f25310 */
[----:B------:R-:W-:Y:S01]  /*0b60*/  ISETP.EQ.U32.AND P5, PT, RZ, c[0x0][0x248], PT ;  /* 0x00009200ff007a0c */ /* 0x000fe20003fa2070 */
[----:B--2---:R-:W-:Y:S01]  /*0b70*/  IMAD.SHL.U32 R9, R36, 0x4, RZ ;  /* 0x0000000424097824 */ /* 0x004fe200078e00ff */
[----:B------:R-:W-:Y:S02]  /*0b80*/  SHF.R.S32.HI R32, RZ, 0x1f, R36 ;  /* 0x0000001fff207819 */ /* 0x000fe40000011424 */
[----:B-1----:R-:W-:Y:S01]  /*0b90*/  ISETP.NE.AND P4, PT, R0, RZ, PT ;  /* 0x000000ff0000720c */ /* 0x002fe20003f85270 */
[----:B------:R-:W-:Y:S01]  /*0ba0*/  IMAD.MOV.U32 R0, RZ, RZ, -0x1 ;  /* 0xffffffffff007424 */ /* 0x000fe200078e00ff */
[----:B------:R-:W-:-:S02]  /*0bb0*/  SHF.L.U64.HI R8, R36, 0x2, R32 ;  /* 0x0000000224087819 */ /* 0x000fc40000010220 */
[C---:B------:R-:W-:Y:S02]  /*0bc0*/  IADD3 R4, P0, R9.reuse, c[0x0][0x240], RZ ;  /* 0x0000900009047a10 */ /* 0x040fe40007f1e0ff */
[----:B------:R-:W-:Y:S02]  /*0bd0*/  ISETP.EQ.OR.EX P5, PT, RZ, c[0x0][0x24c], !P4, P5 ;  /* 0x00009300ff007a0c */ /* 0x000fe400067a2750 */
[----:B------:R-:W-:Y:S02]  /*0be0*/  IADD3.X R5, R8, c[0x0][0x244], RZ, P0, !PT ;  /* 0x0000910008057a10 */ /* 0x000fe400007fe4ff */
[----:B------:R-:W-:-:S03]  /*0bf0*/  @P3 IADD3 R6, P0, R9, c[0x0][0x250], RZ ;  /* 0x0000940009063a10 */ /* 0x000fc60007f1e0ff */
[----:B------:R1:W2:Y:S01]  /*0c00*/  @P1 LDG.E R0, [R4.64] ;  /* 0x0000000604001981 */ /* 0x0002a2000c1e1900 */
[----:B------:R-:W-:-:S03]  /*0c10*/  IMAD.MOV.U32 R10, RZ, RZ, RZ ;  /* 0x000000ffff0a7224 */ /* 0x000fc600078e00ff */
[----:B------:R1:W2:Y:S01]  /*0c20*/  @P1 LDG.E R3, [R4.64+0x4] ;  /* 0x0000040604031981 */ /* 0x0002a2000c1e1900 */
[----:B------:R-:W-:Y:S01]  /*0c30*/  @P3 IADD3.X R7, R8, c[0x0][0x254], RZ, P0, !PT ;  /* 0x0000950008073a10 */ /* 0x000fe200007fe4ff */
[----:B------:R-:W-:-:S04]  /*0c40*/  IMAD.MOV.U32 R12, RZ, RZ, -0x1 ;  /* 0xffffffffff0c7424 */ /* 0x000fc800078e00ff */
[----:B------:R-:W3:Y:S01]  /*0c50*/  @P3 LDG.E R10, [R6.64] ;  /* 0x00000006060a3981 */ /* 0x000ee2000c1e1900 */
[----:B-1----:R-:W-:-:S04]  /*0c60*/  IADD3 R4, P2, R9, c[0x0][0x248], RZ ;  /* 0x0000920009047a10 */ /* 0x002fc80007f5e0ff */
[----:B------:R-:W-:-:S05]  /*0c70*/  IADD3.X R5, R8, c[0x0][0x24c], RZ, P2, !PT ;  /* 0x0000930008057a10 */ /* 0x000fca00017fe4ff */
[----:B------:R-:W4:Y:S01]  /*0c80*/  @!P5 LDG.E R12, [R4.64] ;  /* 0x00000006040cd981 */ /* 0x000f22000c1e1900 */
[----:B------:R-:W-:-:S04]  /*0c90*/  ISETP.NE.U32.AND P0, PT, RZ, c[0x0][0x248], PT ;  /* 0x00009200ff007a0c */ /* 0x000fc80003f05070 */
[----:B------:R-:W-:Y:S01]  /*0ca0*/  ISETP.NE.AND.EX P0, PT, RZ, c[0x0][0x24c], PT, P0 ;  /* 0x00009300ff007a0c */ /* 0x000fe20003f05300 */
[----:B---3--:R1:W-:Y:S01]  /*0cb0*/  STL [R1], R10 ;  /* 0x0000000a01007387 */ /* 0x0083e20000100800 */
[----:B--2---:R-:W-:Y:S02]  /*0cc0*/  @P1 IMAD.IADD R26, R3, 0x1, -R0 ;  /* 0x00000001031a1824 */ /* 0x004fe400078e0a00 */
[----:B------:R-:W-:Y:S02]  /*0cd0*/  IMAD.MOV.U32 R3, RZ, RZ, c[0x0][0x218] ;  /* 0x00008600ff037624 */ /* 0x000fe400078e00ff */
[----:B------:R-:W-:Y:S01]  /*0ce0*/  @!P1 IMAD.MOV.U32 R26, RZ, RZ, c[0x0][0x214] ;  /* 0x00008500ff1a9624 */ /* 0x000fe200078e00ff */
[----:B----4-:R1:W-:Y:S06]  /*0cf0*/  STL [R1+0x28], R12 ;  /* 0x0000280c01007387 */ /* 0x0103ec0000100800 */
[----:B-----5:R-:W-:Y:S05]  /*0d00*/  @!P0 BRA `(.L_x_1020) ;  /* 0x0000003000008947 */ /* 0x020fea0003800000 */
[----:B------:R-:W2:Y:S02]  /*0d10*/  @P4 LDG.E R3, [R4.64+0x4] ;  /* 0x0000040604034981 */ /* 0x000ea4000c1e1900 */
[----:B--2---:R-:W-:-:S06]  /*0d20*/  @P4 IADD3 R3, R3, -R12, RZ ;  /* 0x8000000c03034210 */ /* 0x004fcc0007ffe0ff */
[----:B------:R2:W5:Y:S02]  /*0d30*/  @!P4 LDG.E R3, [R4.64] ;  /* 0x000000060403c981 */ /* 0x000564000c1e1900 */
.L_x_1020:
[----:B------:R-:W-:Y:S01]  /*0d40*/  ISETP.NE.U32.AND P2, PT, RZ, c[0x0][0x258], PT ;  /* 0x00009600ff007a0c */ /* 0x000fe20003f45070 */
[----:B------:R-:W3:Y:S03]  /*0d50*/  LDL R132, [R1+0x10] ;  /* 0x0000100001847983 */ /* 0x000ee60000100800 */
[----:B------:R-:W-:-:S13]  /*0d60*/  ISETP.NE.AND.EX P2, PT, RZ, c[0x0][0x25c], PT, P2 ;  /* 0x00009700ff007a0c */ /* 0x000fda0003f45320 */
[----:B--2---:R-:W-:-:S04]  /*0d70*/  @P2 IADD3 R4, P0, R9, c[0x0][0x258], RZ ;  /* 0x0000960009042a10 */ /* 0x004fc80007f1e0ff */
[----:B------:R-:W-:-:S06]  /*0d80*/  @P2 IADD3.X R5, R8, c[0x0][0x25c], RZ, P0, !PT ;  /* 0x0000970008052a10 */ /* 0x000fcc00007fe4ff */
[----:B------:R-:W2:Y:S01]  /*0d90*/  @P2 LDG.E R5, [R4.64] ;  /* 0x0000000604052981 */ /* 0x000ea2000c1e1900 */
[----:B------:R-:W-:-:S04]  /*0da0*/  @!P2 ISETP.NE.U32.AND P0, PT, RZ, c[0x0][0x268], PT ;  /* 0x00009a00ff00aa0c */ /* 0x000fc80003f05070 */
[----:B------:R-:W-:-:S04]  /*0db0*/  @!P2 ISETP.NE.AND.EX P0, PT, RZ, c[0x0][0x26c], PT, P0 ;  /* 0x00009b00ff00aa0c */ /* 0x000fc80003f05300 */
[----:B------:R-:W-:Y:S01]  /*0dc0*/  @!P2 SEL R4, RZ, c[0x0][0x21c], !P0 ;  /* 0x00008700ff04aa07 */ /* 0x000fe20004000000 */
[----:B---3--:R-:W-:Y:S02]  /*0dd0*/  IMAD.SHL.U32 R20, R132, 0x80, RZ ;  /* 0x0000008084147824 */ /* 0x008fe400078e00ff */
[--C-:B--2---:R-:W-:Y:S01]  /*0de0*/  @P2 IMAD.IADD R204, R5, 0x1, -R10.reuse ;  /* 0x0000000105cc2824 */ /* 0x104fe200078e0a0a */
[----:B-----5:R-:W-:-:S04]  /*0df0*/  @!P2 IADD3 R204, R4, R3, -R10 ;  /* 0x0000000304cca210 */ /* 0x020fc80007ffe80a */
        /* <DEDUP_REMOVED lines=33> */
.L_x_1022:
        /* <DEDUP_REMOVED lines=15> */
.L_x_1023:
[----:B------:R-:W2:Y:S04]  /*1100*/  LDL.64 R6, [R1+0x8] ;  /* 0x0000080001067983 */ /* 0x000ea80000100a00 */
[----:B------:R3:W2:Y:S01]  /*1110*/  LDL.64 R38, [R1+0x8] ;  /* 0x0000080001267983 */ /* 0x0006a20000100a00 */
[----:B-1----:R-:W-:Y:S01]  /*1120*/  IABS R10, c[0x0][0x1c8] ;  /* 0x00007200000a7a13 */ /* 0x002fe20000000000 */
[----:B------:R-:W-:Y:S01]  /*1130*/  IMAD.MOV.U32 R12, RZ, RZ, c[0x0][0x224] ;  /* 0x00008900ff0c7624 */ /* 0x000fe200078e00ff */
[----:B------:R-:W1:Y:S01]  /*1140*/  LDC.U8 R15, c[0x0][0x328] ;  /* 0x0000ca00ff0f7b82 */ /* 0x000e620000000000 */
[----:B------:R-:W-:Y:S01]  /*1150*/  IMAD.MOV.U32 R33, RZ, RZ, c[0x0][0x22c] ;  /* 0x00008b00ff217624 */ /* 0x000fe200078e00ff */
[----:B------:R-:W4:Y:S01]  /*1160*/  I2F.RP R4, R10 ;  /* 0x0000000a00047306 */ /* 0x000f220000209400 */
[----:B------:R-:W-:Y:S01]  /*1170*/  IMAD.WIDE.U32 R16, R36, c[0x0][0x224], RZ ;  /* 0x0000890024107a25 */ /* 0x000fe200078e00ff */
[----:B------:R-:W-:Y:S01]  /*1180*/  SHF.R.S32.HI R12, RZ, 0x1f, R12 ;  /* 0x0000001fff0c7819 */ /* 0x000fe2000001140c */
[----:B------:R-:W5:Y:S02]  /*1190*/  S2R R31, SR_CTAID.X ;  /* 0x00000000001f7919 */ /* 0x000f640000002500 */
[----:B------:R-:W-:Y:S01]  /*11a0*/  IMAD.WIDE R22, R33, c[0x0][0x1c0], RZ ;  /* 0x0000700021167a25 */ /* 0x000fe200078e02ff */
[----:B------:R-:W2:Y:S02]  /*11b0*/  LDC.U8 R34, c[0x0][0x3d0] ;  /* 0x0000f400ff227b82 */ /* 0x000ea40000000000 */
[----:B----4-:R-:W4:Y:S01]  /*11c0*/  MUFU.RCP R4, R4 ;  /* 0x0000000400047308 */ /* 0x010f220000001000 */
[----:B-1----:R-:W-:-:S02]  /*11d0*/  ISETP.NE.AND P2, PT, R15, RZ, PT ;  /* 0x000000ff0f00720c */ /* 0x002fc40003f45270 */
[----:B----4-:R-:W-:-:S05]  /*11e0*/  IADD3 R4, R4, 0xffffffe, RZ ;  /* 0x0ffffffe04047810 */ /* 0x010fca0007ffe0ff */
[----:B------:R-:W1:Y:S02]  /*11f0*/  F2I.FTZ.U32.TRUNC.NTZ R5, R4 ;  /* 0x0000000400057305 */ /* 0x000e64000021f000 */
[----:B-1----:R-:W-:Y:S02]  /*1200*/  IADD3 R3, RZ, -R5, RZ ;  /* 0x80000005ff037210 */ /* 0x002fe40007ffe0ff */
[----:B------:R-:W-:-:S03]  /*1210*/  MOV R4, RZ ;  /* 0x000000ff00047202 */ /* 0x000fc60000000f00 */
[----:B------:R-:W-:-:S04]  /*1220*/  IMAD R3, R3, R10, RZ ;  /* 0x0000000a03037224 */ /* 0x000fc800078e02ff */
[----:B------:R-:W-:-:S04]  /*1230*/  IMAD.HI.U32 R3, R5, R3, R4 ;  /* 0x0000000305037227 */ /* 0x000fc800078e0004 */
[----:B------:R-:W-:-:S04]  /*1240*/  @!P0 IMAD R5, R32, c[0x0][0x368], RZ ;  /* 0x0000da0020058a24 */ /* 0x000fc800078e02ff */
[----:B------:R-:W-:Y:S02]  /*1250*/  @!P0 IMAD R5, R36, c[0x0][0x36c], R5 ;  /* 0x0000db0024058a24 */ /* 0x000fe400078e0205 */
[----:B--2---:R-:W-:Y:S02]  /*1260*/  IMAD.MOV.U32 R38, RZ, RZ, R6 ;  /* 0x000000ffff267224 */ /* 0x004fe400078e0006 */
[----:B------:R-:W-:-:S03]  /*1270*/  @P0 IMAD.WIDE.U32 R6, R0, c[0x0][0x370], RZ ;  /* 0x0000dc0000060a25 */ /* 0x000fc600078e00ff */
[----:B------:R-:W-:Y:S01]  /*1280*/  IABS R8, R38 ;  /* 0x0000002600087213 */ /* 0x000fe20000000000 */
[----:B------:R-:W-:Y:S01]  /*1290*/  @P0 IMAD R14, R0, c[0x0][0x374], R7 ;  /* 0x0000dd00000e0a24 */ /* 0x000fe200078e0207 */
[----:B------:R-:W-:Y:S01]  /*12a0*/  @P0 MOV R13, R6 ;  /* 0x00000006000d0202 */ /* 0x000fe20000000f00 */
[----:B------:R-:W-:Y:S01]  /*12b0*/  @!P0 IMAD.WIDE.U32 R6, R36, c[0x0][0x368], RZ ;  /* 0x0000da0024068a25 */ /* 0x000fe200078e00ff */
[----:B------:R-:W-:-:S03]  /*12c0*/  SHF.R.S32.HI R39, RZ, 0x1f, R38 ;  /* 0x0000001fff277819 */ /* 0x000fc60000011426 */
[----:B------:R-:W-:Y:S01]  /*12d0*/  IMAD.MOV.U32 R9, RZ, RZ, R8 ;  /* 0x000000ffff097224 */ /* 0x000fe200078e0008 */
[----:B------:R-:W-:Y:S01]  /*12e0*/  LOP3.LUT R8, R38, c[0x0][0x1c8], RZ, 0x3c, !PT ;  /* 0x0000720026087a12 */ /* 0x000fe200078e3cff */
[----:B------:R-:W-:Y:S01]  /*12f0*/  @!P0 IMAD.MOV.U32 R13, RZ, RZ, R6 ;  /* 0x000000ffff0d8224 */ /* 0x000fe200078e0006 */
[----:B------:R-:W-:Y:S01]  /*1300*/  @!P0 IADD3 R14, R7, R5, RZ ;  /* 0x00000005070e8210 */ /* 0x000fe20007ffe0ff */
[----:B------:R-:W-:Y:S01]  /*1310*/  IMAD.HI.U32 R3, R3, R9, RZ ;  /* 0x0000000903037227 */ /* 0x000fe200078e00ff */
[----:B------:R-:W-:Y:S01]  /*1320*/  ISETP.GE.AND P3, PT, R8, RZ, PT ;  /* 0x000000ff0800720c */ /* 0x000fe20003f66270 */
[----:B------:R3:W-:Y:S02]  /*1330*/  STL [R1+0xc], R39 ;  /* 0x00000c2701007387 */ /* 0x0007e40000100800 */
[----:B------:R-:W-:Y:S01]  /*1340*/  IMAD R8, R12, R36, RZ ;  /* 0x000000240c087224 */ /* 0x000fe200078e02ff */
[----:B------:R-:W-:Y:S01]  /*1350*/  IADD3 R4, -R3, RZ, RZ ;  /* 0x000000ff03047210 */ /* 0x000fe20007ffe1ff */
[----:B------:R-:W-:-:S02]  /*1360*/  IMAD.SHL.U32 R6, R36, 0x80, RZ ;  /* 0x0000008024067824 */ /* 0x000fc400078e00ff */
[----:B------:R-:W-:Y:S02]  /*1370*/  IMAD R5, R32, c[0x0][0x224], R8 ;  /* 0x0000890020057a24 */ /* 0x000fe400078e0208 */
[----:B------:R-:W-:Y:S01]  /*1380*/  IMAD R4, R10, R4, R9 ;  /* 0x000000040a047224 */ /* 0x000fe200078e0209 */
[----:B------:R-:W-:Y:S01]  /*1390*/  SHF.L.U64.HI R9, R36, 0x7, R32 ;  /* 0x0000000724097819 */ /* 0x000fe20000010220 */
[-C--:B------:R-:W-:Y:S01]  /*13a0*/  IMAD R8, R23, R16.reuse, RZ ;  /* 0x0000001017087224 */ /* 0x080fe200078e02ff */
[----:B------:R-:W-:Y:S01]  /*13b0*/  IADD3 R5, R17, R5, RZ ;  /* 0x0000000511057210 */ /* 0x000fe20007ffe0ff */
[----:B------:R-:W-:Y:S01]  /*13c0*/  IMAD.WIDE.U32 R16, R22, R16, RZ ;  /* 0x0000001016107225 */ /* 0x000fe200078e00ff */
[----:B------:R-:W-:Y:S02]  /*13d0*/  ISETP.GT.U32.AND P4, PT, R10, R4, PT ;  /* 0x000000040a00720c */ /* 0x000fe40003f84070 */
[----:B------:R-:W-:Y:S01]  /*13e0*/  SEL R9, R9, RZ, P1 ;  /* 0x000000ff09097207 */ /* 0x000fe20000800000 */
[----:B------:R-:W-:Y:S01]  /*13f0*/  IMAD R8, R22, R5, R8 ;  /* 0x0000000516087224 */ /* 0x000fe200078e0208 */
[----:B------:R-:W-:Y:S01]  /*1400*/  SEL R5, R6, RZ, P1 ;  /* 0x000000ff06057207 */ /* 0x000fe20000800000 */
[----:B------:R-:W-:-:S03]  /*1410*/  IMAD.WIDE.U32 R6, R22, R0, RZ ;  /* 0x0000000016067225 */ /* 0x000fc600078e00ff */
[----:B------:R-:W-:Y:S02]  /*1420*/  IADD3 R5, P1, R11, R5, RZ ;  /* 0x000000050b057210 */ /* 0x000fe40007f3e0ff */
[----:B------:R-:W-:Y:S01]  /*1430*/  SEL R19, R16, R6, !P0 ;  /* 0x0000000610137207 */ /* 0x000fe20004000000 */
[----:B------:R-:W-:Y:S01]  /*1440*/  @P2 IMAD R6, R36, c[0x0][0x214], RZ ;  /* 0x0000850024062a24 */ /* 0x000fe200078e02ff */
[----:B------:R-:W-:Y:S01]  /*1450*/  IADD3 R12, R17, R8, RZ ;  /* 0x00000008110c7210 */ /* 0x000fe20007ffe0ff */
[----:B------:R-:W-:Y:S01]  /*1460*/  IMAD.X R9, R18, 0x1, R9, P1 ;  /* 0x0000000112097824 */ /* 0x000fe200008e0609 */
[-C--:B------:R-:W-:Y:S01]  /*1470*/  @!P4 IADD3 R4, R4, -R10.reuse, RZ ;  /* 0x8000000a0404c210 */ /* 0x080fe20007ffe0ff */
[-C--:B------:R-:W-:Y:S01]  /*1480*/  IMAD R15, R23, R5.reuse, RZ ;  /* 0x00000005170f7224 */ /* 0x080fe200078e02ff */
[----:B------:R-:W-:Y:S01]  /*1490*/  @!P4 IADD3 R3, R3, 0x1, RZ ;  /* 0x000000010303c810 */ /* 0x000fe20007ffe0ff */
[----:B------:R-:W-:Y:S01]  /*14a0*/  @!P2 IMAD R8, R36, c[0x0][0x1c0], R38 ;  /* 0x000070002408aa24 */ /* 0x000fe200078e0226 */
[----:B------:R-:W-:Y:S01]  /*14b0*/  ISETP.GE.U32.AND P5, PT, R4, R10, PT ;  /* 0x0000000a0400720c */ /* 0x000fe20003fa6070 */
[-C--:B------:R-:W-:Y:S01]  /*14c0*/  IMAD R10, R23, R0.reuse, RZ ;  /* 0x00000000170a7224 */ /* 0x080fe200078e02ff */
[----:B------:R-:W-:Y:S01]  /*14d0*/  ISETP.NE.AND P1, PT, RZ, c[0x0][0x1c8], PT ;  /* 0x00007200ff007a0c */ /* 0x000fe20003f25270 */
[----:B------:R-:W-:Y:S01]  /*14e0*/  IMAD.WIDE.U32 R4, R22, R5, RZ ;  /* 0x0000000516047225 */ /* 0x000fe200078e00ff */
[----:B------:R-:W-:-:S02]  /*14f0*/  @P2 SEL R6, R6, R0, !P0 ;  /* 0x0000000006062207 */ /* 0x000fc40004000000 */
[----:B------:R-:W-:Y:S01]  /*1500*/  @P0 IADD3 R12, R7, R10, RZ ;  /* 0x0000000a070c0210 */ /* 0x000fe20007ffe0ff */
[----:B------:R-:W-:Y:S01]  /*1510*/  IMAD R9, R22, R9, R15 ;  /* 0x0000000916097224 */ /* 0x000fe200078e020f */
[----:B------:R-:W-:Y:S01]  /*1520*/  ISETP.NE.AND P4, PT, R34, RZ, PT ;  /* 0x000000ff2200720c */ /* 0x000fe20003f85270 */
[----:B-----5:R-:W-:-:S03]  /*1530*/  IMAD.WIDE.U32 R22, R31, c[0x0][0x3d8], RZ ;  /* 0x0000f6001f167a25 */ /* 0x020fc600078e00ff */
[----:B------:R-:W-:Y:S01]  /*1540*/  IADD3 R9, R5, R9, RZ ;  /* 0x0000000905097210 */ /* 0x000fe20007ffe0ff */
[----:B------:R-:W-:Y:S01]  /*1550*/  IMAD R7, R31, c[0x0][0x3dc], R23 ;  /* 0x0000f7001f077a24 */ /* 0x000fe200078e0217 */
[----:B------:R-:W-:Y:S01]  /*1560*/  @P5 IADD3 R3, R3, 0x1, RZ ;  /* 0x0000000103035810 */ /* 0x000fe20007ffe0ff */
[----:B------:R-:W-:Y:S01]  /*1570*/  @P2 IMAD R10, R38, c[0x0][0x234], R6 ;  /* 0x00008d00260a2a24 */ /* 0x000fe200078e0206 */
[----:B------:R-:W-:Y:S01]  /*1580*/  SEL R17, R22, RZ, P4 ;  /* 0x000000ff16117207 */ /* 0x000fe20002000000 */
[----:B------:R-:W-:Y:S01]  /*1590*/  @!P2 IMAD R10, R8, c[0x0][0x214], RZ ;  /* 0x00008500080aaa24 */ /* 0x000fe200078e02ff */
[----:B------:R-:W-:Y:S01]  /*15a0*/  SHF.R.S32.HI R22, RZ, 0x1f, R20 ;  /* 0x0000001fff167819 */ /* 0x000fe20000011414 */
[----:B------:R-:W-:Y:S01]  /*15b0*/  IMAD.MOV.U32 R16, RZ, RZ, R3 ;  /* 0x000000ffff107224 */ /* 0x000fe200078e0003 */
[----:B------:R-:W-:Y:S01]  /*15c0*/  SEL R15, R7, RZ, P4 ;  /* 0x000000ff070f7207 */ /* 0x000fe20002000000 */
[----:B------:R-:W-:-:S03]  /*15d0*/  IMAD R3, R38, c[0x0][0x22c], RZ ;  /* 0x00008b0026037a24 */ /* 0x000fc600078e02ff */
[----:B------:R-:W-:Y:S02]  /*15e0*/  @!P3 IADD3 R16, -R16, RZ, RZ ;  /* 0x000000ff1010b210 */ /* 0x000fe40007ffe1ff */
[----:B------:R-:W-:Y:S02]  /*15f0*/  @!P1 LOP3.LUT R16, RZ, c[0x0][0x1c8], RZ, 0x33, !PT ;  /* 0x00007200ff109a12 */ /* 0x000fe400078e33ff */
[----:B------:R-:W-:Y:S02]  /*1600*/  SHF.R.S32.HI R6, RZ, 0x1f, R3 ;  /* 0x0000001fff067819 */ /* 0x000fe40000011403 */
[----:B------:R-:W-:Y:S01]  /*1610*/  SHF.R.S32.HI R23, RZ, 0x1f, R16 ;  /* 0x0000001fff177819 */ /* 0x000fe20000011410 */
[----:B------:R-:W-:Y:S05]  /*1620*/  @!P2 BRA `(.L_x_1024) ;  /* 0x000000700000a947 */ /* 0x000fea0003800000 */
[----:B---3--:R-:W-:Y:S01]  /*1630*/  @!P0 IMAD R0, R36, c[0x0][0x224], RZ ;  /* 0x0000890024008a24 */ /* 0x008fe200078e02ff */
[----:B------:R-:W-:Y:S02]  /*1640*/  MOV R7, 0x80 ;  /* 0x0000008000077802 */ /* 0x000fe40000000f00 */
[----:B------:R-:W-:-:S02]  /*1650*/  MOV R8, c[0x0][0x210] ;  /* 0x0000840000087a02 */ /* 0x000fc40000000f00 */
[----:B------:R-:W-:-:S03]  /*1660*/  LEA R0, R36, R0, 0x7 ;  /* 0x0000000024007211 */ /* 0x000fc600078e38ff */
[----:B------:R-:W-:-:S04]  /*1670*/  IMAD R8, R7, R8, c[0x0][0x234] ;  /* 0x00008d0007087624 */ /* 0x000fc800078e0208 */
[----:B------:R-:W-:Y:S01]  /*1680*/  IMAD R8, R8, R38, R0 ;  /* 0x0000002608087224 */ /* 0x000fe200078e0200 */
[----:B------:R-:W-:Y:S05]  /*1690*/  BRA `(.L_x_1025) ;  /* 0x0000002000007947 */ /* 0x000fea0003800000 */
.L_x_1024:
[----:B---3--:R-:W-:-:S04]  /*16a0*/  IMAD R0, R36, c[0x0][0x1c0], R38 ;  /* 0x0000700024007a24 */ /* 0x008fc800078e0226 */
[----:B------:R-:W-:Y:S02]  /*16b0*/  IMAD R8, R0, c[0x0][0x224], RZ ;  /* 0x0000890000087a24 */ /* 0x000fe400078e02ff */
.L_x_1025:
        /* <DEDUP_REMOVED lines=9> */
[----:B------:R-:W4:Y:S01]  /*1750*/  S2R R41, SR_TID.X ;  /* 0x0000000000297919 */ /* 0x000f220000002100 */
[----:B------:R-:W-:Y:S02]  /*1760*/  SHF.R.S32.HI R0, RZ, 0x1f, R0 ;  /* 0x0000001fff007819 */ /* 0x000fe40000011400 */
[----:B------:R-:W-:Y:S01]  /*1770*/  IADD3 R4, P0, R220, R13, RZ ;  /* 0x0000000ddc047210 */ /* 0x000fe20007f1e0ff */
[----:B------:R-:W5:Y:S01]  /*1780*/  S2R R42, SR_TID.X ;  /* 0x00000000002a7919 */ /* 0x000f620000002100 */
[----:B------:R-:W-:Y:S01]  /*1790*/  IADD3.X R9, R9, R0, R6, P2, P1 ;  /* 0x0000000009097210 */ /* 0x000fe200017e2406 */
[----:B------:R-:W-:Y:S02]  /*17a0*/  IMAD R0, R18, c[0x0][0x370], RZ ;  /* 0x0000dc0012007a24 */ /* 0x000fe400078e02ff */
[----:B------:R-:W-:Y:S01]  /*17b0*/  IMAD.X R5, R221, 0x1, R14, P0 ;  /* 0x00000001dd057824 */ /* 0x000fe200000e060e */
[----:B------:R-:W-:Y:S01]  /*17c0*/  IADD3 R14, P1, P0, R17, R3, R19 ;  /* 0x00000003110e7210 */ /* 0x000fe2000783e013 */
[C---:B------:R-:W-:Y:S01]  /*17d0*/  IMAD R3, R11.reuse, c[0x0][0x374], R0 ;  /* 0x0000dd000b037a24 */ /* 0x040fe200078e0200 */
[----:B-1----:R-:W-:Y:S01]  /*17e0*/  SHF.R.S32.HI R37, RZ, 0x1f, R37 ;  /* 0x0000001fff257819 */ /* 0x002fe20000011425 */
[----:B------:R-:W-:Y:S01]  /*17f0*/  IMAD.WIDE.U32 R4, R11, c[0x0][0x370], R4 ;  /* 0x0000dc000b047a25 */ /* 0x000fe200078e0004 */
[----:B------:R-:W-:-:S02]  /*1800*/  IADD3.X R12, R15, R9, R12, P1, P0 ;  /* 0x000000090f0c7210 */ /* 0x000fc40000fe040c */
[----:B--2---:R-:W-:Y:S01]  /*1810*/  LEA.HI R37, R37, R40, RZ, 0x2 ;  /* 0x0000002825257211 */ /* 0x004fe200078f10ff */
[----:B------:R-:W-:Y:S02]  /*1820*/  IMAD R9, R39, c[0x0][0x378], RZ ;  /* 0x0000de0027097a24 */ /* 0x000fe400078e02ff */
[----:B------:R-:W-:Y:S01]  /*1830*/  IMAD.IADD R5, R5, 0x1, R3 ;  /* 0x0000000105057824 */ /* 0x000fe200078e0203 */
[----:B------:R-:W-:Y:S01]  /*1840*/  SHF.R.S32.HI R37, RZ, 0x2, R37 ;  /* 0x00000002ff257819 */ /* 0x000fe20000011425 */
[----:B------:R-:W-:Y:S01]  /*1850*/  IMAD.IADD R17, R11, 0x1, R8 ;  /* 0x000000010b117824 */ /* 0x000fe200078e0208 */
[----:B---3--:R-:W-:Y:S01]  /*1860*/  SHF.R.S32.HI R35, RZ, 0x1f, R34 ;  /* 0x0000001fff237819 */ /* 0x008fe20000011422 */
[C---:B------:R-:W-:Y:S01]  /*1870*/  IMAD R8, R38.reuse, c[0x0][0x37c], R9 ;  /* 0x0000df0026087a24 */ /* 0x040fe200078e0209 */
[----:B------:R-:W-:Y:S01]  /*1880*/  SHF.R.S32.HI R31, RZ, 0x1f, R37 ;  /* 0x0000001fff1f7819 */ /* 0x000fe20000011425 */
[----:B------:R-:W-:Y:S01]  /*1890*/  IMAD.WIDE.U32 R4, R38, c[0x0][0x378], R4 ;  /* 0x0000de0026047a25 */ /* 0x000fe200078e0004 */
[----:B------:R-:W-:-:S02]  /*18a0*/  IADD3 R6, P2, R37, R11, RZ ;  /* 0x0000000b25067210 */ /* 0x000fc40007f5e0ff */
[----:B------:R-:W-:Y:S01]  /*18b0*/  LEA.HI R0, R35, R34, RZ, 0x5 ;  /* 0x0000002223007211 */ /* 0x000fe200078f28ff */
[----:B------:R-:W-:Y:S01]  /*18c0*/  IMAD R9, R39, c[0x0][0x1a8], RZ ;  /* 0x00006a0027097a24 */ /* 0x000fe200078e02ff */
[----:B----4-:R-:W-:Y:S01]  /*18d0*/  SHF.R.S32.HI R41, RZ, 0x1f, R41 ;  /* 0x0000001fff297819 */ /* 0x010fe20000011429 */
[----:B------:R-:W-:Y:S01]  /*18e0*/  IMAD.X R7, R31, 0x1, R18, P2 ;  /* 0x000000011f077824 */ /* 0x000fe200010e0612 */
[----:B------:R-:W-:Y:S01]  /*18f0*/  LOP3.LUT R0, R0, 0xffffffe0, RZ, 0xc0, !PT ;  /* 0xffffffe000007812 */ /* 0x000fe200078ec0ff */
[----:B------:R-:W-:Y:S01]  /*1900*/  IMAD.IADD R5, R5, 0x1, R8 ;  /* 0x0000000105057824 */ /* 0x000fe200078e0208 */
[----:B-----5:R-:W-:Y:S01]  /*1910*/  LEA.HI R41, R41, R42, RZ, 0x5 ;  /* 0x0000002a29297211 */ /* 0x020fe200078f28ff */
[----:B------:R-:W-:Y:S02]  /*1920*/  IMAD R7, R7, c[0x0][0x190], RZ ;  /* 0x0000640007077a24 */ /* 0x000fe400078e02ff */
[----:B------:R-:W-:Y:S01]  /*1930*/  IMAD.IADD R18, R34, 0x1, -R0 ;  /* 0x0000000122127824 */ /* 0x000fe200078e0a00 */
[----:B------:R-:W-:Y:S01]  /*1940*/  SHF.R.S32.HI R41, RZ, 0x5, R41 ;  /* 0x00000005ff297819 */ /* 0x000fe20000011429 */
[----:B------:R-:W-:-:S02]  /*1950*/  IMAD R13, R6, c[0x0][0x194], R7 ;  /* 0x00006500060d7a24 */ /* 0x000fc400078e0207 */
[----:B------:R-:W-:-:S04]  /*1960*/  IMAD.WIDE.U32 R6, R6, c[0x0][0x190], R220 ;  /* 0x0000640006067a25 */ /* 0x000fc800078e00dc */
[----:B------:R-:W-:Y:S01]  /*1970*/  IMAD R0, R41, R33, R18 ;  /* 0x0000002129007224 */ /* 0x000fe200078e0212 */
[----:B------:R-:W-:Y:S01]  /*1980*/  IADD3 R6, P1, R28, R6, RZ ;  /* 0x000000061c067210 */ /* 0x000fe20007f3e0ff */
[----:B------:R-:W-:Y:S02]  /*1990*/  IMAD R9, R38, c[0x0][0x1ac], R9 ;  /* 0x00006b0026097a24 */ /* 0x000fe400078e0209 */
[----:B------:R-:W-:Y:S01]  /*19a0*/  IMAD.WIDE.U32 R4, R37, c[0x0][0x370], R4 ;  /* 0x0000dc0025047a25 */ /* 0x000fe200078e0004 */
[C---:B------:R-:W-:Y:S02]  /*19b0*/  IADD3 R3, P0, R0.reuse, R14, RZ ;  /* 0x0000000e00037210 */ /* 0x040fe40007f1e0ff */
[----:B------:R-:W-:Y:S01]  /*19c0*/  IADD3.X R7, R21, R7, R13, P1, !PT ;  /* 0x0000000715077210 */ /* 0x000fe20000ffe40d */
[----:B------:R-:W-:Y:S01]  /*19d0*/  IMAD.IADD R14, R11, 0x1, R10 ;  /* 0x000000010b0e7824 */ /* 0x000fe200078e020a */
[----:B------:R-:W-:Y:S01]  /*19e0*/  LEA.HI.X.SX32 R11, R0, R12, 0x1, P0 ;  /* 0x0000000c000b7211 */ /* 0x000fe200000f0eff */
[----:B------:R-:W-:Y:S01]  /*19f0*/  IMAD R0, R31, c[0x0][0x370], RZ ;  /* 0x0000dc001f007a24 */ /* 0x000fe200078e02ff */
[----:B------:R-:W-:Y:S01]  /*1a00*/  LEA R8, P1, R4, c[0x0][0x330], 0x1 ;  /* 0x0000cc0004087a11 */ /* 0x000fe200078208ff */
[----:B------:R-:W-:Y:S01]  /*1a10*/  IMAD.WIDE.U32 R6, R38, c[0x0][0x1a8], R6 ;  /* 0x00006a0026067a25 */ /* 0x000fe200078e0006 */
[----:B------:R-:W-:-:S03]  /*1a20*/  LEA R10, P0, R3, c[0x0][0x350], 0x2 ;  /* 0x0000d400030a7a11 */ /* 0x000fc600078010ff */
[----:B------:R-:W-:Y:S02]  /*1a30*/  IMAD R0, R37, c[0x0][0x374], R0 ;  /* 0x0000dd0025007a24 */ /* 0x000fe400078e0200 */
[----:B------:R-:W-:Y:S01]  /*1a40*/  IMAD.IADD R7, R7, 0x1, R9 ;  /* 0x0000000107077824 */ /* 0x000fe200078e0209 */
[C---:B------:R-:W-:Y:S01]  /*1a50*/  LEA R9, P2, R6.reuse, c[0x0][0x160], 0x1 ;  /* 0x0000580006097a11 */ /* 0x040fe200078408ff */
[----:B------:R-:W-:Y:S02]  /*1a60*/  IMAD.IADD R0, R5, 0x1, R0 ;  /* 0x0000000105007824 */ /* 0x000fe400078e0200 */
[----:B------:R-:W-:Y:S01]  /*1a70*/  IMAD.MOV.U32 R12, RZ, RZ, 0x4 ;  /* 0x00000004ff0c7424 */ /* 0x000fe200078e00ff */
[----:B------:R-:W-:Y:S02]  /*1a80*/  LEA.HI.X R7, R6, c[0x0][0x164], R7, 0x1, P2 ;  /* 0x0000590006077a11 */ /* 0x000fe400010f0c07 */
[----:B------:R-:W-:Y:S01]  /*1a90*/  LEA.HI.X R5, R4, c[0x0][0x334], R0, 0x1, P1 ;  /* 0x0000cd0004057a11 */ /* 0x000fe200008f0c00 */
[----:B------:R-:W-:Y:S01]  /*1aa0*/  IMAD.WIDE R14, R14, R12, c[0x0][0x200] ;  /* 0x000080000e0e7625 */ /* 0x000fe200078e020c */
[----:B------:R-:W-:-:S02]  /*1ab0*/  LEA.HI.X R6, R3, c[0x0][0x354], R11, 0x2, P0 ;  /* 0x0000d50003067a11 */ /* 0x000fc400000f140b */
[----:B------:R-:W-:Y:S01]  /*1ac0*/  LEA.HI.SX32 R0, R24, 0xffffffff, 0x1a ;  /* 0xffffffff18007811 */ /* 0x000fe200078fd2ff */
[----:B------:R-:W-:Y:S01]  /*1ad0*/  IMAD.WIDE R12, R17, R12, c[0x0][0x3c8] ;  /* 0x0000f200110c7625 */ /* 0x000fe200078e020c */
[----:B------:R-:W-:Y:S05]  /*1ae0*/  @!P3 BRA `(.L_x_1026) ;  /* 0x00007ad00000b947 */ /* 0x000fea0003800000 */
[----:B------:R-:W2:Y:S01]  /*1af0*/  LDL R19, [R1+0x20] ;  /* 0x0000200001137983 */ /* 0x000ea20000100800 */
[----:B------:R-:W-:Y:S01]  /*1b00*/  IMAD.MOV.U32 R205, RZ, RZ, R0 ;  /* 0x000000ffffcd7224 */ /* 0x000fe200078e0000 */
[----:B------:R-:W-:Y:S01]  /*1b10*/  BSSY B0, `(.L_x_1027) ;  /* 0x0000036000007945 */ /* 0x000fe20003800000 */
[----:B------:R-:W-:Y:S01]  /*1b20*/  MOV R218, R14 ;  /* 0x0000000e00da7202 */ /* 0x000fe20000000f00 */
[----:B------:R-:W-:Y:S01]  /*1b30*/  IMAD.MOV.U32 R219, RZ, RZ, R15 ;  /* 0x000000ffffdb7224 */ /* 0x000fe200078e000f */
[----:B------:R-:W-:Y:S01]  /*1b40*/  MOV R215, R7 ;  /* 0x0000000700d77202 */ /* 0x000fe20000000f00 */
[C---:B------:R-:W-:Y:S01]  /*1b50*/  IMAD R3, R205.reuse, -0x40, R26 ;  /* 0xffffffc0cd037824 */ /* 0x040fe200078e021a */
[----:B------:R-:W-:Y:S01]  /*1b60*/  LEA.HI R4, R205, R205, RZ, 0x1 ;  /* 0x000000cdcd047211 */ /* 0x000fe200078f08ff */
        /* <DEDUP_REMOVED lines=10> */
[----:B------:R-:W-:Y:S01]  /*1c10*/  IADD3 R15, R220, 0x40, RZ ;  /* 0x00000040dc0f7810 */ /* 0x000fe20007ffe0ff */
[----:B------:R-:W-:Y:S01]  /*1c20*/  @P4 BAR.SYNC.DEFER_BLOCKING 0x0 ;  /* 0x0000000000004b1d */ /* 0x000fe20000010000 */
[----:B------:R-:W-:Y:S02]  /*1c30*/  ISETP.NE.AND P6, PT, R4, 0x1, PT ;  /* 0x000000010400780c */ /* 0x000fe40003fc5270 */
[----:B------:R-:W-:Y:S01]  /*1c40*/  IADD3 R14, R220, 0x20, RZ ;  /* 0x00000020dc0e7810 */ /* 0x000fe20007ffe0ff */
        /* <DEDUP_REMOVED lines=34> */
.L_x_1028:
[----:B------:R-:W-:Y:S05]  /*1e70*/  BSYNC B0 ;  /* 0x0000000000007941 */ /* 0x000fea0003800000 */
.L_x_1027:
        /* <DEDUP_REMOVED lines=18> */
.L_x_1030:
        /* <DEDUP_REMOVED lines=34> */
.L_x_1031:
[----:B------:R-:W-:Y:S05]  /*21c0*/  BSYNC B0 ;  /* 0x0000000000007941 */ /* 0x000fea0003800000 */
.L_x_1029:
        /* <DEDUP_REMOVED lines=68> */
.L_x_1033:
[----:B--2---:R-:W-:Y:S05]  /*2610*/  BSYNC B0 ;  /* 0x0000000000007941 */ /* 0x004fea0003800000 */
.L_x_1032:
        /* <DEDUP_REMOVED lines=39> */
.L_x_1035:
[----:B------:R-:W-:Y:S05]  /*2890*/  BSYNC B0 ;  /* 0x0000000000007941 */ /* 0x000fea0003800000 */
.L_x_1034:
[----:B------:R4:W-:Y:S01]  /*28a0*/  @P5 STS [R0+0xf000], RZ ;  /* 0x00f000ff00005388 */ /* 0x0009e20000000800 */
[----:B------:R-:W-:Y:S01]  /*28b0*/  IMAD R3, R22, c[0x0][0x1a0], RZ ;  /* 0x0000680016037a24 */ /* 0x000fe200078e02ff */
[----:B------:R-:W-:Y:S01]  /*28c0*/  BSSY B0, `(.L_x_1036) ;  /* 0x000002f000007945 */ /* 0x000fe20003800000 */
[C---:B---3--:R-:W-:Y:S01]  /*28d0*/  IMAD.WIDE.U32 R4, R20.reuse, c[0x0][0x1a0], R220 ;  /* 0x0000680014047a25 */ /* 0x048fe200078e00dc */
[----:B------:R4:W-:Y:S03]  /*28e0*/  @P5 STS [R0+0xf004], RZ ;  /* 0x00f004ff00005388 */ /* 0x0009e60000000800 */
[----:B------:R-:W-:Y:S01]  /*28f0*/  IMAD R3, R20, c[0x0][0x1a4], R3 ;  /* 0x0000690014037a24 */ /* 0x000fe200078e0203 */
[----:B------:R4:W-:Y:S01]  /*2900*/  @P5 STS.64 [R0+0xf008], RZ ;  /* 0x00f008ff00005388 */ /* 0x0009e20000000a00 */
[----:B------:R-:W-:-:S03]  /*2910*/  IADD3 R6, P0, R29, R4, RZ ;  /* 0x000000041d067210 */ /* 0x000fc60007f1e0ff */
[----:B------:R4:W-:Y:S01]  /*2920*/  @P5 STS.128 [R0+0x11000], RZ ;  /* 0x011000ff00005388 */ /* 0x0009e20000000c00 */
[----:B------:R-:W-:Y:S01]  /*2930*/  IADD3.X R7, R30, R5, R3, P0, !PT ;  /* 0x000000051e077210 */ /* 0x000fe200007fe403 */
        /* <DEDUP_REMOVED lines=39> */
.L_x_1037:
[----:B------:R-:W-:Y:S05]  /*2bb0*/  BSYNC B0 ;  /* 0x0000000000007941 */ /* 0x000fea0003800000 */
.L_x_1036:
        /* <DEDUP_REMOVED lines=36> */
.L_x_1039:
[----:B------:R-:W-:Y:S05]  /*2e00*/  BSYNC B0 ;  /* 0x0000000000007941 */ /* 0x000fea0003800000 */
.L_x_1038:
[----:B------:R-:W-:Y:S01]  /*2e10*/  ISETP.NE.U32.AND P2, PT, RZ, c[0x0][0x318], PT ;  /* 0x0000c600ff007a0c */ /* 0x000fe20003f45070 */
[----:B---3--:R-:W-:Y:S01]  /*2e20*/  IMAD.MOV.U32 R8, RZ, RZ, c[0x0][0x308] ;  /* 0x0000c200ff087624 */ /* 0x008fe200078e00ff */
[----:B------:R-:W0:Y:S01]  /*2e30*/  LDGDEPBAR ;  /* 0x00000000000079af */ /* 0x000e220000000000 */
[----:B------:R-:W-:Y:S01]  /*2e40*/  IMAD.MOV.U32 R9, RZ, RZ, c[0x0][0x30c] ;  /* 0x0000c300ff097624 */ /* 0x000fe200078e00ff */
[----:B------:R-:W-:-:S13]  /*2e50*/  ISETP.NE.AND.EX P2, PT, RZ, c[0x0][0x31c], PT, P2 ;  /* 0x0000c700ff007a0c */ /* 0x000fda0003f45320 */
[----:B-12-4-:R-:W-:Y:S02]  /*2e60*/  @P2 IMAD R0, R32, c[0x0][0x320], RZ ;  /* 0x0000c80020002a24 */ /* 0x016fe400078e02ff */
[----:B------:R-:W-:-:S04]  /*2e70*/  @P2 IMAD.WIDE.U32 R4, R36, c[0x0][0x320], R38 ;  /* 0x0000c80024042a25 */ /* 0x000fc800078e0026 */
[----:B------:R-:W-:Y:S01]  /*2e80*/  @P2 IMAD R0, R36, c[0x0][0x324], R0 ;  /* 0x0000c90024002a24 */ /* 0x000fe200078e0200 */
[----:B------:R-:W-:-:S03]  /*2e90*/  @P2 LEA R6, P0, R4, c[0x0][0x318], 0x2 ;  /* 0x0000c60004062a11 */ /* 0x000fc600078010ff */
[----:B------:R-:W-:-:S05]  /*2ea0*/  @P2 IMAD.IADD R0, R5, 0x1, R0 ;  /* 0x0000000105002824 */ /* 0x000fca00078e0200 */
[----:B------:R-:W-:Y:S02]  /*2eb0*/  @P2 LEA.HI.X R7, R4, c[0x0][0x31c], R0, 0x2, P0 ;  /* 0x0000c70004072a11 */ /* 0x000fe400000f1400 */
[----:B------:R1:W2:Y:S04]  /*2ec0*/  LDG.E.64 R4, [R8.64+0x8] ;  /* 0x0000080608047981 */ /* 0x0002a8000c1e1b00 */
[----:B------:R3:W4:Y:S04]  /*2ed0*/  @P2 LDG.E R6, [R6.64] ;  /* 0x0000000606062981 */ /* 0x000728000c1e1900 */
[----:B-1----:R-:W4:Y:S01]  /*2ee0*/  LDG.E.64 R8, [R8.64] ;  /* 0x0000000608087981 */ /* 0x002f22000c1e1b00 */
[----:B------:R-:W-:Y:S01]  /*2ef0*/  IMAD R0, R36, c[0x0][0x1c0], R38 ;  /* 0x0000700024007a24 */ /* 0x000fe200078e0226 */
[----:B------:R-:W-:Y:S01]  /*2f00*/  LEA.HI R3, R35, R34, RZ, 0x6 ;  /* 0x0000002223037211 */ /* 0x000fe200078f30ff */
[----:B------:R-:W4:Y:S01]  /*2f10*/  @P2 MUFU.RCP R11, c[0x0][0x238] ;  /* 0x00008e00000b2b08 */ /* 0x000f220000001000 */
[----:B------:R-:W1:Y:S01]  /*2f20*/  S2R R203, SR_TID.X ;  /* 0x0000000000cb7919 */ /* 0x000e620000002100 */
[----:B------:R-:W-:Y:S01]  /*2f30*/  IMAD.SHL.U32 R0, R0, 0x20, RZ ;  /* 0x0000002000007824 */ /* 0x000fe200078e00ff */
[----:B------:R-:W-:Y:S01]  /*2f40*/  SHF.R.S32.HI R10, RZ, 0x6, R3 ;  /* 0x00000006ff0a7819 */ /* 0x000fe20000011403 */
[----:B------:R-:W-:Y:S01]  /*2f50*/  IMAD.SHL.U32 R167, R175, 0x2, RZ ;  /* 0x00000002afa77824 */ /* 0x000fe200078e00ff */
[----:B---3--:R-:W-:Y:S01]  /*2f60*/  SHF.R.S32.HI R7, RZ, 0x1f, R18 ;  /* 0x0000001fff077819 */ /* 0x008fe20000011412 */
[----:B------:R-:W-:Y:S01]  /*2f70*/  IMAD.MOV.U32 R176, RZ, RZ, RZ ;  /* 0x000000ffffb07224 */ /* 0x000fe200078e00ff */
[----:B------:R-:W-:Y:S01]  /*2f80*/  CS2R R126, SRZ ;  /* 0x00000000007e7805 */ /* 0x000fe2000001ff00 */
[----:B------:R-:W-:Y:S01]  /*2f90*/  IMAD.SHL.U32 R3, R10, 0x20, RZ ;  /* 0x000000200a037824 */ /* 0x000fe200078e00ff */
[----:B------:R-:W-:Y:S01]  /*2fa0*/  CS2R R124, SRZ ;  /* 0x00000000007c7805 */ /* 0x000fe2000001ff00 */
[C---:B------:R-:W-:Y:S01]  /*2fb0*/  IMAD R10, R132.reuse, 0x4, R10 ;  /* 0x00000004840a7824 */ /* 0x040fe200078e020a */
[----:B------:R-:W-:Y:S01]  /*2fc0*/  CS2R R130, SRZ ;  /* 0x0000000000827805 */ /* 0x000fe2000001ff00 */
[----:B------:R-:W-:Y:S01]  /*2fd0*/  IMAD.MOV.U32 R217, RZ, RZ, R195 ;  /* 0x000000ffffd97224 */ /* 0x000fe200078e00c3 */
        /* <DEDUP_REMOVED lines=12> */
[----:B-1----:R-:W-:Y:S01]  /*30a0*/  IMAD.SHL.U32 R203, R203, 0x2, RZ ;  /* 0x00000002cbcb7824 */ /* 0x002fe200078e00ff */
[----:B------:R-:W-:Y:S01]  /*30b0*/  CS2R R100, SRZ ;  /* 0x0000000000647805 */ /* 0x000fe2000001ff00 */
[----:B------:R-:W-:Y:S01]  /*30c0*/  CS2R R94, SRZ ;  /* 0x00000000005e7805 */ /* 0x000fe2000001ff00 */
[----:B------:R-:W-:Y:S01]  /*30d0*/  CS2R R92, SRZ ;  /* 0x00000000005c7805 */ /* 0x000fe2000001ff00 */
[----:B------:R-:W-:Y:S01]  /*30e0*/  CS2R R98, SRZ ;  /* 0x0000000000627805 */ /* 0x000fe2000001ff00 */
[----:B------:R-:W-:Y:S01]  /*30f0*/  LOP3.LUT R203, R3, 0x6, R203, 0xf8, !PT ;  /* 0x0000000603cb7812 */ /* 0x000fe200078ef8cb */
[----:B------:R-:W-:Y:S01]  /*3100*/  CS2R R96, SRZ ;  /* 0x0000000000607805 */ /* 0x000fe2000001ff00 */
[----:B------:R-:W-:Y:S01]  /*3110*/  IADD3 R3, R175, 0x1800, RZ ;  /* 0x00001800af037810 */ /* 0x000fe20007ffe0ff */
[----:B------:R-:W-:Y:S01]  /*3120*/  CS2R R90, SRZ ;  /* 0x00000000005a7805 */ /* 0x000fe2000001ff00 */
[----:B------:R-:W-:Y:S01]  /*3130*/  CS2R R88, SRZ ;  /* 0x0000000000587805 */ /* 0x000fe2000001ff00 */
[----:B------:R-:W-:Y:S01]  /*3140*/  IMAD R203, R132, 0x80, R203 ;  /* 0x0000008084cb7824 */ /* 0x000fe200078e02cb */
        /* <DEDUP_REMOVED lines=27> */
[----:B------:R-:W-:Y:S01]  /*3300*/  IMAD.SHL.U32 R166, R166, 0x2, RZ ;  /* 0x00000002a6a67824 */ /* 0x000fe200078e00ff */
[C---:B------:R-:W-:Y:S01]  /*3310*/  IADD3 R230, R220.reuse, 0x20, RZ ;  /* 0x00000020dce67810 */ /* 0x040fe20007ffe0ff */
[----:B------:R-:W-:Y:S01]  /*3320*/  IMAD.IADD R168, R167, 0x1, R174 ;  /* 0x00000001a7a87824 */ /* 0x000fe200078e02ae */
[----:B------:R-:W-:-:S02]  /*3330*/  IADD3 R231, R220, 0x40, RZ ;  /* 0x00000040dce77810 */ /* 0x000fc40007ffe0ff */
[----:B--2---:R-:W-:Y:S02]  /*3340*/  IADD3 R18, P1, P0, R0, R4, R18 ;  /* 0x0000000400127210 */ /* 0x004fe4000783e012 */
[----:B------:R-:W-:Y:S01]  /*3350*/  SHF.R.S32.HI R0, RZ, 0x1f, R0 ;  /* 0x0000001fff007819 */ /* 0x000fe20000011400 */
[----:B----4-:R-:W-:-:S03]  /*3360*/  @P2 FMUL.FTZ R176, R6, R11 ;  /* 0x0000000b06b02220 */ /* 0x010fc60000410000 */
[----:B------:R-:W-:Y:S01]  /*3370*/  IADD3.X R7, R0, R5, R7, P1, P0 ;  /* 0x0000000500077210 */ /* 0x000fe20000fe0407 */
[----:B------:R-:W-:Y:S01]  /*3380*/  IMAD.WIDE.U32 R18, R18, -0x2daee0ad, RZ ;  /* 0xd2511f5312127825 */ /* 0x000fe200078e00ff */
[----:B------:R-:W-:-:S04]  /*3390*/  IADD3 R0, R173, 0x1800, RZ ;  /* 0x00001800ad007810 */ /* 0x000fc80007ffe0ff */
[----:B------:R-:W-:-:S05]  /*33a0*/  SEL R0, R0, R173, !P6 ;  /* 0x000000ad00007207 */ /* 0x000fca0007000000 */
[----:B------:R-:W-:Y:S01]  /*33b0*/  IMAD.SHL.U32 R3, R0, 0x2, RZ ;  /* 0x0000000200037824 */ /* 0x000fe200078e00ff */
[----:B------:R-:W-:-:S05]  /*33c0*/  IADD3 R0, -R26, R229, -R203 ;  /* 0x000000e51a007210 */ /* 0x000fca0007ffe9cb */
[----:B------:R-:W-:Y:S01]  /*33d0*/  IMAD.IADD R0, R0, 0x1, R204 ;  /* 0x0000000100007824 */ /* 0x000fe200078e02cc */
[C---:B------:R-:W-:Y:S02]  /*33e0*/  LOP3.LUT R10, R9.reuse, R10, RZ, 0x3c, !PT ;  /* 0x0000000a090a7212 */ /* 0x040fe400078e3cff */
[----:B------:R-:W-:Y:S02]  /*33f0*/  IADD3 R247, R9, -0x4498517b, RZ ;  /* 0xbb67ae8509f77810 */ /* 0x000fe40007ffe0ff */
[----:B------:R1:W-:Y:S01]  /*3400*/  STL [R1+0x1c], R0 ;  /* 0x00001c0001007387 */ /* 0x0003e20000100800 */
[----:B------:R-:W-:Y:S02]  /*3410*/  LOP3.LUT R232, R19, R10, RZ, 0x3c, !PT ;  /* 0x0000000a13e87212 */ /* 0x000fe400078e3cff */
[----:B------:R-:W-:Y:S02]  /*3420*/  IADD3 R234, R8, 0x3c6ef372, RZ ;  /* 0x3c6ef37208ea7810 */ /* 0x000fe40007ffe0ff */
[----:B------:R-:W-:Y:S01]  /*3430*/  LOP3.LUT R252, R7, R8, RZ, 0x3c, !PT ;  /* 0x0000000807fc7212 */ /* 0x000fe200078e3cff */
[----:B------:R-:W-:Y:S01]  /*3440*/  IMAD.WIDE.U32 R232, R232, -0x326172a9, RZ ;  /* 0xcd9e8d57e8e87825 */ /* 0x000fe200078e00ff */
[----:B------:R-:W-:-:S02]  /*3450*/  IADD3 R251, R9, 0x646e171e, RZ ;  /* 0x646e171e09fb7810 */ /* 0x000fc40007ffe0ff */
[----:B------:R-:W-:Y:S02]  /*3460*/  LOP3.LUT R247, R18, R247, RZ, 0x3c, !PT ;  /* 0x000000f712f77212 */ /* 0x000fe400078e3cff */
[C---:B------:R-:W-:Y:S02]  /*3470*/  IADD3 R250, R9.reuse, -0x56f99767, RZ ;  /* 0xa906689909fa7810 */ /* 0x040fe40007ffe0ff */
[C---:B------:R-:W-:Y:S02]  /*3480*/  IADD3 R249, R9.reuse, -0x126145ec, RZ ;  /* 0xed9eba1409f97810 */ /* 0x040fe40007ffe0ff */
[C---:B------:R-:W-:Y:S02]  /*3490*/  IADD3 R248, R9.reuse, 0x32370b8f, RZ ;  /* 0x32370b8f09f87810 */ /* 0x040fe40007ffe0ff */
[----:B------:R-:W-:Y:S02]  /*34a0*/  IADD3 R242, R9, 0x76cf5d0a, RZ ;  /* 0x76cf5d0a09f27810 */ /* 0x000fe40007ffe0ff */
[----:B------:R-:W-:-:S02]  /*34b0*/  IADD3 R246, R8, -0x4ab325aa, RZ ;  /* 0xb54cda5608f67810 */ /* 0x000fc40007ffe0ff */
[C---:B------:R-:W-:Y:S02]  /*34c0*/  IADD3 R245, R8.reuse, 0x1715609d, RZ ;  /* 0x1715609d08f57810 */ /* 0x040fe40007ffe0ff */
[C---:B------:R-:W-:Y:S01]  /*34d0*/  IADD3 R244, R8.reuse, 0x78dde6e4, RZ ;  /* 0x78dde6e408f47810 */ /* 0x040fe20007ffe0ff */
[----:B-1----:R-:W-:Y:S01]  /*34e0*/  IMAD.MOV.U32 R0, RZ, RZ, c[0x0][0x22c] ;  /* 0x00008b00ff007624 */ /* 0x002fe200078e00ff */
[C---:B------:R-:W-:Y:S02]  /*34f0*/  IADD3 R243, R8.reuse, -0x255992d5, RZ ;  /* 0xdaa66d2b08f37810 */ /* 0x040fe40007ffe0ff */
[----:B------:R-:W-:Y:S01]  /*3500*/  IADD3 R241, R8, -0x61c88647, RZ ;  /* 0x9e3779b908f17810 */ /* 0x000fe20007ffe0ff */
[----:B------:R-:W-:Y:S01]  /*3510*/  IMAD R0, R0, c[0x0][0x1c0], RZ ;  /* 0x0000700000007a24 */ /* 0x000fe200078e02ff */
[----:B------:R-:W-:-:S03]  /*3520*/  LOP3.LUT R234, R232, R234, RZ, 0x3c, !PT ;  /* 0x000000eae8ea7212 */ /* 0x000fc600078e3cff */
[C---:B------:R-:W-:Y:S02]  /*3530*/  IMAD.SHL.U32 R5, R0.reuse, 0x10, RZ ;  /* 0x0000001000057824 */ /* 0x040fe400078e00ff */
[----:B------:R-:W-:-:S03]  /*3540*/  IMAD.SHL.U32 R228, R0, 0x8, RZ ;  /* 0x0000000800e47824 */ /* 0x000fc600078e00ff */
        /* <DEDUP_REMOVED lines=12> */
.L_x_1042:
[----:B------:R-:W2:Y:S01]  /*3610*/  LDL R177, [R1+0x1c] ;  /* 0x00001c0001b17983 */ /* 0x000ea20000100800 */
[----:B------:R-:W-:Y:S01]  /*3620*/  IMAD.IADD R0, R174, 0x1, R166 ;  /* 0x00000001ae007824 */ /* 0x000fe200078e02a6 */
[----:B------:R-:W-:Y:S02]  /*3630*/  ULDC.U8 UR4, c[0x0][0x2d8] ;  /* 0x0000b60000047ab9 */ /* 0x000fe40000000000 */
[----:B------:R-:W0:Y:S08]  /*3640*/  LDGDEPBAR ;  /* 0x00000000000079af */ /* 0x000e300000000000 */
        /* <DEDUP_REMOVED lines=10> */
[----:B------:R-:W1:Y:S01]  /*36f0*/  LDSM.16.M88.4 R144, [R0+0x800] ;  /* 0x000800000090783b */ /* 0x000e620000000200 */
[C---:B----4-:R-:W-:Y:S07]  /*3700*/  HMMA.16816.F32 R8, R28.reuse, R16, RZ ;  /* 0x000000101c08723c */ /* 0x050fee00000018ff */
[----:B------:R-:W4:Y:S01]  /*3710*/  LDSM.16.M88.4 R148, [R165+0x9400] ;  /* 0x00940000a594783b */ /* 0x000f220000000200 */
[-C--:B------:R-:W-:Y:S07]  /*3720*/  HMMA.16816.F32 R12, R28, R18.reuse, RZ ;  /* 0x000000121c0c723c */ /* 0x080fee00000018ff */
[----:B------:R-:W-:Y:S01]  /*3730*/  LDSM.16.M88.4 R152, [R164+0xb000] ;  /* 0x00b00000a498783b */ /* 0x000fe20000000200 */
[C---:B------:R-:W-:Y:S07]  /*3740*/  HMMA.16816.F32 R16, R32.reuse, R18, RZ ;  /* 0x000000122010723c */ /* 0x040fee00000018ff */
[----:B------:R-:W-:Y:S01]  /*3750*/  LDSM.16.M88.4 R156, [R166+0x1800] ;  /* 0x00180000a69c783b */ /* 0x000fe20000000200 */
[-C--:B------:R-:W-:Y:S07]  /*3760*/  HMMA.16816.F32 R20, R32, R132.reuse, RZ ;  /* 0x000000842014723c */ /* 0x080fee00000018ff */
[----:B------:R-:W-:Y:S01]  /*3770*/  LDSM.16.M88.4 R160, [R165+0xb000] ;  /* 0x00b00000a5a0783b */ /* 0x000fe20000000200 */
[C---:B------:R-:W-:Y:S08]  /*3780*/  HMMA.16816.F32 R24, R28.reuse, R132, RZ ;  /* 0x000000841c18723c */ /* 0x040ff000000018ff */
[-C--:B------:R-:W-:Y:S08]  /*3790*/  HMMA.16816.F32 R28, R28, R134.reuse, RZ ;  /* 0x000000861c1c723c */ /* 0x080ff000000018ff */
[----:B------:R-:W-:Y:S01]  /*37a0*/  HMMA.16816.F32 R32, R32, R134, RZ ;  /* 0x000000862020723c */ /* 0x000fe200000018ff */
[----:B------:R-:W4:Y:S07]  /*37b0*/  LDSM.16.M88.4 R132, [R166+0x1000] ;  /* 0x00100000a684783b */ /* 0x000f2e0000000200 */
[-C--:B------:R-:W-:Y:S08]  /*37c0*/  HMMA.16816.F32 R4, R136, R140.reuse, R4 ;  /* 0x0000008c8804723c */ /* 0x080ff00000001804 */
[C---:B-1----:R-:W-:Y:S08]  /*37d0*/  HMMA.16816.F32 R8, R144.reuse, R140, R8 ;  /* 0x0000008c9008723c */ /* 0x042ff00000001808 */
[-C--:B------:R-:W-:Y:S08]  /*37e0*/  HMMA.16816.F32 R12, R144, R142.reuse, R12 ;  /* 0x0000008e900c723c */ /* 0x080ff0000000180c */
[C---:B------:R-:W-:Y:S01]  /*37f0*/  HMMA.16816.F32 R16, R136.reuse, R142, R16 ;  /* 0x0000008e8810723c */ /* 0x040fe20000001810 */
[----:B------:R-:W1:Y:S07]  /*3800*/  LDSM.16.M88.4 R140, [R164+0xb400] ;  /* 0x00b40000a48c783b */ /* 0x000e6e0000000200 */
[-C--:B----4-:R-:W-:Y:S08]  /*3810*/  HMMA.16816.F32 R20, R136, R148.reuse, R20 ;  /* 0x000000948814723c */ /* 0x090ff00000001814 */
[C---:B------:R-:W-:Y:S08]  /*3820*/  HMMA.16816.F32 R24, R144.reuse, R148, R24 ;  /* 0x000000949018723c */ /* 0x040ff00000001818 */
[-C--:B------:R-:W-:Y:S01]  /*3830*/  HMMA.16816.F32 R28, R144, R150.reuse, R28 ;  /* 0x00000096901c723c */ /* 0x080fe2000000181c */
[----:B------:R-:W4:Y:S07]  /*3840*/  LDSM.16.M88.4 R144, [R0+0x1000] ;  /* 0x001000000090783b */ /* 0x000f2e0000000200 */
[----:B------:R-:W-:Y:S01]  /*3850*/  HMMA.16816.F32 R32, R136, R150, R32 ;  /* 0x000000968820723c */ /* 0x000fe20000001820 */
[----:B------:R-:W2:Y:S07]  /*3860*/  LDSM.16.M88.4 R136, [R0+0x1800] ;  /* 0x001800000088783b */ /* 0x000eae0000000200 */
[-C--:B------:R-:W-:Y:S01]  /*3870*/  HMMA.16816.F32 R4, R132, R152.reuse, R4 ;  /* 0x000000988404723c */ /* 0x080fe20000001804 */
[----:B------:R-:W-:Y:S07]  /*3880*/  LDSM.16.M88.4 R148, [R164+0xd000] ;  /* 0x00d00000a494783b */ /* 0x000fee0000000200 */
[C---:B------:R-:W-:Y:S08]  /*3890*/  HMMA.16816.F32 R8, R156.reuse, R152, R8 ;  /* 0x000000989c08723c */ /* 0x040ff00000001808 */
[-C--:B------:R-:W-:Y:S08]  /*38a0*/  HMMA.16816.F32 R12, R156, R154.reuse, R12 ;  /* 0x0000009a9c0c723c */ /* 0x080ff0000000180c */
[C---:B------:R-:W-:Y:S08]  /*38b0*/  HMMA.16816.F32 R16, R132.reuse, R154, R16 ;  /* 0x0000009a8410723c */ /* 0x040ff00000001810 */
[-C--:B-1----:R-:W-:Y:S08]  /*38c0*/  HMMA.16816.F32 R20, R132, R140.reuse, R20 ;  /* 0x0000008c8414723c */ /* 0x082ff00000001814 */
[C---:B------:R-:W-:Y:S08]  /*38d0*/  HMMA.16816.F32 R24, R156.reuse, R140, R24 ;  /* 0x0000008c9c18723c */ /* 0x040ff00000001818 */
[-C--:B------:R-:W-:Y:S08]  /*38e0*/  HMMA.16816.F32 R28, R156, R142.reuse, R28 ;  /* 0x0000008e9c1c723c */ /* 0x080ff0000000181c */
[----:B------:R-:W-:Y:S01]  /*38f0*/  HMMA.16816.F32 R32, R132, R142, R32 ;  /* 0x0000008e8420723c */ /* 0x000fe20000001820 */
[----:B------:R-:W1:Y:S07]  /*3900*/  LDSM.16.M88.4 R132, [R165+0xb400] ;  /* 0x00b40000a584783b */ /* 0x000e6e0000000200 */
[-C--:B----4-:R-:W-:Y:S01]  /*3910*/  HMMA.16816.F32 R4, R144, R160.reuse, R4 ;  /* 0x000000a09004723c */ /* 0x090fe20000001804 */
[----:B--2---:R-:W-:Y:S02]  /*3920*/  IMAD R156, R205, 0x40, R177 ;  /* 0x00000040cd9c7824 */ /* 0x004fe400078e02b1 */
[----:B------:R-:W2:Y:S05]  /*3930*/  LDL R177, [R1+0x10] ;  /* 0x0000100001b17983 */ /* 0x000eaa0000100800 */
[C---:B------:R-:W-:Y:S01]  /*3940*/  HMMA.16816.F32 R8, R136.reuse, R160, R8 ;  /* 0x000000a08808723c */ /* 0x040fe20000001808 */
[----:B------:R-:W-:Y:S03]  /*3950*/  IADD3 R152, R156, -0x1, RZ ;  /* 0xffffffff9c987810 */ /* 0x000fe60007ffe0ff */
[----:B------:R-:W-:Y:S02]  /*3960*/  IABS R140, R156 ;  /* 0x0000009c008c7213 */ /* 0x000fe40000000000 */
[----:B------:R-:W-:Y:S02]  /*3970*/  ISETP.GE.AND P0, PT, R152, RZ, PT ;  /* 0x000000ff9800720c */ /* 0x000fe40003f06270 */
[C---:B------:R-:W-:Y:S01]  /*3980*/  IADD3 R159, R156.reuse, 0x28, RZ ;  /* 0x000000289c9f7810 */ /* 0x040fe20007ffe0ff */
[----:B------:R4:W3:Y:S01]  /*3990*/  I2F R206, R140 ;  /* 0x0000008c00ce7306 */ /* 0x0008e20000201400 */
[-C--:B------:R-:W-:Y:S02]  /*39a0*/  HMMA.16816.F32 R12, R136, R162.reuse, R12 ;  /* 0x000000a2880c723c */ /* 0x080fe4000000180c */
[----:B------:R-:W-:Y:S02]  /*39b0*/  ISETP.GE.AND P1, PT, R159, RZ, PT ;  /* 0x000000ff9f00720c */ /* 0x000fe40003f26270 */
[C---:B------:R-:W-:Y:S02]  /*39c0*/  IADD3 R157, R156.reuse, 0x20, RZ ;  /* 0x000000209c9d7810 */ /* 0x040fe40007ffe0ff */
[C---:B------:R-:W-:Y:S02]  /*39d0*/  IADD3 R158, R156.reuse, 0x8, RZ ;  /* 0x000000089c9e7810 */ /* 0x040fe40007ffe0ff */
[C---:B------:R-:W-:Y:S01]  /*39e0*/  HMMA.16816.F32 R16, R144.reuse, R162, R16 ;  /* 0x000000a29010723c */ /* 0x040fe20000001810 */
[----:B------:R-:W-:Y:S02]  /*39f0*/  @!P0 IADD3 R152, -R156, 0x1, RZ ;  /* 0x000000019c988810 */ /* 0x000fe40007ffe1ff */
[----:B------:R-:W-:Y:S02]  /*3a00*/  ISETP.GE.AND P0, PT, R158, RZ, PT ;  /* 0x000000ff9e00720c */ /* 0x000fe40003f06270 */
[----:B------:R3:W3:Y:S02]  /*3a10*/  I2F R178, R152 ;  /* 0x0000009800b27306 */ /* 0x0006e40000201400 */
[C---:B------:R-:W-:Y:S01]  /*3a20*/  @!P1 IADD3 R159, -R156.reuse, -0x28, RZ ;  /* 0xffffffd89c9f9810 */ /* 0x040fe20007ffe1ff */
[-C--:B-1----:R-:W-:Y:S01]  /*3a30*/  HMMA.16816.F32 R20, R144, R132.reuse, R20 ;  /* 0x000000849014723c */ /* 0x082fe20000001814 */
[----:B------:R-:W-:Y:S01]  /*3a40*/  ISETP.GE.AND P1, PT, R157, RZ, PT ;  /* 0x000000ff9d00720c */ /* 0x000fe20003f26270 */
[----:B----4-:R-:W1:Y:S06]  /*3a50*/  LDSM.16.M88.4 R140, [R166+0x2000] ;  /* 0x00200000a68c783b */ /* 0x010e6c0000000200 */
[C---:B------:R-:W-:Y:S01]  /*3a60*/  @!P0 IADD3 R158, -R156.reuse, -0x8, RZ ;  /* 0xfffffff89c9e8810 */ /* 0x040fe20007ffe1ff */
[C---:B------:R-:W-:Y:S01]  /*3a70*/  HMMA.16816.F32 R24, R136.reuse, R132, R24 ;  /* 0x000000848818723c */ /* 0x040fe20000001818 */
[----:B------:R4:W-:Y:S04]  /*3a80*/  I2F R180, R159 ;  /* 0x0000009f00b47306 */ /* 0x0009e80000201400 */
[C---:B------:R-:W-:Y:S03]  /*3a90*/  @!P1 IADD3 R157, -R156.reuse, -0x20, RZ ;  /* 0xffffffe09c9d9810 */ /* 0x040fe60007ffe1ff */
[-C--:B------:R-:W-:Y:S03]  /*3aa0*/  HMMA.16816.F32 R28, R136, R134.reuse, R28 ;  /* 0x00000086881c723c */ /* 0x080fe6000000181c */
[----:B------:R1:W-:Y:S01]  /*3ab0*/  I2F R162, R157 ;  /* 0x0000009d00a27306 */ /* 0x0003e20000201400 */
[----:B---3--:R-:W3:Y:S03]  /*3ac0*/  LDSM.16.M88.4 R152, [R166+0x2800] ;  /* 0x00280000a698783b */ /* 0x008ee60000000200 */
[C---:B------:R-:W-:Y:S01]  /*3ad0*/  IADD3 R136, R156.reuse, 0x1f, RZ ;  /* 0x0000001f9c887810 */ /* 0x040fe20007ffe0ff */
[----:B------:R-:W-:Y:S01]  /*3ae0*/  HMMA.16816.F32 R32, R144, R134, R32 ;  /* 0x000000869020723c */ /* 0x000fe20000001820 */
[----:B------:R-:W-:Y:S02]  /*3af0*/  IADD3 R138, R156, 0x27, RZ ;  /* 0x000000279c8a7810 */ /* 0x000fe40007ffe0ff */
[----:B------:R-:W-:Y:S01]  /*3b00*/  ISETP.GE.AND P1, PT, R136, RZ, PT ;  /* 0x000000ff8800720c */ /* 0x000fe20003f26270 */
[----:B------:R-:W3:Y:S01]  /*3b10*/  LDSM.16.M88.4 R132, [R164+0xd400] ;  /* 0x00d40000a484783b */ /* 0x000ee20000000200 */
[C---:B------:R-:W-:Y:S01]  /*3b20*/  IADD3 R137, R156.reuse, 0x18, RZ ;  /* 0x000000189c897810 */ /* 0x040fe20007ffe0ff */
[----:B------:R-:W3:Y:S01]  /*3b30*/  I2F R199, R158 ;  /* 0x0000009e00c77306 */ /* 0x000ee20000201400 */
[C---:B----4-:R-:W-:Y:S05]  /*3b40*/  IADD3 R159, R156.reuse, 0x7, RZ ;  /* 0x000000079c9f7810 */ /* 0x050fea0007ffe0ff */
[----:B------:R-:W-:Y:S01]  /*3b50*/  LDSM.16.M88.4 R144, [R165+0xd000] ;  /* 0x00d00000a590783b */ /* 0x000fe20000000200 */
[----:B------:R-:W-:Y:S03]  /*3b60*/  ISETP.GE.AND P0, PT, R159, RZ, PT ;  /* 0x000000ff9f00720c */ /* 0x000fe60003f06270 */
[C---:B------:R-:W-:Y:S02]  /*3b70*/  @!P1 IADD3 R136, -R156.reuse, -0x1f, RZ ;  /* 0xffffffe19c889810 */ /* 0x040fe40007ffe1ff */
[----:B------:R-:W-:Y:S02]  /*3b80*/  ISETP.GE.AND P1, PT, R137, RZ, PT ;  /* 0x000000ff8900720c */ /* 0x000fe40003f26270 */
[C---:B-1----:R-:W-:Y:S01]  /*3b90*/  IADD3 R157, R156.reuse, -0x9, RZ ;  /* 0xfffffff79c9d7810 */ /* 0x042fe20007ffe0ff */
[----:B------:R1:W-:Y:S01]  /*3ba0*/  I2F R161, R136 ;  /* 0x0000008800a17306 */ /* 0x0003e20000201400 */
[-C--:B------:R-:W-:Y:S04]  /*3bb0*/  HMMA.16816.F32 R4, R140, R148.reuse, R4 ;  /* 0x000000948c04723c */ /* 0x080fe80000001804 */
[----:B------:R-:W-:Y:S02]  /*3bc0*/  @!P0 IADD3 R159, -R156, -0x7, RZ ;  /* 0xfffffff99c9f8810 */ /* 0x000fe40007ffe1ff */
[----:B------:R-:W-:Y:S03]  /*3bd0*/  ISETP.GE.AND P0, PT, R138, RZ, PT ;  /* 0x000000ff8a00720c */ /* 0x000fe60003f06270 */
[C---:B------:R-:W-:Y:S01]  /*3be0*/  @!P1 IADD3 R137, -R156.reuse, -0x18, RZ ;  /* 0xffffffe89c899810 */ /* 0x040fe20007ffe1ff */
[----:B------:R-:W4:Y:S01]  /*3bf0*/  I2F R198, R159 ;  /* 0x0000009f00c67306 */ /* 0x000f220000201400 */
[C---:B---3--:R-:W-:Y:S08]  /*3c00*/  HMMA.16816.F32 R8, R152.reuse, R148, R8 ;  /* 0x000000949808723c */ /* 0x048ff00000001808 */
[C---:B------:R-:W-:Y:S01]  /*3c10*/  @!P0 IADD3 R138, -R156.reuse, -0x27, RZ ;  /* 0xffffffd99c8a8810 */ /* 0x040fe20007ffe1ff */
[----:B------:R-:W-:Y:S03]  /*3c20*/  I2F R196, R137 ;  /* 0x0000008900c47306 */ /* 0x000fe60000201400 */
[C---:B------:R-:W-:Y:S01]  /*3c30*/  IADD3 R148, R156.reuse, -0x8, RZ ;  /* 0xfffffff89c947810 */ /* 0x040fe20007ffe0ff */
[-C--:B------:R-:W-:Y:S01]  /*3c40*/  HMMA.16816.F32 R12, R152, R150.reuse, R12 ;  /* 0x00000096980c723c */ /* 0x080fe2000000180c */
[----:B-1----:R-:W-:Y:S02]  /*3c50*/  IADD3 R136, R156, 0x17, RZ ;  /* 0x000000179c887810 */ /* 0x002fe40007ffe0ff */
[----:B------:R-:W-:Y:S02]  /*3c60*/  ISETP.GE.AND P1, PT, R148, RZ, PT ;  /* 0x000000ff9400720c */ /* 0x000fe40003f26270 */
[----:B------:R-:W-:Y:S03]  /*3c70*/  ISETP.GE.AND P0, PT, R136, RZ, PT ;  /* 0x000000ff8800720c */ /* 0x000fe60003f06270 */
[C---:B------:R-:W-:Y:S01]  /*3c80*/  HMMA.16816.F32 R16, R140.reuse, R150, R16 ;  /* 0x000000968c10723c */ /* 0x040fe20000001810 */
[----:B------:R-:W1:Y:S07]  /*3c90*/  I2F R179, R138 ;  /* 0x0000008a00b37306 */ /* 0x000e6e0000201400 */
[C---:B------:R-:W-:Y:S01]  /*3ca0*/  @!P1 IADD3 R148, -R156.reuse, 0x8, RZ ;  /* 0x000000089c949810 */ /* 0x040fe20007ffe1ff */
[-C--:B------:R-:W-:Y:S03]  /*3cb0*/  HMMA.16816.F32 R20, R140, R132.reuse, R20 ;  /* 0x000000848c14723c */ /* 0x080fe60000001814 */
[C---:B------:R-:W-:Y:S02]  /*3cc0*/  @!P0 IADD3 R136, -R156.reuse, -0x17, RZ ;  /* 0xffffffe99c888810 */ /* 0x040fe40007ffe1ff */
[----:B------:R-:W-:Y:S02]  /*3cd0*/  ISETP.GE.AND P0, PT, R157, RZ, PT ;  /* 0x000000ff9d00720c */ /* 0x000fe40003f06270 */
[----:B------:R3:W-:Y:S01]  /*3ce0*/  I2F R197, R136 ;  /* 0x0000008800c57306 */ /* 0x0007e20000201400 */
[C---:B------:R-:W-:Y:S07]  /*3cf0*/  HMMA.16816.F32 R24, R152.reuse, R132, R24 ;  /* 0x000000849818723c */ /* 0x040fee0000001818 */
[C---:B------:R-:W-:Y:S01]  /*3d00*/  IADD3 R133, R156.reuse, -0x10, RZ ;  /* 0xfffffff09c857810 */ /* 0x040fe20007ffe0ff */
[-C--:B------:R-:W-:Y:S03]  /*3d10*/  HMMA.16816.F32 R28, R152, R134.reuse, R28 ;  /* 0x00000086981c723c */ /* 0x080fe6000000181c */
[----:B------:R-:W-:Y:S02]  /*3d20*/  ISETP.GE.AND P2, PT, R133, RZ, PT ;  /* 0x000000ff8500720c */ /* 0x000fe40003f46270 */
[C---:B------:R-:W-:Y:S02]  /*3d30*/  @!P0 IADD3 R157, -R156.reuse, 0x9, RZ ;  /* 0x000000099c9d8810 */ /* 0x040fe40007ffe1ff */
[C---:B------:R-:W-:Y:S01]  /*3d40*/  IADD3 R152, R156.reuse, 0xf, RZ ;  /* 0x0000000f9c987810 */ /* 0x040fe20007ffe0ff */
[----:B------:R-:W-:Y:S01]  /*3d50*/  HMMA.16816.F32 R32, R140, R134, R32 ;  /* 0x000000868c20723c */ /* 0x000fe20000001820 */
[----:B------:R-:W-:Y:S01]  /*3d60*/  IADD3 R153, R156, -0x18, RZ ;  /* 0xffffffe89c997810 */ /* 0x000fe20007ffe0ff */
[----:B------:R1:W-:Y:S01]  /*3d70*/  I2F R193, R157 ;  /* 0x0000009d00c17306 */ /* 0x0003e20000201400 */
[----:B------:R-:W-:Y:S01]  /*3d80*/  ISETP.GE.AND P0, PT, R152, RZ, PT ;  /* 0x000000ff9800720c */ /* 0x000fe20003f06270 */
[----:B------:R-:W-:Y:S01]  /*3d90*/  IMAD R155, R205, 0x4, R181 ;  /* 0x00000004cd9b7824 */ /* 0x000fe200078e02b5 */
[----:B------:R-:W-:Y:S02]  /*3da0*/  ISETP.GE.AND P3, PT, R153, RZ, PT ;  /* 0x000000ff9900720c */ /* 0x000fe40003f66270 */
[C---:B------:R-:W-:Y:S01]  /*3db0*/  IADD3 R154, R156.reuse, -0x19, RZ ;  /* 0xffffffe79c9a7810 */ /* 0x040fe20007ffe0ff */
[----:B---3--:R-:W3:Y:S01]  /*3dc0*/  LDSM.16.M88.4 R136, [R0+0x2000] ;  /* 0x002000000088783b */ /* 0x008ee20000000200 */
[----:B------:R-:W-:Y:S02]  /*3dd0*/  @!P2 IADD3 R133, -R156, 0x10, RZ ;  /* 0x000000109c85a810 */ /* 0x000fe40007ffe1ff */
[----:B------:R-:W-:Y:S01]  /*3de0*/  ISETP.GE.AND P2, PT, R154, RZ, PT ;  /* 0x000000ff9a00720c */ /* 0x000fe20003f46270 */
[C---:B------:R-:W-:Y:S01]  /*3df0*/  IMAD.WIDE.U32 R158, R155.reuse, -0x326172a9, RZ ;  /* 0xcd9e8d579b9e7825 */ /* 0x040fe200078e00ff */
[----:B------:R-:W-:Y:S01]  /*3e00*/  IADD3 R155, R155, 0x2, RZ ;  /* 0x000000029b9b7810 */ /* 0x000fe20007ffe0ff */
[----:B------:R4:W-:Y:S02]  /*3e10*/  I2F R194, R133 ;  /* 0x0000008500c27306 */ /* 0x0009e40000201400 */
[C---:B------:R-:W-:Y:S02]  /*3e20*/  @!P0 IADD3 R152, -R156.reuse, -0xf, RZ ;  /* 0xfffffff19c988810 */ /* 0x040fe40007ffe1ff */
[----:B------:R-:W-:Y:S01]  /*3e30*/  LOP3.LUT R158, R233, R158, R241, 0x96, !PT ;  /* 0x0000009ee99e7212 */ /* 0x000fe200078e96f1 */
[----:B------:R-:W-:Y:S01]  /*3e40*/  IMAD.WIDE.U32 R134, R155, -0x326172a9, RZ ;  /* 0xcd9e8d579b867825 */ /* 0x000fe200078e00ff */
[----:B------:R-:W-:Y:S02]  /*3e50*/  @!P3 IADD3 R153, -R156, 0x18, RZ ;  /* 0x000000189c99b810 */ /* 0x000fe40007ffe1ff */
[----:B-----5:R-:W-:Y:S01]  /*3e60*/  FSETP.NEU.FTZ.AND P3, PT, R225, -INF , PT ;  /* 0xff800000e100780b */ /* 0x020fe20003f7d000 */
[----:B------:R-:W-:Y:S01]  /*3e70*/  IMAD.WIDE.U32 R182, R158, -0x2daee0ad, RZ ;  /* 0xd2511f539eb67825 */ /* 0x000fe200078e00ff */
[----:B------:R-:W-:Y:S01]  /*3e80*/  @!P2 IADD3 R154, -R156, 0x19, RZ ;  /* 0x000000199c9aa810 */ /* 0x000fe20007ffe1ff */
[----:B------:R-:W-:Y:S01]  /*3e90*/  I2F R155, R152 ;  /* 0x00000098009b7306 */ /* 0x000fe20000201400 */
[-C--:B-1----:R-:W-:Y:S02]  /*3ea0*/  LOP3.LUT R157, R135, R252.reuse, RZ, 0x3c, !PT ;  /* 0x000000fc879d7212 */ /* 0x082fe400078e3cff */
[----:B------:R-:W-:Y:S07]  /*3eb0*/  FSETP.NEU.FTZ.AND P2, PT, R224, -INF , PT ;  /* 0xff800000e000780b */ /* 0x000fee0003f5d000 */
[----:B------:R-:W-:Y:S01]  /*3ec0*/  I2F R202, R154 ;  /* 0x0000009a00ca7306 */ /* 0x000fe20000201400 */
[----:B----4-:R-:W-:Y:S09]  /*3ed0*/  LOP3.LUT R133, R159, R252, RZ, 0x3c, !PT ;  /* 0x000000fc9f857212 */ /* 0x010ff200078e3cff */
[----:B------:R-:W-:Y:S01]  /*3ee0*/  I2F R158, R153 ;  /* 0x00000099009e7306 */ /* 0x000fe20000201400 */
[-C--:B---3--:R-:W-:Y:S11]  /*3ef0*/  HMMA.16816.F32 R4, R136, R144.reuse, R4 ;  /* 0x000000908804723c */ /* 0x088ff60000001804 */
[----:B------:R-:W-:Y:S11]  /*3f00*/  @!UPT UIADD3 URZ, URZ, URZ, URZ ;  /* 0x0000003f3f3ff290 */ /* 0x000ff6000fffe03f */
[----:B------:R-:W-:Y:S02]  /*3f10*/  @!UPT UIADD3 URZ, URZ, URZ, URZ ;  /* 0x0000003f3f3ff290 */ /* 0x000fe4000fffe03f */
[-C--:B------:R-:W-:Y:S02]  /*3f20*/  FFMA.FTZ R4, R206, -R176.reuse, R4 ;  /* 0x800000b0ce047223 */ /* 0x080fe40000010004 */
[-C--:B------:R-:W-:Y:S02]  /*3f30*/  FFMA.FTZ R5, R178, -R176.reuse, R5 ;  /* 0x800000b0b2057223 */ /* 0x080fe40000010005 */
[-C--:B------:R-:W-:Y:S02]  /*3f40*/  FFMA.FTZ R6, R199, -R176.reuse, R6 ;  /* 0x800000b0c7067223 */ /* 0x080fe40000010006 */
[----:B------:R-:W-:Y:S02]  /*3f50*/  FFMA.FTZ R7, R198, -R176, R7 ;  /* 0x800000b0c6077223 */ /* 0x000fe40000010007 */
[----:B--2---:R-:W-:Y:S02]  /*3f60*/  IMAD.SHL.U32 R132, R177, 0x80, RZ ;  /* 0x00000080b1847824 */ /* 0x004fe400078e00ff */
[----:B------:R1:W2:Y:S03]  /*3f70*/  I2F R177, R148 ;  /* 0x0000009400b17306 */ /* 0x0002a60000201400 */
[----:B------:R-:W-:Y:S02]  /*3f80*/  IADD3 R160, R132, 0x80, RZ ;  /* 0x0000008084a07810 */ /* 0x000fe40007ffe0ff */
[----:B------:R-:W-:Y:S02]  /*3f90*/  IADD3 R132, R156, 0x10, RZ ;  /* 0x000000109c847810 */ /* 0x000fe40007ffe0ff */
[-C--:B------:R-:W-:Y:S02]  /*3fa0*/  ISETP.GE.AND P6, PT, R160, R204.reuse, PT ;  /* 0x000000cca000720c */ /* 0x080fe40003fc6270 */
[----:B------:R-:W-:Y:S11]  /*3fb0*/  ISETP.GE.AND P1, PT, R132, RZ, PT ;  /* 0x000000ff8400720c */ /* 0x000ff60003f26270 */
[----:B------:R-:W-:Y:S02]  /*3fc0*/  @P6 IADD3 R135, R203, 0x8, RZ ;  /* 0x00000008cb876810 */ /* 0x000fe40007ffe0ff */
[C---:B------:R-:W-:Y:S02]  /*3fd0*/  @!P1 IADD3 R132, -R156.reuse, -0x10, RZ ;  /* 0xfffffff09c849810 */ /* 0x040fe40007ffe1ff */
[----:B------:R-:W-:Y:S01]  /*3fe0*/  @P6 ISETP.GE.AND P1, PT, R135, R204, PT ;  /* 0x000000cc8700620c */ /* 0x000fe20003f26270 */
[----:B-1----:R1:W3:Y:S01]  /*3ff0*/  LDSM.16.M88.4 R148, [R0+0x2800] ;  /* 0x002800000094783b */ /* 0x0022e20000000200 */
[----:B------:R4:W2:Y:S01]  /*4000*/  I2F R159, R132 ;  /* 0x00000084009f7306 */ /* 0x0008a20000201400 */
[----:B------:R-:W-:Y:S01]  /*4010*/  FMUL.FTZ R135, R223, 1.4426950216293334961 ;  /* 0x3fb8aa3bdf877820 */ /* 0x000fe20000410000 */
[----:B-1----:R-:W-:Y:S01]  /*4020*/  IADD3 R0, R156, -0x11, RZ ;  /* 0xffffffef9c007810 */ /* 0x002fe20007ffe0ff */
[----:B----4-:R-:W-:Y:S03]  /*4030*/  IMAD.WIDE.U32 R132, R133, -0x2daee0ad, RZ ;  /* 0xd2511f5385847825 */ /* 0x010fe600078e00ff */
[----:B------:R-:W-:Y:S02]  /*4040*/  ISETP.GE.AND P4, PT, R0, RZ, PT ;  /* 0x000000ff0000720c */ /* 0x000fe40003f86270 */
[----:B------:R-:W-:Y:S01]  /*4050*/  LOP3.LUT R140, R247, R133, RZ, 0x3c, !PT ;  /* 0x00000085f78c7212 */ /* 0x000fe200078e3cff */
[----:B------:R-:W-:Y:S01]  /*4060*/  FMUL.FTZ R133, R225, 1.4426950216293334961 ;  /* 0x3fb8aa3be1857820 */ /* 0x000fe20000410000 */
[----:B------:R-:W-:Y:S01]  /*4070*/  LOP3.LUT R142, R183, R132, R242, 0x96, !PT ;  /* 0x00000084b78e7212 */ /* 0x000fe200078e96f2 */
[----:B------:R-:W-:Y:S02]  /*4080*/  FMUL.FTZ R132, R222, 1.4426950216293334961 ;  /* 0x3fb8aa3bde847820 */ /* 0x000fe40000410000 */
[----:B------:R-:W-:Y:S01]  /*4090*/  IMAD.WIDE.U32 R140, R140, -0x326172a9, RZ ;  /* 0xcd9e8d578c8c7825 */ /* 0x000fe200078e00ff */
[----:B------:R-:W-:Y:S03]  /*40a0*/  FSEL R133, R133, RZ, P3 ;  /* 0x000000ff85857208 */ /* 0x000fe60001800000 */
[----:B------:R-:W-:Y:S02]  /*40b0*/  IMAD.WIDE.U32 R142, R142, -0x326172a9, RZ ;  /* 0xcd9e8d578e8e7825 */ /* 0x000fe400078e00ff */
[----:B------:R-:W-:Y:S01]  /*40c0*/  @!P4 IADD3 R0, -R156, 0x11, RZ ;  /* 0x000000119c00c810 */ /* 0x000fe20007ffe1ff */
[C---:B---3--:R-:W-:Y:S01]  /*40d0*/  HMMA.16816.F32 R8, R148.reuse, R144, R8 ;  /* 0x000000909408723c */ /* 0x048fe20000001808 */
[----:B------:R-:W-:Y:S02]  /*40e0*/  LOP3.LUT R156, R233, R134, R241, 0x96, !PT ;  /* 0x00000086e99c7212 */ /* 0x000fe400078e96f1 */
[----:B------:R-:W-:Y:S01]  /*40f0*/  LOP3.LUT R140, R143, R140, R243, 0x96, !PT ;  /* 0x0000008c8f8c7212 */ /* 0x000fe200078e96f3 */
[----:B------:R1:W3:Y:S01]  /*4100*/  I2F R163, R0 ;  /* 0x0000000000a37306 */ /* 0x0002e20000201400 */
[C---:B------:R-:W-:Y:S01]  /*4110*/  @P6 IADD3 R134, R203.reuse, 0x1, RZ ;  /* 0x00000001cb866810 */ /* 0x040fe20007ffe0ff */
[----:B------:R-:W-:Y:S01]  /*4120*/  IMAD.WIDE.U32 R186, R156, -0x2daee0ad, RZ ;  /* 0xd2511f539cba7825 */ /* 0x000fe200078e00ff */
[----:B------:R-:W-:Y:S01]  /*4130*/  FSETP.NEU.FTZ.AND P4, PT, R222, -INF , PT ;  /* 0xff800000de00780b */ /* 0x000fe20003f9d000 */
[-C--:B------:R-:W-:Y:S01]  /*4140*/  HMMA.16816.F32 R12, R148, R146.reuse, R12 ;  /* 0x00000092940c723c */ /* 0x080fe2000000180c */
[-C--:B------:R-:W-:Y:S03]  /*4150*/  @P6 ISETP.GE.AND P0, PT, R134, R204.reuse, PT ;  /* 0x000000cc8600620c */ /* 0x080fe60003f06270 */
[----:B------:R-:W-:Y:S01]  /*4160*/  FSEL R132, R132, RZ, P4 ;  /* 0x000000ff84847208 */ /* 0x000fe20002000000 */
[----:B------:R-:W-:Y:S01]  /*4170*/  FMUL.FTZ R134, R224, 1.4426950216293334961 ;  /* 0x3fb8aa3be0867820 */ /* 0x000fe20000410000 */
[-C--:B------:R-:W-:Y:S02]  /*4180*/  @P6 ISETP.GE.AND P4, PT, R203, R204.reuse, PT ;  /* 0x000000cccb00620c */ /* 0x080fe40003f86270 */
[----:B------:R-:W-:Y:S01]  /*4190*/  @P6 FSEL R5, R5, -INF , !P0 ;  /* 0xff80000005056808 */ /* 0x000fe20004000000 */
[C---:B------:R-:W-:Y:S03]  /*41a0*/  HMMA.16816.F32 R16, R136.reuse, R146, R16 ;  /* 0x000000928810723c */ /* 0x040fe60000001810 */
[----:B------:R-:W-:Y:S02]  /*41b0*/  FSEL R134, R134, RZ, P2 ;  /* 0x000000ff86867208 */ /* 0x000fe40001000000 */
[----:B------:R-:W-:Y:S02]  /*41c0*/  FSETP.NEU.FTZ.AND P2, PT, R223, -INF , PT ;  /* 0xff800000df00780b */ /* 0x000fe40003f5d000 */
[----:B------:R-:W-:Y:S01]  /*41d0*/  @P6 FSEL R4, R4, -INF , !P4 ;  /* 0xff80000004046808 */ /* 0x000fe20006000000 */
[--C-:B------:R-:W-:Y:S01]  /*41e0*/  FFMA.FTZ R5, R5, c[0x0][0x23c], -R134.reuse ;  /* 0x00008f0005057a23 */ /* 0x100fe20000010886 */
[----:B------:R-:W-:Y:S03]  /*41f0*/  @P6 FSEL R6, R6, -INF , !P4 ;  /* 0xff80000006066808 */ /* 0x000fe60006000000 */
[----:B-1----:R-:W-:Y:S01]  /*4200*/  @P6 IADD3 R0, R203, 0x9, RZ ;  /* 0x00000009cb006810 */ /* 0x002fe20007ffe0ff */
[----:B------:R-:W-:Y:S01]  /*4210*/  FFMA.FTZ R4, R4, c[0x0][0x23c], -R134 ;  /* 0x00008f0004047a23 */ /* 0x000fe20000010886 */
[----:B------:R-:W-:Y:S01]  /*4220*/  @P6 FSEL R7, R7, -INF , !P0 ;  /* 0xff80000007076808 */ /* 0x000fe20004000000 */
[--C-:B------:R-:W-:Y:S01]  /*4230*/  FFMA.FTZ R6, R6, c[0x0][0x23c], -R133.reuse ;  /* 0x00008f0006067a23 */ /* 0x100fe20000010885 */
[----:B------:R-:W-:Y:S01]  /*4240*/  @P6 ISETP.GE.AND P5, PT, R0, R204, PT ;  /* 0x000000cc0000620c */ /* 0x000fe20003fa6270 */
[----:B------:R1:W4:Y:S01]  /*4250*/  MUFU.EX2 R183, R4 ;  /* 0x0000000400b77308 */ /* 0x0003220000000800 */
[----:B------:R-:W-:Y:S01]  /*4260*/  @P6 IADD3 R0, R203, 0x10, RZ ;  /* 0x00000010cb006810 */ /* 0x000fe20007ffe0ff */
[----:B------:R-:W-:Y:S01]  /*4270*/  FFMA.FTZ R7, R7, c[0x0][0x23c], -R133 ;  /* 0x00008f0007077a23 */ /* 0x000fe20000010885 */
[----:B------:R-:W-:Y:S01]  /*4280*/  @P6 IADD3 R143, R203, 0x18, RZ ;  /* 0x00000018cb8f6810 */ /* 0x000fe20007ffe0ff */
[----:B------:R-:W-:Y:S01]  /*4290*/  FFMA.FTZ R9, R161, -R176, R9 ;  /* 0x800000b0a1097223 */ /* 0x000fe20000010009 */
[----:B------:R-:W-:Y:S01]  /*42a0*/  @P6 ISETP.GE.AND P3, PT, R0, R204, PT ;  /* 0x000000cc0000620c */ /* 0x000fe20003f66270 */
[-C--:B------:R-:W-:Y:S01]  /*42b0*/  FFMA.FTZ R11, R179, -R176.reuse, R11 ;  /* 0x800000b0b30b7223 */ /* 0x080fe2000001000b */
[----:B------:R-:W-:Y:S01]  /*42c0*/  FSEL R0, R135, RZ, P2 ;  /* 0x000000ff87007208 */ /* 0x000fe20001000000 */
[-C--:B--2---:R-:W-:Y:S01]  /*42d0*/  FFMA.FTZ R16, R177, -R176.reuse, R16 ;  /* 0x800000b0b1107223 */ /* 0x084fe20000010010 */
[----:B------:R-:W-:Y:S01]  /*42e0*/  @P6 IADD3 R135, R203, 0x11, RZ ;  /* 0x00000011cb876810 */ /* 0x000fe20007ffe0ff */
[----:B------:R-:W2:Y:S01]  /*42f0*/  MUFU.EX2 R189, R7 ;  /* 0x0000000700bd7308 */ /* 0x000ea20000000800 */
[----:B------:R-:W-:Y:S01]  /*4300*/  @P6 FSEL R9, R9, -INF , !P0 ;  /* 0xff80000009096808 */ /* 0x000fe20004000000 */
[----:B------:R-:W-:Y:S01]  /*4310*/  FFMA.FTZ R19, R178, -R176, R19 ;  /* 0x800000b0b2137223 */ /* 0x000fe20000010013 */
[----:B------:R-:W-:Y:S01]  /*4320*/  @P6 ISETP.GE.AND P2, PT, R135, R204, PT ;  /* 0x000000cc8700620c */ /* 0x000fe20003f46270 */
[----:B------:R-:W-:Y:S01]  /*4330*/  FFMA.FTZ R8, R162, -R176, R8 ;  /* 0x800000b0a2087223 */ /* 0x000fe20000010008 */
[----:B------:R-:W-:Y:S01]  /*4340*/  @P6 FSEL R11, R11, -INF , !P0 ;  /* 0xff8000000b0b6808 */ /* 0x000fe20004000000 */
[--C-:B------:R-:W-:Y:S01]  /*4350*/  FFMA.FTZ R9, R9, c[0x0][0x23c], -R132.reuse ;  /* 0x00008f0009097a23 */ /* 0x100fe20000010884 */
[----:B------:R-:W-:Y:S01]  /*4360*/  LOP3.LUT R135, R234, R141, RZ, 0x3c, !PT ;  /* 0x0000008dea877212 */ /* 0x000fe200078e3cff */
[----:B------:R-:W-:Y:S01]  /*4370*/  IMAD.WIDE.U32 R140, R140, -0x2daee0ad, RZ ;  /* 0xd2511f538c8c7825 */ /* 0x000fe200078e00ff */
[----:B------:R-:W-:Y:S01]  /*4380*/  @P6 FSEL R8, R8, -INF , !P4 ;  /* 0xff80000008086808 */ /* 0x000fe20006000000 */
[----:B------:R2:W2:Y:S01]  /*4390*/  MUFU.EX2 R181, R6 ;  /* 0x0000000600b57308 */ /* 0x0004a20000000800 */
[----:B------:R-:W-:Y:S01]  /*43a0*/  @P6 FSEL R16, R16, -INF , !P1 ;  /* 0xff80000010106808 */ /* 0x000fe20004800000 */
[----:B------:R-:W-:Y:S01]  /*43b0*/  IMAD.WIDE.U32 R152, R135, -0x2daee0ad, RZ ;  /* 0xd2511f5387987825 */ /* 0x000fe200078e00ff */
[----:B------:R-:W-:Y:S02]  /*43c0*/  @P6 FSEL R19, R19, -INF , !P5 ;  /* 0xff80000013136808 */ /* 0x000fe40006800000 */
[----:B-1----:R-:W-:Y:S01]  /*43d0*/  @P6 IADD3 R4, R203, 0x19, RZ ;  /* 0x00000019cb046810 */ /* 0x002fe20007ffe0ff */
[----:B------:R-:W-:Y:S01]  /*43e0*/  FFMA.FTZ R8, R8, c[0x0][0x23c], -R132 ;  /* 0x00008f0008087a23 */ /* 0x000fe20000010884 */
[----:B------:R-:W-:Y:S01]  /*43f0*/  LOP3.LUT R144, R153, R182, R248, 0x96, !PT ;  /* 0x000000b699907212 */ /* 0x000fe200078e96f8 */
[----:B------:R-:W-:Y:S01]  /*4400*/  FFMA.FTZ R19, R19, c[0x0][0x23c], -R133 ;  /* 0x00008f0013137a23 */ /* 0x000fe20000010885 */
[----:B------:R-:W-:Y:S01]  /*4410*/  LOP3.LUT R152, R141, R152, R249, 0x96, !PT ;  /* 0x000000988d987212 */ /* 0x000fe200078e96f9 */
[----:B------:R1:W1:Y:S01]  /*4420*/  MUFU.EX2 R182, R5 ;  /* 0x0000000500b67308 */ /* 0x0002620000000800 */
[----:B------:R-:W-:Y:S01]  /*4430*/  @P6 ISETP.GE.AND P0, PT, R4, R204, PT ;  /* 0x000000cc0400620c */ /* 0x000fe20003f06270 */
[----:B------:R-:W-:Y:S04]  /*4440*/  IMAD.WIDE.U32 R144, R144, -0x326172a9, RZ ;  /* 0xcd9e8d5790907825 */ /* 0x000fe800078e00ff */
[----:B------:R-:W-:Y:S04]  /*4450*/  IMAD.WIDE.U32 R152, R152, -0x326172a9, RZ ;  /* 0xcd9e8d5798987825 */ /* 0x000fe800078e00ff */
[----:B------:R-:W-:Y:S01]  /*4460*/  FFMA.FTZ R12, R196, -R176, R12 ;  /* 0x800000b0c40c7223 */ /* 0x000fe2000001000c */
[----:B------:R-:W-:Y:S01]  /*4470*/  LOP3.LUT R144, R153, R144, R245, 0x96, !PT ;  /* 0x0000009099907212 */ /* 0x000fe200078e96f5 */
[----:B------:R-:W-:Y:S01]  /*4480*/  FFMA.FTZ R13, R197, -R176, R13 ;  /* 0x800000b0c50d7223 */ /* 0x000fe2000001000d */
[----:B------:R3:W3:Y:S01]  /*4490*/  MUFU.EX2 R190, R8 ;  /* 0x0000000800be7308 */ /* 0x0006e20000000800 */
[----:B--2---:R-:W-:Y:S01]  /*44a0*/  LOP3.LUT R6, R145, R142, R244, 0x96, !PT ;  /* 0x0000008e91067212 */ /* 0x004fe200078e96f4 */
[-C--:B------:R-:W-:Y:S01]  /*44b0*/  FFMA.FTZ R10, R180, -R176.reuse, R10 ;  /* 0x800000b0b40a7223 */ /* 0x080fe2000001000a */
[----:B------:R-:W-:Y:S01]  /*44c0*/  @P6 FSEL R12, R12, -INF , !P1 ;  /* 0xff8000000c0c6808 */ /* 0x000fe20004800000 */
[----:B------:R-:W-:Y:S01]  /*44d0*/  FFMA.FTZ R14, R162, -R176, R14 ;  /* 0x800000b0a20e7223 */ /* 0x000fe2000001000e */
[----:B------:R-:W-:Y:S01]  /*44e0*/  @P6 FSEL R13, R13, -INF , !P5 ;  /* 0xff8000000d0d6808 */ /* 0x000fe20006800000 */
[----:B------:R-:W-:Y:S01]  /*44f0*/  IMAD.WIDE.U32 R6, R6, -0x2daee0ad, RZ ;  /* 0xd2511f5306067825 */ /* 0x000fe200078e00ff */
[----:B------:R-:W-:Y:S02]  /*4500*/  @P6 FSEL R10, R10, -INF , !P4 ;  /* 0xff8000000a0a6808 */ /* 0x000fe40006000000 */
[----:B------:R-:W-:Y:S01]  /*4510*/  @P6 FSEL R14, R14, -INF , !P1 ;  /* 0xff8000000e0e6808 */ /* 0x000fe20004800000 */
[----:B------:R-:W-:Y:S01]  /*4520*/  FFMA.FTZ R12, R12, c[0x0][0x23c], -R132 ;  /* 0x00008f000c0c7a23 */ /* 0x000fe20000010884 */
[----:B------:R-:W-:Y:S01]  /*4530*/  LOP3.LUT R156, R7, R140, R250, 0x96, !PT ;  /* 0x0000008c079c7212 */ /* 0x000fe200078e96fa */
[----:B-1----:R-:W-:Y:S01]  /*4540*/  IMAD.WIDE.U32 R4, R157, -0x2daee0ad, RZ ;  /* 0xd2511f539d047825 */ /* 0x002fe200078e00ff */
[----:B------:R1:W2:Y:S01]  /*4550*/  MUFU.EX2 R188, R9 ;  /* 0x0000000900bc7308 */ /* 0x0002a20000000800 */
[----:B------:R-:W-:Y:S02]  /*4560*/  @P6 ISETP.GE.AND P4, PT, R143, R204, PT ;  /* 0x000000cc8f00620c */ /* 0x000fe40003f86270 */
[----:B------:R-:W-:Y:S01]  /*4570*/  FFMA.FTZ R13, R13, c[0x0][0x23c], -R132 ;  /* 0x00008f000d0d7a23 */ /* 0x000fe20000010884 */
[----:B------:R-:W-:Y:S01]  /*4580*/  LOP3.LUT R145, R187, R4, R242, 0x96, !PT ;  /* 0x00000004bb917212 */ /* 0x000fe200078e96f2 */
[----:B------:R-:W-:Y:S01]  /*4590*/  FFMA.FTZ R10, R10, c[0x0][0x23c], -R0 ;  /* 0x00008f000a0a7a23 */ /* 0x000fe20000010800 */
[----:B------:R-:W-:Y:S01]  /*45a0*/  LOP3.LUT R135, R247, R5, RZ, 0x3c, !PT ;  /* 0x00000005f7877212 */ /* 0x000fe200078e3cff */
[----:B------:R-:W-:Y:S03]  /*45b0*/  IMAD.WIDE.U32 R4, R144, -0x2daee0ad, RZ ;  /* 0xd2511f5390047825 */ /* 0x000fe600078e00ff */
[----:B------:R1:W1:Y:S01]  /*45c0*/  MUFU.EX2 R192, R10 ;  /* 0x0000000a00c07308 */ /* 0x0002620000000800 */
[----:B------:R-:W-:Y:S01]  /*45d0*/  IMAD.WIDE.U32 R184, R135, -0x326172a9, RZ ;  /* 0xcd9e8d5787b87825 */ /* 0x000fe200078e00ff */
[----:B------:R-:W-:Y:S02]  /*45e0*/  LOP3.LUT R135, R5, R6, R251, 0x96, !PT ;  /* 0x0000000605877212 */ /* 0x000fe400078e96fb */
[C---:B------:R-:W-:Y:S01]  /*45f0*/  LOP3.LUT R153, R4.reuse, 0xff, RZ, 0xc0, !PT ;  /* 0x000000ff04997812 */ /* 0x040fe200078ec0ff */
[----:B------:R-:W-:Y:S01]  /*4600*/  IMAD.WIDE.U32 R144, R145, -0x326172a9, RZ ;  /* 0xcd9e8d5791907825 */ /* 0x000fe200078e00ff */
[--C-:B------:R-:W-:Y:S02]  /*4610*/  SHF.R.U32.HI R154, RZ, 0x18, R4.reuse ;  /* 0x00000018ff9a7819 */ /* 0x100fe40000011604 */
[----:B------:R-:W-:Y:S01]  /*4620*/  SHF.R.U32.HI R201, RZ, 0x10, R4 ;  /* 0x00000010ffc97819 */ /* 0x000fe20000011604 */
[--C-:B------:R-:W-:Y:S01]  /*4630*/  FFMA.FTZ R11, R11, c[0x0][0x23c], -R0.reuse ;  /* 0x00008f000b0b7a23 */ /* 0x100fe20000010800 */
[----:B------:R-:W-:Y:S01]  /*4640*/  LOP3.LUT R200, R4, 0xffff, RZ, 0xc0, !PT ;  /* 0x0000ffff04c87812 */ /* 0x000fe200078ec0ff */
[----:B------:R-:W-:Y:S01]  /*4650*/  FFMA.FTZ R14, R14, c[0x0][0x23c], -R0 ;  /* 0x00008f000e0e7a23 */ /* 0x000fe20000010800 */
[----:B------:R-:W2:Y:S01]  /*4660*/  LDSM.16.M88.4 R4, [R165+0xd400] ;  /* 0x00d40000a504783b */ /* 0x000ea20000000200 */
[----:B------:R-:W-:Y:S01]  /*4670*/  LOP3.LUT R140, R145, R184, R243, 0x96, !PT ;  /* 0x000000b8918c7212 */ /* 0x000fe200078e96f3 */
[----:B------:R-:W-:Y:S01]  /*4680*/  FFMA.FTZ R16, R16, c[0x0][0x23c], -R134 ;  /* 0x00008f0010107a23 */ /* 0x000fe20000010886 */
[----:B------:R-:W-:Y:S01]  /*4690*/  LOP3.LUT R142, R234, R185, RZ, 0x3c, !PT ;  /* 0x000000b9ea8e7212 */ /* 0x000fe200078e3cff */
[----:B------:R-:W-:Y:S01]  /*46a0*/  MUFU.EX2 R184, R13 ;  /* 0x0000000d00b87308 */ /* 0x000fe20000000800 */
[----:B------:R-:W-:Y:S02]  /*46b0*/  FFMA.FTZ R15, R161, -R176, R15 ;  /* 0x800000b0a10f7223 */ /* 0x000fe4000001000f */
[----:B------:R-:W-:Y:S03]  /*46c0*/  IMAD.WIDE.U32 R140, R140, -0x2daee0ad, RZ ;  /* 0xd2511f538c8c7825 */ /* 0x000fe600078e00ff */
[----:B------:R-:W-:Y:S01]  /*46d0*/  @P6 FSEL R15, R15, -INF , !P5 ;  /* 0xff8000000f0f6808 */ /* 0x000fe20006800000 */
[----:B------:R-:W-:Y:S03]  /*46e0*/  IMAD.WIDE.U32 R142, R142, -0x2daee0ad, RZ ;  /* 0xd2511f538e8e7825 */ /* 0x000fe600078e00ff */
[----:B------:R4:W2:Y:S01]  /*46f0*/  MUFU.EX2 R185, R12 ;  /* 0x0000000c00b97308 */ /* 0x0008a20000000800 */
[----:B------:R-:W-:Y:S01]  /*4700*/  FFMA.FTZ R15, R15, c[0x0][0x23c], -R0 ;  /* 0x00008f000f0f7a23 */ /* 0x000fe20000010800 */
[----:B---3--:R-:W-:Y:S01]  /*4710*/  LOP3.LUT R8, R143, R186, R248, 0x96, !PT ;  /* 0x000000ba8f087212 */ /* 0x008fe200078e96f8 */
[----:B------:R-:W-:Y:S01]  /*4720*/  FFMA.FTZ R18, R206, -R176, R18 ;  /* 0x800000b0ce127223 */ /* 0x000fe20000010012 */
[----:B------:R-:W-:Y:S01]  /*4730*/  LOP3.LUT R142, R141, R142, R249, 0x96, !PT ;  /* 0x0000008e8d8e7212 */ /* 0x000fe200078e96f9 */
[----:B------:R-:W-:Y:S02]  /*4740*/  FFMA.FTZ R17, R193, -R176, R17 ;  /* 0x800000b0c1117223 */ /* 0x000fe40000010011 */
[----:B-1----:R-:W-:Y:S01]  /*4750*/  IMAD.WIDE.U32 R8, R8, -0x326172a9, RZ ;  /* 0xcd9e8d5708087825 */ /* 0x002fe200078e00ff */
[----:B------:R-:W-:Y:S02]  /*4760*/  @P6 FSEL R18, R18, -INF , !P1 ;  /* 0xff80000012126808 */ /* 0x000fe40004800000 */
[----:B------:R-:W-:Y:S01]  /*4770*/  MUFU.EX2 R180, R16 ;  /* 0x0000001000b47308 */ /* 0x000fe20000000800 */
[----:B------:R-:W-:Y:S02]  /*4780*/  ISETP.LE.U32.AND P1, PT, R153, UR4, PT ;  /* 0x0000000499007c0c */ /* 0x000fe4000bf23070 */
[----:B------:R-:W-:Y:S01]  /*4790*/  FFMA.FTZ R18, R18, c[0x0][0x23c], -R133 ;  /* 0x00008f0012127a23 */ /* 0x000fe20000010885 */
[----:B------:R-:W-:Y:S02]  /*47a0*/  LOP3.LUT R10, R9, R144, R244, 0x96, !PT ;  /* 0x00000090090a7212 */ /* 0x000fe400078e96f4 */
[----:B------:R-:W-:Y:S02]  /*47b0*/  @P6 FSEL R17, R17, -INF , !P5 ;  /* 0xff80000011116808 */ /* 0x000fe40006800000 */
[----:B------:R-:W-:Y:S02]  /*47c0*/  ISETP.LE.U32.AND P5, PT, R154, UR4, PT ;  /* 0x000000049a007c0c */ /* 0x000fe4000bfa3070 */
[----:B------:R-:W-:Y:S01]  /*47d0*/  MUFU.EX2 R178, R18 ;  /* 0x0000001200b27308 */ /* 0x000fe20000000800 */
[----:B------:R-:W-:Y:S02]  /*47e0*/  FFMA.FTZ R17, R17, c[0x0][0x23c], -R134 ;  /* 0x00008f0011117a23 */ /* 0x000fe40000010886 */
[----:B----4-:R-:W-:Y:S01]  /*47f0*/  IMAD.WIDE.U32 R12, R142, -0x326172a9, RZ ;  /* 0xcd9e8d578e0c7825 */ /* 0x010fe200078e00ff */
[-C--:B--2---:R-:W-:Y:S04]  /*4800*/  HMMA.16816.F32 R20, R136, R4.reuse, R20 ;  /* 0x000000048814723c */ /* 0x084fe80000001814 */
[----:B------:R-:W-:Y:S02]  /*4810*/  LOP3.LUT R8, R13, R8, R245, 0x96, !PT ;  /* 0x000000080d087212 */ /* 0x000fe400078e96f5 */
[----:B------:R1:W-:Y:S02]  /*4820*/  MUFU.EX2 R191, R11 ;  /* 0x0000000b00bf7308 */ /* 0x0003e40000000800 */
[C---:B------:R-:W-:Y:S01]  /*4830*/  HMMA.16816.F32 R24, R148.reuse, R4, R24 ;  /* 0x000000049418723c */ /* 0x040fe20000001818 */
[----:B------:R-:W-:Y:S07]  /*4840*/  IMAD.WIDE.U32 R8, R8, -0x2daee0ad, RZ ;  /* 0xd2511f5308087825 */ /* 0x000fee00078e00ff */
[----:B------:R2:W3:Y:S01]  /*4850*/  MUFU.EX2 R187, R14 ;  /* 0x0000000e00bb7308 */ /* 0x0004e20000000800 */
[C---:B------:R-:W-:Y:S01]  /*4860*/  LOP3.LUT R141, R8.reuse, 0xff, RZ, 0xc0, !PT ;  /* 0x000000ff088d7812 */ /* 0x040fe200078ec0ff */
[-C--:B------:R-:W-:Y:S02]  /*4870*/  HMMA.16816.F32 R28, R148, R6.reuse, R28 ;  /* 0x00000006941c723c */ /* 0x080fe4000000181c */
[--C-:B------:R-:W-:Y:S02]  /*4880*/  SHF.R.U32.HI R144, RZ, 0x18, R8.reuse ;  /* 0x00000018ff907819 */ /* 0x100fe40000011608 */
[----:B------:R-:W-:Y:S01]  /*4890*/  LOP3.LUT R142, R8, 0xffff, RZ, 0xc0, !PT ;  /* 0x0000ffff088e7812 */ /* 0x000fe200078ec0ff */
[----:B------:R-:W-:Y:S01]  /*48a0*/  IMAD.WIDE.U32 R4, R156, -0x326172a9, RZ ;  /* 0xcd9e8d579c047825 */ /* 0x000fe200078e00ff */
[----:B------:R-:W-:Y:S02]  /*48b0*/  SHF.R.U32.HI R143, RZ, 0x10, R8 ;  /* 0x00000010ff8f7819 */ /* 0x000fe40000011608 */
[----:B------:R-:W-:Y:S01]  /*48c0*/  HMMA.16816.F32 R32, R136, R6, R32 ;  /* 0x000000068820723c */ /* 0x000fe20000001820 */
[-C--:B------:R-:W-:Y:S01]  /*48d0*/  FFMA.FTZ R22, R177, -R176.reuse, R22 ;  /* 0x800000b0b1167223 */ /* 0x080fe20000010016 */
[----:B------:R4:W-:Y:S02]  /*48e0*/  MUFU.EX2 R179, R17 ;  /* 0x0000001100b37308 */ /* 0x0009e40000000800 */
[----:B-1----:R-:W-:Y:S01]  /*48f0*/  IMAD.WIDE.U32 R10, R10, -0x2daee0ad, RZ ;  /* 0xd2511f530a0a7825 */ /* 0x002fe200078e00ff */
[----:B------:R-:W-:Y:S02]  /*4900*/  LOP3.LUT R16, R4, 0xff, RZ, 0xc0, !PT ;  /* 0x000000ff04107812 */ /* 0x000fe400078ec0ff */
[----:B------:R-:W-:Y:S01]  /*4910*/  @P6 FSEL R22, R22, -INF , !P3 ;  /* 0xff80000016166808 */ /* 0x000fe20005800000 */
[----:B------:R-:W-:Y:S01]  /*4920*/  FFMA.FTZ R24, R159, -R176, R24 ;  /* 0x800000b09f187223 */ /* 0x000fe20000010018 */
[----:B------:R-:W-:Y:S03]  /*4930*/  LOP3.LUT R140, R11, R140, R250, 0x96, !PT ;  /* 0x0000008c0b8c7212 */ /* 0x000fe600078e96fa */
[----:B------:R-:W-:Y:S01]  /*4940*/  LOP3.LUT R11, R9, R10, R251, 0x96, !PT ;  /* 0x0000000a090b7212 */ /* 0x000fe200078e96fb */
[----:B------:R-:W-:Y:S01]  /*4950*/  FFMA.FTZ R20, R194, -R176, R20 ;  /* 0x800000b0c2147223 */ /* 0x000fe20000010014 */
[----:B------:R-:W-:Y:S01]  /*4960*/  LOP3.LUT R10, R5, R152, R246, 0x96, !PT ;  /* 0x00000098050a7212 */ /* 0x000fe200078e96f6 */
[-C--:B------:R-:W-:Y:S01]  /*4970*/  FFMA.FTZ R26, R196, -R176.reuse, R26 ;  /* 0x800000b0c41a7223 */ /* 0x080fe2000001001a */
[----:B--2---:R-:W-:Y:S01]  /*4980*/  LOP3.LUT R14, R4, 0xffff, RZ, 0xc0, !PT ;  /* 0x0000ffff040e7812 */ /* 0x004fe200078ec0ff */
[----:B------:R1:W-:Y:S01]  /*4990*/  MUFU.EX2 R186, R15 ;  /* 0x0000000f00ba7308 */ /* 0x0003e20000000800 */
[----:B------:R-:W-:Y:S01]  /*49a0*/  LOP3.LUT R5, R10, 0xff, RZ, 0xc0, !PT ;  /* 0x000000ff0a057812 */ /* 0x000fe200078ec0ff */
[-C--:B------:R-:W-:Y:S01]  /*49b0*/  FFMA.FTZ R25, R155, -R176.reuse, R25 ;  /* 0x800000b09b197223 */ /* 0x080fe20000010019 */
[----:B------:R-:W-:Y:S01]  /*49c0*/  @P6 FSEL R20, R20, -INF , !P3 ;  /* 0xff80000014146808 */ /* 0x000fe20005800000 */
[-C--:B------:R-:W-:Y:S01]  /*49d0*/  FFMA.FTZ R21, R163, -R176.reuse, R21 ;  /* 0x800000b0a3157223 */ /* 0x080fe20000010015 */
[----:B------:R-:W-:Y:S01]  /*49e0*/  @P6 FSEL R24, R24, -INF , !P3 ;  /* 0xff80000018186808 */ /* 0x000fe20005800000 */
[-C--:B------:R-:W-:Y:S01]  /*49f0*/  FFMA.FTZ R23, R193, -R176.reuse, R23 ;  /* 0x800000b0c1177223 */ /* 0x080fe20000010017 */
[----:B------:R-:W-:Y:S01]  /*4a00*/  @P6 FSEL R26, R26, -INF , !P3 ;  /* 0xff8000001a1a6808 */ /* 0x000fe20005800000 */
[-C--:B------:R-:W-:Y:S01]  /*4a10*/  FFMA.FTZ R27, R197, -R176.reuse, R27 ;  /* 0x800000b0c51b7223 */ /* 0x080fe2000001001b */
[----:B------:R-:W-:Y:S01]  /*4a20*/  ISETP.LE.U32.AND P3, PT, R5, UR4, PT ;  /* 0x0000000405007c0c */ /* 0x000fe2000bf63070 */
[-C--:B------:R-:W-:Y:S01]  /*4a30*/  FFMA.FTZ R28, R199, -R176.reuse, R28 ;  /* 0x800000b0c71c7223 */ /* 0x080fe2000001001c */
[----:B------:R-:W-:Y:S01]  /*4a40*/  SHF.R.U32.HI R5, RZ, 0x18, R10 ;  /* 0x00000018ff057819 */ /* 0x000fe2000001160a */
[-C--:B------:R-:W-:Y:S01]  /*4a50*/  FFMA.FTZ R30, R159, -R176.reuse, R30 ;  /* 0x800000b09f1e7223 */ /* 0x080fe2000001001e */
[----:B------:R-:W-:Y:S01]  /*4a60*/  @P6 FSEL R21, R21, -INF , !P2 ;  /* 0xff80000015156808 */ /* 0x000fe20005000000 */
[-C--:B------:R-:W-:Y:S01]  /*4a70*/  FFMA.FTZ R32, R158, -R176.reuse, R32 ;  /* 0x800000b09e207223 */ /* 0x080fe20000010020 */
[----:B------:R-:W-:Y:S01]  /*4a80*/  @P6 FSEL R23, R23, -INF , !P2 ;  /* 0xff80000017176808 */ /* 0x000fe20005000000 */
[-C--:B------:R-:W-:Y:S01]  /*4a90*/  FFMA.FTZ R34, R194, -R176.reuse, R34 ;  /* 0x800000b0c2227223 */ /* 0x080fe20000010022 */
[----:B------:R-:W-:Y:S01]  /*4aa0*/  @P6 FSEL R25, R25, -INF , !P2 ;  /* 0xff80000019196808 */ /* 0x000fe20005000000 */
[----:B------:R-:W-:Y:S01]  /*4ab0*/  IMAD.WIDE.U32 R8, R140, -0x326172a9, RZ ;  /* 0xcd9e8d578c087825 */ /* 0x000fe200078e00ff */
[----:B------:R-:W-:Y:S01]  /*4ac0*/  @P6 FSEL R27, R27, -INF , !P2 ;  /* 0xff8000001b1b6808 */ /* 0x000fe20005000000 */
[----:B------:R-:W-:Y:S01]  /*4ad0*/  MUFU.EX2 R177, R19 ;  /* 0x0000001300b17308 */ /* 0x000fe20000000800 */
[----:B------:R-:W-:Y:S01]  /*4ae0*/  ISETP.LE.U32.AND P2, PT, R5, UR4, PT ;  /* 0x0000000405007c0c */ /* 0x000fe2000bf43070 */
[-C--:B------:R-:W-:Y:S01]  /*4af0*/  FFMA.FTZ R29, R198, -R176.reuse, R29 ;  /* 0x800000b0c61d7223 */ /* 0x080fe2000001001d */
[----:B------:R-:W-:Y:S01]  /*4b00*/  SHF.R.U32.HI R5, RZ, 0x10, R10 ;  /* 0x00000010ff057819 */ /* 0x000fe2000001160a */
[-C--:B------:R-:W-:Y:S01]  /*4b10*/  FFMA.FTZ R31, R155, -R176.reuse, R31 ;  /* 0x800000b09b1f7223 */ /* 0x080fe2000001001f */
[----:B------:R-:W-:Y:S01]  /*4b20*/  @P6 FSEL R28, R28, -INF , !P4 ;  /* 0xff8000001c1c6808 */ /* 0x000fe20006000000 */
[-C--:B------:R-:W-:Y:S01]  /*4b30*/  FFMA.FTZ R33, R202, -R176.reuse, R33 ;  /* 0x800000b0ca217223 */ /* 0x080fe20000010021 */
[----:B------:R-:W-:Y:S01]  /*4b40*/  LOP3.LUT R5, R5, 0xff, RZ, 0xc0, !PT ;  /* 0x000000ff05057812 */ /* 0x000fe200078ec0ff */
[----:B------:R-:W-:Y:S01]  /*4b50*/  FFMA.FTZ R35, R163, -R176, R35 ;  /* 0x800000b0a3237223 */ /* 0x000fe20000010023 */
[----:B------:R-:W-:Y:S01]  /*4b60*/  @P6 FSEL R30, R30, -INF , !P4 ;  /* 0xff8000001e1e6808 */ /* 0x000fe20006000000 */
[----:B------:R-:W-:Y:S01]  /*4b70*/  @!P3 FADD.FTZ R183, -R183, -RZ ;  /* 0x800000ffb7b7b221 */ /* 0x000fe20000010100 */
[----:B------:R-:W-:Y:S01]  /*4b80*/  @P6 FSEL R32, R32, -INF , !P4 ;  /* 0xff80000020206808 */ /* 0x000fe20006000000 */
[--C-:B------:R-:W-:Y:S01]  /*4b90*/  FFMA.FTZ R20, R20, c[0x0][0x23c], -R134.reuse ;  /* 0x00008f0014147a23 */ /* 0x100fe20000010886 */
[----:B------:R-:W-:Y:S01]  /*4ba0*/  @P6 FSEL R34, R34, -INF , !P4 ;  /* 0xff80000022226808 */ /* 0x000fe20006000000 */
[----:B------:R-:W-:Y:S01]  /*4bb0*/  @!P2 FADD.FTZ R189, -R189, -RZ ;  /* 0x800000ffbdbda221 */ /* 0x000fe20000010100 */
[----:B------:R-:W-:Y:S01]  /*4bc0*/  ISETP.LE.U32.AND P4, PT, R5, UR4, PT ;  /* 0x0000000405007c0c */ /* 0x000fe2000bf83070 */
[----:B------:R-:W-:Y:S01]  /*4bd0*/  FFMA.FTZ R21, R21, c[0x0][0x23c], -R134 ;  /* 0x00008f0015157a23 */ /* 0x000fe20000010886 */
[----:B------:R-:W-:Y:S01]  /*4be0*/  LOP3.LUT R5, R10, 0xffff, RZ, 0xc0, !PT ;  /* 0x0000ffff0a057812 */ /* 0x000fe200078ec0ff */
[----:B------:R-:W2:Y:S01]  /*4bf0*/  MUFU.EX2 R160, R20 ;  /* 0x0000001400a07308 */ /* 0x000ea20000000800 */
[----:B----4-:R-:W-:Y:S01]  /*4c00*/  SHF.R.U32.HI R17, RZ, 0x18, R4 ;  /* 0x00000018ff117819 */ /* 0x010fe20000011604 */
[----:B------:R-:W-:Y:S01]  /*4c10*/  FFMA.FTZ R22, R22, c[0x0][0x23c], -R133 ;  /* 0x00008f0016167a23 */ /* 0x000fe20000010885 */
[----:B------:R-:W-:Y:S01]  /*4c20*/  SHF.R.U32.HI R5, RZ, 0x8, R5 ;  /* 0x00000008ff057819 */ /* 0x000fe20000011605 */
[----:B------:R-:W-:Y:S01]  /*4c30*/  FFMA.FTZ R24, R24, c[0x0][0x23c], -R132 ;  /* 0x00008f0018187a23 */ /* 0x000fe20000010884 */
[----:B-1----:R-:W-:Y:S01]  /*4c40*/  SHF.R.U32.HI R15, RZ, 0x10, R4 ;  /* 0x00000010ff0f7819 */ /* 0x002fe20000011604 */
[----:B------:R-:W-:Y:S01]  /*4c50*/  FFMA.FTZ R32, R32, c[0x0][0x23c], -R134 ;  /* 0x00008f0020207a23 */ /* 0x000fe20000010886 */
[----:B------:R-:W-:Y:S01]  /*4c60*/  LOP3.LUT R5, R5, 0xffff, RZ, 0xc0, !PT ;  /* 0x0000ffff05057812 */ /* 0x000fe200078ec0ff */
[----:B------:R-:W-:Y:S01]  /*4c70*/  FFMA.FTZ R30, R30, c[0x0][0x23c], -R0 ;  /* 0x00008f001e1e7a23 */ /* 0x000fe20000010800 */
[----:B------:R-:W-:Y:S01]  /*4c80*/  LOP3.LUT R4, R9, R12, R246, 0x96, !PT ;  /* 0x0000000c09047212 */ /* 0x000fe200078e96f6 */
[----:B------:R-:W-:Y:S01]  /*4c90*/  @!P4 FADD.FTZ R181, -R181, -RZ ;  /* 0x800000ffb5b5c221 */ /* 0x000fe20000010100 */
[----:B------:R-:W-:Y:S01]  /*4ca0*/  @P6 FSEL R29, R29, -INF , !P0 ;  /* 0xff8000001d1d6808 */ /* 0x000fe20004000000 */
[----:B------:R-:W-:Y:S01]  /*4cb0*/  MUFU.EX2 R157, R21 ;  /* 0x00000015009d7308 */ /* 0x000fe20000000800 */
[----:B------:R-:W-:Y:S01]  /*4cc0*/  @P6 FSEL R31, R31, -INF , !P0 ;  /* 0xff8000001f1f6808 */ /* 0x000fe20004000000 */
[--C-:B------:R-:W-:Y:S01]  /*4cd0*/  FFMA.FTZ R26, R26, c[0x0][0x23c], -R0.reuse ;  /* 0x00008f001a1a7a23 */ /* 0x100fe20000010800 */
[----:B------:R-:W-:Y:S01]  /*4ce0*/  @P6 FSEL R33, R33, -INF , !P0 ;  /* 0xff80000021216808 */ /* 0x000fe20004000000 */
[--C-:B------:R-:W-:Y:S01]  /*4cf0*/  FFMA.FTZ R27, R27, c[0x0][0x23c], -R0.reuse ;  /* 0x00008f001b1b7a23 */ /* 0x100fe20000010800 */
[----:B------:R-:W-:Y:S01]  /*4d00*/  @P6 FSEL R35, R35, -INF , !P0 ;  /* 0xff80000023236808 */ /* 0x000fe20004000000 */
[----:B------:R-:W-:Y:S01]  /*4d10*/  FFMA.FTZ R0, R31, c[0x0][0x23c], -R0 ;  /* 0x00008f001f007a23 */ /* 0x000fe20000010800 */
[----:B------:R-:W-:Y:S01]  /*4d20*/  ISETP.LE.U32.AND P0, PT, R5, UR4, PT ;  /* 0x0000000405007c0c */ /* 0x000fe2000bf03070 */
[----:B------:R-:W-:Y:S01]  /*4d30*/  FFMA.FTZ R134, R33, c[0x0][0x23c], -R134 ;  /* 0x00008f0021867a23 */ /* 0x000fe20000010886 */
[C---:B------:R-:W-:Y:S01]  /*4d40*/  LOP3.LUT R5, R4.reuse, 0xffff, RZ, 0xc0, !PT ;  /* 0x0000ffff04057812 */ /* 0x040fe200078ec0ff */
[----:B------:R-:W-:Y:S01]  /*4d50*/  MUFU.EX2 R159, R22 ;  /* 0x00000016009f7308 */ /* 0x000fe20000000800 */
[----:B------:R-:W-:Y:S01]  /*4d60*/  LOP3.LUT R6, R4, 0xff, RZ, 0xc0, !PT ;  /* 0x000000ff04067812 */ /* 0x000fe200078ec0ff */
[--C-:B------:R-:W-:Y:S01]  /*4d70*/  FFMA.FTZ R23, R23, c[0x0][0x23c], -R133.reuse ;  /* 0x00008f0017177a23 */ /* 0x100fe20000010885 */
[----:B------:R-:W-:Y:S01]  /*4d80*/  SHF.R.U32.HI R7, RZ, 0x10, R4 ;  /* 0x00000010ff077819 */ /* 0x000fe20000011604 */
[----:B------:R-:W-:Y:S01]  /*4d90*/  FFMA.FTZ R25, R25, c[0x0][0x23c], -R132 ;  /* 0x00008f0019197a23 */ /* 0x000fe20000010884 */
[----:B------:R-:W-:Y:S01]  /*4da0*/  ISETP.LE.U32.AND P6, PT, R6, UR4, PT ;  /* 0x0000000406007c0c */ /* 0x000fe2000bfc3070 */
[--C-:B------:R-:W-:Y:S01]  /*4db0*/  FFMA.FTZ R34, R34, c[0x0][0x23c], -R133.reuse ;  /* 0x00008f0022227a23 */ /* 0x100fe20000010885 */
[----:B------:R-:W-:Y:S01]  /*4dc0*/  SHF.R.U32.HI R6, RZ, 0x18, R4 ;  /* 0x00000018ff067819 */ /* 0x000fe20000011604 */
[----:B------:R-:W-:Y:S01]  /*4dd0*/  FFMA.FTZ R133, R35, c[0x0][0x23c], -R133 ;  /* 0x00008f0023857a23 */ /* 0x000fe20000010885 */
[----:B------:R-:W-:Y:S01]  /*4de0*/  SHF.R.U32.HI R4, RZ, 0x8, R5 ;  /* 0x00000008ff047819 */ /* 0x000fe20000011605 */
[----:B------:R-:W-:Y:S01]  /*4df0*/  @!P0 FADD.FTZ R182, -R182, -RZ ;  /* 0x800000ffb6b68221 */ /* 0x000fe20000010100 */
[----:B------:R-:W-:Y:S01]  /*4e00*/  LOP3.LUT R5, R7, 0xff, RZ, 0xc0, !PT ;  /* 0x000000ff07057812 */ /* 0x000fe200078ec0ff */
[----:B------:R-:W-:Y:S01]  /*4e10*/  MUFU.EX2 R161, R24 ;  /* 0x0000001800a17308 */ /* 0x000fe20000000800 */
[----:B------:R-:W-:Y:S01]  /*4e20*/  LOP3.LUT R4, R4, 0xffff, RZ, 0xc0, !PT ;  /* 0x0000ffff04047812 */ /* 0x000fe200078ec0ff */
[----:B------:R-:W-:Y:S01]  /*4e30*/  FFMA.FTZ R28, R28, c[0x0][0x23c], -R132 ;  /* 0x00008f001c1c7a23 */ /* 0x000fe20000010884 */
[----:B------:R-:W-:Y:S01]  /*4e40*/  SHF.R.U32.HI R12, RZ, 0x10, R8 ;  /* 0x00000010ff0c7819 */ /* 0x000fe20000011608 */
[----:B------:R-:W-:Y:S01]  /*4e50*/  FFMA.FTZ R132, R29, c[0x0][0x23c], -R132 ;  /* 0x00008f001d847a23 */ /* 0x000fe20000010884 */
[----:B------:R-:W-:Y:S01]  /*4e60*/  ISETP.LE.U32.AND P0, PT, R4, UR4, PT ;  /* 0x0000000404007c0c */ /* 0x000fe2000bf03070 */
[----:B------:R-:W-:Y:S01]  /*4e70*/  @!P6 FADD.FTZ R190, -R190, -RZ ;  /* 0x800000ffbebee221 */ /* 0x000fe20000010100 */
[C---:B------:R-:W-:Y:S02]  /*4e80*/  LOP3.LUT R9, R8.reuse, 0xffff, RZ, 0xc0, !PT ;  /* 0x0000ffff08097812 */ /* 0x040fe400078ec0ff */
[----:B------:R-:W-:Y:S01]  /*4e90*/  LOP3.LUT R13, R8, 0xff, RZ, 0xc0, !PT ;  /* 0x000000ff080d7812 */ /* 0x000fe200078ec0ff */
[----:B------:R-:W-:Y:S01]  /*4ea0*/  MUFU.EX2 R149, R134 ;  /* 0x0000008600957308 */ /* 0x000fe20000000800 */
[----:B------:R-:W-:Y:S02]  /*4eb0*/  ISETP.LE.U32.AND P4, PT, R5, UR4, PT ;  /* 0x0000000405007c0c */ /* 0x000fe4000bf83070 */
[----:B------:R-:W-:Y:S02]  /*4ec0*/  LOP3.LUT R4, R12, 0xff, RZ, 0xc0, !PT ;  /* 0x000000ff0c047812 */ /* 0x000fe400078ec0ff */
[----:B------:R-:W-:Y:S02]  /*4ed0*/  SHF.R.U32.HI R5, RZ, 0x8, R9 ;  /* 0x00000008ff057819 */ /* 0x000fe40000011609 */
[----:B------:R-:W-:Y:S01]  /*4ee0*/  ISETP.LE.U32.AND P2, PT, R13, UR4, PT ;  /* 0x000000040d007c0c */ /* 0x000fe2000bf43070 */
[----:B------:R-:W-:Y:S01]  /*4ef0*/  @!P0 FADD.FTZ R188, -R188, -RZ ;  /* 0x800000ffbcbc8221 */ /* 0x000fe20000010100 */
[----:B------:R-:W-:Y:S01]  /*4f00*/  ISETP.LE.U32.AND P6, PT, R4, UR4, PT ;  /* 0x0000000404007c0c */ /* 0x000fe2000bfc3070 */
[----:B------:R-:W1:Y:S01]  /*4f10*/  MUFU.EX2 R151, R32 ;  /* 0x0000002000977308 */ /* 0x000e620000000800 */
        /* <DEDUP_REMOVED lines=8> */
[----:B---3--:R-:W-:Y:S01]  /*4fa0*/  @!P6 FADD.FTZ R187, -R187, -RZ ;  /* 0x800000ffbbbbe221 */ /* 0x008fe20000010100 */
[----:B------:R-:W-:Y:S01]  /*4fb0*/  ISETP.LE.U32.AND P4, PT, R5, UR4, PT ;  /* 0x0000000405007c0c */ /* 0x000fe2000bf83070 */
[----:B------:R-:W-:Y:S01]  /*4fc0*/  MUFU.EX2 R152, R0 ;  /* 0x0000000000987308 */ /* 0x000fe20000000800 */
[----:B------:R-:W-:Y:S01]  /*4fd0*/  LOP3.LUT R5, R15, 0xff, RZ, 0xc0, !PT ;  /* 0x000000ff0f057812 */ /* 0x000fe200078ec0ff */
[----:B------:R-:W-:Y:S01]  /*4fe0*/  @!P3 FADD.FTZ R191, -R191, -RZ ;  /* 0x800000ffbfbfb221 */ /* 0x000fe20000010100 */
[----:B------:R-:W-:Y:S01]  /*4ff0*/  LOP3.LUT R4, R4, 0xffff, RZ, 0xc0, !PT ;  /* 0x0000ffff04047812 */ /* 0x000fe200078ec0ff */
[----:B------:R-:W-:Y:S01]  /*5000*/  @!P0 FADD.FTZ R184, -R184, -RZ ;  /* 0x800000ffb8b88221 */ /* 0x000fe20000010100 */
[----:B------:R-:W-:Y:S02]  /*5010*/  ISETP.LE.U32.AND P0, PT, R5, UR4, PT ;  /* 0x0000000405007c0c */ /* 0x000fe4000bf03070 */
[----:B------:R-:W-:Y:S02]  /*5020*/  ISETP.LE.U32.AND P6, PT, R4, UR4, PT ;  /* 0x0000000404007c0c */ /* 0x000fe4000bfc3070 */
[----:B------:R-:W-:Y:S01]  /*5030*/  SHF.R.U32.HI R8, RZ, 0x18, R8 ;  /* 0x00000018ff087819 */ /* 0x000fe20000011608 */
[----:B------:R-:W-:Y:S01]  /*5040*/  @!P2 FADD.FTZ R180, -R180, -RZ ;  /* 0x800000ffb4b4a221 */ /* 0x000fe20000010100 */
[----:B------:R-:W-:Y:S01]  /*5050*/  LOP3.LUT R4, R135, 0xffff, RZ, 0xc0, !PT ;  /* 0x0000ffff87047812 */ /* 0x000fe200078ec0ff */
[----:B--2---:R-:W-:Y:S01]  /*5060*/  @!P4 FADD.FTZ R160, -R160, -RZ ;  /* 0x800000ffa0a0c221 */ /* 0x004fe20000010100 */
[----:B------:R-:W-:Y:S01]  /*5070*/  ISETP.LE.U32.AND P3, PT, R8, UR4, PT ;  /* 0x0000000408007c0c */ /* 0x000fe2000bf63070 */
[----:B-1----:R-:W-:Y:S01]  /*5080*/  @!P1 FADD.FTZ R151, -R151, -RZ ;  /* 0x800000ff97979221 */ /* 0x002fe20000010100 */
[----:B------:R-:W-:Y:S01]  /*5090*/  SHF.R.U32.HI R4, RZ, 0x8, R4 ;  /* 0x00000008ff047819 */ /* 0x000fe20000011604 */
[----:B------:R-:W1:Y:S01]  /*50a0*/  MUFU.EX2 R158, R23 ;  /* 0x00000017009e7308 */ /* 0x000e620000000800 */
[----:B------:R-:W-:Y:S01]  /*50b0*/  ISETP.LE.U32.AND P2, PT, R17, UR4, PT ;  /* 0x0000000411007c0c */ /* 0x000fe2000bf43070 */
[----:B------:R-:W-:Y:S01]  /*50c0*/  @!P0 FADD.FTZ R178, -R178, -RZ ;  /* 0x800000ffb2b28221 */ /* 0x000fe20000010100 */
[--C-:B------:R-:W-:Y:S01]  /*50d0*/  SHF.R.U32.HI R5, RZ, 0x18, R135.reuse ;  /* 0x00000018ff057819 */ /* 0x100fe20000011687 */
[----:B------:R-:W-:Y:S01]  /*50e0*/  @!P6 FADD.FTZ R179, -R179, -RZ ;  /* 0x800000ffb3b3e221 */ /* 0x000fe20000010100 */
[----:B------:R-:W-:Y:S02]  /*50f0*/  SHF.R.U32.HI R135, RZ, 0x10, R135 ;  /* 0x00000010ff877819 */ /* 0x000fe40000011687 */
[----:B------:R-:W-:Y:S02]  /*5100*/  LOP3.LUT R4, R4, 0xffff, RZ, 0xc0, !PT ;  /* 0x0000ffff04047812 */ /* 0x000fe400078ec0ff */
[----:B------:R-:W-:Y:S01]  /*5110*/  LOP3.LUT R135, R135, 0xff, RZ, 0xc0, !PT ;  /* 0x000000ff87877812 */ /* 0x000fe200078ec0ff */
[----:B------:R-:W-:Y:S01]  /*5120*/  @!P3 FADD.FTZ R186, -R186, -RZ ;  /* 0x800000ffbabab221 */ /* 0x000fe20000010100 */
[----:B------:R-:W-:Y:S01]  /*5130*/  ISETP.LE.U32.AND P0, PT, R4, UR4, PT ;  /* 0x0000000404007c0c */ /* 0x000fe2000bf03070 */
[----:B------:R-:W2:Y:S01]  /*5140*/  MUFU.EX2 R163, R26 ;  /* 0x0000001a00a37308 */ /* 0x000ea20000000800 */
[----:B------:R-:W-:Y:S01]  /*5150*/  LOP3.LUT R4, R11, 0xffff, RZ, 0xc0, !PT ;  /* 0x0000ffff0b047812 */ /* 0x000fe200078ec0ff */
[----:B------:R-:W-:Y:S01]  /*5160*/  @!P2 FADD.FTZ R177, -R177, -RZ ;  /* 0x800000ffb1b1a221 */ /* 0x000fe20000010100 */
[----:B------:R-:W-:Y:S02]  /*5170*/  ISETP.LE.U32.AND P6, PT, R135, UR4, PT ;  /* 0x0000000487007c0c */ /* 0x000fe4000bfc3070 */
[----:B------:R-:W-:Y:S02]  /*5180*/  LOP3.LUT R6, R11, 0xff, RZ, 0xc0, !PT ;  /* 0x000000ff0b067812 */ /* 0x000fe400078ec0ff */
[----:B------:R-:W-:Y:S02]  /*5190*/  ISETP.LE.U32.AND P3, PT, R5, UR4, PT ;  /* 0x0000000405007c0c */ /* 0x000fe4000bf63070 */
[----:B------:R-:W-:Y:S01]  /*51a0*/  SHF.R.U32.HI R4, RZ, 0x8, R4 ;  /* 0x00000008ff047819 */ /* 0x000fe20000011604 */
[----:B------:R-:W3:Y:S01]  /*51b0*/  MUFU.EX2 R156, R25 ;  /* 0x00000019009c7308 */ /* 0x000ee20000000800 */
[--C-:B------:R-:W-:Y:S01]  /*51c0*/  SHF.R.U32.HI R5, RZ, 0x10, R11.reuse ;  /* 0x00000010ff057819 */ /* 0x100fe2000001160b */
[----:B------:R-:W-:Y:S01]  /*51d0*/  @!P0 FADD.FTZ R157, -R157, -RZ ;  /* 0x800000ff9d9d8221 */ /* 0x000fe20000010100 */
[----:B------:R-:W-:Y:S02]  /*51e0*/  ISETP.LE.U32.AND P2, PT, R6, UR4, PT ;  /* 0x0000000406007c0c */ /* 0x000fe4000bf43070 */
[----:B------:R-:W-:Y:S01]  /*51f0*/  LOP3.LUT R4, R4, 0xffff, RZ, 0xc0, !PT ;  /* 0x0000ffff04047812 */ /* 0x000fe200078ec0ff */
[----:B------:R-:W-:Y:S01]  /*5200*/  @!P6 FADD.FTZ R159, -R159, -RZ ;  /* 0x800000ff9f9fe221 */ /* 0x000fe20000010100 */
[----:B------:R-:W-:Y:S02]  /*5210*/  LOP3.LUT R5, R5, 0xff, RZ, 0xc0, !PT ;  /* 0x000000ff05057812 */ /* 0x000fe400078ec0ff */
[----:B------:R-:W-:Y:S01]  /*5220*/  ISETP.LE.U32.AND P0, PT, R4, UR4, PT ;  /* 0x0000000404007c0c */ /* 0x000fe2000bf03070 */
[----:B-1----:R-:W-:Y:S01]  /*5230*/  @!P3 FADD.FTZ R158, -R158, -RZ ;  /* 0x800000ff9e9eb221 */ /* 0x002fe20000010100 */
[----:B------:R-:W-:Y:S01]  /*5240*/  ISETP.LE.U32.AND P4, PT, R5, UR4, PT ;  /* 0x0000000405007c0c */ /* 0x000fe2000bf83070 */
[----:B------:R-:W1:Y:S01]  /*5250*/  MUFU.EX2 R150, R34 ;  /* 0x0000002200967308 */ /* 0x000e620000000800 */
[----:B------:R-:W-:Y:S02]  /*5260*/  SHF.R.U32.HI R5, RZ, 0x8, R200 ;  /* 0x00000008ff057819 */ /* 0x000fe400000116c8 */
[----:B------:R-:W-:Y:S01]  /*5270*/  LOP3.LUT R4, R201, 0xff, RZ, 0xc0, !PT ;  /* 0x000000ffc9047812 */ /* 0x000fe200078ec0ff */
[----:B------:R-:W-:Y:S01]  /*5280*/  @!P2 FADD.FTZ R161, -R161, -RZ ;  /* 0x800000ffa1a1a221 */ /* 0x000fe20000010100 */
[----:B------:R-:W-:Y:S02]  /*5290*/  F2FP.RELU.PACK_AB R7, R189, R181 ;  /* 0x000000b5bd07723e */ /* 0x000fe400000008ff */
[----:B------:R-:W-:Y:S02]  /*52a0*/  ISETP.LE.U32.AND P6, PT, R4, UR4, PT ;  /* 0x0000000404007c0c */ /* 0x000fe4000bfc3070 */
[----:B------:R-:W-:Y:S01]  /*52b0*/  LOP3.LUT R4, R5, 0xffff, RZ, 0xc0, !PT ;  /* 0x0000ffff05047812 */ /* 0x000fe200078ec0ff */
[----:B------:R4:W-:Y:S01]  /*52c0*/  STS [R210+0x19400], R7 ;  /* 0x01940007d2007388 */ /* 0x0009e20000000800 */
[----:B------:R-:W-:Y:S01]  /*52d0*/  SHF.R.U32.HI R5, RZ, 0x8, R142 ;  /* 0x00000008ff057819 */ /* 0x000fe2000001168e */
[----:B------:R-:W4:Y:S01]  /*52e0*/  MUFU.EX2 R148, R133 ;  /* 0x0000008500947308 */ /* 0x000f220000000800 */
[----:B------:R-:W-:Y:S01]  /*52f0*/  ISETP.LE.U32.AND P2, PT, R4, UR4, PT ;  /* 0x0000000404007c0c */ /* 0x000fe2000bf43070 */
[----:B--2---:R-:W-:Y:S01]  /*5300*/  @!P4 FADD.FTZ R163, -R163, -RZ ;  /* 0x800000ffa3a3c221 */ /* 0x004fe20000010100 */
[----:B------:R-:W-:Y:S01]  /*5310*/  F2FP.RELU.PACK_AB R4, R182, R183 ;  /* 0x000000b7b604723e */ /* 0x000fe200000008ff */
[----:B---3--:R-:W-:Y:S01]  /*5320*/  @!P0 FADD.FTZ R156, -R156, -RZ ;  /* 0x800000ff9c9c8221 */ /* 0x008fe20000010100 */
[----:B------:R-:W-:Y:S02]  /*5330*/  LOP3.LUT R5, R5, 0xffff, RZ, 0xc0, !PT ;  /* 0x0000ffff05057812 */ /* 0x000fe400078ec0ff */
[----:B------:R-:W-:Y:S01]  /*5340*/  LOP3.LUT R6, R143, 0xff, RZ, 0xc0, !PT ;  /* 0x000000ff8f067812 */ /* 0x000fe200078ec0ff */
[----:B------:R2:W-:Y:S01]  /*5350*/  STS [R210+0x19000], R4 ;  /* 0x01900004d2007388 */ /* 0x0005e20000000800 */
[----:B------:R-:W-:Y:S01]  /*5360*/  F2FP.RELU.PACK_AB R0, R191, R192 ;  /* 0x000000c0bf00723e */ /* 0x000fe200000008ff */
[----:B------:R-:W3:Y:S01]  /*5370*/  MUFU.EX2 R162, R27 ;  /* 0x0000001b00a27308 */ /* 0x000ee20000000800 */
[----:B------:R-:W-:Y:S01]  /*5380*/  ISETP.LE.U32.AND P1, PT, R6, UR4, PT ;  /* 0x0000000406007c0c */ /* 0x000fe2000bf23070 */
[----:B-1----:R-:W-:Y:S01]  /*5390*/  @!P6 FADD.FTZ R150, -R150, -RZ ;  /* 0x800000ff9696e221 */ /* 0x002fe20000010100 */
[----:B------:R-:W-:Y:S01]  /*53a0*/  F2FP.RELU.PACK_AB R6, R188, R190 ;  /* 0x000000bebc06723e */ /* 0x000fe200000008ff */
[----:B------:R-:W-:Y:S01]  /*53b0*/  @!P2 FADD.FTZ R149, -R149, -RZ ;  /* 0x800000ff9595a221 */ /* 0x000fe20000010100 */
[----:B------:R-:W-:Y:S02]  /*53c0*/  ISETP.LE.U32.AND P2, PT, R5, UR4, PT ;  /* 0x0000000405007c0c */ /* 0x000fe4000bf43070 */
[----:B------:R-:W-:Y:S02]  /*53d0*/  F2FP.RELU.PACK_AB R5, R179, R180 ;  /* 0x000000b4b305723e */ /* 0x000fe400000008ff */
[----:B------:R-:W-:Y:S01]  /*53e0*/  SHF.R.U32.HI R11, RZ, 0x18, R11 ;  /* 0x00000018ff0b7819 */ /* 0x000fe2000001160b */
[----:B------:R-:W1:Y:S01]  /*53f0*/  MUFU.EX2 R155, R28 ;  /* 0x0000001c009b7308 */ /* 0x000e620000000800 */
[----:B------:R-:W-:Y:S01]  /*5400*/  ISETP.LE.U32.AND P0, PT, R144, UR4, PT ;  /* 0x0000000490007c0c */ /* 0x000fe2000bf03070 */
[----:B------:R1:W-:Y:S01]  /*5410*/  STS [R209+0x19000], R5 ;  /* 0x01900005d1007388 */ /* 0x0003e20000000800 */
[----:B----4-:R-:W-:Y:S01]  /*5420*/  F2FP.RELU.PACK_AB R7, R184, R185 ;  /* 0x000000b9b807723e */ /* 0x010fe200000008ff */
[----:B------:R-:W-:Y:S01]  /*5430*/  @!P5 FADD.FTZ R148, -R148, -RZ ;  /* 0x800000ff9494d221 */ /* 0x000fe20000010100 */
[----:B------:R-:W-:Y:S02]  /*5440*/  ISETP.LE.U32.AND P4, PT, R11, UR4, PT ;  /* 0x000000040b007c0c */ /* 0x000fe4000bf83070 */
[----:B------:R-:W-:Y:S02]  /*5450*/  ISETP.LE.U32.AND P3, PT, R141, UR4, PT ;  /* 0x000000048d007c0c */ /* 0x000fe4000bf63070 */
[----:B------:R-:W-:Y:S01]  /*5460*/  FSETP.GE.FTZ.AND P5, PT, R180, RZ, PT ;  /* 0x000000ffb400720b */ /* 0x000fe20003fb6000 */
[----:B------:R-:W4:Y:S01]  /*5470*/  MUFU.EX2 R154, R132 ;  /* 0x00000084009a7308 */ /* 0x000f220000000800 */
[----:B------:R-:W-:Y:S02]  /*5480*/  ISETP.GE.AND P6, PT, R205, 0x1, PT ;  /* 0x00000001cd00780c */ /* 0x000fe40003fc6270 */
[----:B--2---:R-:W-:Y:S01]  /*5490*/  F2FP.RELU.PACK_AB R4, R177, R178 ;  /* 0x000000b2b104723e */ /* 0x004fe200000008ff */
[----:B------:R-:W-:Y:S04]  /*54a0*/  @!P0 FADD.FTZ R152, -R152, -RZ ;  /* 0x800000ff98988221 */ /* 0x000fe80000010100 */
[----:B------:R2:W-:Y:S01]  /*54b0*/  STS [R209+0x19400], R4 ;  /* 0x01940004d1007388 */ /* 0x0005e20000000800 */
[----:B---3--:R-:W-:Y:S01]  /*54c0*/  @!P4 FADD.FTZ R162, -R162, -RZ ;  /* 0x800000ffa2a2c221 */ /* 0x008fe20000010100 */
[----:B------:R-:W3:Y:S01]  /*54d0*/  MUFU.EX2 R153, R30 ;  /* 0x0000001e00997308 */ /* 0x000ee20000000800 */
[----:B------:R-:W-:Y:S01]  /*54e0*/  FSETP.GE.FTZ.AND P4, PT, R179, RZ, PT ;  /* 0x000000ffb300720b */ /* 0x000fe20003f96000 */
[----:B------:R3:W-:Y:S01]  /*54f0*/  STS [R210+0x1a000], R6 ;  /* 0x01a00006d2007388 */ /* 0x0007e20000000800 */
[----:B-1----:R-:W-:Y:S01]  /*5500*/  @!P3 FADD.FTZ R155, -R155, -RZ ;  /* 0x800000ff9b9bb221 */ /* 0x002fe20000010100 */
[----:B------:R-:W-:Y:S02]  /*5510*/  FSETP.GE.FTZ.AND P3, PT, R160, RZ, PT ;  /* 0x000000ffa000720b */ /* 0x000fe40003f76000 */
[----:B------:R1:W-:Y:S01]  /*5520*/  STS [R210+0x1a400], R0 ;  /* 0x01a40000d2007388 */ /* 0x0003e20000000800 */
[----:B------:R-:W-:Y:S03]  /*5530*/  F2FP.RELU.PACK_AB R5, R157, R160 ;  /* 0x000000a09d05723e */ /* 0x000fe600000008ff */
[----:B------:R1:W-:Y:S01]  /*5540*/  STS [R209+0x1a000], R7 ;  /* 0x01a00007d1007388 */ /* 0x0003e20000000800 */
[----:B----4-:R-:W-:Y:S01]  /*5550*/  @!P2 FADD.FTZ R154, -R154, -RZ ;  /* 0x800000ff9a9aa221 */ /* 0x010fe20000010100 */
[----:B------:R-:W-:Y:S02]  /*5560*/  FSETP.GE.FTZ.AND P2, PT, R183, RZ, PT ;  /* 0x000000ffb700720b */ /* 0x000fe40003f56000 */
[----:B--2---:R-:W-:Y:S01]  /*5570*/  F2FP.RELU.PACK_AB R4, R158, R159 ;  /* 0x0000009f9e04723e */ /* 0x004fe200000008ff */
[----:B---3--:R-:W-:Y:S01]  /*5580*/  @!P1 FADD.FTZ R153, -R153, -RZ ;  /* 0x800000ff99999221 */ /* 0x008fe20000010100 */
[----:B------:R-:W-:Y:S02]  /*5590*/  FSETP.GE.FTZ.AND P1, PT, R182, RZ, PT ;  /* 0x000000ffb600720b */ /* 0x000fe40003f36000 */
[----:B------:R-:W-:Y:S02]  /*55a0*/  F2FP.RELU.PACK_AB R6, R186, R187 ;  /* 0x000000bbba06723e */ /* 0x000fe400000008ff */
[----:B-1----:R-:W-:Y:S03]  /*55b0*/  F2FP.RELU.PACK_AB R0, R149, R151 ;  /* 0x000000979500723e */ /* 0x002fe600000008ff */
[----:B------:R1:W-:Y:S01]  /*55c0*/  STS [R209+0x1a400], R6 ;  /* 0x01a40006d1007388 */ /* 0x0003e20000000800 */
[----:B------:R-:W-:Y:S03]  /*55d0*/  F2FP.RELU.PACK_AB R7, R156, R161 ;  /* 0x000000a19c07723e */ /* 0x000fe600000008ff */
        /* <DEDUP_REMOVED lines=71> */
[-C--:B------:R-:W-:Y:S01]  /*5a50*/  HMMA.16816.F32 R28, R140, R134.reuse, R28 ;  /* 0x000000868c1c723c */ /* 0x080fe2000000181c */
[----:B------:R-:W-:Y:S03]  /*5a60*/  IMAD.MOV.U32 R133, RZ, RZ, R226 ;  /* 0x000000ffff857224 */ /* 0x000fe600078e00e2 */
[C---:B------:R-:W-:Y:S04]  /*5a70*/  LEA R146, P0, R229.reuse, R132, 0x2 ;  /* 0x00000084e5927211 */ /* 0x040fe800078010ff */
[----:B------:R-:W-:Y:S01]  /*5a80*/  LEA.HI.X.SX32 R147, R229, R133, 0x2, P0 ;  /* 0x00000085e5937211 */ /* 0x000fe200000f16ff */
[----:B------:R-:W-:Y:S01]  /*5a90*/  HMMA.16816.F32 R32, R136, R134, R32 ;  /* 0x000000868820723c */ /* 0x000fe20000001820 */
[----:B------:R-:W-:Y:S01]  /*5aa0*/  LDSM.16.M88.4 R132, [R168+0x8000] ;  /* 0x00800000a884783b */ /* 0x000fe20000000200 */
[----:B------:R-:W-:Y:S07]  /*5ab0*/  FSETP.GE.FTZ.AND P0, PT, R181, RZ, PT ;  /* 0x000000ffb500720b */ /* 0x000fee0003f16000 */
        /* <DEDUP_REMOVED lines=38> */
[----:B------:R-:W-:Y:S03]  /*5d20*/  HMMA.16816.F32 R32, R132, R138, R32 ;  /* 0x0000008a8420723c */ /* 0x000fe60000001820 */
[----:B------:R-:W-:Y:S01]  /*5d30*/  FADD.FTZ R6, -R145, R21 ;  /* 0x0000001591067221 */ /* 0x000fe20000010100 */
[-C--:B------:R-:W-:Y:S01]  /*5d40*/  FSEL R20, R5, R145.reuse, P5 ;  /* 0x0000009105147208 */ /* 0x080fe20002800000 */
[----:B------:R-:W-:Y:S01]  /*5d50*/  FADD.FTZ R23, -R144, R23 ;  /* 0x0000001790177221 */ /* 0x000fe20000010100 */
[-C--:B------:R-:W-:Y:S02]  /*5d60*/  FSEL R16, R16, R145.reuse, P3 ;  /* 0x0000009110107208 */ /* 0x080fe40001800000 */
[-C--:B------:R-:W-:Y:S01]  /*5d70*/  FSEL R6, R6, R145.reuse, P2 ;  /* 0x0000009106067208 */ /* 0x080fe20001000000 */
[----:B------:R-:W-:Y:S01]  /*5d80*/  FMUL.FTZ R180, R180, R20 ;  /* 0x00000014b4b47220 */ /* 0x000fe20000410000 */
[----:B------:R-:W-:Y:S02]  /*5d90*/  FSETP.GE.FTZ.AND P2, PT, R178, RZ, PT ;  /* 0x000000ffb200720b */ /* 0x000fe40003f56000 */
[----:B------:R-:W-:Y:S01]  /*5da0*/  FMUL.FTZ R160, R160, R16 ;  /* 0x00000010a0a07220 */ /* 0x000fe20000410000 */
[----:B------:R-:W-:Y:S01]  /*5db0*/  FSETP.GE.FTZ.AND P3, PT, R150, RZ, PT ;  /* 0x000000ff9600720b */ /* 0x000fe20003f76000 */
[----:B------:R-:W-:Y:S02]  /*5dc0*/  FMUL.FTZ R157, R157, R6 ;  /* 0x000000069d9d7220 */ /* 0x000fe40000410000 */
[C---:B------:R-:W-:Y:S08]  /*5dd0*/  FADD.FTZ R6, -R144.reuse, R19 ;  /* 0x0000001390067221 */ /* 0x040ff00000010100 */
        /* <DEDUP_REMOVED lines=136> */
.L_x_1040:
        /* <DEDUP_REMOVED lines=138> */
.L_x_1041:
[----:B------:R-:W-:Y:S01]  /*6f00*/  LDSM.16.M88.4 R24, [R169] ;  /* 0x00000000a918783b */ /* 0x000fe20000000200 */
[----:B------:R-:W-:Y:S02]  /*6f10*/  IMAD.MOV.U32 R177, RZ, RZ, c[0x0][0x22c] ;  /* 0x00008b00ffb17624 */ /* 0x000fe400078e00ff */
[----:B------:R-:W-:Y:S02]  /*6f20*/  IMAD.MOV.U32 R180, RZ, RZ, c[0x0][0x22c] ;  /* 0x00008b00ffb47624 */ /* 0x000fe400078e00ff */
[----:B-1----:R-:W1:Y:S01]  /*6f30*/  LDSM.16.MT88.4 R8, [R0+0x9000] ;  /* 0x009000000008783b */ /* 0x002e620000004200 */
[----:B------:R-:W-:Y:S02]  /*6f40*/  IMAD R177, R177, c[0x0][0x1c0], RZ ;  /* 0x00007000b1b17a24 */ /* 0x000fe400078e02ff */
[----:B------:R-:W-:Y:S02]  /*6f50*/  IMAD R180, R180, c[0x0][0x1c0], RZ ;  /* 0x00007000b4b47a24 */ /* 0x000fe400078e02ff */
[----:B------:R-:W2:Y:S01]  /*6f60*/  LDSM.16.MT88.4 R16, [R0+0xb000] ;  /* 0x00b000000010783b */ /* 0x000ea20000004200 */
[----:B------:R-:W-:Y:S02]  /*6f70*/  IMAD R177, R177, 0x18, RZ ;  /* 0x00000018b1b17824 */ /* 0x000fe400078e02ff */
[----:B------:R-:W-:Y:S02]  /*6f80*/  IMAD.SHL.U32 R180, R180, 0x20, RZ ;  /* 0x00000020b4b47824 */ /* 0x000fe400078e00ff */
[----:B------:R-:W3:Y:S01]  /*6f90*/  LDSM.16.MT88.4 R28, [R0+0xd000] ;  /* 0x00d00000001c783b */ /* 0x000ee20000004200 */
[----:B------:R-:W-:Y:S02]  /*6fa0*/  IMAD.MOV.U32 R179, RZ, RZ, c[0x0][0x22c] ;  /* 0x00008b00ffb37624 */ /* 0x000fe400078e00ff */
[----:B------:R-:W-:Y:S02]  /*6fb0*/  IMAD.MOV.U32 R178, RZ, RZ, c[0x0][0x22c] ;  /* 0x00008b00ffb27624 */ /* 0x000fe400078e00ff */
[----:B------:R-:W-:Y:S01]  /*6fc0*/  LDSM.16.M88.4 R32, [R170] ;  /* 0x00000000aa20783b */ /* 0x000fe20000000200 */
[----:B------:R-:W-:Y:S02]  /*6fd0*/  IMAD R179, R179, c[0x0][0x1c0], RZ ;  /* 0x00007000b3b37a24 */ /* 0x000fe400078e02ff */
[----:B------:R-:W-:Y:S02]  /*6fe0*/  IMAD R178, R178, c[0x0][0x1c0], RZ ;  /* 0x00007000b2b27a24 */ /* 0x000fe400078e02ff */
[----:B------:R-:W4:Y:S01]  /*6ff0*/  LDSM.16.MT88.4 R132, [R0+0x9400] ;  /* 0x009400000084783b */ /* 0x000f220000004200 */
[----:B------:R-:W-:Y:S02]  /*7000*/  IMAD R179, R179, 0x28, RZ ;  /* 0x00000028b3b37824 */ /* 0x000fe400078e02ff */
[----:B------:R-:W-:Y:S02]  /*7010*/  IMAD R178, R178, 0x38, RZ ;  /* 0x00000038b2b27824 */ /* 0x000fe400078e02ff */
[----:B------:R-:W3:Y:S01]  /*7020*/  LDSM.16.MT88.4 R136, [R0+0xb400] ;  /* 0x00b400000088783b */ /* 0x000ee20000004200 */
[----:B------:R-:W-:Y:S04]  /*7030*/  IMAD.MOV.U32 R161, RZ, RZ, c[0x0][0x22c] ;  /* 0x00008b00ffa17624 */ /* 0x000fe800078e00ff */
[----:B------:R-:W3:Y:S01]  /*7040*/  LDSM.16.MT88.4 R140, [R0+0xd400] ;  /* 0x00d40000008c783b */ /* 0x000ee20000004200 */
[----:B------:R-:W-:Y:S04]  /*7050*/  IMAD R161, R161, c[0x0][0x1c0], RZ ;  /* 0x00007000a1a17a24 */ /* 0x000fe800078e02ff */
[----:B------:R-:W-:Y:S01]  /*7060*/  LDSM.16.M88.4 R144, [R172] ;  /* 0x00000000ac90783b */ /* 0x000fe20000000200 */
[----:B------:R-:W-:Y:S01]  /*7070*/  IMAD.U32 R161, R161, -0x40, RZ ;  /* 0xffffffc0a1a17824 */ /* 0x000fe200078e00ff */
[C---:B-1----:R-:W-:Y:S03]  /*7080*/  HMMA.16816.F32 R4, R24.reuse, R8, RZ ;  /* 0x000000081804723c */ /* 0x042fe600000018ff */
[----:B------:R-:W1:Y:S01]  /*7090*/  LDSM.16.MT88.4 R148, [R0+0x9800] ;  /* 0x009800000094783b */ /* 0x000e620000004200 */
[C---:B------:R-:W-:Y:S04]  /*70a0*/  LEA R212, P0, R161.reuse, R162, 0x2 ;  /* 0x000000a2a1d47211 */ /* 0x040fe800078010ff */
[----:B------:R-:W1:Y:S01]  /*70b0*/  LDSM.16.MT88.4 R152, [R0+0xb800] ;  /* 0x00b800000098783b */ /* 0x000e620000004200 */
[----:B------:R-:W-:Y:S01]  /*70c0*/  LEA.HI.X.SX32 R211, R161, R163, 0x2, P0 ;  /* 0x000000a3a1d37211 */ /* 0x000fe200000f16ff */
[C---:B------:R-:W-:Y:S02]  /*70d0*/  HMMA.16816.F32 R8, R24.reuse, R10, RZ ;  /* 0x0000000a1808723c */ /* 0x040fe400000018ff */
[----:B------:R-:W-:Y:S01]  /*70e0*/  IMAD.MOV.U32 R161, RZ, RZ, c[0x0][0x22c] ;  /* 0x00008b00ffa17624 */ /* 0x000fe200078e00ff */
[----:B------:R-:W-:Y:S03]  /*70f0*/  LDSM.16.MT88.4 R156, [R0+0xbc00] ;  /* 0x00bc0000009c783b */ /* 0x000fe60000004200 */
[----:B------:R-:W-:Y:S02]  /*7100*/  IMAD R161, R161, c[0x0][0x1c0], RZ ;  /* 0x00007000a1a17a24 */ /* 0x000fe400078e02ff */
[C---:B--2---:R-:W-:Y:S04]  /*7110*/  HMMA.16816.F32 R12, R24.reuse, R16, RZ ;  /* 0x00000010180c723c */ /* 0x044fe800000018ff */
[----:B------:R-:W-:Y:S04]  /*7120*/  IMAD.SHL.U32 R161, R161, 0x10, RZ ;  /* 0x00000010a1a17824 */ /* 0x000fe800078e00ff */
        /* <DEDUP_REMOVED lines=52> */
[----:B------:R-:W4:Y:S05]  /*7470*/  LDSM.16.MT88.4 R32, [R0+0xec00] ;  /* 0x00ec00000020783b */ /* 0x000f2a0000004200 */
[----:B------:R-:W-:Y:S02]  /*7480*/  LDSM.16.MT88.4 R136, [R2+0x18800] ;  /* 0x018800000288783b */ /* 0x000fe40000004200 */
        /* <DEDUP_REMOVED lines=8> */
[CC--:B------:R-:W-:Y:S01]  /*7510*/  LEA R30, P1, R228.reuse, R28.reuse, 0x2 ;  /* 0x0000001ce41e7211 */ /* 0x0c0fe200078210ff */
[C---:B---3--:R-:W-:Y:S05]  /*7520*/  HMMA.16816.F32 R4, R140.reuse, R144, R4 ;  /* 0x000000908c04723c */ /* 0x048fea0000001804 */
[-C--:B------:R-:W-:Y:S02]  /*7530*/  LEA.HI.X.SX32 R31, R228, R29.reuse, 0x2, P1 ;  /* 0x0000001de41f7211 */ /* 0x080fe400008f16ff */
[----:B------:R-:W-:Y:S01]  /*7540*/  @P6 IADD3 R132, R229, -0x40, RZ ;  /* 0xffffffc0e5846810 */ /* 0x000fe20007ffe0ff */
[C---:B------:R-:W-:Y:S04]  /*7550*/  HMMA.16816.F32 R8, R140.reuse, R146, R8 ;  /* 0x000000928c08723c */ /* 0x040fe80000001808 */
[----:B------:R-:W-:Y:S04]  /*7560*/  @P6 IMAD.WIDE R132, R132, 0x4, R218 ;  /* 0x0000000484846825 */ /* 0x000fe800078e02da */
[C---:B------:R-:W-:Y:S01]  /*7570*/  HMMA.16816.F32 R12, R140.reuse, R156, R12 ;  /* 0x0000009c8c0c723c */ /* 0x040fe2000000180c */
[----:B------:R1:W5:Y:S05]  /*7580*/  @P6 LDG.E R224, [R132.64] ;  /* 0x0000000684e06981 */ /* 0x00036a000c1e1900 */
[----:B------:R1:W5:Y:S02]  /*7590*/  @P6 LDG.E R225, [R132.64+0x20] ;  /* 0x0000200684e16981 */ /* 0x000364000c1e1900 */
[C---:B------:R-:W-:Y:S03]  /*75a0*/  HMMA.16816.F32 R16, R140.reuse, R158, R16 ;  /* 0x0000009e8c10723c */ /* 0x040fe60000001810 */
[----:B------:R1:W5:Y:S05]  /*75b0*/  @P6 LDG.E R222, [R132.64+0x80] ;  /* 0x0000800684de6981 */ /* 0x00036a000c1e1900 */
[C---:B----4-:R-:W-:Y:S01]  /*75c0*/  HMMA.16816.F32 R20, R140.reuse, R32, R20 ;  /* 0x000000208c14723c */ /* 0x050fe20000001814 */
[----:B------:R1:W5:Y:S05]  /*75d0*/  @P6 LDG.E R223, [R132.64+0xa0] ;  /* 0x0000a00684df6981 */ /* 0x00036a000c1e1900 */
[----:B------:R2:W-:Y:S01]  /*75e0*/  RED.E.ADD.F32.FTZ.RN.STRONG.GPU [R28.64], R4 ;  /* 0x000000041c00798e */ /* 0x0005e2000c10e786 */
[CC--:B------:R-:W-:Y:S01]  /*75f0*/  LEA R32, P0, R161.reuse, R28.reuse, 0x2 ;  /* 0x0000001ca1207211 */ /* 0x0c0fe200078010ff */
[----:B------:R-:W-:Y:S03]  /*7600*/  HMMA.16816.F32 R24, R140, R34, R24 ;  /* 0x000000228c18723c */ /* 0x000fe60000001818 */
[----:B------:R-:W-:Y:S01]  /*7610*/  RED.E.ADD.F32.FTZ.RN.STRONG.GPU [R30.64], R5 ;  /* 0x000000051e00798e */ /* 0x000fe2000c10e786 */
[-C--:B------:R-:W-:Y:S03]  /*7620*/  LEA.HI.X.SX32 R33, R161, R29.reuse, 0x2, P0 ;  /* 0x0000001da1217211 */ /* 0x080fe600000f16ff */
[CC--:B------:R-:W-:Y:S01]  /*7630*/  LEA R34, P0, R180.reuse, R28.reuse, 0x2 ;  /* 0x0000001cb4227211 */ /* 0x0c0fe200078010ff */
[----:B------:R-:W-:Y:S04]  /*7640*/  LDSM.16.MT88.4 R140, [R3+0x1c00] ;  /* 0x001c0000038c783b */ /* 0x000fe80000004200 */
[-C--:B------:R-:W-:Y:S01]  /*7650*/  LEA.HI.X.SX32 R35, R180, R29.reuse, 0x2, P0 ;  /* 0x0000001db4237211 */ /* 0x080fe200000f16ff */
[----:B------:R3:W-:Y:S01]  /*7660*/  RED.E.ADD.F32.FTZ.RN.STRONG.GPU [R32.64], R6 ;  /* 0x000000062000798e */ /* 0x0007e2000c10e786 */
[CC--:B-1----:R-:W-:Y:S04]  /*7670*/  LEA R132, P1, R177.reuse, R28.reuse, 0x2 ;  /* 0x0000001cb1847211 */ /* 0x0c2fe800078210ff */
[-C--:B------:R-:W-:Y:S01]  /*7680*/  LEA.HI.X.SX32 R133, R177, R29.reuse, 0x2, P1 ;  /* 0x0000001db1857211 */ /* 0x080fe200008f16ff */
[----:B------:R-:W-:Y:S04]  /*7690*/  IMAD.MOV.U32 R177, RZ, RZ, c[0x0][0x22c] ;  /* 0x00008b00ffb17624 */ /* 0x000fe800078e00ff */
[----:B------:R-:W-:Y:S01]  /*76a0*/  IMAD R177, R177, c[0x0][0x1c0], RZ ;  /* 0x00007000b1b17a24 */ /* 0x000fe200078e02ff */
[----:B------:R1:W-:Y:S03]  /*76b0*/  RED.E.ADD.F32.FTZ.RN.STRONG.GPU [R132.64], R7 ;  /* 0x000000078400798e */ /* 0x0003e6000c10e786 */
[----:B------:R-:W-:Y:S02]  /*76c0*/  IMAD R177, R177, 0x30, RZ ;  /* 0x00000030b1b17824 */ /* 0x000fe400078e02ff */
[----:B------:R4:W-:Y:S03]  /*76d0*/  RED.E.ADD.F32.FTZ.RN.STRONG.GPU [R34.64], R8 ;  /* 0x000000082200798e */ /* 0x0009e6000c10e786 */
[-C--:B--2---:R-:W-:Y:S02]  /*76e0*/  LEA R4, P1, R177, R28.reuse, 0x2 ;  /* 0x0000001cb1047211 */ /* 0x084fe400078210ff */
[-C--:B---3--:R-:W-:Y:S02]  /*76f0*/  LEA R32, P2, R179, R28.reuse, 0x2 ;  /* 0x0000001cb3207211 */ /* 0x088fe400078410ff */
[-C--:B------:R-:W-:Y:S01]  /*7700*/  LEA.HI.X.SX32 R5, R177, R29.reuse, 0x2, P1 ;  /* 0x0000001db1057211 */ /* 0x080fe200008f16ff */
[----:B------:R-:W-:Y:S01]  /*7710*/  IMAD.MOV.U32 R177, RZ, RZ, c[0x0][0x22c] ;  /* 0x00008b00ffb17624 */ /* 0x000fe200078e00ff */
[-C--:B------:R-:W-:Y:S02]  /*7720*/  LEA.HI.X.SX32 R33, R179, R29.reuse, 0x2, P2 ;  /* 0x0000001db3217211 */ /* 0x080fe400010f16ff */
[CC--:B------:R-:W-:Y:S01]  /*7730*/  LEA R6, P0, R178.reuse, R28.reuse, 0x2 ;  /* 0x0000001cb2067211 */ /* 0x0c0fe200078010ff */
[----:B------:R-:W-:Y:S02]  /*7740*/  IMAD R177, R177, c[0x0][0x1c0], RZ ;  /* 0x00007000b1b17a24 */ /* 0x000fe400078e02ff */
[----:B------:R2:W-:Y:S02]  /*7750*/  RED.E.ADD.F32.FTZ.RN.STRONG.GPU [R32.64], R9 ;  /* 0x000000092000798e */ /* 0x0005e4000c10e786 */
[----:B------:R-:W-:Y:S03]  /*7760*/  IMAD.SHL.U32 R177, R177, 0x10, RZ ;  /* 0x00000010b1b17824 */ /* 0x000fe600078e00ff */
[----:B------:R3:W-:Y:S01]  /*7770*/  RED.E.ADD.F32.FTZ.RN.STRONG.GPU [R4.64], R10 ;  /* 0x0000000a0400798e */ /* 0x0007e2000c10e786 */
[-C--:B-1----:R-:W-:Y:S02]  /*7780*/  LEA.HI.X.SX32 R7, R178, R29.reuse, 0x2, P0 ;  /* 0x0000001db2077211 */ /* 0x082fe400000f16ff */
[C---:B------:R-:W-:Y:S02]  /*7790*/  IADD3 R135, R177.reuse, 0x20, RZ ;  /* 0x00000020b1877810 */ /* 0x040fe40007ffe0ff */
[C---:B------:R-:W-:Y:S01]  /*77a0*/  IADD3 R134, R177.reuse, 0x20, RZ ;  /* 0x00000020b1867810 */ /* 0x040fe20007ffe0ff */
[----:B------:R1:W-:Y:S01]  /*77b0*/  RED.E.ADD.F32.FTZ.RN.STRONG.GPU [R6.64], R11 ;  /* 0x0000000b0600798e */ /* 0x0003e2000c10e786 */
[----:B------:R-:W-:Y:S02]  /*77c0*/  IADD3 R0, R177, 0x20, RZ ;  /* 0x00000020b1007810 */ /* 0x000fe40007ffe0ff */
[-C--:B----4-:R-:W-:Y:S01]  /*77d0*/  LEA R8, P2, R238, R28.reuse, 0x2 ;  /* 0x0000001cee087211 */ /* 0x090fe200078410ff */
[C---:B------:R-:W-:Y:S01]  /*77e0*/  IMAD.IADD R134, R228.reuse, 0x1, R134 ;  /* 0x00000001e4867824 */ /* 0x040fe200078e0286 */
[----:B------:R4:W-:Y:S01]  /*77f0*/  RED.E.ADD.F32.FTZ.RN.STRONG.GPU [R28.64+0x80], R12 ;  /* 0x0000800c1c00798e */ /* 0x0009e2000c10e786 */
[C---:B------:R-:W-:Y:S01]  /*7800*/  IMAD.IADD R0, R228.reuse, 0x1, R0 ;  /* 0x00000001e4007824 */ /* 0x040fe200078e0200 */
[C---:B------:R-:W-:Y:S02]  /*7810*/  IADD3 R132, R161.reuse, 0x40, RZ ;  /* 0x00000040a1847810 */ /* 0x040fe40007ffe0ff */
[----:B------:R-:W-:Y:S01]  /*7820*/  IADD3 R133, R161, 0x40, RZ ;  /* 0x00000040a1857810 */ /* 0x000fe20007ffe0ff */
[----:B------:R4:W-:Y:S01]  /*7830*/  RED.E.ADD.F32.FTZ.RN.STRONG.GPU [R30.64+0x80], R13 ;  /* 0x0000800d1e00798e */ /* 0x0009e2000c10e786 */
[C---:B------:R-:W-:Y:S02]  /*7840*/  IMAD.IADD R0, R228.reuse, 0x1, R0 ;  /* 0x00000001e4007824 */ /* 0x040fe400078e0200 */
[----:B------:R-:W-:Y:S01]  /*7850*/  IMAD.IADD R132, R228, 0x1, R132 ;  /* 0x00000001e4847824 */ /* 0x000fe200078e0284 */
[-C--:B--2---:R-:W-:Y:S02]  /*7860*/  LEA R32, P1, R134, R28.reuse, 0x2 ;  /* 0x0000001c86207211 */ /* 0x084fe400078210ff */
[-C--:B------:R-:W-:Y:S02]  /*7870*/  LEA.HI.X.SX32 R9, R238, R29.reuse, 0x2, P2 ;  /* 0x0000001dee097211 */ /* 0x080fe400010f16ff */
[-C--:B------:R-:W-:Y:S02]  /*7880*/  LEA.HI.X.SX32 R33, R134, R29.reuse, 0x2, P1 ;  /* 0x0000001d86217211 */ /* 0x080fe400008f16ff */
[CC--:B---3--:R-:W-:Y:S04]  /*7890*/  LEA R4, P0, R135.reuse, R28.reuse, 0x2 ;  /* 0x0000001c87047211 */ /* 0x0c8fe800078010ff */
[-C--:B------:R-:W-:Y:S02]  /*78a0*/  LEA.HI.X.SX32 R5, R135, R29.reuse, 0x2, P0 ;  /* 0x0000001d87057211 */ /* 0x080fe400000f16ff */
[CC--:B------:R-:W-:Y:S02]  /*78b0*/  LEA R10, P0, R0.reuse, R28.reuse, 0x2 ;  /* 0x0000001c000a7211 */ /* 0x0c0fe400078010ff */
[CC--:B-1----:R-:W-:Y:S01]  /*78c0*/  LEA R6, P1, R237.reuse, R28.reuse, 0x2 ;  /* 0x0000001ced067211 */ /* 0x0c2fe200078210ff */
[----:B------:R1:W-:Y:S01]  /*78d0*/  RED.E.ADD.F32.FTZ.RN.STRONG.GPU [R4.64], R14 ;  /* 0x0000000e0400798e */ /* 0x0003e2000c10e786 */
[-C--:B------:R-:W-:Y:S02]  /*78e0*/  LEA.HI.X.SX32 R11, R0, R29.reuse, 0x2, P0 ;  /* 0x0000001d000b7211 */ /* 0x080fe400000f16ff */
[-C--:B------:R-:W-:Y:S02]  /*78f0*/  LEA.HI.X.SX32 R7, R237, R29.reuse, 0x2, P1 ;  /* 0x0000001ded077211 */ /* 0x080fe400008f16ff */
[----:B------:R2:W-:Y:S01]  /*7900*/  RED.E.ADD.F32.FTZ.RN.STRONG.GPU [R32.64], R15 ;  /* 0x0000000f2000798e */ /* 0x0005e2000c10e786 */
[----:B------:R-:W-:Y:S02]  /*7910*/  IADD3 R0, R161, 0x40, RZ ;  /* 0x00000040a1007810 */ /* 0x000fe40007ffe0ff */
[-C--:B----4-:R-:W-:Y:S02]  /*7920*/  LEA R12, P4, R132, R28.reuse, 0x2 ;  /* 0x0000001c840c7211 */ /* 0x090fe400078810ff */
[----:B------:R3:W-:Y:S01]  /*7930*/  RED.E.ADD.F32.FTZ.RN.STRONG.GPU [R10.64], R16 ;  /* 0x000000100a00798e */ /* 0x0007e2000c10e786 */
[----:B------:R-:W-:Y:S01]  /*7940*/  IMAD.IADD R0, R228, 0x1, R0 ;  /* 0x00000001e4007824 */ /* 0x000fe200078e0200 */
[-C--:B------:R-:W-:Y:S03]  /*7950*/  LEA.HI.X.SX32 R13, R132, R29.reuse, 0x2, P4 ;  /* 0x0000001d840d7211 */ /* 0x080fe600020f16ff */
[----:B------:R4:W-:Y:S01]  /*7960*/  RED.E.ADD.F32.FTZ.RN.STRONG.GPU [R8.64], R17 ;  /* 0x000000110800798e */ /* 0x0009e2000c10e786 */
[----:B------:R-:W-:Y:S04]  /*7970*/  IMAD.IADD R0, R228, 0x1, R0 ;  /* 0x00000001e4007824 */ /* 0x000fe800078e0200 */
[----:B------:R4:W-:Y:S05]  /*7980*/  RED.E.ADD.F32.FTZ.RN.STRONG.GPU [R6.64], R18 ;  /* 0x000000120600798e */ /* 0x0009ea000c10e786 */
[----:B------:R-:W-:Y:S01]  /*7990*/  LDSM.16.MT88.4 R32, [R2+0x15800] ;  /* 0x015800000220783b */ /* 0x000fe20000004200 */
        /* <DEDUP_REMOVED lines=8> */
[CC--:B----4-:R-:W-:Y:S02]  /*7a20*/  LEA R8, P2, R236.reuse, R28.reuse, 0x2 ;  /* 0x0000001cec087211 */ /* 0x0d0fe400078410ff */
[----:B------:R-:W-:Y:S01]  /*7a30*/  RED.E.ADD.F32.FTZ.RN.STRONG.GPU [R28.64+0x100], R20 ;  /* 0x000100141c00798e */ /* 0x000fe2000c10e786 */
[----:B------:R-:W-:Y:S02]  /*7a40*/  LOP3.LUT R0, R205, 0x1, RZ, 0xc0, !PT ;  /* 0x00000001cd007812 */ /* 0x000fe400078ec0ff */
[-C--:B------:R-:W-:Y:S02]  /*7a50*/  LEA.HI.X.SX32 R9, R236, R29.reuse, 0x2, P2 ;  /* 0x0000001dec097211 */ /* 0x080fe400010f16ff */
[----:B------:R-:W-:Y:S01]  /*7a60*/  RED.E.ADD.F32.FTZ.RN.STRONG.GPU [R30.64+0x100], R21 ;  /* 0x000100151e00798e */ /* 0x000fe2000c10e786 */
[-C--:B------:R-:W-:Y:S02]  /*7a70*/  LEA R6, P1, R235, R28.reuse, 0x2 ;  /* 0x0000001ceb067211 */ /* 0x080fe400078210ff */
[----:B------:R-:W-:Y:S02]  /*7a80*/  ISETP.GT.AND P3, PT, R205, RZ, PT ;  /* 0x000000ffcd00720c */ /* 0x000fe40003f64270 */
[----:B------:R-:W-:Y:S01]  /*7a90*/  RED.E.ADD.F32.FTZ.RN.STRONG.GPU [R14.64], R22 ;  /* 0x000000160e00798e */ /* 0x000fe2000c10e786 */
[-C--:B------:R-:W-:Y:S02]  /*7aa0*/  LEA.HI.X.SX32 R7, R235, R29.reuse, 0x2, P1 ;  /* 0x0000001deb077211 */ /* 0x080fe400008f16ff */
[----:B------:R-:W-:Y:S02]  /*7ab0*/  @P6 IADD3 R227, P1, R227, -0x100, RZ ;  /* 0xffffff00e3e36810 */ /* 0x000fe40007f3e0ff */
[----:B------:R-:W-:Y:S02]  /*7ac0*/  RED.E.ADD.F32.FTZ.RN.STRONG.GPU [R12.64], R23 ;  /* 0x000000170c00798e */ /* 0x000fe4000c10e786 */
[----:B------:R-:W-:Y:S03]  /*7ad0*/  @P6 IADD3.X R226, R226, -0x1, RZ, P1, !PT ;  /* 0xffffffffe2e26810 */ /* 0x000fe60000ffe4ff */
[----:B------:R-:W-:Y:S01]  /*7ae0*/  RED.E.ADD.F32.FTZ.RN.STRONG.GPU [R10.64], R24 ;  /* 0x000000180a00798e */ /* 0x000fe2000c10e786 */
[C---:B-1----:R-:W-:Y:S04]  /*7af0*/  LEA R4, P0, R239.reuse, R28, 0x2 ;  /* 0x0000001cef047211 */ /* 0x042fe800078010ff */
[----:B------:R-:W-:Y:S01]  /*7b00*/  RED.E.ADD.F32.FTZ.RN.STRONG.GPU [R8.64], R25 ;  /* 0x000000190800798e */ /* 0x000fe2000c10e786 */
[----:B------:R-:W-:Y:S02]  /*7b10*/  LEA.HI.X.SX32 R5, R239, R29, 0x2, P0 ;  /* 0x0000001def057211 */ /* 0x000fe400000f16ff */
[----:B------:R-:W-:Y:S02]  /*7b20*/  ISETP.NE.U32.AND P0, PT, R0, 0x1, PT ;  /* 0x000000010000780c */ /* 0x000fe40003f05070 */
[----:B------:R-:W-:Y:S01]  /*7b30*/  RED.E.ADD.F32.FTZ.RN.STRONG.GPU [R6.64], R26 ;  /* 0x0000001a0600798e */ /* 0x000fe2000c10e786 */
[C---:B------:R-:W-:Y:S04]  /*7b40*/  IADD3 R0, R3.reuse, -0x3000, RZ ;  /* 0xffffd00003007810 */ /* 0x040fe80007ffe0ff */
[----:B------:R-:W-:Y:S05]  /*7b50*/  LDSM.16.MT88.4 R8, [R3] ;  /* 0x000000000308783b */ /* 0x000fea0000004200 */
[----:B------:R-:W-:Y:S01]  /*7b60*/  RED.E.ADD.F32.FTZ.RN.STRONG.GPU [R4.64], R27 ;  /* 0x0000001b0400798e */ /* 0x000fe2000c10e786 */
[----:B------:R-:W-:Y:S04]  /*7b70*/  @P0 IADD3 R0, R3, 0x3000, RZ ;  /* 0x0000300003000810 */ /* 0x000fe80007ffe0ff */
[----:B------:R-:W1:Y:S05]  /*7b80*/  LDSM.16.MT88.4 R4, [R2+0x15000] ;  /* 0x015000000204783b */ /* 0x000e6a0000004200 */
[----:B------:R-:W2:Y:S05]  /*7b90*/  LDSM.16.MT88.4 R12, [R2+0x17000] ;  /* 0x01700000020c783b */ /* 0x000eaa0000004200 */
[----:B------:R-:W3:Y:S05]  /*7ba0*/  LDSM.16.MT88.4 R16, [R3+0x1000] ;  /* 0x001000000310783b */ /* 0x000eea0000004200 */
[----:B------:R-:W4:Y:S05]  /*7bb0*/  LDSM.16.MT88.4 R28, [R3+0x2000] ;  /* 0x00200000031c783b */ /* 0x000f2a0000004200 */
        /* <DEDUP_REMOVED lines=68> */
[----:B------:R-:W3:Y:S04]  /*8000*/  LDL R144, [R1+0x18] ;  /* 0x0000180001907983 */ /* 0x000ee80000100800 */
[----:B------:R-:W4:Y:S04]  /*8010*/  LDL R146, [R1+0x28] ;  /* 0x0000280001927983 */ /* 0x000f280000100800 */
[----:B------:R-:W4:Y:S01]  /*8020*/  LDL R145, [R1] ;  /* 0x0000000001917983 */ /* 0x000f220000100800 */
[----:B------:R-:W-:-:S02]  /*8030*/  FMUL.FTZ R132, R48, c[0x0][0x2dc] ;  /* 0x0000b70030847a20 */ /* 0x000fc40000410000 */
[----:B------:R-:W-:Y:S02]  /*8040*/  FMUL.FTZ R18, R47, c[0x0][0x2dc] ;  /* 0x0000b7002f127a20 */ /* 0x000fe40000410000 */
[----:B------:R-:W-:Y:S02]  /*8050*/  FMUL.FTZ R48, R46, c[0x0][0x2dc] ;  /* 0x0000b7002e307a20 */ /* 0x000fe40000410000 */
[----:B------:R-:W-:Y:S02]  /*8060*/  FMUL.FTZ R84, R84, c[0x0][0x2e0] ;  /* 0x0000b80054547a20 */ /* 0x000fe40000410000 */
[----:B------:R-:W-:Y:S01]  /*8070*/  FMUL.FTZ R47, R85, c[0x0][0x2e0] ;  /* 0x0000b800552f7a20 */ /* 0x000fe20000410000 */
[----:B------:R-:W-:Y:S01]  /*8080*/  F2FP.PACK_AB R18, R18, R48 ;  /* 0x000000301212723e */ /* 0x000fe200000000ff */
[----:B------:R-:W-:Y:S02]  /*8090*/  FMUL.FTZ R22, R43, c[0x0][0x2dc] ;  /* 0x0000b7002b167a20 */ /* 0x000fe40000410000 */
[----:B------:R-:W-:Y:S01]  /*80a0*/  FMUL.FTZ R86, R86, c[0x0][0x2e0] ;  /* 0x0000b80056567a20 */ /* 0x000fe20000410000 */
[----:B------:R-:W-:Y:S01]  /*80b0*/  F2FP.PACK_AB R47, R47, R84 ;  /* 0x000000542f2f723e */ /* 0x000fe200000000ff */
[----:B------:R-:W-:Y:S01]  /*80c0*/  BAR.SYNC.DEFER_BLOCKING 0x0 ;  /* 0x0000000000007b1d */ /* 0x000fe20000010000 */
        /* <DEDUP_REMOVED lines=133> */
[----:B------:R-:W-:-:S04]  /*8920*/  F2FP.PACK_AB R3, R3, R76 ;  /* 0x0000004c0303723e */ /* 0x000fc800000000ff */
[----:B------:R-:W-:Y:S01]  /*8930*/  F2FP.PACK_AB R0, R0, R78 ;  /* 0x0000004e0000723e */ /* 0x000fe200000000ff */
[----:B--2---:R-:W-:Y:S04]  /*8940*/  STS [R147], R47 ;  /* 0x0000002f93007388 */ /* 0x004fe80000000800 */
[----:B------:R-:W-:Y:S04]  /*8950*/  STS [R147+0x200], R46 ;  /* 0x0002002e93007388 */ /* 0x000fe80000000800 */
[----:B---3--:R-:W-:Y:S01]  /*8960*/  STS [R144], R43 ;  /* 0x0000002b90007388 */ /* 0x008fe20000000800 */
[----:B----4-:R-:W-:-:S03]  /*8970*/  ISETP.NE.AND P0, PT, R146, -0x1, PT ;  /* 0xffffffff9200780c */ /* 0x010fc60003f05270 */
        /* <DEDUP_REMOVED lines=45> */
[----:B-1----:R-:W1:Y:S01]  /*8c50*/  S2R R144, SR_CTAID.Y ;  /* 0x0000000000907919 */ /* 0x002e620000002600 */
[----:B------:R-:W-:-:S05]  /*8c60*/  @P0 IADD3 R0, R145, R146, RZ ;  /* 0x0000009291000210 */ /* 0x000fca0007ffe0ff */
[----:B------:R-:W-:-:S04]  /*8c70*/  @P0 IMAD.WIDE.U32 R4, R0, c[0x0][0x3a0], RZ ;  /* 0x0000e80000040a25 */ /* 0x000fc800078e00ff */
[----:B------:R-:W-:Y:S01]  /*8c80*/  @P0 IMAD R9, R0, c[0x0][0x3a4], R5 ;  /* 0x0000e90000090a24 */ /* 0x000fe200078e0205 */
[----:B------:R-:W-:Y:S02]  /*8c90*/  @P0 MOV R8, R4 ;  /* 0x0000000400080202 */ /* 0x000fe40000000f00 */
[----:B-1----:R-:W-:Y:S01]  /*8ca0*/  SHF.R.S32.HI R6, RZ, 0x1f, R144 ;  /* 0x0000001fff067819 */ /* 0x002fe20000011490 */
        /* <DEDUP_REMOVED lines=11> */
.L_x_1043:
        /* <DEDUP_REMOVED lines=15> */
.L_x_1044:
[----:B------:R-:W2:Y:S04]  /*8e50*/  LDL R10, [R1+0x10] ;  /* 0x00001000010a7983 */ /* 0x000ea80000100800 */
[----:B------:R-:W3:Y:S01]  /*8e60*/  LDL.64 R66, [R1+0x8] ;  /* 0x0000080001427983 */ /* 0x000ee20000100a00 */
[--C-:B------:R-:W-:Y:S01]  /*8e70*/  SHF.R.S32.HI R7, RZ, 0x1f, R220.reuse ;  /* 0x0000001fff077819 */ /* 0x100fe200000114dc */
[----:B------:R-:W-:Y:S01]  /*8e80*/  IMAD.MOV.U32 R6, RZ, RZ, R220 ;  /* 0x000000ffff067224 */ /* 0x000fe200078e00dc */
[----:B------:R-:W-:Y:S01]  /*8e90*/  BSSY B0, `(.L_x_1045) ;  /* 0x0000031000007945 */ /* 0x000fe20003800000 */
[----:B------:R-:W-:Y:S06]  /*8ea0*/  BAR.SYNC.DEFER_BLOCKING 0x0 ;  /* 0x0000000000007b1d */ /* 0x000fec0000010000 */
[----:B------:R-:W1:Y:S04]  /*8eb0*/  S2R R27, SR_TID.X ;  /* 0x00000000001b7919 */ /* 0x000e680000002100 */
[----:B------:R-:W4:Y:S04]  /*8ec0*/  S2R R64, SR_TID.X ;  /* 0x0000000000407919 */ /* 0x000f280000002100 */
[----:B------:R2:W2:Y:S04]  /*8ed0*/  LDS.128 R36, [R160+0xa000] ;  /* 0x00a00000a0247984 */ /* 0x0004a80000000c00 */
[----:B------:R2:W2:Y:S01]  /*8ee0*/  LDS.128 R32, [R160+0xc000] ;  /* 0x00c00000a0207984 */ /* 0x0004a20000000c00 */
[----:B-1----:R-:W-:-:S03]  /*8ef0*/  SHF.R.S32.HI R27, RZ, 0x1f, R27 ;  /* 0x0000001fff1b7819 */ /* 0x002fc6000001141b */
[----:B------:R1:W1:Y:S01]  /*8f00*/  LDS.128 R28, [R160+0xe000] ;  /* 0x00e00000a01c7984 */ /* 0x0002620000000c00 */
[----:B----4-:R-:W-:-:S03]  /*8f10*/  LEA.HI R27, R27, R64, RZ, 0x2 ;  /* 0x000000401b1b7211 */ /* 0x010fc600078f10ff */
[----:B------:R4:W1:Y:S01]  /*8f20*/  LDS.128 R48, [R160+0xf000] ;  /* 0x00f00000a0307984 */ /* 0x0008620000000c00 */
[----:B------:R-:W-:-:S03]  /*8f30*/  SHF.R.S32.HI R27, RZ, 0x2, R27 ;  /* 0x00000002ff1b7819 */ /* 0x000fc6000001141b */
[----:B------:R4:W1:Y:S01]  /*8f40*/  LDS.128 R60, [R160+0x10000] ;  /* 0x01000000a03c7984 */ /* 0x0008620000000c00 */
[----:B------:R-:W-:-:S03]  /*8f50*/  SHF.R.S32.HI R26, RZ, 0x1f, R27 ;  /* 0x0000001fff1a7819 */ /* 0x000fc6000001141b */
[----:B------:R4:W1:Y:S04]  /*8f60*/  LDS.128 R44, [R160+0x11000] ;  /* 0x01100000a02c7984 */ /* 0x0008680000000c00 */
[----:B------:R4:W1:Y:S04]  /*8f70*/  LDS.128 R56, [R160+0x12000] ;  /* 0x01200000a0387984 */ /* 0x0008680000000c00 */
[----:B------:R4:W1:Y:S04]  /*8f80*/  LDS.128 R40, [R160+0x13000] ;  /* 0x01300000a0287984 */ /* 0x0008680000000c00 */
[----:B------:R4:W1:Y:S01]  /*8f90*/  LDS.128 R52, [R160+0x14000] ;  /* 0x01400000a0347984 */ /* 0x0008620000000c00 */
[----:B--2---:R-:W-:-:S02]  /*8fa0*/  IMAD.SHL.U32 R0, R10, 0x80, RZ ;  /* 0x000000800a007824 */ /* 0x004fc400078e00ff */
[----:B------:R-:W-:Y:S02]  /*8fb0*/  IMAD R21, R10, -0x80, R204 ;  /* 0xffffff800a157824 */ /* 0x000fe400078e02cc */
[----:B------:R-:W-:Y:S01]  /*8fc0*/  IMAD.WIDE.U32 R4, R0, c[0x0][0x3a0], R6 ;  /* 0x0000e80000047a25 */ /* 0x000fe200078e0006 */
[----:B------:R-:W-:Y:S02]  /*8fd0*/  SHF.R.S32.HI R22, RZ, 0x1f, R0 ;  /* 0x0000001fff167819 */ /* 0x000fe40000011400 */
[----:B------:R-:W-:Y:S02]  /*8fe0*/  ISETP.GE.AND P4, PT, R27, R21, PT ;  /* 0x000000151b00720c */ /* 0x000fe40003f86270 */
[----:B---3--:R-:W-:Y:S01]  /*8ff0*/  SHF.R.S32.HI R24, RZ, 0x1f, R66 ;  /* 0x0000001fff187819 */ /* 0x008fe20000011442 */
[----:B------:R-:W-:Y:S01]  /*9000*/  IMAD R3, R22, c[0x0][0x3a0], RZ ;  /* 0x0000e80016037a24 */ /* 0x000fe200078e02ff */
[----:B------:R-:W-:-:S03]  /*9010*/  IADD3 R4, P0, R8, R4, RZ ;  /* 0x0000000408047210 */ /* 0x000fc60007f1e0ff */
[----:B------:R-:W-:-:S05]  /*9020*/  IMAD R3, R0, c[0x0][0x3a4], R3 ;  /* 0x0000e90000037a24 */ /* 0x000fca00078e0203 */
[----:B------:R-:W-:Y:S01]  /*9030*/  IADD3.X R5, R9, R5, R3, P0, !PT ;  /* 0x0000000509057210 */ /* 0x000fe200007fe403 */
[----:B------:R-:W-:-:S04]  /*9040*/  IMAD R3, R24, c[0x0][0x3b8], RZ ;  /* 0x0000ee0018037a24 */ /* 0x000fc800078e02ff */
[C---:B------:R-:W-:Y:S02]  /*9050*/  IMAD R3, R66.reuse, c[0x0][0x3bc], R3 ;  /* 0x0000ef0042037a24 */ /* 0x040fe400078e0203 */
[----:B------:R-:W-:-:S04]  /*9060*/  IMAD.WIDE.U32 R8, R66, c[0x0][0x3b8], R4 ;  /* 0x0000ee0042087a25 */ /* 0x000fc800078e0004 */
[----:B------:R-:W-:Y:S01]  /*9070*/  IMAD.IADD R20, R9, 0x1, R3 ;  /* 0x0000000109147824 */ /* 0x000fe200078e0203 */
[----:B------:R-:W-:Y:S05]  /*9080*/  @P4 BRA `(.L_x_1046) ;  /* 0x0000011000004947 */ /* 0x000fea0003800000 */
[----:B-1--4-:R-:W-:Y:S01]  /*9090*/  ISETP.GE.AND P3, PT, R220, c[0x0][0x220], PT ;  /* 0x00008800dc007a0c */ /* 0x012fe20003f66270 */
[----:B------:R-:W1:Y:S01]  /*90a0*/  LDS.128 R16, [R160+0xb000] ;  /* 0x00b00000a0107984 */ /* 0x000e620000000c00 */
[----:B------:R-:W-:Y:S01]  /*90b0*/  MOV R5, R20 ;  /* 0x0000001400057202 */ /* 0x000fe20000000f00 */
[----:B------:R-:W-:Y:S01]  /*90c0*/  IMAD R3, R26, c[0x0][0x3a0], RZ ;  /* 0x0000e8001a037a24 */ /* 0x000fe200078e02ff */
[----:B------:R-:W-:Y:S01]  /*90d0*/  ISETP.GE.AND P2, PT, R230, c[0x0][0x220], PT ;  /* 0x00008800e6007a0c */ /* 0x000fe20003f46270 */
[----:B------:R-:W-:Y:S01]  /*90e0*/  IMAD.MOV.U32 R4, RZ, RZ, R8 ;  /* 0x000000ffff047224 */ /* 0x000fe200078e0008 */
[----:B------:R-:W-:Y:S01]  /*90f0*/  ISETP.GE.AND P1, PT, R231, c[0x0][0x220], PT ;  /* 0x00008800e7007a0c */ /* 0x000fe20003f26270 */
[C---:B------:R-:W-:Y:S02]  /*9100*/  IMAD R3, R27.reuse, c[0x0][0x3a4], R3 ;  /* 0x0000e9001b037a24 */ /* 0x040fe400078e0203 */
[----:B------:R-:W-:-:S04]  /*9110*/  IMAD.WIDE.U32 R10, R27, c[0x0][0x3a0], R4 ;  /* 0x0000e8001b0a7a25 */ /* 0x000fc800078e0004 */
[----:B------:R-:W2:Y:S01]  /*9120*/  @!P3 LDS.128 R12, [R160+0x9000] ;  /* 0x00900000a00cb984 */ /* 0x000ea20000000c00 */
[----:B------:R-:W-:Y:S01]  /*9130*/  IMAD.IADD R3, R11, 0x1, R3 ;  /* 0x000000010b037824 */ /* 0x000fe200078e0203 */
[C---:B------:R-:W-:Y:S02]  /*9140*/  LEA R4, P0, R10.reuse, c[0x0][0x340], 0x1 ;  /* 0x0000d0000a047a11 */ /* 0x040fe400078008ff */
[----:B------:R-:W3:Y:S02]  /*9150*/  LDS.128 R160, [R160+0xd000] ;  /* 0x00d00000a0a07984 */ /* 0x000ee40000000c00 */
[----:B------:R-:W-:-:S05]  /*9160*/  LEA.HI.X R5, R10, c[0x0][0x344], R3, 0x1, P0 ;  /* 0x0000d1000a057a11 */ /* 0x000fca00000f0c03 */
[----:B-1----:R1:W-:Y:S04]  /*9170*/  @!P2 STG.E.128 [R4.64+0x40], R16 ;  /* 0x000040100400a986 */ /* 0x0023e8000c101d06 */
[----:B--2---:R1:W-:Y:S04]  /*9180*/  @!P3 STG.E.128 [R4.64], R12 ;  /* 0x0000000c0400b986 */ /* 0x0043e8000c101d06 */
[----:B---3--:R1:W-:Y:S02]  /*9190*/  @!P1 STG.E.128 [R4.64+0x80], R160 ;  /* 0x000080a004009986 */ /* 0x0083e4000c101d06 */
.L_x_1046:
[----:B-1--4-:R-:W-:Y:S05]  /*91a0*/  BSYNC B0 ;  /* 0x0000000000007941 */ /* 0x012fea0003800000 */
.L_x_1045:
[----:B------:R-:W-:Y:S01]  /*91b0*/  IADD3 R3, R27, 0x40, RZ ;  /* 0x000000401b037810 */ /* 0x000fe20007ffe0ff */
[----:B------:R-:W-:Y:S03]  /*91c0*/  BSSY B0, `(.L_x_1047) ;  /* 0x0000013000007945 */ /* 0x000fe60003800000 */
[----:B------:R-:W-:-:S13]  /*91d0*/  ISETP.GE.AND P3, PT, R3, R21, PT ;  /* 0x000000150300720c */ /* 0x000fda0003f66270 */
        /* <DEDUP_REMOVED lines=15> */
[----:B------:R1:W-:Y:S04]  /*92d0*/  @!P1 STG.E.128 [R4.64+0x40], R32 ;  /* 0x0000402004009986 */ /* 0x0003e8000c101d06 */
[----:B------:R1:W-:Y:S02]  /*92e0*/  @!P0 STG.E.128 [R4.64+0x80], R28 ;  /* 0x0000801c04008986 */ /* 0x0003e4000c101d06 */
.L_x_1048:
[----:B------:R-:W-:Y:S05]  /*92f0*/  BSYNC B0 ;  /* 0x0000000000007941 */ /* 0x000fea0003800000 */
.L_x_1047:
        /* <DEDUP_REMOVED lines=11> */
[----:B-1----:R-:W-:Y:S01]  /*93b0*/  MOV R5, R3 ;  /* 0x0000000300057202 */ /* 0x002fe20000000f00 */
        /* <DEDUP_REMOVED lines=10> */
[----:B------:R1:W-:Y:S04]  /*9460*/  @!P2 STG.E.128 [R4.64], R48 ;  /* 0x000000300400a986 */ /* 0x0003e8000c101d06 */
[----:B------:R1:W-:Y:S04]  /*9470*/  @!P1 STG.E.128 [R4.64+0x40], R44 ;  /* 0x0000402c04009986 */ /* 0x0003e8000c101d06 */
[----:B------:R1:W-:Y:S02]  /*9480*/  @!P0 STG.E.128 [R4.64+0x80], R40 ;  /* 0x0000802804008986 */ /* 0x0003e4000c101d06 */
.L_x_1050:
[----:B------:R-:W-:Y:S05]  /*9490*/  BSYNC B0 ;  /* 0x0000000000007941 */ /* 0x000fea0003800000 */
.L_x_1049:
        /* <DEDUP_REMOVED lines=18> */
.L_x_1026:
[----:B------:R-:W2:Y:S04]  /*95c0*/  LDL R11, [R1+0x28] ;  /* 0x00002800010b7983 */ /* 0x000ea80000100800 */
[----:B------:R-:W3:Y:S04]  /*95d0*/  LDL R10, [R1] ;  /* 0x00000000010a7983 */ /* 0x000ee80000100800 */
[----:B------:R-:W1:Y:S02]  /*95e0*/  S2R R9, SR_CTAID.Y ;  /* 0x0000000000097919 */ /* 0x000e640000002600 */
        /* <DEDUP_REMOVED lines=17> */
.L_x_1052:
        /* <DEDUP_REMOVED lines=15> */
.L_x_1053:
[----:B------:R-:W2:Y:S04]  /*97f0*/  LDL R8, [R1+0x10] ;  /* 0x0000100001087983 */ /* 0x000ea80000100800 */
[----:B------:R-:W3:Y:S01]  /*9800*/  LDL.64 R22, [R1+0x8] ;  /* 0x0000080001167983 */ /* 0x000ee20000100a00 */
[----:B------:R-:W-:Y:S01]  /*9810*/  BSSY B0, `(.L_x_1054) ;  /* 0x0000026000007945 */ /* 0x000fe20003800000 */
[C---:B------:R-:W-:Y:S02]  /*9820*/  IADD3 R13, R220.reuse, 0x40, RZ ;  /* 0x00000040dc0d7810 */ /* 0x040fe40007ffe0ff */
[----:B------:R-:W1:Y:S01]  /*9830*/  S2R R19, SR_TID.X ;  /* 0x0000000000137919 */ /* 0x000e620000002100 */
[----:B------:R-:W-:-:S03]  /*9840*/  IADD3 R12, R220, 0x20, RZ ;  /* 0x00000020dc0c7810 */ /* 0x000fc60007ffe0ff */
[----:B------:R-:W4:Y:S01]  /*9850*/  S2R R20, SR_TID.X ;  /* 0x0000000000147919 */ /* 0x000f220000002100 */
[----:B-1----:R-:W-:-:S04]  /*9860*/  SHF.R.S32.HI R19, RZ, 0x1f, R19 ;  /* 0x0000001fff137819 */ /* 0x002fc80000011413 */
[----:B----4-:R-:W-:-:S04]  /*9870*/  LEA.HI R19, R19, R20, RZ, 0x2 ;  /* 0x0000001413137211 */ /* 0x010fc800078f10ff */
[----:B------:R-:W-:-:S04]  /*9880*/  SHF.R.S32.HI R19, RZ, 0x2, R19 ;  /* 0x00000002ff137819 */ /* 0x000fc80000011413 */
[----:B------:R-:W-:Y:S01]  /*9890*/  SHF.R.S32.HI R18, RZ, 0x1f, R19 ;  /* 0x0000001fff127819 */ /* 0x000fe20000011413 */
[C---:B--2---:R-:W-:Y:S02]  /*98a0*/  IMAD.SHL.U32 R0, R8.reuse, 0x80, RZ ;  /* 0x0000008008007824 */ /* 0x044fe400078e00ff */
[----:B------:R-:W-:Y:S02]  /*98b0*/  IMAD R11, R8, -0x80, R204 ;  /* 0xffffff80080b7824 */ /* 0x000fe400078e02cc */
[----:B------:R-:W-:Y:S01]  /*98c0*/  IMAD.WIDE.U32 R4, R0, c[0x0][0x3a0], R220 ;  /* 0x0000e80000047a25 */ /* 0x000fe200078e00dc */
[----:B------:R-:W-:Y:S02]  /*98d0*/  SHF.R.S32.HI R14, RZ, 0x1f, R0 ;  /* 0x0000001fff0e7819 */ /* 0x000fe40000011400 */
[----:B------:R-:W-:Y:S02]  /*98e0*/  ISETP.GE.AND P4, PT, R19, R11, PT ;  /* 0x0000000b1300720c */ /* 0x000fe40003f86270 */
[----:B---3--:R-:W-:Y:S01]  /*98f0*/  SHF.R.S32.HI R16, RZ, 0x1f, R22 ;  /* 0x0000001fff107819 */ /* 0x008fe20000011416 */
[----:B------:R-:W-:Y:S01]  /*9900*/  IMAD R3, R14, c[0x0][0x3a0], RZ ;  /* 0x0000e8000e037a24 */ /* 0x000fe200078e02ff */
[----:B------:R-:W-:-:S03]  /*9910*/  IADD3 R6, P0, R6, R4, RZ ;  /* 0x0000000406067210 */ /* 0x000fc60007f1e0ff */
[----:B------:R-:W-:Y:S02]  /*9920*/  IMAD R3, R0, c[0x0][0x3a4], R3 ;  /* 0x0000e90000037a24 */ /* 0x000fe400078e0203 */
[----:B------:R-:W-:-:S03]  /*9930*/  IMAD R10, R16, c[0x0][0x3b8], RZ ;  /* 0x0000ee00100a7a24 */ /* 0x000fc600078e02ff */
[----:B------:R-:W-:Y:S01]  /*9940*/  IADD3.X R7, R7, R5, R3, P0, !PT ;  /* 0x0000000507077210 */ /* 0x000fe200007fe403 */
[----:B------:R-:W-:-:S04]  /*9950*/  IMAD R10, R22, c[0x0][0x3bc], R10 ;  /* 0x0000ef00160a7a24 */ /* 0x000fc800078e020a */
[----:B------:R-:W-:-:S04]  /*9960*/  IMAD.WIDE.U32 R6, R22, c[0x0][0x3b8], R6 ;  /* 0x0000ee0016067a25 */ /* 0x000fc800078e0006 */
[----:B------:R-:W-:Y:S01]  /*9970*/  IMAD.IADD R10, R10, 0x1, R7 ;  /* 0x000000010a0a7824 */ /* 0x000fe200078e0207 */
        /* <DEDUP_REMOVED lines=15> */
.L_x_1055:
[----:B------:R-:W-:Y:S05]  /*9a70*/  BSYNC B0 ;  /* 0x0000000000007941 */ /* 0x000fea0003800000 */
.L_x_1054:
        /* <DEDUP_REMOVED lines=19> */
.L_x_1057:
[----:B------:R-:W-:Y:S05]  /*9bb0*/  BSYNC B0 ;  /* 0x0000000000007941 */ /* 0x000fea0003800000 */
.L_x_1056:
        /* <DEDUP_REMOVED lines=25> */
.L_x_1059:
[----:B------:R-:W-:Y:S05]  /*9d50*/  BSYNC B0 ;  /* 0x0000000000007941 */ /* 0x000fea0003800000 */
.L_x_1058:
        /* <DEDUP_REMOVED lines=16> */
.L_x_1051:
[----:B------:R-:W-:Y:S05]  /*9e60*/  BSYNC B1 ;  /* 0x0000000000017941 */ /* 0x000fea0003800000 */
.L_x_1021:
[----:B------:R-:W3:Y:S01]  /*9e70*/  LDL.LU R0, [R1+0x10] ;  /* 0x0000100001007983 */ /* 0x000ee20000300800 */
[----:B------:R-:W-:Y:S02]  /*9e80*/  ULDC UR5, c[0x0][0x218] ;  /* 0x0000860000057ab9 */ /* 0x000fe40000000800 */
[----:B------:R-:W-:-:S04]  /*9e90*/  UIADD3 UR5, UR5, 0x7f, URZ ;  /* 0x0000007f05057890 */ /* 0x000fc8000fffe03f */
[----:B------:R-:W-:-:S04]  /*9ea0*/  USHF.R.S32.HI UR4, URZ, 0x1f, UR5 ;  /* 0x0000001f3f047899 */ /* 0x000fc80008011405 */
[----:B------:R-:W-:-:S04]  /*9eb0*/  ULEA.HI UR4, UR4, UR5, URZ, 0x7 ;  /* 0x0000000504047291 */ /* 0x000fc8000f8f383f */
[----:B------:R-:W-:Y:S01]  /*9ec0*/  USHF.R.S32.HI UR4, URZ, 0x7, UR4 ;  /* 0x000000073f047899 */ /* 0x000fe20008011404 */
[----:B---3--:R-:W-:-:S05]  /*9ed0*/  IADD3 R0, R0, c[0x0][0xc], RZ ;  /* 0x0000030000007a10 */ /* 0x008fca0007ffe0ff */
[----:B------:R-:W-:Y:S01]  /*9ee0*/  ISETP.GE.AND P0, PT, R0, UR4, PT ;  /* 0x0000000400007c0c */ /* 0x000fe2000bf06270 */
[----:B------:R3:W-:-:S12]  /*9ef0*/  STL [R1+0x10], R0 ;  /* 0x0000100001007387 */ /* 0x0007d80000100800 */
[----:B------:R-:W-:Y:S01]  /*9f00*/  @P0 CALL.REL.NOINC `(.L_x_1060) ;  /* 0x0000001000000944 */ /* 0x000fe20003c00000 */
[----:B------:R-:W-:Y:S05]  /*9f10*/  BRA `(.L_x_1061) ;  /* 0xffff6be000007947 */ /* 0x000fea000383ffff */
.L_x_1060:
[----:B------:R-:W-:Y:S05]  /*9f20*/  EXIT ;  /* 0x000000000000794d */ /* 0x000fea0003800000 */
.L_x_1062:
        /* <DEDUP_REMOVED lines=13> */
.L_x_1307:


//--------------------- .text._ZN5flash44flash_bwd_dq_dk_dv_loop_seqk_parallel_kernelI23Flash_bwd_kernel_traitsILi96ELi64ELi128ELi8ELi2ELi4ELi4ELb0ELb0EN7cutlass6half_tE19Flash_kernel_traitsILi96ELi64ELi128ELi8ES3_EELb0ELb0ELb0ELb1ELb0ELb0ELb1EEEvNS_16Flash_bwd_paramsE --------------------------
	.section	.text._ZN5flash44flash_bwd_dq_dk_dv_loop_seqk_parallel_kernelI23Flash_bwd_kernel_traitsILi96ELi64ELi128ELi8ELi2ELi4ELi4ELb0ELb0EN7cutlass6half_tE19Flash_kernel_traitsILi96ELi64ELi128ELi8ES3_EELb0ELb0ELb0ELb1ELb0ELb0ELb1EEEvNS_16Flash_bwd_paramsE,"ax",@progbits
	.sectioninfo	@"SHI_REGISTERS=255"
	.align	128
        .global         _ZN5flash44flash_bwd_dq_dk_dv_loop_seqk_parallel_kernelI23Flash_bwd_kernel_traitsILi96ELi64ELi128ELi8ELi2ELi4ELi4ELb0ELb0EN7cutlass6half_tE19Flash_kernel_traitsILi96ELi64ELi128ELi8ES3_EELb0ELb0ELb0ELb1ELb0ELb0ELb1EEEvNS_16Flash_bwd_paramsE
        .type           _ZN5flash44flash_bwd_dq_dk_dv_loop_seqk_parallel_kernelI23Flash_bwd_kernel_traitsILi96ELi64ELi128ELi8ELi2ELi4ELi4ELb0ELb0EN7cutlass6half_tE19Flash_kernel_traitsILi96ELi64ELi128ELi8ES3_EELb0ELb0ELb0ELb1ELb0ELb0ELb1EEEvNS_16Flash_bwd_paramsE,@function
        .size           _ZN5flash44flash_bwd_dq_dk_dv_loop_seqk_parallel_kernelI23Flash_bwd_kernel_traitsILi96ELi64ELi128ELi8ELi2ELi4ELi4ELb0ELb0EN7cutlass6half_tE19Flash_kernel_traitsILi96ELi64ELi128ELi8ES3_EELb0ELb0ELb0ELb1ELb0ELb0ELb1EEEvNS_16Flash_bwd_paramsE,(.L_x_1308 - _ZN5flash44flash_bwd_dq_dk_dv_loop_seqk_parallel_kernelI23Flash_bwd_kernel_traitsILi96ELi64ELi128ELi8ELi2ELi4ELi4ELb0ELb0EN7cutlass6half_tE19Flash_kernel_traitsILi96ELi64ELi128ELi8ES3_EELb0ELb0ELb0ELb1ELb0ELb0ELb1EEEvNS_16Flash_bwd_paramsE)
        .other          _ZN5flash44flash_bwd_dq_dk_dv_loop_seqk_parallel_kernelI23Flash_bwd_kernel_traitsILi96ELi64ELi128ELi8ELi2ELi4ELi4ELb0ELb0EN7cutlass6half_tE19Flash_kernel_traitsILi96ELi64ELi128ELi8ES3_EELb0ELb0ELb0ELb1ELb0ELb0ELb1EEEvNS_16Flash_bwd_paramsE,@"STO_CUDA_ENTRY STV_DEFAULT"
_ZN5flash44flash_bwd_dq_dk_dv_loop_seqk_parallel_kernelI23Flash_bwd_kernel_traitsILi96ELi64ELi128ELi8ELi2ELi4ELi4ELb0ELb0EN7cutlass6half_tE19Flash_kernel_traitsILi96ELi64ELi128ELi8ES3_EELb0ELb0ELb0ELb1ELb0ELb0ELb1EEEvNS_16Flash_bwd_paramsE:
.text._ZN5flash44flash_bwd_dq_dk_dv_loop_seqk_parallel_kernelI23Flash_bwd_kernel_traitsILi96ELi64ELi128ELi8ELi2ELi4ELi4ELb0ELb0EN7cutlass6half_tE19Flash_kernel_traitsILi96ELi64ELi128ELi8ES3_EELb0ELb0ELb0ELb1ELb0ELb0ELb1EEEvNS_16Flash_bwd_paramsE:
        /* <DEDUP_REMOVED lines=203> */
[----:B------:R-:W-:Y:S01]  /*0cb0*/  LEA R252, R8, 0x9000, 0x1 ;  /* 0x0000900008fc7811 */ /* 0x000fe200078e08ff */
[----:B------:R-:W-:Y:S01]  /*0cc0*/  IMAD.IADD R177, R0, 0x1, R2 ;  /* 0x0000000100b17824 */ /* 0x000fe200078e0202 */
[----:B------:R-:W-:Y:S01]  /*0cd0*/  LEA R173, R173, 0x15000, 0x1 ;  /* 0x00015000adad7811 */ /* 0x000fe200078e08ff */
[C---:B------:R-:W-:Y:S01]  /*0ce0*/  IMAD R11, R179.reuse, 0x10, R4 ;  /* 0x00000010b30b7824 */ /* 0x040fe200078e0204 */
[C---:B------:R-:W-:Y:S01]  /*0cf0*/  IADD3 R4, R252.reuse, 0x20, RZ ;  /* 0x00000020fc047810 */ /* 0x040fe20007ffe0ff */
        /* <DEDUP_REMOVED lines=15> */
[----:B------:R2:W-:Y:S04]  /*0df0*/  STL [R1+0x18], R0 ;  /* 0x0000180001007387 */ /* 0x0005e80000100800 */
[----:B------:R2:W-:Y:S01]  /*0e00*/  STL [R1], R4 ;  /* 0x0000000401007387 */ /* 0x0005e20000100800 */
[----:B-1----:R-:W-:-:S03]  /*0e10*/  IMAD.SHL.U32 R2, R3, 0x2, RZ ;  /* 0x0000000203027824 */ /* 0x002fc600078e00ff */
.L_x_1104:
[----:B------:R-:W-:Y:S02]  /*0e20*/  ULDC.64 UR4, c[0x0][0x240] ;  /* 0x0000900000047ab9 */ /* 0x000fe40000000a00 */
[----:B------:R-:W-:-:S02]  /*0e30*/  UISETP.NE.U32.AND UP6, UPT, URZ, UR4, UPT ;  /* 0x000000043f00728c */ /* 0x000fc4000bfc5070 */
[----:B------:R-:W-:Y:S02]  /*0e40*/  USHF.L.U32 UR13, UR32, 0x2, URZ ;  /* 0x00000002200d7899 */ /* 0x000fe4000800063f */
        /* <DEDUP_REMOVED lines=9> */
[----:B-123--:R-:W-:Y:S01]  /*0ee0*/  IMAD.U32 R4, RZ, RZ, UR4 ;  /* 0x00000004ff047e24 */ /* 0x00efe2000f8e00ff */
[----:B------:R-:W-:Y:S01]  /*0ef0*/  ULDC.U8 UR14, c[0x0][0x312] ;  /* 0x0000c480000e7ab9 */ /* 0x000fe20000000000 */
[----:B------:R-:W-:Y:S01]  /*0f00*/  PLOP3.LUT P0, PT, PT, PT, UP4, 0x80, 0x0 ;  /* 0x000000000000781c */ /* 0x000fe20003f0f048 */
[----:B------:R-:W-:Y:S01]  /*0f10*/  ULDC.64 UR8, c[0x0][0x248] ;  /* 0x0000920000087ab9 */ /* 0x000fe20000000a00 */
[----:B------:R-:W-:Y:S01]  /*0f20*/  IMAD.U32 R5, RZ, RZ, UR5 ;  /* 0x00000005ff057e24 */ /* 0x000fe2000f8e00ff */
[----:B------:R-:W-:Y:S02]  /*0f30*/  UISETP.NE.AND UP5, UPT, UR14, URZ, UPT ;  /* 0x0000003f0e00728c */ /* 0x000fe4000bfa5270 */
[----:B------:R-:W-:-:S02]  /*0f40*/  @UP4 UIADD3 UR4, UP0, UR13, UR10, URZ ;  /* 0x0000000a0d044290 */ /* 0x000fc4000ff1e03f */
        /* <DEDUP_REMOVED lines=34> */
.L_x_1063:
        /* <DEDUP_REMOVED lines=58> */
.L_x_1065:
        /* <DEDUP_REMOVED lines=18> */
.L_x_1066:
        /* <DEDUP_REMOVED lines=71> */
.L_x_1067:
[----:B------:R-:W-:Y:S02]  /*1aa0*/  UMOV UR11, UR50 ;  /* 0x00000032000b7c82 */ /* 0x000fe40008000000 */
.L_x_1068:
        /* <DEDUP_REMOVED lines=12> */
[----:B------:R-:W-:Y:S02]  /*1b70*/  UIADD3 UR12, UR15, UR14, URZ ;  /* 0x0000000e0f0c7290 */ /* 0x000fe4000fffe03f */
[----:B------:R-:W-:-:S02]  /*1b80*/  ULDC.64 UR8, c[0x0][0x378] ;  /* 0x0000de0000087ab9 */ /* 0x000fc40000000a00 */
[----:B------:R-:W-:Y:S01]  /*1b90*/  UIMAD UR4, UR57, UR8, URZ ;  /* 0x00000008390472a4 */ /* 0x000fe2000f8e023f */
[----:B-1----:R-:W-:Y:S01]  /*1ba0*/  SHF.R.S32.HI R9, RZ, 0x1f, R8 ;  /* 0x0000001fff097819 */ /* 0x002fe20000011408 */
[----:B------:R-:W-:Y:S02]  /*1bb0*/  UMOV UR13, 0x4 ;  /* 0x00000004000d7882 */ /* 0x000fe40000000000 */
[----:B------:R-:W-:Y:S01]  /*1bc0*/  UIMAD UR10, UR35, UR9, UR4 ;  /* 0x00000009230a72a4 */ /* 0x000fe2000f8e0204 */
[----:B------:R-:W-:Y:S02]  /*1bd0*/  LEA.HI R3, R9, R8, RZ, 0x2 ;  /* 0x0000000809037211 */ /* 0x000fe400078f10ff */
[----:B------:R-:W-:Y:S02]  /*1be0*/  ULDC.64 UR8, c[0x0][0x370] ;  /* 0x0000dc0000087ab9 */ /* 0x000fe40000000a00 */
[----:B------:R-:W-:Y:S01]  /*1bf0*/  SHF.R.S32.HI R3, RZ, 0x2, R3 ;  /* 0x00000002ff037819 */ /* 0x000fe20000011403 */
[----:B------:R-:W-:-:S02]  /*1c00*/  UIMAD UR4, UR31, UR8, URZ ;  /* 0x000000081f0472a4 */ /* 0x000fc4000f8e023f */
[----:B------:R-:W-:Y:S01]  /*1c10*/  ULEA.HI.SX32 UR8, UR33, 0xffffffff, 0x1a ;  /* 0xffffffff21087891 */ /* 0x000fe2000f8fd23f */
        /* <DEDUP_REMOVED lines=26> */
[----:B------:R-:W-:Y:S01]  /*1dc0*/  IMAD.WIDE.U32 R4, R3, c[0x0][0x370], R4 ;  /* 0x0000dc0003047a25 */ /* 0x000fe200078e0004 */
[----:B------:R-:W-:-:S03]  /*1dd0*/  UIMAD.WIDE UR12, UR12, UR13, UR30 ;  /* 0x0000000d0c0c72a5 */ /* 0x000fc6000f8e021e */
        /* <DEDUP_REMOVED lines=18> */
[----:B------:R-:W-:Y:S01]  /*1f00*/  BSSY B0, `(.L_x_1070) ;  /* 0x0000035000007945 */ /* 0x000fe20003800000 */
[----:B------:R-:W-:Y:S01]  /*1f10*/  ULEA.HI UR9, UR8, UR8, URZ, 0x1 ;  /* 0x0000000808097291 */ /* 0x000fe2000f8f083f */
[----:B------:R-:W-:Y:S01]  /*1f20*/  IMAD.MOV.U32 R194, RZ, RZ, R10 ;  /* 0x000000ffffc27224 */ /* 0x000fe200078e000a */
[----:B------:R-:W-:Y:S01]  /*1f30*/  UMOV UR11, UR12 ;  /* 0x0000000c000b7c82 */ /* 0x000fe20008000000 */
[----:B------:R-:W-:Y:S01]  /*1f40*/  MOV R193, R6 ;  /* 0x0000000600c17202 */ /* 0x000fe20000000f00 */
[----:B------:R-:W-:Y:S01]  /*1f50*/  ULOP3.LUT UR9, UR9, 0xfffffffe, URZ, 0xc0, !UPT ;  /* 0xfffffffe09097892 */ /* 0x000fe2000f8ec03f */
[----:B------:R-:W-:Y:S01]  /*1f60*/  ISETP.GE.AND P1, PT, R3, UR4, PT ;  /* 0x0000000403007c0c */ /* 0x000fe2000bf26270 */
[----:B------:R-:W-:Y:S01]  /*1f70*/  UMOV UR10, UR13 ;  /* 0x0000000d000a7c82 */ /* 0x000fe20008000000 */
[----:B------:R-:W-:Y:S01]  /*1f80*/  IMAD.MOV.U32 R192, RZ, RZ, R11 ;  /* 0x000000ffffc07224 */ /* 0x000fe200078e000b */
[----:B------:R-:W-:Y:S01]  /*1f90*/  UIADD3 UR9, UR8, -UR9, URZ ;  /* 0x8000000908097290 */ /* 0x000fe2000fffe03f */
[----:B------:R-:W-:Y:S01]  /*1fa0*/  MOV R191, R4 ;  /* 0x0000000400bf7202 */ /* 0x000fe20000000f00 */
[----:B------:R-:W-:Y:S01]  /*1fb0*/  UMOV UR13, UR14 ;  /* 0x0000000e000d7c82 */ /* 0x000fe20008000000 */
[----:B------:R-:W-:Y:S01]  /*1fc0*/  IMAD.MOV.U32 R190, RZ, RZ, R12 ;  /* 0x000000ffffbe7224 */ /* 0x000fe200078e000c */
[----:B------:R-:W-:Y:S01]  /*1fd0*/  UMOV UR12, UR15 ;  /* 0x0000000f000c7c82 */ /* 0x000fe20008000000 */
[----:B------:R-:W-:Y:S01]  /*1fe0*/  MOV R189, R8 ;  /* 0x0000000800bd7202 */ /* 0x000fe20000000f00 */
[----:B------:R-:W-:Y:S01]  /*1ff0*/  UISETP.NE.AND UP0, UPT, UR9, 0x1, UPT ;  /* 0x000000010900788c */ /* 0x000fe2000bf05270 */
[----:B------:R-:W-:-:S02]  /*2000*/  IADD3 R16, R206, 0x40, RZ ;  /* 0x00000040ce107810 */ /* 0x000fc40007ffe0ff */
[----:B------:R-:W-:Y:S01]  /*2010*/  IADD3 R14, R206, 0x20, RZ ;  /* 0x00000020ce0e7810 */ /* 0x000fe20007ffe0ff */
[----:B------:R-:W-:Y:S01]  /*2020*/  @P0 BAR.SYNC.DEFER_BLOCKING 0x0 ;  /* 0x0000000000000b1d */ /* 0x000fe20000010000 */
        /* <DEDUP_REMOVED lines=34> */
.L_x_1071:
[----:B------:R-:W-:Y:S05]  /*2250*/  BSYNC B0 ;  /* 0x0000000000007941 */ /* 0x000fea0003800000 */
.L_x_1070:
        /* <DEDUP_REMOVED lines=19> */
.L_x_1073:
        /* <DEDUP_REMOVED lines=34> */
.L_x_1074:
[----:B------:R-:W-:Y:S05]  /*25b0*/  BSYNC B0 ;  /* 0x0000000000007941 */ /* 0x000fea0003800000 */
.L_x_1072:
[----:B------:R-:W3:Y:S01]  /*25c0*/  LDL R21, [R1+0x20] ;  /* 0x0000200001157983 */ /* 0x000ee20000100800 */
[----:B------:R-:W-:Y:S01]  /*25d0*/  ULDC.64 UR14, c[0x0][0x198] ;  /* 0x00006600000e7ab9 */ /* 0x000fe20000000a00 */
[----:B------:R-:W-:Y:S02]  /*25e0*/  IMAD.MOV.U32 R241, RZ, RZ, 0x7f800000 ;  /* 0x7f800000fff17424 */ /* 0x000fe400078e00ff */
[----:B------:R-:W-:Y:S02]  /*25f0*/  IMAD.MOV.U32 R242, RZ, RZ, 0x7f800000 ;  /* 0x7f800000fff27424 */ /* 0x000fe400078e00ff */
[----:B------:R-:W-:Y:S02]  /*2600*/  IMAD.MOV.U32 R239, RZ, RZ, 0x7f800000 ;  /* 0x7f800000ffef7424 */ /* 0x000fe400078e00ff */
[----:B------:R-:W-:Y:S02]  /*2610*/  IMAD.U32 R17, RZ, RZ, UR23 ;  /* 0x00000017ff117e24 */ /* 0x000fe4000f8e00ff */
[----:B------:R-:W-:Y:S01]  /*2620*/  IMAD.MOV.U32 R240, RZ, RZ, 0x7f800000 ;  /* 0x7f800000fff07424 */ /* 0x000fe200078e00ff */
        /* <DEDUP_REMOVED lines=9> */
[----:B------:R-:W-:Y:S01]  /*26c0*/  ISETP.GE.AND P4, PT, R6, UR4, PT ;  /* 0x0000000406007c0c */ /* 0x000fe2000bf86270 */
[----:B------:R-:W-:Y:S01]  /*26d0*/  UIMAD UR4, UR17, UR14, URZ ;  /* 0x0000000e110472a4 */ /* 0x000fe2000f8e023f */
[----:B------:R-:W-:Y:S02]  /*26e0*/  SHF.R.S32.HI R7, RZ, 0x1f, R5 ;  /* 0x0000001fff077819 */ /* 0x000fe40000011405 */
[----:B------:R-:W-:Y:S02]  /*26f0*/  @!P3 LEA R6, P1, R5, UR11, 0x2 ;  /* 0x0000000b0506bc11 */ /* 0x000fe4000f8210ff */
[----:B------:R-:W-:Y:S02]  /*2700*/  IADD3 R4, P2, R4, UR11, RZ ;  /* 0x0000000b04047c10 */ /* 0x000fe4000ff5e0ff */
[----:B------:R-:W-:Y:S01]  /*2710*/  SHF.L.U64.HI R8, R21, 0x2, R19 ;  /* 0x0000000215087819 */ /* 0x000fe20000010213 */
[----:B------:R-:W-:Y:S01]  /*2720*/  UIMAD UR9, UR23, UR15, UR4 ;  /* 0x0000000f170972a4 */ /* 0x000fe2000f8e0204 */
[----:B------:R-:W-:Y:S01]  /*2730*/  @!P3 LEA.HI.X R7, R5, UR10, R7, 0x2, P1 ;  /* 0x0000000a0507bc11 */ /* 0x000fe200088f1407 */
[----:B------:R-:W-:Y:S01]  /*2740*/  UIMAD UR4, UR20, -0x80, UR5 ;  /* 0xffffff80140478a4 */ /* 0x000fe2000f8e0205 */
        /* <DEDUP_REMOVED lines=53> */
.L_x_1076:
[----:B----4-:R-:W-:Y:S05]  /*2aa0*/  BSYNC B0 ;  /* 0x0000000000007941 */ /* 0x010fea0003800000 */
.L_x_1075:
        /* <DEDUP_REMOVED lines=39> */
.L_x_1078:
[----:B------:R-:W-:Y:S05]  /*2d20*/  BSYNC B0 ;  /* 0x0000000000007941 */ /* 0x000fea0003800000 */
.L_x_1077:
        /* <DEDUP_REMOVED lines=51> */
.L_x_1080:
[----:B------:R-:W-:Y:S05]  /*3060*/  BSYNC B0 ;  /* 0x0000000000007941 */ /* 0x000fea0003800000 */
.L_x_1079:
        /* <DEDUP_REMOVED lines=37> */
.L_x_1082:
[----:B------:R-:W-:Y:S05]  /*32c0*/  BSYNC B0 ;  /* 0x0000000000007941 */ /* 0x000fea0003800000 */
.L_x_1081:
[----:B------:R-:W-:Y:S01]  /*32d0*/  ULDC.64 UR16, c[0x0][0x318] ;  /* 0x0000c60000107ab9 */ /* 0x000fe20000000a00 */
[----:B--2---:R-:W2:Y:S01]  /*32e0*/  LDL R6, [R1+0x14] ;  /* 0x0000140001067983 */ /* 0x004ea20000100800 */
[----:B------:R-:W-:Y:S02]  /*32f0*/  UISETP.NE.U32.AND UP1, UPT, URZ, UR16, UPT ;  /* 0x000000103f00728c */ /* 0x000fe4000bf25070 */
[----:B------:R-:W-:Y:S01]  /*3300*/  ULDC.64 UR18, c[0x0][0x320] ;  /* 0x0000c80000127ab9 */ /* 0x000fe20000000a00 */
[----:B------:R-:W0:Y:S01]  /*3310*/  LDGDEPBAR ;  /* 0x00000000000079af */ /* 0x000e220000000000 */
[----:B------:R-:W-:-:S06]  /*3320*/  UISETP.NE.AND.EX UP1, UPT, URZ, UR17, UPT, UP1 ;  /* 0x000000113f00728c */ /* 0x000fcc000bf25310 */
[----:B------:R-:W-:-:S05]  /*3330*/  PLOP3.LUT P1, PT, PT, PT, UP1, 0x80, 0x0 ;  /* 0x000000000000781c */ /* 0x000fca0003f2f018 */
[----:B------:R-:W-:Y:S02]  /*3340*/  @UP1 UIMAD UR4, UR39, UR18, URZ ;  /* 0x00000012270412a4 */ /* 0x000fe4000f8e023f */
[----:B------:R-:W-:Y:S02]  /*3350*/  @UP1 UMOV UR14, UR35 ;  /* 0x00000023000e1c82 */ /* 0x000fe40008000000 */
[----:B------:R-:W-:Y:S02]  /*3360*/  @UP1 UMOV UR15, UR57 ;  /* 0x00000039000f1c82 */ /* 0x000fe40008000000 */
[----:B------:R-:W-:Y:S02]  /*3370*/  @UP1 UIMAD.WIDE.U32 UR14, UR32, UR18, UR14 ;  /* 0x00000012200e12a5 */ /* 0x000fe4000f8e000e */
[----:B------:R-:W-:Y:S02]  /*3380*/  @UP1 UIMAD UR19, UR32, UR19, UR4 ;  /* 0x00000013201312a4 */ /* 0x000fe4000f8e0204 */
[----:B------:R-:W-:-:S02]  /*3390*/  @UP1 ULEA UR16, UP0, UR14, UR16, 0x2 ;  /* 0x000000100e101291 */ /* 0x000fc4000f80103f */
[----:B------:R-:W-:-:S04]  /*33a0*/  @UP1 UIADD3 UR19, UR15, UR19, URZ ;  /* 0x000000130f131290 */ /* 0x000fc8000fffe03f */
[----:B------:R-:W-:Y:S01]  /*33b0*/  @UP1 ULEA.HI.X UR17, UR14, UR17, UR19, 0x2, UP0 ;  /* 0x000000110e111291 */ /* 0x000fe200080f1413 */
[----:B------:R-:W-:-:S05]  /*33c0*/  IMAD.U32 R4, RZ, RZ, UR16 ;  /* 0x00000010ff047e24 */ /* 0x000fca000f8e00ff */
[----:B------:R-:W-:-:S05]  /*33d0*/  IMAD.U32 R5, RZ, RZ, UR17 ;  /* 0x00000011ff057e24 */ /* 0x000fca000f8e00ff */
[----:B-1-34-:R1:W3:Y:S01]  /*33e0*/  @P1 LDG.E R0, [R4.64] ;  /* 0x0000000604001981 */ /* 0x01a2e2000c1e1900 */
[----:B------:R-:W3:Y:S01]  /*33f0*/  @P1 MUFU.RCP R3, c[0x0][0x238] ;  /* 0x00008e0000031b08 */ /* 0x000ee20000001000 */
[C---:B------:R-:W-:Y:S01]  /*3400*/  SHF.L.U32 R171, R179.reuse, 0x1, RZ ;  /* 0x00000001b3ab7819 */ /* 0x040fe200000006ff */
        /* <DEDUP_REMOVED lines=52> */
[C---:B------:R-:W-:Y:S01]  /*3750*/  IADD3 R244, R206.reuse, 0x20, RZ ;  /* 0x00000020cef47810 */ /* 0x040fe20007ffe0ff */
[----:B------:R-:W-:Y:S01]  /*3760*/  UMOV UR4, URZ ;  /* 0x0000003f00047c82 */ /* 0x000fe20008000000 */
[----:B------:R-:W-:-:S02]  /*3770*/  IADD3 R245, R206, 0x40, RZ ;  /* 0x00000040cef57810 */ /* 0x000fc40007ffe0ff */
[----:B------:R-:W-:Y:S01]  /*3780*/  IADD3 R172, R171, R178, RZ ;  /* 0x000000b2abac7210 */ /* 0x000fe20007ffe0ff */
[----:B---3--:R-:W-:Y:S01]  /*3790*/  @P1 FMUL.FTZ R0, R0, R3 ;  /* 0x0000000300001220 */ /* 0x008fe20000410000 */
[----:B------:R-:W-:-:S03]  /*37a0*/  IADD3 R3, R177, 0x1800, RZ ;  /* 0x00001800b1037810 */ /* 0x000fc60007ffe0ff */
[----:B------:R1:W3:Y:S01]  /*37b0*/  @P1 R2UR UR9, R0 ;  /* 0x00000000000913c2 */ /* 0x0002e200000e0000 */
[----:B------:R-:W-:-:S04]  /*37c0*/  SEL R3, R3, R177, !P0 ;  /* 0x000000b103037207 */ /* 0x000fc80004000000 */
[----:B------:R-:W-:Y:S02]  /*37d0*/  SHF.L.U32 R3, R3, 0x1, RZ ;  /* 0x0000000103037819 */ /* 0x000fe400000006ff */
[----:B-1----:R-:W-:Y:S01]  /*37e0*/  MOV R0, UR20 ;  /* 0x0000001400007c02 */ /* 0x002fe20008000f00 */
[----:B---3--:R-:W-:-:S04]  /*37f0*/  @UP1 UMOV UR4, UR9 ;  /* 0x0000000900041c82 */ /* 0x008fc80008000000 */
[----:B--2---:R-:W-:Y:S02]  /*3800*/  IMAD R0, R0, 0x80, R6 ;  /* 0x0000008000007824 */ /* 0x004fe400078e0206 */
[----:B------:R-:W-:-:S03]  /*3810*/  IMAD.SHL.U32 R6, R21, 0x4, RZ ;  /* 0x0000000415067824 */ /* 0x000fc600078e00ff */
[----:B------:R-:W-:-:S04]  /*3820*/  IADD3 R0, R21, -UR28, -R0 ;  /* 0x8000001c15007c10 */ /* 0x000fc8000fffe800 */
[----:B------:R-:W-:Y:S01]  /*3830*/  IADD3 R4, R0, UR5, RZ ;  /* 0x0000000500047c10 */ /* 0x000fe2000fffe0ff */
[----:B------:R-:W-:-:S04]  /*3840*/  IMAD.MOV.U32 R0, RZ, RZ, c[0x0][0x22c] ;  /* 0x00008b00ff007624 */ /* 0x000fc800078e00ff */
[----:B------:R-:W-:Y:S01]  /*3850*/  IMAD R0, R0, c[0x0][0x1c0], RZ ;  /* 0x0000700000007a24 */ /* 0x000fe200078e02ff */
[----:B------:R1:W-:Y:S03]  /*3860*/  STL [R1+0xc], R4 ;  /* 0x00000c0401007387 */ /* 0x0003e60000100800 */
[C---:B------:R-:W-:Y:S01]  /*3870*/  IMAD.SHL.U32 R243, R0.reuse, 0x8, RZ ;  /* 0x0000000800f37824 */ /* 0x040fe200078e00ff */
[----:B------:R-:W-:-:S04]  /*3880*/  SHF.L.U32 R5, R0, 0x4, RZ ;  /* 0x0000000400057819 */ /* 0x000fc800000006ff */
[----:B------:R-:W-:-:S05]  /*3890*/  IADD3 R0, R5, 0x40, RZ ;  /* 0x0000004005007810 */ /* 0x000fca0007ffe0ff */
[----:B------:R-:W-:Y:S01]  /*38a0*/  IMAD.IADD R0, R243, 0x1, R0 ;  /* 0x00000001f3007824 */ /* 0x000fe200078e0200 */
[----:B-1----:R-:W-:-:S05]  /*38b0*/  SHF.L.U64.HI R4, R21, 0x2, R19 ;  /* 0x0000000215047819 */ /* 0x002fca0000010213 */
[----:B------:R1:W-:Y:S04]  /*38c0*/  STL [R1+0x4], R4 ;  /* 0x0000040401007387 */ /* 0x0003e80000100800 */
[----:B------:R2:W-:Y:S01]  /*38d0*/  STL [R1+0x8], R6 ;  /* 0x0000080601007387 */ /* 0x0005e20000100800 */
[----:B-1----:R-:W-:-:S05]  /*38e0*/  IADD3 R4, R5, 0x20, RZ ;  /* 0x0000002005047810 */ /* 0x002fca0007ffe0ff */
[----:B------:R-:W-:-:S04]  /*38f0*/  IMAD.IADD R4, R243, 0x1, R4 ;  /* 0x00000001f3047824 */ /* 0x000fc800078e0204 */
[C---:B------:R-:W-:Y:S02]  /*3900*/  IMAD.IADD R5, R243.reuse, 0x1, R4 ;  /* 0x00000001f3057824 */ /* 0x040fe400078e0204 */
[----:B------:R-:W-:-:S03]  /*3910*/  IMAD.IADD R4, R243, 0x1, R0 ;  /* 0x00000001f3047824 */ /* 0x000fc600078e0200 */
[C---:B------:R-:W-:Y:S01]  /*3920*/  IADD3 R249, R243.reuse, R5, RZ ;  /* 0x00000005f3f97210 */ /* 0x040fe20007ffe0ff */
[----:B------:R-:W-:-:S04]  /*3930*/  IMAD.IADD R247, R243, 0x1, R4 ;  /* 0x00000001f3f77824 */ /* 0x000fc800078e0204 */
[C---:B------:R-:W-:Y:S01]  /*3940*/  IMAD.IADD R248, R243.reuse, 0x1, R249 ;  /* 0x00000001f3f87824 */ /* 0x040fe200078e02f9 */
[----:B------:R-:W-:-:S03]  /*3950*/  IADD3 R246, R243, R247, RZ ;  /* 0x000000f7f3f67210 */ /* 0x000fc60007ffe0ff */
[C---:B------:R-:W-:Y:S01]  /*3960*/  IMAD.IADD R251, R243.reuse, 0x1, R248 ;  /* 0x00000001f3fb7824 */ /* 0x040fe200078e02f8 */
[----:B--2---:R-:W-:Y:S02]  /*3970*/  IADD3 R250, R243, R246, RZ ;  /* 0x000000f6f3fa7210 */ /* 0x004fe40007ffe0ff */
.L_x_1085:
[----:B------:R-:W2:Y:S01]  /*3980*/  LDL R181, [R1+0xc] ;  /* 0x00000c0001b57983 */ /* 0x000ea20000100800 */
[----:B------:R-:W-:Y:S01]  /*3990*/  IADD3 R0, R178, R170, RZ ;  /* 0x000000aab2007210 */ /* 0x000fe20007ffe0ff */
[----:B------:R-:W-:Y:S02]  /*39a0*/  USHF.L.U32 UR9, UR20, 0x7, URZ ;  /* 0x0000000714097899 */ /* 0x000fe4000800063f */
[----:B------:R-:W0:Y:S02]  /*39b0*/  LDGDEPBAR ;  /* 0x00000000000079af */ /* 0x000e240000000000 */
[----:B------:R-:W-:Y:S04]  /*39c0*/  UIADD3 UR9, UR9, 0x80, URZ ;  /* 0x0000008009097890 */ /* 0x000fe8000fffe03f */
[----:B------:R-:W-:Y:S02]  /*39d0*/  UISETP.GE.AND UP0, UPT, UR9, UR5, UPT ;  /* 0x000000050900728c */ /* 0x000fe4000bf06270 */
[----:B------:R-:W3:Y:S04]  /*39e0*/  LDL R195, [R1+0x14] ;  /* 0x0000140001c37983 */ /* 0x000ee80000100800 */
[----:B------:R-:W-:Y:S02]  /*39f0*/  PLOP3.LUT P3, PT, PT, PT, UP0, 0x80, 0x0 ;  /* 0x000000000000781c */ /* 0x000fe40003f6f008 */
[----:B------:R-:W-:Y:S02]  /*3a00*/  PLOP3.LUT P4, PT, PT, PT, UP0, 0x80, 0x0 ;  /* 0x000000000000781c */ /* 0x000fe40003f8f008 */
[----:B------:R-:W-:Y:S02]  /*3a10*/  PLOP3.LUT P6, PT, PT, PT, UP0, 0x80, 0x0 ;  /* 0x000000000000781c */ /* 0x000fe40003fcf008 */
[----:B------:R-:W-:Y:S01]  /*3a20*/  PLOP3.LUT P5, PT, PT, PT, UP0, 0x80, 0x0 ;  /* 0x000000000000781c */ /* 0x000fe20003faf008 */
        /* <DEDUP_REMOVED lines=15> */
[----:B------:R-:W1:Y:S01]  /*3b20*/  LDSM.16.M88.4 R156, [R169+0xb000] ;  /* 0x00b00000a99c783b */ /* 0x000e620000000200 */
[-C--:B------:R-:W-:Y:S07]  /*3b30*/  HMMA.16816.F32 R20, R32, R132.reuse, RZ ;  /* 0x000000842014723c */ /* 0x080fee00000018ff */
[----:B------:R-:W4:Y:S01]  /*3b40*/  LDSM.16.M88.4 R160, [R170+0x1800] ;  /* 0x00180000aaa0783b */ /* 0x000f220000000200 */
[C---:B------:R-:W-:Y:S07]  /*3b50*/  HMMA.16816.F32 R24, R28.reuse, R132, RZ ;  /* 0x000000841c18723c */ /* 0x040fee00000018ff */
[----:B------:R-:W4:Y:S01]  /*3b60*/  LDSM.16.M88.4 R164, [R169+0xb400] ;  /* 0x00b40000a9a4783b */ /* 0x000f220000000200 */
        /* <DEDUP_REMOVED lines=13> */
[----:B------:R-:W1:Y:S07]  /*3c40*/  LDSM.16.M88.4 R136, [R168+0xb400] ;  /* 0x00b40000a888783b */ /* 0x000e6e0000000200 */
[-C--:B------:R-:W-:Y:S08]  /*3c50*/  HMMA.16816.F32 R4, R152, R156.reuse, R4 ;  /* 0x0000009c9804723c */ /* 0x080ff00000001804 */
[C---:B------:R-:W-:Y:S07]  /*3c60*/  HMMA.16816.F32 R8, R160.reuse, R156, R8 ;  /* 0x0000009ca008723c */ /* 0x040fee0000001808 */
[----:B------:R-:W-:Y:S01]  /*3c70*/  MOV R156, UR8 ;  /* 0x00000008009c7c02 */ /* 0x000fe20008000f00 */
[-C--:B------:R-:W-:Y:S08]  /*3c80*/  HMMA.16816.F32 R12, R160, R158.reuse, R12 ;  /* 0x0000009ea00c723c */ /* 0x080ff0000000180c */
[C---:B------:R-:W-:Y:S08]  /*3c90*/  HMMA.16816.F32 R16, R152.reuse, R158, R16 ;  /* 0x0000009e9810723c */ /* 0x040ff00000001810 */
[-C--:B------:R-:W-:Y:S08]  /*3ca0*/  HMMA.16816.F32 R20, R152, R164.reuse, R20 ;  /* 0x000000a49814723c */ /* 0x080ff00000001814 */
[C---:B------:R-:W-:Y:S08]  /*3cb0*/  HMMA.16816.F32 R24, R160.reuse, R164, R24 ;  /* 0x000000a4a018723c */ /* 0x040ff00000001818 */
[-C--:B------:R-:W-:Y:S08]  /*3cc0*/  HMMA.16816.F32 R28, R160, R166.reuse, R28 ;  /* 0x000000a6a01c723c */ /* 0x080ff0000000181c */
[----:B------:R-:W-:Y:S08]  /*3cd0*/  HMMA.16816.F32 R32, R152, R166, R32 ;  /* 0x000000a69820723c */ /* 0x000ff00000001820 */
[-C--:B-1----:R-:W-:Y:S01]  /*3ce0*/  HMMA.16816.F32 R4, R132, R140.reuse, R4 ;  /* 0x0000008c8404723c */ /* 0x082fe20000001804 */
[----:B--2---:R-:W-:Y:S04]  /*3cf0*/  LEA R156, R156, R181, 0x6 ;  /* 0x000000b59c9c7211 */ /* 0x004fe800078e30ff */
[C---:B------:R-:W-:Y:S03]  /*3d00*/  IADD3 R149, R156.reuse, -0x1, RZ ;  /* 0xffffffff9c957810 */ /* 0x040fe60007ffe0ff */
[C---:B----4-:R-:W-:Y:S01]  /*3d10*/  HMMA.16816.F32 R8, R144.reuse, R140, R8 ;  /* 0x0000008c9008723c */ /* 0x050fe20000001808 */
[----:B------:R-:W-:Y:S02]  /*3d20*/  IABS R148, R156 ;  /* 0x0000009c00947213 */ /* 0x000fe40000000000 */
[----:B------:R-:W-:Y:S02]  /*3d30*/  ISETP.GE.AND P0, PT, R149, RZ, PT ;  /* 0x000000ff9500720c */ /* 0x000fe40003f06270 */
[----:B------:R-:W-:Y:S03]  /*3d40*/  MOV R150, R148 ;  /* 0x0000009400967202 */ /* 0x000fe60000000f00 */
[-C--:B------:R-:W-:Y:S01]  /*3d50*/  HMMA.16816.F32 R12, R144, R142.reuse, R12 ;  /* 0x0000008e900c723c */ /* 0x080fe2000000180c */
[C---:B------:R-:W-:Y:S01]  /*3d60*/  IADD3 R148, R156.reuse, 0x8, RZ ;  /* 0x000000089c947810 */ /* 0x040fe20007ffe0ff */
[----:B------:R-:W-:Y:S02]  /*3d70*/  I2F R167, R150 ;  /* 0x0000009600a77306 */ /* 0x000fe40000201400 */
[----:B------:R-:W-:Y:S02]  /*3d80*/  IADD3 R152, R156, 0x7, RZ ;  /* 0x000000079c987810 */ /* 0x000fe40007ffe0ff */
[----:B------:R-:W-:Y:S02]  /*3d90*/  ISETP.GE.AND P1, PT, R148, RZ, PT ;  /* 0x000000ff9400720c */ /* 0x000fe40003f26270 */
[C---:B------:R-:W-:Y:S01]  /*3da0*/  IADD3 R159, R156.reuse, 0x20, RZ ;  /* 0x000000209c9f7810 */ /* 0x040fe20007ffe0ff */
[C---:B------:R-:W-:Y:S01]  /*3db0*/  HMMA.16816.F32 R16, R132.reuse, R142, R16 ;  /* 0x0000008e8410723c */ /* 0x040fe20000001810 */
[----:B------:R-:W-:Y:S02]  /*3dc0*/  LDSM.16.M88.4 R140, [R170+0x2000] ;  /* 0x00200000aa8c783b */ /* 0x000fe40000000200 */
[----:B------:R-:W-:Y:S02]  /*3dd0*/  @!P0 IADD3 R149, -R156, 0x1, RZ ;  /* 0x000000019c958810 */ /* 0x000fe40007ffe1ff */
[----:B------:R-:W-:Y:S02]  /*3de0*/  ISETP.GE.AND P0, PT, R152, RZ, PT ;  /* 0x000000ff9800720c */ /* 0x000fe40003f06270 */
[----:B------:R-:W-:Y:S01]  /*3df0*/  I2F R166, R149 ;  /* 0x0000009500a67306 */ /* 0x000fe20000201400 */
[-C--:B------:R-:W-:Y:S01]  /*3e00*/  HMMA.16816.F32 R20, R132, R136.reuse, R20 ;  /* 0x000000888414723c */ /* 0x080fe20000001814 */
[C---:B------:R-:W-:Y:S03]  /*3e10*/  IADD3 R158, R156.reuse, 0x1f, RZ ;  /* 0x0000001f9c9e7810 */ /* 0x040fe60007ffe0ff */
[C---:B------:R-:W-:Y:S02]  /*3e20*/  @!P1 IADD3 R148, -R156.reuse, -0x8, RZ ;  /* 0xfffffff89c949810 */ /* 0x040fe40007ffe1ff */
[C---:B------:R-:W-:Y:S02]  /*3e30*/  IADD3 R157, R156.reuse, 0x28, RZ ;  /* 0x000000289c9d7810 */ /* 0x040fe40007ffe0ff */
[C---:B------:R-:W-:Y:S01]  /*3e40*/  HMMA.16816.F32 R24, R144.reuse, R136, R24 ;  /* 0x000000889018723c */ /* 0x040fe20000001818 */
[----:B------:R1:W-:Y:S01]  /*3e50*/  I2F R182, R148 ;  /* 0x0000009400b67306 */ /* 0x0003e20000201400 */
[----:B------:R-:W-:Y:S02]  /*3e60*/  ISETP.GE.AND P1, PT, R159, RZ, PT ;  /* 0x000000ff9f00720c */ /* 0x000fe40003f26270 */
[----:B------:R-:W-:Y:S02]  /*3e70*/  @!P0 IADD3 R152, -R156, -0x7, RZ ;  /* 0xfffffff99c988810 */ /* 0x000fe40007ffe1ff */
[----:B------:R-:W-:Y:S02]  /*3e80*/  ISETP.GE.AND P0, PT, R158, RZ, PT ;  /* 0x000000ff9e00720c */ /* 0x000fe40003f06270 */
[-C--:B------:R-:W-:Y:S01]  /*3e90*/  HMMA.16816.F32 R28, R144, R138.reuse, R28 ;  /* 0x0000008a901c723c */ /* 0x080fe2000000181c */
[----:B------:R-:W-:Y:S02]  /*3ea0*/  LDSM.16.M88.4 R144, [R168+0xd000] ;  /* 0x00d00000a890783b */ /* 0x000fe40000000200 */
[----:B------:R2:W-:Y:S01]  /*3eb0*/  I2F R181, R152 ;  /* 0x0000009800b57306 */ /* 0x0005e20000201400 */
[C---:B------:R-:W-:Y:S02]  /*3ec0*/  IADD3 R137, R156.reuse, 0x18, RZ ;  /* 0x000000189c897810 */ /* 0x040fe40007ffe0ff */
[C---:B------:R-:W-:Y:S02]  /*3ed0*/  IADD3 R136, R156.reuse, 0x17, RZ ;  /* 0x000000179c887810 */ /* 0x040fe40007ffe0ff */
[C---:B------:R-:W-:Y:S01]  /*3ee0*/  @!P1 IADD3 R159, -R156.reuse, -0x20, RZ ;  /* 0xffffffe09c9f9810 */ /* 0x040fe20007ffe1ff */
[----:B------:R-:W-:Y:S01]  /*3ef0*/  HMMA.16816.F32 R32, R132, R138, R32 ;  /* 0x0000008a8420723c */ /* 0x000fe20000001820 */
[----:B------:R-:W-:Y:S01]  /*3f00*/  LDSM.16.M88.4 R132, [R169+0xd400] ;  /* 0x00d40000a984783b */ /* 0x000fe20000000200 */
[----:B------:R-:W-:Y:S02]  /*3f10*/  ISETP.GE.AND P1, PT, R157, RZ, PT ;  /* 0x000000ff9d00720c */ /* 0x000fe40003f26270 */
[----:B------:R4:W-:Y:S01]  /*3f20*/  I2F R165, R159 ;  /* 0x0000009f00a57306 */ /* 0x0009e20000201400 */
[C---:B------:R-:W-:Y:S04]  /*3f30*/  @!P0 IADD3 R158, -R156.reuse, -0x1f, RZ ;  /* 0xffffffe19c9e8810 */ /* 0x040fe80007ffe1ff */
[----:B-1----:R-:W1:Y:S05]  /*3f40*/  LDSM.16.M88.4 R148, [R169+0xd000] ;  /* 0x00d00000a994783b */ /* 0x002e6a0000000200 */
[----:B------:R3:W-:Y:S01]  /*3f50*/  I2F R164, R158 ;  /* 0x0000009e00a47306 */ /* 0x0007e20000201400 */
[C---:B------:R-:W-:Y:S02]  /*3f60*/  @!P1 IADD3 R157, -R156.reuse, -0x28, RZ ;  /* 0xffffffd89c9d9810 */ /* 0x040fe40007ffe1ff */
[----:B------:R-:W-:Y:S01]  /*3f70*/  ISETP.GE.AND P1, PT, R137, RZ, PT ;  /* 0x000000ff8900720c */ /* 0x000fe20003f26270 */
[----:B--2---:R-:W2:Y:S06]  /*3f80*/  LDSM.16.M88.4 R152, [R170+0x2800] ;  /* 0x00280000aa98783b */ /* 0x004eac0000000200 */
[----:B------:R1:W-:Y:S01]  /*3f90*/  I2F R184, R157 ;  /* 0x0000009d00b87306 */ /* 0x0003e20000201400 */
[C---:B----4-:R-:W-:Y:S05]  /*3fa0*/  IADD3 R159, R156.reuse, 0x27, RZ ;  /* 0x000000279c9f7810 */ /* 0x050fea0007ffe0ff */
[C---:B------:R-:W-:Y:S02]  /*3fb0*/  @!P1 IADD3 R137, -R156.reuse, -0x18, RZ ;  /* 0xffffffe89c899810 */ /* 0x040fe40007ffe1ff */
[----:B------:R-:W-:Y:S02]  /*3fc0*/  ISETP.GE.AND P0, PT, R159, RZ, PT ;  /* 0x000000ff9f00720c */ /* 0x000fe40003f06270 */
[----:B------:R-:W-:Y:S01]  /*3fd0*/  I2F R163, R137 ;  /* 0x0000008900a37306 */ /* 0x000fe20000201400 */
[C---:B---3--:R-:W-:Y:S10]  /*3fe0*/  IADD3 R158, R156.reuse, -0x11, RZ ;  /* 0xffffffef9c9e7810 */ /* 0x048ff40007ffe0ff */
[----:B------:R-:W-:Y:S02]  /*3ff0*/  @!P0 IADD3 R159, -R156, -0x27, RZ ;  /* 0xffffffd99c9f8810 */ /* 0x000fe40007ffe1ff */
[----:B------:R-:W-:Y:S02]  /*4000*/  ISETP.GE.AND P0, PT, R136, RZ, PT ;  /* 0x000000ff8800720c */ /* 0x000fe40003f06270 */
[----:B------:R3:W-:Y:S01]  /*4010*/  I2F R183, R159 ;  /* 0x0000009f00b77306 */ /* 0x0007e20000201400 */
[-C--:B-1----:R-:W-:Y:S01]  /*4020*/  HMMA.16816.F32 R4, R140, R148.reuse, R4 ;  /* 0x000000948c04723c */ /* 0x082fe20000001804 */
[C---:B------:R-:W-:Y:S07]  /*4030*/  IADD3 R157, R156.reuse, 0x10, RZ ;  /* 0x000000109c9d7810 */ /* 0x040fee0007ffe0ff */
[C---:B--2---:R-:W-:Y:S04]  /*4040*/  HMMA.16816.F32 R8, R152.reuse, R148, R8 ;  /* 0x000000949808723c */ /* 0x044fe80000001808 */
[C---:B------:R-:W-:Y:S03]  /*4050*/  @!P0 IADD3 R136, -R156.reuse, -0x17, RZ ;  /* 0xffffffe99c888810 */ /* 0x040fe60007ffe1ff */
[C---:B------:R-:W-:Y:S01]  /*4060*/  IADD3 R149, R156.reuse, -0x8, RZ ;  /* 0xfffffff89c957810 */ /* 0x040fe20007ffe0ff */
[----:B------:R1:W-:Y:S01]  /*4070*/  I2F R162, R136 ;  /* 0x0000008800a27306 */ /* 0x0003e20000201400 */
[----:B------:R-:W-:Y:S01]  /*4080*/  IADD3 R148, R156, -0x9, RZ ;  /* 0xfffffff79c947810 */ /* 0x000fe20007ffe0ff */
[-C--:B------:R-:W-:Y:S01]  /*4090*/  HMMA.16816.F32 R12, R152, R150.reuse, R12 ;  /* 0x00000096980c723c */ /* 0x080fe2000000180c */
[----:B------:R-:W-:Y:S02]  /*40a0*/  ISETP.GE.AND P1, PT, R149, RZ, PT ;  /* 0x000000ff9500720c */ /* 0x000fe40003f26270 */
[----:B------:R-:W-:Y:S02]  /*40b0*/  ISETP.GE.AND P0, PT, R148, RZ, PT ;  /* 0x000000ff9400720c */ /* 0x000fe40003f06270 */
[C---:B---3--:R-:W-:Y:S03]  /*40c0*/  IADD3 R159, R156.reuse, -0x10, RZ ;  /* 0xfffffff09c9f7810 */ /* 0x048fe60007ffe0ff */
[C---:B------:R-:W-:Y:S06]  /*40d0*/  HMMA.16816.F32 R16, R140.reuse, R150, R16 ;  /* 0x000000968c10723c */ /* 0x040fec0000001810 */
[C---:B------:R-:W-:Y:S02]  /*40e0*/  @!P1 IADD3 R149, -R156.reuse, 0x8, RZ ;  /* 0x000000089c959810 */ /* 0x040fe40007ffe1ff */
[----:B------:R-:W-:Y:S01]  /*40f0*/  @!P0 IADD3 R148, -R156, 0x9, RZ ;  /* 0x000000099c948810 */ /* 0x000fe20007ffe1ff */
[-C--:B------:R-:W-:Y:S01]  /*4100*/  HMMA.16816.F32 R20, R140, R132.reuse, R20 ;  /* 0x000000848c14723c */ /* 0x080fe20000001814 */
[----:B------:R-:W-:Y:S01]  /*4110*/  I2F R161, R149 ;  /* 0x0000009500a17306 */ /* 0x000fe20000201400 */
[----:B------:R-:W-:Y:S02]  /*4120*/  ISETP.GE.AND P1, PT, R159, RZ, PT ;  /* 0x000000ff9f00720c */ /* 0x000fe40003f26270 */
[----:B------:R-:W-:Y:S01]  /*4130*/  ISETP.GE.AND P0, PT, R158, RZ, PT ;  /* 0x000000ff9e00720c */ /* 0x000fe20003f06270 */
[----:B-1----:R-:W1:Y:S03]  /*4140*/  LDSM.16.M88.4 R136, [R0+0x2000] ;  /* 0x002000000088783b */ /* 0x002e660000000200 */
[C---:B------:R-:W-:Y:S03]  /*4150*/  HMMA.16816.F32 R24, R152.reuse, R132, R24 ;  /* 0x000000849818723c */ /* 0x040fe60000001818 */
[----:B------:R2:W-:Y:S04]  /*4160*/  I2F R160, R148 ;  /* 0x0000009400a07306 */ /* 0x0005e80000201400 */
[C---:B------:R-:W-:Y:S01]  /*4170*/  @!P1 IADD3 R159, -R156.reuse, 0x10, RZ ;  /* 0x000000109c9f9810 */ /* 0x040fe20007ffe1ff */
[-C--:B------:R-:W-:Y:S01]  /*4180*/  HMMA.16816.F32 R28, R152, R134.reuse, R28 ;  /* 0x00000086981c723c */ /* 0x080fe2000000181c */
[----:B------:R-:W-:Y:S03]  /*4190*/  ISETP.GE.AND P1, PT, R157, RZ, PT ;  /* 0x000000ff9d00720c */ /* 0x000fe60003f26270 */
[C---:B------:R-:W-:Y:S01]  /*41a0*/  IADD3 R132, R156.reuse, -0x18, RZ ;  /* 0xffffffe89c847810 */ /* 0x040fe20007ffe0ff */
[----:B------:R-:W-:Y:S01]  /*41b0*/  I2F R159, R159 ;  /* 0x0000009f009f7306 */ /* 0x000fe20000201400 */
[----:B------:R-:W-:Y:S02]  /*41c0*/  IADD3 R133, R156, 0xf, RZ ;  /* 0x0000000f9c857810 */ /* 0x000fe40007ffe0ff */
[----:B------:R-:W-:Y:S01]  /*41d0*/  HMMA.16816.F32 R32, R140, R134, R32 ;  /* 0x000000868c20723c */ /* 0x000fe20000001820 */
[----:B------:R-:W-:Y:S03]  /*41e0*/  ISETP.GE.AND P2, PT, R132, RZ, PT ;  /* 0x000000ff8400720c */ /* 0x000fe60003f46270 */
[C---:B------:R-:W-:Y:S02]  /*41f0*/  @!P0 IADD3 R158, -R156.reuse, 0x11, RZ ;  /* 0x000000119c9e8810 */ /* 0x040fe40007ffe1ff */
[C---:B------:R-:W-:Y:S02]  /*4200*/  @!P1 IADD3 R157, -R156.reuse, -0x10, RZ ;  /* 0xfffffff09c9d9810 */ /* 0x040fe40007ffe1ff */
[----:B------:R-:W-:Y:S02]  /*4210*/  ISETP.GE.AND P0, PT, R133, RZ, PT ;  /* 0x000000ff8500720c */ /* 0x000fe40003f06270 */
[----:B------:R-:W-:Y:S01]  /*4220*/  I2F R158, R158 ;  /* 0x0000009e009e7306 */ /* 0x000fe20000201400 */
[----:B--2---:R2:W3:Y:S03]  /*4230*/  LDSM.16.M88.4 R148, [R0+0x2800] ;  /* 0x002800000094783b */ /* 0x0044e60000000200 */
[C---:B------:R-:W-:Y:S02]  /*4240*/  @!P2 IADD3 R132, -R156.reuse, 0x18, RZ ;  /* 0x000000189c84a810 */ /* 0x040fe40007ffe1ff */
[----:B-----5:R-:W-:Y:S04]  /*4250*/  FSETP.NEU.FTZ.AND P2, PT, R241, -INF , PT ;  /* 0xff800000f100780b */ /* 0x020fe80003f5d000 */
[----:B------:R-:W-:Y:S01]  /*4260*/  I2F R134, R132 ;  /* 0x0000008400867306 */ /* 0x000fe20000201400 */
[-C--:B-1----:R-:W-:Y:S01]  /*4270*/  HMMA.16816.F32 R4, R136, R144.reuse, R4 ;  /* 0x000000908804723c */ /* 0x082fe20000001804 */
[C---:B------:R-:W-:Y:S02]  /*4280*/  @!P0 IADD3 R133, -R156.reuse, -0xf, RZ ;  /* 0xfffffff19c858810 */ /* 0x040fe40007ffe1ff */
[----:B------:R-:W-:Y:S06]  /*4290*/  PLOP3.LUT P0, PT, PT, PT, UP0, 0x80, 0x0 ;  /* 0x000000000000781c */ /* 0x000fec0003f0f008 */
[----:B------:R-:W-:Y:S03]  /*42a0*/  I2F R133, R133 ;  /* 0x0000008500857306 */ /* 0x000fe60000201400 */
[----:B--2---:R-:W-:Y:S04]  /*42b0*/  IADD3 R0, R156, -0x19, RZ ;  /* 0xffffffe79c007810 */ /* 0x004fe80007ffe0ff */
[----:B------:R-:W-:Y:S03]  /*42c0*/  ISETP.GE.AND P1, PT, R0, RZ, PT ;  /* 0x000000ff0000720c */ /* 0x000fe60003f26270 */
[----:B------:R-:W-:Y:S05]  /*42d0*/  I2F R157, R157 ;  /* 0x0000009d009d7306 */ /* 0x000fea0000201400 */
[----:B------:R-:W-:Y:S02]  /*42e0*/  FMUL.FTZ R4, R4, c[0x0][0x2ec] ;  /* 0x0000bb0004047a20 */ /* 0x000fe40000410000 */
[----:B------:R-:W-:Y:S02]  /*42f0*/  FMUL.FTZ R5, R5, c[0x0][0x2ec] ;  /* 0x0000bb0005057a20 */ /* 0x000fe40000410000 */
[----:B------:R-:W-:Y:S01]  /*4300*/  FMUL.FTZ R6, R6, c[0x0][0x2ec] ;  /* 0x0000bb0006067a20 */ /* 0x000fe20000410000 */
[----:B------:R-:W1:Y:S01]  /*4310*/  MUFU.TANH R197, R4 ;  /* 0x0000000400c57308 */ /* 0x000e620000002400 */
[C---:B---3--:R-:W-:Y:S01]  /*4320*/  HMMA.16816.F32 R8, R148.reuse, R144, R8 ;  /* 0x000000909408723c */ /* 0x048fe20000001808 */
[----:B------:R-:W-:Y:S01]  /*4330*/  FMUL.FTZ R7, R7, c[0x0][0x2ec] ;  /* 0x0000bb0007077a20 */ /* 0x000fe20000410000 */
[----:B------:R-:W2:Y:S01]  /*4340*/  LDL R144, [R1+0x4] ;  /* 0x0000040001907983 */ /* 0x000ea20000100800 */
[----:B------:R-:W-:Y:S02]  /*4350*/  @!P1 IADD3 R0, -R156, 0x19, RZ ;  /* 0x000000199c009810 */ /* 0x000fe40007ffe1ff */
[----:B------:R-:W-:Y:S03]  /*4360*/  PLOP3.LUT P1, PT, PT, PT, UP0, 0x80, 0x0 ;  /* 0x000000000000781c */ /* 0x000fe60003f2f008 */
[-C--:B------:R-:W-:Y:S01]  /*4370*/  HMMA.16816.F32 R12, R148, R146.reuse, R12 ;  /* 0x00000092940c723c */ /* 0x080fe2000000180c */
[----:B------:R-:W3:Y:S07]  /*4380*/  MUFU.TANH R202, R5 ;  /* 0x0000000500ca7308 */ /* 0x000eee0000002400 */
[C---:B------:R-:W-:Y:S01]  /*4390*/  HMMA.16816.F32 R16, R136.reuse, R146, R16 ;  /* 0x000000928810723c */ /* 0x040fe20000001810 */
[----:B------:R-:W4:Y:S02]  /*43a0*/  LDL R146, [R1+0x8] ;  /* 0x0000080001927983 */ /* 0x000f240000100800 */
[----:B------:R-:W1:Y:S05]  /*43b0*/  MUFU.TANH R216, R6 ;  /* 0x0000000600d87308 */ /* 0x000e6a0000002400 */
        /* <DEDUP_REMOVED lines=15> */
[----:B-1----:R-:W-:Y:S04]  /*44b0*/  MOV R9, UR20 ;  /* 0x0000001400097c02 */ /* 0x002fe80008000f00 */
[----:B------:R-:W-:Y:S05]  /*44c0*/  LEA R9, R9, R195, 0x7 ;  /* 0x000000c309097211 */ /* 0x000fea00078e38ff */
[----:B------:R1:W1:Y:S01]  /*44d0*/  MUFU.TANH R238, R10 ;  /* 0x0000000a00ee7308 */ /* 0x0002620000002400 */
[----:B------:R-:W-:Y:S01]  /*44e0*/  @P3 ISETP.GE.AND P3, PT, R9, UR5, PT ;  /* 0x0000000509003c0c */ /* 0x000fe2000bf66270 */
[----:B---3--:R-:W3:Y:S08]  /*44f0*/  LDSM.16.M88.4 R4, [R168+0xd400] ;  /* 0x00d40000a804783b */ /* 0x008ef00000000200 */
[----:B------:R3:W-:Y:S01]  /*4500*/  I2F R132, R0 ;  /* 0x0000000000847306 */ /* 0x0007e20000201400 */
[----:B------:R-:W-:Y:S05]  /*4510*/  FMUL.FTZ R8, R241, 1.4426950216293334961 ;  /* 0x3fb8aa3bf1087820 */ /* 0x000fea0000410000 */
[----:B------:R-:W-:Y:S04]  /*4520*/  FSEL R8, R8, RZ, P2 ;  /* 0x000000ff08087208 */ /* 0x000fe80001000000 */
[----:B------:R3:W-:Y:S01]  /*4530*/  MUFU.TANH R237, R11 ;  /* 0x0000000b00ed7308 */ /* 0x0007e20000002400 */
[----:B------:R-:W-:Y:S01]  /*4540*/  FSETP.NEU.FTZ.AND P2, PT, R242, -INF , PT ;  /* 0xff800000f200780b */ /* 0x000fe20003f5d000 */
[----:B-1----:R-:W-:Y:S05]  /*4550*/  FFMA.FTZ R10, R167, -UR4, R197 ;  /* 0x80000004a70a7c23 */ /* 0x002fea00080100c5 */
[----:B------:R-:W-:Y:S03]  /*4560*/  @P1 FSEL R10, R10, -INF , !P3 ;  /* 0xff8000000a0a1808 */ /* 0x000fe60005800000 */
[----:B------:R-:W-:Y:S01]  /*4570*/  MUFU.TANH R224, R12 ;  /* 0x0000000c00e07308 */ /* 0x000fe20000002400 */
[----:B------:R-:W-:Y:S01]  /*4580*/  PLOP3.LUT P1, PT, PT, PT, UP0, 0x80, 0x0 ;  /* 0x000000000000781c */ /* 0x000fe20003f2f008 */
[----:B------:R-:W-:Y:S01]  /*4590*/  FFMA.FTZ R10, R10, c[0x0][0x23c], -R8 ;  /* 0x00008f000a0a7a23 */ /* 0x000fe20000010808 */
[----:B---3--:R-:W-:Y:S02]  /*45a0*/  @P0 IADD3 R0, R9, 0x1, RZ ;  /* 0x0000000109000810 */ /* 0x008fe40007ffe0ff */
[----:B------:R-:W-:Y:S02]  /*45b0*/  PLOP3.LUT P0, PT, PT, PT, UP0, 0x80, 0x0 ;  /* 0x000000000000781c */ /* 0x000fe40003f0f008 */
[----:B------:R-:W-:Y:S03]  /*45c0*/  @P4 ISETP.GE.AND P4, PT, R0, UR5, PT ;  /* 0x0000000500004c0c */ /* 0x000fe6000bf86270 */
[----:B------:R1:W-:Y:S01]  /*45d0*/  MUFU.EX2 R195, R10 ;  /* 0x0000000a00c37308 */ /* 0x0003e20000000800 */
[----:B------:R-:W-:Y:S01]  /*45e0*/  FFMA.FTZ R0, R166, -UR4, R202 ;  /* 0x80000004a6007c23 */ /* 0x000fe200080100ca */
[-C--:B------:R-:W-:Y:S01]  /*45f0*/  HMMA.16816.F32 R20, R136, R4.reuse, R20 ;  /* 0x000000048814723c */ /* 0x080fe20000001814 */
[----:B------:R-:W-:Y:S07]  /*4600*/  FMUL.FTZ R11, R242, 1.4426950216293334961 ;  /* 0x3fb8aa3bf20b7820 */ /* 0x000fee0000410000 */
[----:B------:R-:W-:Y:S01]  /*4610*/  MUFU.TANH R223, R13 ;  /* 0x0000000d00df7308 */ /* 0x000fe20000002400 */
[----:B------:R-:W-:Y:S01]  /*4620*/  @P0 FSEL R0, R0, -INF , !P4 ;  /* 0xff80000000000808 */ /* 0x000fe20006000000 */
[C---:B------:R-:W-:Y:S01]  /*4630*/  HMMA.16816.F32 R24, R148.reuse, R4, R24 ;  /* 0x000000049418723c */ /* 0x040fe20000001818 */
[----:B------:R-:W-:Y:S03]  /*4640*/  PLOP3.LUT P0, PT, PT, PT, UP0, 0x80, 0x0 ;  /* 0x000000000000781c */ /* 0x000fe60003f0f008 */
[----:B------:R-:W-:Y:S04]  /*4650*/  FFMA.FTZ R0, R0, c[0x0][0x23c], -R8 ;  /* 0x00008f0000007a23 */ /* 0x000fe80000010808 */
[----:B------:R-:W3:Y:S01]  /*4660*/  MUFU.TANH R233, R15 ;  /* 0x0000000f00e97308 */ /* 0x000ee20000002400 */
[----:B------:R-:W-:Y:S01]  /*4670*/  FSEL R5, R11, RZ, P2 ;  /* 0x000000ff0b057208 */ /* 0x000fe20001000000 */
[-C--:B------:R-:W-:Y:S01]  /*4680*/  HMMA.16816.F32 R28, R148, R6.reuse, R28 ;  /* 0x00000006941c723c */ /* 0x080fe2000000181c */
[----:B------:R-:W-:Y:S01]  /*4690*/  FSETP.NEU.FTZ.AND P2, PT, R239, -INF , PT ;  /* 0xff800000ef00780b */ /* 0x000fe20003f5d000 */
[----:B-1----:R-:W-:Y:S02]  /*46a0*/  FFMA.FTZ R10, R182, -UR4, R216 ;  /* 0x80000004b60a7c23 */ /* 0x002fe400080100d8 */
[----:B------:R-:W-:Y:S02]  /*46b0*/  FFMA.FTZ R11, R184, -UR4, R238 ;  /* 0x80000004b80b7c23 */ /* 0x000fe400080100ee */
[----:B------:R-:W-:Y:S02]  /*46c0*/  FMUL.FTZ R21, R21, c[0x0][0x2ec] ;  /* 0x0000bb0015157a20 */ /* 0x000fe40000410000 */
[----:B------:R1:W-:Y:S01]  /*46d0*/  MUFU.EX2 R145, R0 ;  /* 0x0000000000917308 */ /* 0x0003e20000000800 */
[----:B------:R-:W-:Y:S01]  /*46e0*/  @P1 FSEL R10, R10, -INF , !P3 ;  /* 0xff8000000a0a1808 */ /* 0x000fe20005800000 */
[----:B------:R-:W-:Y:S01]  /*46f0*/  HMMA.16816.F32 R32, R136, R6, R32 ;  /* 0x000000068820723c */ /* 0x000fe20000001820 */
[----:B------:R-:W-:Y:S01]  /*4700*/  PLOP3.LUT P1, PT, PT, PT, UP0, 0x80, 0x0 ;  /* 0x000000000000781c */ /* 0x000fe20003f2f008 */
[----:B------:R-:W-:Y:S02]  /*4710*/  FMUL.FTZ R4, R239, 1.4426950216293334961 ;  /* 0x3fb8aa3bef047820 */ /* 0x000fe40000410000 */
[----:B------:R-:W-:Y:S02]  /*4720*/  FFMA.FTZ R10, R10, c[0x0][0x23c], -R5 ;  /* 0x00008f000a0a7a23 */ /* 0x000fe40000010805 */
[----:B------:R-:W-:Y:S01]  /*4730*/  FMUL.FTZ R20, R20, c[0x0][0x2ec] ;  /* 0x0000bb0014147a20 */ /* 0x000fe20000410000 */
[----:B------:R-:W-:Y:S01]  /*4740*/  FSEL R4, R4, RZ, P2 ;  /* 0x000000ff04047208 */ /* 0x000fe20001000000 */
[----:B------:R1:W-:Y:S01]  /*4750*/  MUFU.EX2 R222, R10 ;  /* 0x0000000a00de7308 */ /* 0x0003e20000000800 */
[----:B------:R-:W-:Y:S03]  /*4760*/  FSETP.NEU.FTZ.AND P2, PT, R240, -INF , PT ;  /* 0xff800000f000780b */ /* 0x000fe60003f5d000 */
[----:B---3--:R-:W-:Y:S02]  /*4770*/  FFMA.FTZ R6, R164, -UR4, R233 ;  /* 0x80000004a4067c23 */ /* 0x008fe400080100e9 */
[----:B------:R-:W-:Y:S02]  /*4780*/  FMUL.FTZ R28, R28, c[0x0][0x2ec] ;  /* 0x0000bb001c1c7a20 */ /* 0x000fe40000410000 */
[----:B------:R-:W-:Y:S02]  /*4790*/  FMUL.FTZ R29, R29, c[0x0][0x2ec] ;  /* 0x0000bb001d1d7a20 */ /* 0x000fe40000410000 */
[----:B------:R-:W-:Y:S01]  /*47a0*/  MUFU.TANH R200, R16 ;  /* 0x0000001000c87308 */ /* 0x000fe20000002400 */
[----:B------:R-:W-:Y:S02]  /*47b0*/  FMUL.FTZ R30, R30, c[0x0][0x2ec] ;  /* 0x0000bb001e1e7a20 */ /* 0x000fe40000410000 */
        /* <DEDUP_REMOVED lines=15> */
[----:B------:R-:W-:Y:S02]  /*48b0*/  FFMA.FTZ R10, R10, c[0x0][0x23c], -R4 ;  /* 0x00008f000a0a7a23 */ /* 0x000fe40000010804 */
[----:B------:R-:W-:Y:S02]  /*48c0*/  FMUL.FTZ R22, R22, c[0x0][0x2ec] ;  /* 0x0000bb0016167a20 */ /* 0x000fe40000410000 */
[----:B------:R-:W-:Y:S02]  /*48d0*/  FMUL.FTZ R25, R25, c[0x0][0x2ec] ;  /* 0x0000bb0019197a20 */ /* 0x000fe40000410000 */
[----:B------:R3:W-:Y:S01]  /*48e0*/  MUFU.EX2 R231, R10 ;  /* 0x0000000a00e77308 */ /* 0x0007e20000000800 */
[----:B------:R-:W-:Y:S02]  /*48f0*/  FMUL.FTZ R24, R24, c[0x0][0x2ec] ;  /* 0x0000bb0018187a20 */ /* 0x000fe40000410000 */
[----:B------:R-:W-:Y:S01]  /*4900*/  FMUL.FTZ R26, R26, c[0x0][0x2ec] ;  /* 0x0000bb001a1a7a20 */ /* 0x000fe20000410000 */
[----:B------:R-:W-:Y:S01]  /*4910*/  @P1 FSEL R11, R11, -INF , !P3 ;  /* 0xff8000000b0b1808 */ /* 0x000fe20005800000 */
[----:B------:R-:W-:Y:S01]  /*4920*/  FMUL.FTZ R27, R27, c[0x0][0x2ec] ;  /* 0x0000bb001b1b7a20 */ /* 0x000fe20000410000 */
[----:B------:R-:W-:Y:S02]  /*4930*/  PLOP3.LUT P1, PT, PT, PT, UP0, 0x80, 0x0 ;  /* 0x000000000000781c */ /* 0x000fe40003f2f008 */
[----:B------:R-:W-:Y:S02]  /*4940*/  PLOP3.LUT P3, PT, PT, PT, UP0, 0x80, 0x0 ;  /* 0x000000000000781c */ /* 0x000fe40003f6f008 */
[----:B------:R-:W-:Y:S01]  /*4950*/  MUFU.TANH R196, R17 ;  /* 0x0000001100c47308 */ /* 0x000fe20000002400 */
[----:B-1----:R-:W-:Y:S05]  /*4960*/  FFMA.FTZ R0, R164, -UR4, R230 ;  /* 0x80000004a4007c23 */ /* 0x002fea00080100e6 */
[----:B------:R-:W-:Y:S04]  /*4970*/  @P0 FSEL R0, R0, -INF , !P4 ;  /* 0xff80000000000808 */ /* 0x000fe80006000000 */
[----:B------:R-:W-:Y:S01]  /*4980*/  MUFU.TANH R208, R19 ;  /* 0x0000001300d07308 */ /* 0x000fe20000002400 */
[----:B------:R-:W-:Y:S01]  /*4990*/  PLOP3.LUT P0, PT, PT, PT, UP0, 0x80, 0x0 ;  /* 0x000000000000781c */ /* 0x000fe20003f0f008 */
[----:B---3--:R-:W-:Y:S02]  /*49a0*/  FMUL.FTZ R10, R240, 1.4426950216293334961 ;  /* 0x3fb8aa3bf00a7820 */ /* 0x008fe40000410000 */
[----:B------:R-:W-:Y:S03]  /*49b0*/  FFMA.FTZ R12, R0, c[0x0][0x23c], -R4 ;  /* 0x00008f00000c7a23 */ /* 0x000fe60000010804 */
[----:B------:R-:W-:Y:S03]  /*49c0*/  FSEL R0, R10, RZ, P2 ;  /* 0x000000ff0a007208 */ /* 0x000fe60001000000 */
[----:B------:R-:W1:Y:S01]  /*49d0*/  MUFU.TANH R210, R18 ;  /* 0x0000001200d27308 */ /* 0x000e620000002400 */
[----:B------:R-:W-:Y:S01]  /*49e0*/  FFMA.FTZ R10, R183, -UR4, R237 ;  /* 0x80000004b70a7c23 */ /* 0x000fe200080100ed */
[----:B------:R-:W-:Y:S01]  /*49f0*/  PLOP3.LUT P2, PT, PT, PT, UP0, 0x80, 0x0 ;  /* 0x000000000000781c */ /* 0x000fe20003f4f008 */
[--C-:B------:R-:W-:Y:S03]  /*4a00*/  FFMA.FTZ R11, R11, c[0x0][0x23c], -R0.reuse ;  /* 0x00008f000b0b7a23 */ /* 0x100fe60000010800 */
[----:B------:R-:W-:Y:S02]  /*4a10*/  @P0 FSEL R10, R10, -INF , !P4 ;  /* 0xff8000000a0a0808 */ /* 0x000fe40006000000 */
[----:B------:R-:W-:Y:S02]  /*4a20*/  PLOP3.LUT P0, PT, PT, PT, UP0, 0x80, 0x0 ;  /* 0x000000000000781c */ /* 0x000fe40003f0f008 */
[----:B------:R3:W-:Y:S01]  /*4a30*/  MUFU.EX2 R236, R11 ;  /* 0x0000000b00ec7308 */ /* 0x0007e20000000800 */
[----:B------:R-:W-:Y:S01]  /*4a40*/  FFMA.FTZ R10, R10, c[0x0][0x23c], -R0 ;  /* 0x00008f000a0a7a23 */ /* 0x000fe20000010800 */
[----:B------:R-:W-:Y:S08]  /*4a50*/  PLOP3.LUT P4, PT, PT, PT, UP0, 0x80, 0x0 ;  /* 0x000000000000781c */ /* 0x000ff00003f8f008 */
[----:B------:R3:W-:Y:S01]  /*4a60*/  MUFU.EX2 R235, R10 ;  /* 0x0000000a00eb7308 */ /* 0x0007e20000000800 */
[----:B-1----:R-:W-:Y:S09]  /*4a70*/  FFMA.FTZ R7, R167, -UR4, R210 ;  /* 0x80000004a7077c23 */ /* 0x002ff200080100d2 */
[----:B------:R-:W-:Y:S01]  /*4a80*/  MUFU.TANH R205, R28 ;  /* 0x0000001c00cd7308 */ /* 0x000fe20000002400 */
[----:B---3--:R-:W-:Y:S09]  /*4a90*/  FFMA.FTZ R11, R163, -UR4, R224 ;  /* 0x80000004a30b7c23 */ /* 0x008ff200080100e0 */
[----:B------:R-:W1:Y:S01]  /*4aa0*/  MUFU.TANH R198, R21 ;  /* 0x0000001500c67308 */ /* 0x000e620000002400 */
[C---:B------:R-:W-:Y:S02]  /*4ab0*/  @P1 IADD3 R10, R9.reuse, 0x8, RZ ;  /* 0x00000008090a1810 */ /* 0x040fe40007ffe0ff */
[----:B------:R-:W-:Y:S02]  /*4ac0*/  PLOP3.LUT P1, PT, PT, PT, UP0, 0x80, 0x0 ;  /* 0x000000000000781c */ /* 0x000fe40003f2f008 */
[----:B------:R-:W-:Y:S02]  /*4ad0*/  @P6 ISETP.GE.AND P6, PT, R10, UR5, PT ;  /* 0x000000050a006c0c */ /* 0x000fe4000bfc6270 */
[----:B------:R-:W-:Y:S03]  /*4ae0*/  @P0 IADD3 R10, R9, 0x9, RZ ;  /* 0x00000009090a0810 */ /* 0x000fe60007ffe0ff */
[----:B------:R-:W3:Y:S01]  /*4af0*/  MUFU.TANH R199, R20 ;  /* 0x0000001400c77308 */ /* 0x000ee20000002400 */
[----:B------:R-:W-:Y:S02]  /*4b00*/  PLOP3.LUT P0, PT, PT, PT, UP0, 0x80, 0x0 ;  /* 0x000000000000781c */ /* 0x000fe40003f0f008 */
[----:B------:R-:W-:Y:S01]  /*4b10*/  @P3 ISETP.GE.AND P3, PT, R10, UR5, PT ;  /* 0x000000050a003c0c */ /* 0x000fe2000bf66270 */
[----:B------:R-:W-:Y:S04]  /*4b20*/  FFMA.FTZ R10, R162, -UR4, R223 ;  /* 0x80000004a20a7c23 */ /* 0x000fe800080100df */
[----:B------:R-:W-:Y:S02]  /*4b30*/  @P1 FSEL R11, R11, -INF , !P6 ;  /* 0xff8000000b0b1808 */ /* 0x000fe40007000000 */
[----:B------:R-:W-:Y:S01]  /*4b40*/  MUFU.TANH R204, R29 ;  /* 0x0000001d00cc7308 */ /* 0x000fe20000002400 */
[----:B------:R-:W-:Y:S02]  /*4b50*/  PLOP3.LUT P1, PT, PT, PT, UP0, 0x80, 0x0 ;  /* 0x000000000000781c */ /* 0x000fe40003f2f008 */
[--C-:B------:R-:W-:Y:S03]  /*4b60*/  FFMA.FTZ R11, R11, c[0x0][0x23c], -R4.reuse ;  /* 0x00008f000b0b7a23 */ /* 0x100fe60000010804 */
[----:B------:R-:W-:Y:S02]  /*4b70*/  @P0 FSEL R10, R10, -INF , !P3 ;  /* 0xff8000000a0a0808 */ /* 0x000fe40005800000 */
[----:B------:R-:W-:Y:S03]  /*4b80*/  PLOP3.LUT P0, PT, PT, PT, UP0, 0x80, 0x0 ;  /* 0x000000000000781c */ /* 0x000fe60003f0f008 */
[----:B------:R-:W-:Y:S01]  /*4b90*/  FFMA.FTZ R10, R10, c[0x0][0x23c], -R4 ;  /* 0x00008f000a0a7a23 */ /* 0x000fe20000010804 */
[----:B------:R1:W-:Y:S09]  /*4ba0*/  MUFU.EX2 R221, R11 ;  /* 0x0000000b00dd7308 */ /* 0x0003f20000000800 */
[----:B------:R-:W-:Y:S01]  /*4bb0*/  @P0 FSEL R6, R6, -INF , !P3 ;  /* 0xff80000006060808 */ /* 0x000fe20005800000 */
[----:B------:R-:W-:Y:S01]  /*4bc0*/  MUFU.TANH R220, R30 ;  /* 0x0000001e00dc7308 */ /* 0x000fe20000002400 */
[----:B------:R-:W-:Y:S03]  /*4bd0*/  PLOP3.LUT P0, PT, PT, PT, UP0, 0x80, 0x0 ;  /* 0x000000000000781c */ /* 0x000fe60003f0f008 */
[----:B------:R-:W-:Y:S06]  /*4be0*/  FFMA.FTZ R6, R6, c[0x0][0x23c], -R0 ;  /* 0x00008f0006067a23 */ /* 0x000fec0000010800 */
[----:B------:R2:W-:Y:S01]  /*4bf0*/  MUFU.EX2 R226, R6 ;  /* 0x0000000600e27308 */ /* 0x0005e20000000800 */
[----:B-1----:R-:W-:Y:S05]  /*4c00*/  FFMA.FTZ R11, R165, -UR4, R234 ;  /* 0x80000004a50b7c23 */ /* 0x002fea00080100ea */
[----:B------:R-:W-:Y:S04]  /*4c10*/  @P1 FSEL R11, R11, -INF , !P6 ;  /* 0xff8000000b0b1808 */ /* 0x000fe80007000000 */
[----:B------:R1:W-:Y:S01]  /*4c20*/  MUFU.EX2 R212, R10 ;  /* 0x0000000a00d47308 */ /* 0x0003e20000000800 */
[----:B------:R-:W-:Y:S01]  /*4c30*/  PLOP3.LUT P1, PT, PT, PT, UP0, 0x80, 0x0 ;  /* 0x000000000000781c */ /* 0x000fe20003f2f008 */
[----:B------:R-:W-:Y:S08]  /*4c40*/  FFMA.FTZ R11, R11, c[0x0][0x23c], -R0 ;  /* 0x00008f000b0b7a23 */ /* 0x000ff00000010800 */
[----:B------:R-:W-:Y:S01]  /*4c50*/  MUFU.TANH R152, R32 ;  /* 0x0000002000987308 */ /* 0x000fe20000002400 */
[----:B--2---:R-:W-:Y:S05]  /*4c60*/  FFMA.FTZ R6, R161, -UR4, R200 ;  /* 0x80000004a1067c23 */ /* 0x004fea00080100c8 */
[----:B------:R-:W-:Y:S04]  /*4c70*/  @P0 FSEL R6, R6, -INF , !P6 ;  /* 0xff80000006060808 */ /* 0x000fe80007000000 */
[----:B------:R-:W-:Y:S01]  /*4c80*/  MUFU.TANH R151, R33 ;  /* 0x0000002100977308 */ /* 0x000fe20000002400 */
[----:B------:R-:W-:Y:S01]  /*4c90*/  PLOP3.LUT P0, PT, PT, PT, UP0, 0x80, 0x0 ;  /* 0x000000000000781c */ /* 0x000fe20003f0f008 */
[----:B------:R-:W-:Y:S02]  /*4ca0*/  FFMA.FTZ R6, R6, c[0x0][0x23c], -R8 ;  /* 0x00008f0006067a23 */ /* 0x000fe40000010808 */
[----:B-1----:R-:W-:Y:S06]  /*4cb0*/  FFMA.FTZ R10, R160, -UR4, R196 ;  /* 0x80000004a00a7c23 */ /* 0x002fec00080100c4 */
[----:B------:R1:W-:Y:S01]  /*4cc0*/  MUFU.EX2 R164, R6 ;  /* 0x0000000600a47308 */ /* 0x0003e20000000800 */
[----:B------:R-:W-:Y:S02]  /*4cd0*/  @P1 FSEL R10, R10, -INF , !P3 ;  /* 0xff8000000a0a1808 */ /* 0x000fe40005800000 */
[----:B------:R-:W-:Y:S02]  /*4ce0*/  PLOP3.LUT P1, PT, PT, PT, UP0, 0x80, 0x0 ;  /* 0x000000000000781c */ /* 0x000fe40003f2f008 */
[----:B------:R-:W-:Y:S01]  /*4cf0*/  @P0 FSEL R7, R7, -INF , !P6 ;  /* 0xff80000007070808 */ /* 0x000fe20007000000 */
[----:B------:R-:W-:Y:S01]  /*4d00*/  FFMA.FTZ R10, R10, c[0x0][0x23c], -R8 ;  /* 0x00008f000a0a7a23 */ /* 0x000fe20000010808 */
[----:B------:R-:W-:Y:S02]  /*4d10*/  PLOP3.LUT P6, PT, PT, PT, UP0, 0x80, 0x0 ;  /* 0x000000000000781c */ /* 0x000fe40003fcf008 */
[----:B------:R-:W-:Y:S01]  /*4d20*/  PLOP3.LUT P0, PT, PT, PT, UP0, 0x80, 0x0 ;  /* 0x000000000000781c */ /* 0x000fe20003f0f008 */
[--C-:B------:R-:W-:Y:S01]  /*4d30*/  FFMA.FTZ R7, R7, c[0x0][0x23c], -R5.reuse ;  /* 0x00008f0007077a23 */ /* 0x100fe20000010805 */
[----:B------:R2:W-:Y:S10]  /*4d40*/  MUFU.EX2 R156, R10 ;  /* 0x0000000a009c7308 */ /* 0x0005f40000000800 */
[----:B------:R-:W-:Y:S01]  /*4d50*/  MUFU.TANH R183, R34 ;  /* 0x0000002200b77308 */ /* 0x000fe20000002400 */
[----:B-1----:R-:W-:Y:S05]  /*4d60*/  FFMA.FTZ R6, R166, -UR4, R208 ;  /* 0x80000004a6067c23 */ /* 0x002fea00080100d0 */
[----:B------:R-:W-:Y:S04]  /*4d70*/  @P1 FSEL R6, R6, -INF , !P3 ;  /* 0xff80000006061808 */ /* 0x000fe80005800000 */
[----:B------:R-:W-:Y:S01]  /*4d80*/  MUFU.TANH R165, R35 ;  /* 0x0000002300a57308 */ /* 0x000fe20000002400 */
[----:B------:R-:W-:Y:S01]  /*4d90*/  PLOP3.LUT P3, PT, PT, PT, UP0, 0x80, 0x0 ;  /* 0x000000000000781c */ /* 0x000fe20003f6f008 */
[----:B------:R-:W-:Y:S01]  /*4da0*/  FFMA.FTZ R6, R6, c[0x0][0x23c], -R5 ;  /* 0x00008f0006067a23 */ /* 0x000fe20000010805 */
[C---:B--2---:R-:W-:Y:S02]  /*4db0*/  @P4 IADD3 R10, R9.reuse, 0x10, RZ ;  /* 0x00000010090a4810 */ /* 0x044fe40007ffe0ff */
[----:B------:R-:W-:Y:S02]  /*4dc0*/  PLOP3.LUT P1, PT, PT, PT, UP0, 0x80, 0x0 ;  /* 0x000000000000781c */ /* 0x000fe40003f2f008 */
[----:B------:R-:W-:Y:S03]  /*4dd0*/  @P5 ISETP.GE.AND P5, PT, R10, UR5, PT ;  /* 0x000000050a005c0c */ /* 0x000fe6000bfa6270 */
[----:B------:R1:W-:Y:S01]  /*4de0*/  MUFU.EX2 R166, R6 ;  /* 0x0000000600a67308 */ /* 0x0003e20000000800 */
[----:B------:R-:W-:Y:S02]  /*4df0*/  @P2 IADD3 R10, R9, 0x11, RZ ;  /* 0x00000011090a2810 */ /* 0x000fe40007ffe0ff */
[----:B------:R-:W-:Y:S02]  /*4e00*/  PLOP3.LUT P2, PT, PT, PT, UP0, 0x80, 0x0 ;  /* 0x000000000000781c */ /* 0x000fe40003f4f008 */
[----:B------:R-:W-:Y:S02]  /*4e10*/  @P6 ISETP.GE.AND P6, PT, R10, UR5, PT ;  /* 0x000000050a006c0c */ /* 0x000fe4000bfc6270 */
[----:B------:R-:W-:Y:S03]  /*4e20*/  PLOP3.LUT P4, PT, PT, PT, UP0, 0x80, 0x0 ;  /* 0x000000000000781c */ /* 0x000fe60003f8f008 */
[----:B------:R3:W-:Y:S10]  /*4e30*/  MUFU.EX2 R167, R7 ;  /* 0x0000000700a77308 */ /* 0x0007f40000000800 */
[----:B------:R-:W2:Y:S01]  /*4e40*/  MUFU.TANH R209, R23 ;  /* 0x0000001700d17308 */ /* 0x000ea20000002400 */
[----:B-1----:R-:W-:Y:S05]  /*4e50*/  FFMA.FTZ R6, R158, -UR4, R198 ;  /* 0x800000049e067c23 */ /* 0x002fea00080100c6 */
[----:B------:R-:W-:Y:S04]  /*4e60*/  @P1 FSEL R6, R6, -INF , !P6 ;  /* 0xff80000006061808 */ /* 0x000fe80007000000 */
[----:B------:R-:W1:Y:S01]  /*4e70*/  MUFU.TANH R211, R22 ;  /* 0x0000001600d37308 */ /* 0x000e620000002400 */
[----:B------:R-:W-:Y:S01]  /*4e80*/  PLOP3.LUT P1, PT, PT, PT, UP0, 0x80, 0x0 ;  /* 0x000000000000781c */ /* 0x000fe20003f2f008 */
[----:B---3--:R-:W-:Y:S02]  /*4e90*/  FFMA.FTZ R7, R159, -UR4, R199 ;  /* 0x800000049f077c23 */ /* 0x008fe400080100c7 */
[--C-:B------:R-:W-:Y:S03]  /*4ea0*/  FFMA.FTZ R6, R6, c[0x0][0x23c], -R8.reuse ;  /* 0x00008f0006067a23 */ /* 0x100fe60000010808 */
[----:B------:R-:W-:Y:S03]  /*4eb0*/  @P0 FSEL R7, R7, -INF , !P5 ;  /* 0xff80000007070808 */ /* 0x000fe60006800000 */
[----:B------:R2:W-:Y:S01]  /*4ec0*/  MUFU.EX2 R153, R6 ;  /* 0x0000000600997308 */ /* 0x0005e20000000800 */
[----:B------:R-:W-:Y:S01]  /*4ed0*/  PLOP3.LUT P0, PT, PT, PT, UP0, 0x80, 0x0 ;  /* 0x000000000000781c */ /* 0x000fe20003f0f008 */
[----:B------:R-:W-:Y:S08]  /*4ee0*/  FFMA.FTZ R7, R7, c[0x0][0x23c], -R8 ;  /* 0x00008f0007077a23 */ /* 0x000ff00000010808 */
[----:B------:R1:W-:Y:S10]  /*4ef0*/  MUFU.EX2 R154, R7 ;  /* 0x00000007009a7308 */ /* 0x0003f40000000800 */
[----:B------:R-:W3:Y:S01]  /*4f00*/  MUFU.TANH R213, R25 ;  /* 0x0000001900d57308 */ /* 0x000ee20000002400 */
[----:B--2---:R-:W-:Y:S05]  /*4f10*/  FFMA.FTZ R6, R160, -UR4, R209 ;  /* 0x80000004a0067c23 */ /* 0x004fea00080100d1 */
[----:B------:R-:W-:Y:S04]  /*4f20*/  @P0 FSEL R6, R6, -INF , !P6 ;  /* 0xff80000006060808 */ /* 0x000fe80007000000 */
[----:B------:R-:W2:Y:S01]  /*4f30*/  MUFU.TANH R214, R24 ;  /* 0x0000001800d67308 */ /* 0x000ea20000002400 */
[----:B------:R-:W-:Y:S01]  /*4f40*/  PLOP3.LUT P0, PT, PT, PT, UP0, 0x80, 0x0 ;  /* 0x000000000000781c */ /* 0x000fe20003f0f008 */
[----:B-1----:R-:W-:Y:S02]  /*4f50*/  FFMA.FTZ R7, R161, -UR4, R211 ;  /* 0x80000004a1077c23 */ /* 0x002fe400080100d3 */
[--C-:B------:R-:W-:Y:S03]  /*4f60*/  FFMA.FTZ R6, R6, c[0x0][0x23c], -R5.reuse ;  /* 0x00008f0006067a23 */ /* 0x100fe60000010805 */
[----:B------:R-:W-:Y:S03]  /*4f70*/  @P2 FSEL R7, R7, -INF , !P5 ;  /* 0xff80000007072808 */ /* 0x000fe60006800000 */
[----:B------:R3:W-:Y:S01]  /*4f80*/  MUFU.EX2 R160, R6 ;  /* 0x0000000600a07308 */ /* 0x0007e20000000800 */
[----:B------:R-:W-:Y:S01]  /*4f90*/  PLOP3.LUT P2, PT, PT, PT, UP0, 0x80, 0x0 ;  /* 0x000000000000781c */ /* 0x000fe20003f4f008 */
[----:B------:R-:W-:Y:S08]  /*4fa0*/  FFMA.FTZ R7, R7, c[0x0][0x23c], -R5 ;  /* 0x00008f0007077a23 */ /* 0x000ff00000010805 */
[----:B------:R2:W-:Y:S10]  /*4fb0*/  MUFU.EX2 R161, R7 ;  /* 0x0000000700a17308 */ /* 0x0005f40000000800 */
[----:B------:R-:W1:Y:S01]  /*4fc0*/  MUFU.TANH R227, R26 ;  /* 0x0000001a00e37308 */ /* 0x000e620000002400 */
[----:B---3--:R-:W-:Y:S05]  /*4fd0*/  FFMA.FTZ R6, R133, -UR4, R213 ;  /* 0x8000000485067c23 */ /* 0x008fea00080100d5 */
[----:B------:R-:W-:Y:S04]  /*4fe0*/  @P1 FSEL R6, R6, -INF , !P6 ;  /* 0xff80000006061808 */ /* 0x000fe80007000000 */
[----:B------:R-:W3:Y:S01]  /*4ff0*/  MUFU.TANH R225, R27 ;  /* 0x0000001b00e17308 */ /* 0x000ee20000002400 */
[----:B------:R-:W-:Y:S01]  /*5000*/  PLOP3.LUT P1, PT, PT, PT, UP0, 0x80, 0x0 ;  /* 0x000000000000781c */ /* 0x000fe20003f2f008 */
[----:B--2---:R-:W-:Y:S02]  /*5010*/  FFMA.FTZ R7, R157, -UR4, R214 ;  /* 0x800000049d077c23 */ /* 0x004fe400080100d6 */
[--C-:B------:R-:W-:Y:S03]  /*5020*/  FFMA.FTZ R6, R6, c[0x0][0x23c], -R4.reuse ;  /* 0x00008f0006067a23 */ /* 0x100fe60000010804 */
[----:B------:R-:W-:Y:S03]  /*5030*/  @P2 FSEL R7, R7, -INF , !P5 ;  /* 0xff80000007072808 */ /* 0x000fe60006800000 */
[----:B------:R3:W-:Y:S01]  /*5040*/  MUFU.EX2 R184, R6 ;  /* 0x0000000600b87308 */ /* 0x0007e20000000800 */
[----:B------:R-:W-:Y:S01]  /*5050*/  PLOP3.LUT P2, PT, PT, PT, UP0, 0x80, 0x0 ;  /* 0x000000000000781c */ /* 0x000fe20003f4f008 */
[----:B------:R-:W-:Y:S02]  /*5060*/  FFMA.FTZ R10, R7, c[0x0][0x23c], -R4 ;  /* 0x00008f00070a7a23 */ /* 0x000fe40000010804 */
[----:B-1----:R-:W-:Y:S06]  /*5070*/  FFMA.FTZ R7, R163, -UR4, R227 ;  /* 0x80000004a3077c23 */ /* 0x002fec00080100e3 */
[----:B------:R1:W-:Y:S01]  /*5080*/  MUFU.EX2 R203, R10 ;  /* 0x0000000a00cb7308 */ /* 0x0003e20000000800 */
[----:B------:R-:W-:Y:S02]  /*5090*/  @P0 FSEL R7, R7, -INF , !P5 ;  /* 0xff80000007070808 */ /* 0x000fe40006800000 */
[----:B------:R-:W-:Y:S03]  /*50a0*/  PLOP3.LUT P0, PT, PT, PT, UP0, 0x80, 0x0 ;  /* 0x000000000000781c */ /* 0x000fe60003f0f008 */
[--C-:B------:R-:W-:Y:S04]  /*50b0*/  FFMA.FTZ R7, R7, c[0x0][0x23c], -R0.reuse ;  /* 0x00008f0007077a23 */ /* 0x100fe80000010800 */
[----:B------:R2:W-:Y:S01]  /*50c0*/  MUFU.EX2 R218, R7 ;  /* 0x0000000700da7308 */ /* 0x0005e20000000800 */
[----:B---3--:R-:W-:Y:S05]  /*50d0*/  FFMA.FTZ R6, R162, -UR4, R225 ;  /* 0x80000004a2067c23 */ /* 0x008fea00080100e1 */
[----:B------:R-:W-:Y:S04]  /*50e0*/  @P0 FSEL R6, R6, -INF , !P6 ;  /* 0xff80000006060808 */ /* 0x000fe80007000000 */
[----:B------:R-:W3:Y:S01]  /*50f0*/  MUFU.TANH R217, R31 ;  /* 0x0000001f00d97308 */ /* 0x000ee20000002400 */
[----:B------:R-:W-:Y:S02]  /*5100*/  PLOP3.LUT P0, PT, PT, PT, UP0, 0x80, 0x0 ;  /* 0x000000000000781c */ /* 0x000fe40003f0f008 */
[C---:B-1----:R-:W-:Y:S02]  /*5110*/  @P2 IADD3 R10, R9.reuse, 0x18, RZ ;  /* 0x00000018090a2810 */ /* 0x042fe40007ffe0ff */
[----:B------:R-:W-:Y:S02]  /*5120*/  @P4 IADD3 R9, R9, 0x19, RZ ;  /* 0x0000001909094810 */ /* 0x000fe40007ffe0ff */
[----:B------:R-:W-:Y:S02]  /*5130*/  @P1 ISETP.GE.AND P2, PT, R10, UR5, PT ;  /* 0x000000050a001c0c */ /* 0x000fe4000bf46270 */
[----:B------:R-:W-:Y:S01]  /*5140*/  @P3 ISETP.GE.AND P3, PT, R9, UR5, PT ;  /* 0x0000000509003c0c */ /* 0x000fe2000bf66270 */
[----:B------:R-:W-:Y:S01]  /*5150*/  FFMA.FTZ R9, R6, c[0x0][0x23c], -R0 ;  /* 0x00008f0006097a23 */ /* 0x000fe20000010800 */
[----:B------:R-:W-:Y:S01]  /*5160*/  PLOP3.LUT P1, PT, PT, PT, UP0, 0x80, 0x0 ;  /* 0x000000000000781c */ /* 0x000fe20003f2f008 */
[----:B------:R-:W-:Y:S01]  /*5170*/  FFMA.FTZ R6, R181, -UR4, R204 ;  /* 0x80000004b5067c23 */ /* 0x000fe200080100cc */
[----:B------:R-:W1:Y:S01]  /*5180*/  MUFU.EX2 R229, R12 ;  /* 0x0000000c00e57308 */ /* 0x000e620000000800 */
[----:B--2---:R-:W-:Y:S08]  /*5190*/  FFMA.FTZ R7, R182, -UR4, R205 ;  /* 0x80000004b6077c23 */ /* 0x004ff000080100cd */
[----:B------:R-:W-:Y:S01]  /*51a0*/  @P0 FSEL R6, R6, -INF , !P3 ;  /* 0xff80000006060808 */ /* 0x000fe20005800000 */
[----:B------:R-:W-:Y:S01]  /*51b0*/  MUFU.EX2 R228, R11 ;  /* 0x0000000b00e47308 */ /* 0x000fe20000000800 */
[----:B------:R-:W-:Y:S02]  /*51c0*/  @P1 FSEL R7, R7, -INF , !P2 ;  /* 0xff80000007071808 */ /* 0x000fe40005000000 */
[----:B------:R-:W-:Y:S02]  /*51d0*/  PLOP3.LUT P1, PT, PT, PT, UP0, 0x80, 0x0 ;  /* 0x000000000000781c */ /* 0x000fe40003f2f008 */
[----:B------:R-:W-:Y:S01]  /*51e0*/  PLOP3.LUT P0, PT, PT, PT, UP0, 0x80, 0x0 ;  /* 0x000000000000781c */ /* 0x000fe20003f0f008 */
[--C-:B------:R-:W-:Y:S02]  /*51f0*/  FFMA.FTZ R7, R7, c[0x0][0x23c], -R4.reuse ;  /* 0x00008f0007077a23 */ /* 0x100fe40000010804 */
[----:B------:R-:W-:Y:S02]  /*5200*/  FFMA.FTZ R4, R6, c[0x0][0x23c], -R4 ;  /* 0x00008f0006047a23 */ /* 0x000fe40000010804 */
[----:B------:R-:W-:Y:S01]  /*5210*/  FFMA.FTZ R6, R157, -UR4, R220 ;  /* 0x800000049d067c23 */ /* 0x000fe200080100dc */
[----:B------:R2:W-:Y:S05]  /*5220*/  MUFU.EX2 R163, R7 ;  /* 0x0000000700a37308 */ /* 0x0005ea0000000800 */
[----:B------:R-:W-:Y:S02]  /*5230*/  @P1 FSEL R6, R6, -INF , !P2 ;  /* 0xff80000006061808 */ /* 0x000fe40005000000 */
[----:B------:R-:W-:Y:S03]  /*5240*/  PLOP3.LUT P1, PT, PT, PT, UP0, 0x80, 0x0 ;  /* 0x000000000000781c */ /* 0x000fe60003f2f008 */
[----:B------:R1:W-:Y:S01]  /*5250*/  MUFU.EX2 R162, R4 ;  /* 0x0000000400a27308 */ /* 0x0003e20000000800 */
[----:B------:R-:W-:Y:S09]  /*5260*/  FFMA.FTZ R6, R6, c[0x0][0x23c], -R0 ;  /* 0x00008f0006067a23 */ /* 0x000ff20000010800 */
[----:B------:R3:W-:Y:S01]  /*5270*/  MUFU.EX2 R181, R6 ;  /* 0x0000000600b57308 */ /* 0x0007e20000000800 */
[----:B--2---:R-:W-:Y:S05]  /*5280*/  FFMA.FTZ R7, R134, -UR4, R152 ;  /* 0x8000000486077c23 */ /* 0x004fea0008010098 */
[----:B------:R-:W-:Y:S04]  /*5290*/  @P0 FSEL R7, R7, -INF , !P2 ;  /* 0xff80000007070808 */ /* 0x000fe80005000000 */
[----:B------:R-:W-:Y:S01]  /*52a0*/  MUFU.EX2 R182, R9 ;  /* 0x0000000900b67308 */ /* 0x000fe20000000800 */
[----:B------:R-:W-:Y:S01]  /*52b0*/  PLOP3.LUT P0, PT, PT, PT, UP0, 0x80, 0x0 ;  /* 0x000000000000781c */ /* 0x000fe20003f0f008 */
[----:B-1----:R-:W-:Y:S02]  /*52c0*/  FFMA.FTZ R4, R132, -UR4, R151 ;  /* 0x8000000484047c23 */ /* 0x002fe40008010097 */
[--C-:B------:R-:W-:Y:S03]  /*52d0*/  FFMA.FTZ R7, R7, c[0x0][0x23c], -R8.reuse ;  /* 0x00008f0007077a23 */ /* 0x100fe60000010808 */
[----:B------:R-:W-:Y:S03]  /*52e0*/  @P1 FSEL R4, R4, -INF , !P3 ;  /* 0xff80000004041808 */ /* 0x000fe60005800000 */
[----:B------:R1:W-:Y:S01]  /*52f0*/  MUFU.EX2 R150, R7 ;  /* 0x0000000700967308 */ /* 0x0003e20000000800 */
[----:B------:R-:W-:Y:S01]  /*5300*/  PLOP3.LUT P1, PT, PT, PT, UP0, 0x80, 0x0 ;  /* 0x000000000000781c */ /* 0x000fe20003f2f008 */
[----:B------:R-:W-:Y:S02]  /*5310*/  FFMA.FTZ R8, R4, c[0x0][0x23c], -R8 ;  /* 0x00008f0004087a23 */ /* 0x000fe40000010808 */
[----:B------:R-:W-:Y:S02]  /*5320*/  FFMA.FTZ R4, R158, -UR4, R165 ;  /* 0x800000049e047c23 */ /* 0x000fe400080100a5 */
[----:B---3--:R-:W-:Y:S04]  /*5330*/  FFMA.FTZ R6, R159, -UR4, R183 ;  /* 0x800000049f067c23 */ /* 0x008fe800080100b7 */
[----:B------:R-:W4:Y:S01]  /*5340*/  MUFU.EX2 R149, R8 ;  /* 0x0000000800957308 */ /* 0x000f220000000800 */
[----:B------:R-:W-:Y:S03]  /*5350*/  @P0 FSEL R6, R6, -INF , !P2 ;  /* 0xff80000006060808 */ /* 0x000fe60005000000 */
        /* <DEDUP_REMOVED lines=10> */
[----:B----4-:R-:W-:Y:S01]  /*5400*/  IADD3 R146, P0, R146, UR13, RZ ;  /* 0x0000000d92927c10 */ /* 0x010fe2000ff1e0ff */
[----:B------:R4:W4:Y:S02]  /*5410*/  MUFU.EX2 R155, R5 ;  /* 0x00000005009b7308 */ /* 0x0009240000000800 */
[----:B------:R-:W-:Y:S01]  /*5420*/  FFMA.FTZ R0, R4, c[0x0][0x23c], -R0 ;  /* 0x00008f0004007a23 */ /* 0x000fe20000010800 */
[----:B------:R-:W-:Y:S02]  /*5430*/  F2FP.PACK_AB R4, R156, R164 ;  /* 0x000000a49c04723e */ /* 0x000fe400000000ff */
[----:B------:R-:W-:Y:S02]  /*5440*/  IADD3.X R147, R144, UR12, RZ, P0, !PT ;  /* 0x0000000c90937c10 */ /* 0x000fe400087fe4ff */
[----:B------:R-:W-:Y:S03]  /*5450*/  PLOP3.LUT P0, PT, PT, PT, UP0, 0x80, 0x0 ;  /* 0x000000000000781c */ /* 0x000fe60003f0f008 */
[----:B------:R4:W4:Y:S01]  /*5460*/  MUFU.EX2 R158, R0 ;  /* 0x00000000009e7308 */ /* 0x0009220000000800 */
[----:B------:R-:W2:Y:S01]  /*5470*/  LDG.E R144, [R146.64] ;  /* 0x0000000692907981 */ /* 0x000ea2000c1e1900 */
[----:B---3--:R-:W-:Y:S02]  /*5480*/  F2FP.PACK_AB R6, R229, R231 ;  /* 0x000000e7e506723e */ /* 0x008fe400000000ff */
[----:B-1----:R-:W-:Y:S02]  /*5490*/  F2FP.PACK_AB R7, R212, R221 ;  /* 0x000000ddd407723e */ /* 0x002fe400000000ff */
[----:B----4-:R-:W-:Y:S05]  /*54a0*/  F2FP.PACK_AB R5, R145, R195 ;  /* 0x000000c39105723e */ /* 0x010fea00000000ff */
[----:B------:R1:W-:Y:S04]  /*54b0*/  STS [R188+0x19000], R5 ;  /* 0x01900005bc007388 */ /* 0x0003e80000000800 */
[----:B------:R3:W-:Y:S01]  /*54c0*/  STS [R187+0x19000], R4 ;  /* 0x01900004bb007388 */ /* 0x0007e20000000800 */
[----:B------:R-:W-:Y:S05]  /*54d0*/  F2FP.PACK_AB R0, R166, R167 ;  /* 0x000000a7a600723e */ /* 0x000fea00000000ff */
[----:B------:R4:W-:Y:S04]  /*54e0*/  STS [R187+0x19400], R0 ;  /* 0x01940000bb007388 */ /* 0x0009e80000000800 */
[----:B------:R4:W-:Y:S01]  /*54f0*/  STS [R188+0x1a000], R6 ;  /* 0x01a00006bc007388 */ /* 0x0009e20000000800 */
[----:B-1----:R-:W-:Y:S02]  /*5500*/  F2FP.PACK_AB R5, R235, R236 ;  /* 0x000000eceb05723e */ /* 0x002fe400000000ff */
[----:B---3--:R-:W-:Y:S03]  /*5510*/  F2FP.PACK_AB R4, R160, R161 ;  /* 0x000000a1a004723e */ /* 0x008fe600000000ff */
[----:B------:R1:W-:Y:S04]  /*5520*/  STS [R188+0x1a400], R5 ;  /* 0x01a40005bc007388 */ /* 0x0003e80000000800 */
[----:B------:R3:W-:Y:S01]  /*5530*/  STS [R187+0x1a000], R7 ;  /* 0x01a00007bb007388 */ /* 0x0007e20000000800 */
[----:B----4-:R-:W-:Y:S02]  /*5540*/  F2FP.PACK_AB R0, R149, R150 ;  /* 0x000000969500723e */ /* 0x010fe400000000ff */
        /* <DEDUP_REMOVED lines=8> */
[----:B------:R-:W-:Y:S02]  /*55d0*/  F2FP.PACK_AB R4, R162, R163 ;  /* 0x000000a3a204723e */ /* 0x000fe400000000ff */
[----:B-1----:R-:W-:Y:S02]  /*55e0*/  F2FP.PACK_AB R5, R155, R157 ;  /* 0x0000009d9b05723e */ /* 0x002fe400000000ff */
[----:B---3--:R-:W-:Y:S03]  /*55f0*/  F2FP.PACK_AB R0, R158, R181 ;  /* 0x000000b59e00723e */ /* 0x008fe600000000ff */
[----:B------:R-:W-:Y:S04]  /*5600*/  STS [R185+0x19400], R5 ;  /* 0x01940005b9007388 */ /* 0x000fe80000000800 */
        /* <DEDUP_REMOVED lines=74> */
[----:B------:R-:W1:Y:S02]  /*5ab0*/  LDSM.16.M88.4 R132, [R168+0x13400] ;  /* 0x01340000a884783b */ /* 0x000e640000000200 */
[----:B------:R-:W-:Y:S02]  /*5ac0*/  FMUL.FTZ R145, R145, R5 ;  /* 0x0000000591917220 */ /* 0x000fe40000410000 */
[----:B------:R-:W-:Y:S04]  /*5ad0*/  FADD.FTZ R4, -R144, R4 ;  /* 0x0000000490047221 */ /* 0x000fe80000010100 */
[----:B------:R-:W-:Y:S01]  /*5ae0*/  FMUL.FTZ R4, R195, R4 ;  /* 0x00000004c3047220 */ /* 0x000fe20000410000 */
[----:B------:R2:W3:Y:S03]  /*5af0*/  LDG.E R5, [R146.64+0x20] ;  /* 0x0000200692057981 */ /* 0x0004e6000c1e1900 */
[----:B------:R-:W-:Y:S02]  /*5b00*/  FMUL.FTZ R148, R0, R4 ;  /* 0x0000000400947220 */ /* 0x000fe40000410000 */
[----:B------:R2:W4:Y:S04]  /*5b10*/  LDG.E R4, [R146.64+0x80] ;  /* 0x0000800692047981 */ /* 0x000528000c1e1900 */
[----:B------:R2:W4:Y:S05]  /*5b20*/  LDG.E R0, [R146.64+0xa0] ;  /* 0x0000a00692007981 */ /* 0x00052a000c1e1900 */
[C---:B------:R-:W-:Y:S02]  /*5b30*/  FADD.FTZ R16, -R144.reuse, R16 ;  /* 0x0000001090107221 */ /* 0x040fe40000010100 */
[----:B------:R-:W-:Y:S01]  /*5b40*/  FADD.FTZ R17, -R144, R17 ;  /* 0x0000001190117221 */ /* 0x000fe20000010100 */
[-C--:B-1----:R-:W-:Y:S08]  /*5b50*/  HMMA.16816.F32 R20, R140, R132.reuse, R20 ;  /* 0x000000848c14723c */ /* 0x082ff00000001814 */
[C---:B------:R-:W-:Y:S07]  /*5b60*/  HMMA.16816.F32 R24, R136.reuse, R132, R24 ;  /* 0x000000848818723c */ /* 0x040fee0000001818 */
[----:B------:R-:W-:Y:S01]  /*5b70*/  FFMA.FTZ R132, -R202, R202, 1 ;  /* 0x3f800000ca847423 */ /* 0x000fe200000101ca */
[-C--:B------:R-:W-:Y:S01]  /*5b80*/  HMMA.16816.F32 R28, R136, R134.reuse, R28 ;  /* 0x00000086881c723c */ /* 0x080fe2000000181c */
[----:B------:R-:W-:Y:S03]  /*5b90*/  FMUL.FTZ R133, R164, R16 ;  /* 0x00000010a4857220 */ /* 0x000fe60000410000 */
[----:B------:R-:W-:Y:S02]  /*5ba0*/  FMUL.FTZ R132, R132, c[0x0][0x2ec] ;  /* 0x0000bb0084847a20 */ /* 0x000fe40000410000 */
[----:B------:R-:W-:Y:S02]  /*5bb0*/  FFMA.FTZ R16, -R196, R196, 1 ;  /* 0x3f800000c4107423 */ /* 0x000fe400000101c4 */
[----:B--2---:R-:W-:Y:S01]  /*5bc0*/  FMUL.FTZ R146, R132, R145 ;  /* 0x0000009184927220 */ /* 0x004fe20000410000 */
[----:B------:R-:W-:Y:S03]  /*5bd0*/  HMMA.16816.F32 R32, R140, R134, R32 ;  /* 0x000000868c20723c */ /* 0x000fe60000001820 */
[----:B------:R-:W-:Y:S02]  /*5be0*/  FMUL.FTZ R132, R156, R17 ;  /* 0x000000119c847220 */ /* 0x000fe40000410000 */
[----:B------:R-:W-:Y:S02]  /*5bf0*/  FFMA.FTZ R17, -R200, R200, 1 ;  /* 0x3f800000c8117423 */ /* 0x000fe400000101c8 */
[----:B------:R-:W-:Y:S02]  /*5c00*/  FADD.FTZ R20, -R144, R20 ;  /* 0x0000001490147221 */ /* 0x000fe40000010100 */
[----:B------:R-:W-:Y:S03]  /*5c10*/  FMUL.FTZ R17, R17, c[0x0][0x2ec] ;  /* 0x0000bb0011117a20 */ /* 0x000fe60000410000 */
[----:B------:R-:W-:Y:S02]  /*5c20*/  FMUL.FTZ R16, R16, c[0x0][0x2ec] ;  /* 0x0000bb0010107a20 */ /* 0x000fe40000410000 */
[----:B------:R-:W-:Y:S02]  /*5c30*/  FADD.FTZ R21, -R144, R21 ;  /* 0x0000001590157221 */ /* 0x000fe40000010100 */
        /* <DEDUP_REMOVED lines=15> */
[----:B------:R-:W-:Y:S02]  /*5d30*/  FFMA.FTZ R21, -R199, R199, 1 ;  /* 0x3f800000c7157423 */ /* 0x000fe400000101c7 */
[----:B------:R-:W-:Y:S02]  /*5d40*/  FMUL.FTZ R20, R20, c[0x0][0x2ec] ;  /* 0x0000bb0014147a20 */ /* 0x000fe40000410000 */
[----:B------:R-:W-:Y:S02]  /*5d50*/  FMUL.FTZ R21, R21, c[0x0][0x2ec] ;  /* 0x0000bb0015157a20 */ /* 0x000fe40000410000 */
[----:B------:R-:W-:Y:S02]  /*5d60*/  FMUL.FTZ R142, R20, R134 ;  /* 0x00000086148e7220 */ /* 0x000fe40000410000 */
        /* <DEDUP_REMOVED lines=61> */
[----:B------:R-:W-:Y:S02]  /*6140*/  FMUL.FTZ R7, R7, c[0x0][0x2ec] ;  /* 0x0000bb0007077a20 */ /* 0x000fe40000410000 */
[----:B------:R-:W-:Y:S02]  /*6150*/  FMUL.FTZ R24, R184, R24 ;  /* 0x00000018b8187220 */ /* 0x000fe40000410000 */
[----:B------:R-:W-:Y:S01]  /*6160*/  FMUL.FTZ R25, R163, R25 ;  /* 0x00000019a3197220 */ /* 0x000fe20000410000 */
[----:B------:R-:W-:Y:S01]  /*6170*/  MOV R163, R189 ;  /* 0x000000bd00a37202 */ /* 0x000fe20000000f00 */
[----:B------:R-:W-:Y:S01]  /*6180*/  FMUL.FTZ R23, R162, R23 ;  /* 0x00000017a2177220 */ /* 0x000fe20000410000 */
[----:B------:R-:W-:Y:S01]  /*6190*/  MOV R162, R190 ;  /* 0x000000be00a27202 */ /* 0x000fe20000000f00 */
        /* <DEDUP_REMOVED lines=105> */
.L_x_1083:
        /* <DEDUP_REMOVED lines=138> */
.L_x_1084:
        /* <DEDUP_REMOVED lines=370> */
[----:B------:R-:W-:Y:S01]  /*87f0*/  UISETP.NE.AND UP0, UPT, UR22, -0x1, UPT ;  /* 0xffffffff1600788c */ /* 0x000fe2000bf05270 */
[----:B------:R-:W-:Y:S01]  /*8800*/  F2FP.PACK_AB R78, R79, R78 ;  /* 0x0000004e4f4e723e */ /* 0x000fe200000000ff */
[----:B------:R-:W-:Y:S01]  /*8810*/  ULDC.64 UR10, c[0x0][0x3a0] ;  /* 0x0000e800000a7ab9 */ /* 0x000fe20000000a00 */
[----:B------:R-:W-:-:S03]  /*8820*/  F2FP.PACK_AB R0, R0, R126 ;  /* 0x0000007e0000723e */ /* 0x000fc600000000ff */
[----:B------:R-:W-:-:S05]  /*8830*/  PLOP3.LUT P0, PT, PT, PT, UP0, 0x80, 0x0 ;  /* 0x000000000000781c */ /* 0x000fca0003f0f008 */
[----:B------:R-:W-:-:S04]  /*8840*/  @UP0 UIADD3 UR4, UR21, UR22, URZ ;  /* 0x0000001615040290 */ /* 0x000fc8000fffe03f */
[----:B------:R-:W-:-:S04]  /*8850*/  @UP0 UIMAD.WIDE.U32 UR8, UR4, UR10, URZ ;  /* 0x0000000a040802a5 */ /* 0x000fc8000f8e003f */
[----:B------:R-:W-:-:S03]  /*8860*/  @UP0 UIMAD UR15, UR4, UR11, UR9 ;  /* 0x0000000b040f02a4 */ /* 0x000fc6000f8e0209 */
[----:B------:R-:W-:Y:S01]  /*8870*/  @UP0 UMOV UR14, UR8 ;  /* 0x00000008000e0c82 */ /* 0x000fe20008000000 */
[----:B--2---:R1:W-:Y:S04]  /*8880*/  STS [R144], R21 ;  /* 0x0000001590007388 */ /* 0x0043e80000000800 */
        /* <DEDUP_REMOVED lines=58> */
.L_x_1086:
        /* <DEDUP_REMOVED lines=18> */
.L_x_1087:
        /* <DEDUP_REMOVED lines=54> */
.L_x_1089:
[----:B------:R-:W-:Y:S05]  /*90b0*/  BSYNC B0 ;  /* 0x0000000000007941 */ /* 0x000fea0003800000 */
.L_x_1088:
        /* <DEDUP_REMOVED lines=20> */
.L_x_1091:
[----:B------:R-:W-:Y:S05]  /*9200*/  BSYNC B0 ;  /* 0x0000000000007941 */ /* 0x000fea0003800000 */
.L_x_1090:
        /* <DEDUP_REMOVED lines=29> */
.L_x_1093:
[----:B------:R-:W-:Y:S05]  /*93e0*/  BSYNC B0 ;  /* 0x0000000000007941 */ /* 0x000fea0003800000 */
.L_x_1092:
        /* <DEDUP_REMOVED lines=18> */
.L_x_1069:
        /* <DEDUP_REMOVED lines=20> */
.L_x_1095:
        /* <DEDUP_REMOVED lines=18> */
.L_x_1096:
        /* <DEDUP_REMOVED lines=41> */
.L_x_1098:
[----:B------:R-:W-:Y:S05]  /*9a00*/  BSYNC B0 ;  /* 0x0000000000007941 */ /* 0x000fea0003800000 */
.L_x_1097:
        /* <DEDUP_REMOVED lines=19> */
.L_x_1100:
[----:B------:R-:W-:Y:S05]  /*9b40*/  BSYNC B0 ;  /* 0x0000000000007941 */ /* 0x000fea0003800000 */
.L_x_1099:
        /* <DEDUP_REMOVED lines=29> */
.L_x_1102:
[----:B------:R-:W-:Y:S05]  /*9d20*/  BSYNC B0 ;  /* 0x0000000000007941 */ /* 0x000fea0003800000 */
.L_x_1101:
        /* <DEDUP_REMOVED lines=16> */
.L_x_1094:
[----:B------:R-:W-:Y:S05]  /*9e30*/  BSYNC B1 ;  /* 0x0000000000017941 */ /* 0x000fea0003800000 */
.L_x_1064:
        /* <DEDUP_REMOVED lines=11> */
.L_x_1103:
[----:B------:R-:W-:Y:S05]  /*9ef0*/  EXIT ;  /* 0x000000000000794d */ /* 0x000fea0003800000 */
.L_x_1105:
        /* <DEDUP_REMOVED lines=16> */
.L_x_1308:


//--------------------- .text._ZN5flash44flash_bwd_dq_dk_dv_loop_seqk_parallel_kernelI23Flash_bwd_kernel_traitsILi96ELi64ELi128ELi8ELi2ELi4ELi4ELb0ELb0EN7cutlass6half_tE19Flash_kernel_traitsILi96ELi64ELi128ELi8ES3_EELb1ELb0ELb1ELb0ELb0ELb1ELb0EEEvNS_16Flash_bwd_paramsE --------------------------
	.section	.text._ZN5flash44flash_bwd_dq_dk_dv_loop_seqk_parallel_kernelI23Flash_bwd_kernel_traitsILi96ELi64ELi128ELi8ELi2ELi4ELi4ELb0ELb0EN7cutlass6half_tE19Flash_kernel_traitsILi96ELi64ELi128ELi8ES3_EELb1ELb0ELb1ELb0ELb0ELb1ELb0EEEvNS_16Flash_bwd_paramsE,"ax",@progbits
	.sectioninfo	@"SHI_REGISTERS=255"
	.align	128
        .global         _ZN5flash44flash_bwd_dq_dk_dv_loop_seqk_parallel_kernelI23Flash_bwd_kernel_traitsILi96ELi64ELi128ELi8ELi2ELi4ELi4ELb0ELb0EN7cutlass6half_tE19Flash_kernel_traitsILi96ELi64ELi128ELi8ES3_EELb1ELb0ELb1ELb0ELb0ELb1ELb0EEEvNS_16Flash_bwd_paramsE
        .type           _ZN5flash44flash_bwd_dq_dk_dv_loop_seqk_parallel_kernelI23Flash_bwd_kernel_traitsILi96ELi64ELi128ELi8ELi2ELi4ELi4ELb0ELb0EN7cutlass6half_tE19Flash_kernel_traitsILi96ELi64ELi128ELi8ES3_EELb1ELb0ELb1ELb0ELb0ELb1ELb0EEEvNS_16Flash_bwd_paramsE,@function
        .size           _ZN5flash44flash_bwd_dq_dk_dv_loop_seqk_parallel_kernelI23Flash_bwd_kernel_traitsILi96ELi64ELi128ELi8ELi2ELi4ELi4ELb0ELb0EN7cutlass6half_tE19Flash_kernel_traitsILi96ELi64ELi128ELi8ES3_EELb1ELb0ELb1ELb0ELb0ELb1ELb0EEEvNS_16Flash_bwd_paramsE,(.L_x_1309 - _ZN5flash44flash_bwd_dq_dk_dv_loop_seqk_parallel_kernelI23Flash_bwd_kernel_traitsILi96ELi64ELi128ELi8ELi2ELi4ELi4ELb0ELb0EN7cutlass6half_tE19Flash_kernel_traitsILi96ELi64ELi128ELi8ES3_EELb1ELb0ELb1ELb0ELb0ELb1ELb0EEEvNS_16Flash_bwd_paramsE)
        .other          _ZN5flash44flash_bwd_dq_dk_dv_loop_seqk_parallel_kernelI23Flash_bwd_kernel_traitsILi96ELi64ELi128ELi8ELi2ELi4ELi4ELb0ELb0EN7cutlass6half_tE19Flash_kernel_traitsILi96ELi64ELi128ELi8ES3_EELb1ELb0ELb1ELb0ELb0ELb1ELb0EEEvNS_16Flash_bwd_paramsE,@"STO_CUDA_ENTRY STV_DEFAULT"
_ZN5flash44flash_bwd_dq_dk_dv_loop_seqk_parallel_kernelI23Flash_bwd_kernel_traitsILi96ELi64ELi128ELi8ELi2ELi4ELi4ELb0ELb0EN7cutlass6half_tE19Flash_kernel_traitsILi96ELi64ELi128ELi8ES3_EELb1ELb0ELb1ELb0ELb0ELb1ELb0EEEvNS_16Flash_bwd_paramsE:
.text._ZN5flash44flash_bwd_dq_dk_dv_loop_seqk_parallel_kernelI23Flash_bwd_kernel_traitsILi96ELi64ELi128ELi8ELi2ELi4ELi4ELb0ELb0EN7cutlass6half_tE19Flash_kernel_traitsILi96ELi64ELi128ELi8ES3_EELb1ELb0ELb1ELb0ELb0ELb1ELb0EEEvNS_16Flash_bwd_paramsE:
        /* <DEDUP_REMOVED lines=12> */
[----:B------:R-:W-:Y:S01]  /*00c0*/  IMAD.MOV.U32 R193, RZ, RZ, -0x10 ;  /* 0xfffffff0ffc17424 */ /* 0x000fe200078e00ff */
[----:B------:R-:W2:Y:S01]  /*00d0*/  S2R R252, SR_CTAID.Y ;  /* 0x0000000000fc7919 */ /* 0x000ea20000002600 */
[----:B------:R-:W-:Y:S01]  /*00e0*/  IMAD.MOV.U32 R170, RZ, RZ, 0x40 ;  /* 0x00000040ffaa7424 */ /* 0x000fe200078e00ff */
[----:B-1----:R-:W-:-:S04]  /*00f0*/  SHF.R.S32.HI R2, RZ, 0x1f, R8 ;  /* 0x0000001fff027819 */ /* 0x002fc80000011408 */
[CC--:B------:R-:W-:Y:S02]  /*0100*/  LEA.HI R0, R2.reuse, R8.reuse, RZ, 0x4 ;  /* 0x0000000802007211 */ /* 0x0c0fe400078f20ff */
[CC--:B------:R-:W-:Y:S02]  /*0110*/  LEA.HI R19, R2.reuse, R8.reuse, RZ, 0x3 ;  /* 0x0000000802137211 */ /* 0x0c0fe400078f18ff */
[----:B------:R-:W-:Y:S02]  /*0120*/  SHF.R.S32.HI R3, RZ, 0x4, R0 ;  /* 0x00000004ff037819 */ /* 0x000fe40000011400 */
[CC--:B------:R-:W-:Y:S02]  /*0130*/  LEA.HI R9, R2.reuse, R8.reuse, RZ, 0x5 ;  /* 0x0000000802097211 */ /* 0x0c0fe400078f28ff */
[----:B------:R-:W-:Y:S02]  /*0140*/  LEA.HI R7, R2, R8, RZ, 0x2 ;  /* 0x0000000802077211 */ /* 0x000fe400078f10ff */
[----:B------:R-:W-:-:S02]  /*0150*/  LOP3.LUT R4, R19, 0xfffffff8, RZ, 0xc0, !PT ;  /* 0xfffffff813047812 */ /* 0x000fc400078ec0ff */
[CC--:B------:R-:W-:Y:S02]  /*0160*/  LEA.HI R227, R2.reuse, R8.reuse, RZ, 0x6 ;  /* 0x0000000802e37211 */ /* 0x0c0fe400078f30ff */
[----:B------:R-:W-:Y:S01]  /*0170*/  LEA.HI R16, R2, R8, RZ, 0x7 ;  /* 0x0000000802107211 */ /* 0x000fe200078f38ff */
[----:B------:R-:W-:Y:S01]  /*0180*/  IMAD.IADD R10, R8, 0x1, -R4 ;  /* 0x00000001080a7824 */ /* 0x000fe200078e0a04 */
[C---:B------:R-:W-:Y:S02]  /*0190*/  LOP3.LUT R2, R0.reuse, 0xfffffff0, RZ, 0xc0, !PT ;  /* 0xfffffff000027812 */ /* 0x040fe400078ec0ff */
[----:B------:R-:W-:Y:S02]  /*01a0*/  SHF.R.S32.HI R12, RZ, 0x3, R19 ;  /* 0x00000003ff0c7819 */ /* 0x000fe40000011413 */
[----:B------:R-:W-:Y:S01]  /*01b0*/  LEA.HI R0, R0, R3, RZ, 0x1 ;  /* 0x0000000300007211 */ /* 0x000fe200078f08ff */
[----:B------:R-:W-:Y:S01]  /*01c0*/  IMAD.IADD R6, R8, 0x1, -R2 ;  /* 0x0000000108067824 */ /* 0x000fe200078e0a02 */
[----:B------:R-:W-:Y:S01]  /*01d0*/  LOP3.LUT R5, R9, 0xffffffe0, RZ, 0xc0, !PT ;  /* 0xffffffe009057812 */ /* 0x000fe200078ec0ff */
[----:B------:R-:W-:Y:S01]  /*01e0*/  IMAD.SHL.U32 R2, R12, 0x40, RZ ;  /* 0x000000400c027824 */ /* 0x000fe200078e00ff */
[----:B------:R-:W-:-:S02]  /*01f0*/  LOP3.LUT R11, R7, 0xfffffffc, RZ, 0xc0, !PT ;  /* 0xfffffffc070b7812 */ /* 0x000fc400078ec0ff */
[----:B------:R-:W-:Y:S01]  /*0200*/  LOP3.LUT R0, R0, 0xfffffffe, RZ, 0xc0, !PT ;  /* 0xfffffffe00007812 */ /* 0x000fe200078ec0ff */
[----:B------:R-:W-:Y:S01]  /*0210*/  IMAD.IADD R5, R8, 0x1, -R5 ;  /* 0x0000000108057824 */ /* 0x000fe200078e0a05 */
[----:B------:R-:W-:Y:S01]  /*0220*/  LEA.HI R13, R10, R10, RZ, 0x1 ;  /* 0x0000000a0a0d7211 */ /* 0x000fe200078f08ff */
[----:B------:R-:W-:Y:S01]  /*0230*/  IMAD.IADD R15, R8, 0x1, -R11 ;  /* 0x00000001080f7824 */ /* 0x000fe200078e0a0b */
[----:B------:R-:W-:Y:S01]  /*0240*/  SHF.R.S32.HI R227, RZ, 0x6, R227 ;  /* 0x00000006ffe37819 */ /* 0x000fe200000114e3 */
[----:B------:R-:W-:Y:S01]  /*0250*/  IMAD.IADD R14, R3, 0x1, -R0 ;  /* 0x00000001030e7824 */ /* 0x000fe200078e0a00 */
[----:B------:R-:W-:Y:S01]  /*0260*/  LOP3.LUT R0, R2, 0xc0, RZ, 0xc0, !PT ;  /* 0x000000c002007812 */ /* 0x000fe200078ec0ff */
[----:B------:R-:W-:Y:S01]  /*0270*/  IMAD.SHL.U32 R242, R15, 0x8, RZ ;  /* 0x000000080ff27824 */ /* 0x000fe200078e00ff */
[----:B------:R-:W-:Y:S02]  /*0280*/  SHF.R.S32.HI R3, RZ, 0x1f, R5 ;  /* 0x0000001fff037819 */ /* 0x000fe40000011405 */
[----:B------:R-:W-:-:S02]  /*0290*/  LOP3.LUT R2, R13, 0x7fffffe, RZ, 0xc0, !PT ;  /* 0x07fffffe0d027812 */ /* 0x000fc400078ec0ff */
[----:B------:R-:W-:Y:S02]  /*02a0*/  SHF.R.U32.HI R8, RZ, 0x3, R0 ;  /* 0x00000003ff087819 */ /* 0x000fe40000011600 */
[----:B------:R-:W-:Y:S01]  /*02b0*/  LOP3.LUT R4, R0, 0x18, R242, 0xf8, !PT ;  /* 0x0000001800047812 */ /* 0x000fe200078ef8f2 */
[----:B------:R-:W-:Y:S01]  /*02c0*/  IMAD R0, R227, 0x4, R14 ;  /* 0x00000004e3007824 */ /* 0x000fe200078e020e */
[----:B------:R-:W-:Y:S01]  /*02d0*/  LEA.HI R208, R3, R5, RZ, 0x2 ;  /* 0x0000000503d07211 */ /* 0x000fe200078f10ff */
[----:B------:R-:W-:Y:S01]  /*02e0*/  IMAD.IADD R3, R10, 0x1, -R2 ;  /* 0x000000010a037824 */ /* 0x000fe200078e0a02 */
[----:B------:R-:W-:Y:S02]  /*02f0*/  SHF.R.S32.HI R228, RZ, 0x2, R7 ;  /* 0x00000002ffe47819 */ /* 0x000fe40000011407 */
[----:B------:R-:W-:Y:S01]  /*0300*/  LOP3.LUT R236, R4, R8, RZ, 0x3c, !PT ;  /* 0x0000000804ec7212 */ /* 0x000fe200078e3cff */
[----:B------:R-:W-:Y:S01]  /*0310*/  IMAD R165, R0, 0x8, R3 ;  /* 0x0000000800a57824 */ /* 0x000fe200078e0203 */
[----:B------:R-:W-:-:S02]  /*0320*/  SHF.R.S32.HI R2, RZ, 0x1f, R7 ;  /* 0x0000001fff027819 */ /* 0x000fc40000011407 */
[----:B------:R-:W-:Y:S02]  /*0330*/  SHF.R.S32.HI R4, RZ, 0x1f, R6 ;  /* 0x0000001fff047819 */ /* 0x000fe40000011406 */
[----:B------:R-:W-:Y:S02]  /*0340*/  LEA.HI R3, R7, R228, RZ, 0x1 ;  /* 0x000000e407037211 */ /* 0x000fe400078f08ff */
[----:B------:R-:W-:Y:S02]  /*0350*/  LEA.HI R0, R6, R6, RZ, 0x1 ;  /* 0x0000000606007211 */ /* 0x000fe400078f08ff */
[----:B------:R-:W-:Y:S02]  /*0360*/  LEA.HI R2, R2, R228, RZ, 0x3 ;  /* 0x000000e402027211 */ /* 0x000fe400078f18ff */
[----:B------:R-:W-:Y:S02]  /*0370*/  LEA.HI R11, R4, R6, RZ, 0x3 ;  /* 0x00000006040b7211 */ /* 0x000fe400078f18ff */
[----:B------:R-:W-:-:S02]  /*0380*/  LOP3.LUT R3, R3, 0x7fffffe, RZ, 0xc0, !PT ;  /* 0x07fffffe03037812 */ /* 0x000fc400078ec0ff */
[--C-:B------:R-:W-:Y:S02]  /*0390*/  SHF.R.S32.HI R4, RZ, 0x1, R0.reuse ;  /* 0x00000001ff047819 */ /* 0x100fe40000011400 */
        /* <DEDUP_REMOVED lines=8> */
[----:B------:R-:W-:Y:S01]  /*0420*/  LEA.HI R3, R8, R4, RZ, 0x2 ;  /* 0x0000000408037211 */ /* 0x000fe200078f10ff */
[----:B------:R-:W-:Y:S01]  /*0430*/  IMAD.IADD R18, R6, 0x1, -R0 ;  /* 0x0000000106127824 */ /* 0x000fe200078e0a00 */
[----:B------:R-:W-:Y:S01]  /*0440*/  SHF.R.S32.HI R6, RZ, 0x1f, R9 ;  /* 0x0000001fff067819 */ /* 0x000fe20000011409 */
[----:B------:R-:W-:Y:S01]  /*0450*/  IMAD R0, R21, 0x8, R2 ;  /* 0x0000000815007824 */ /* 0x000fe200078e0202 */
[----:B------:R-:W-:Y:S01]  /*0460*/  LOP3.LUT R2, R5, 0x1, RZ, 0xc0, !PT ;  /* 0x0000000105027812 */ /* 0x000fe200078ec0ff */
[----:B------:R-:W-:Y:S01]  /*0470*/  IMAD.SHL.U32 R8, R15, 0x2, RZ ;  /* 0x000000020f087824 */ /* 0x000fe200078e00ff */
[----:B------:R-:W-:Y:S01]  /*0480*/  LOP3.LUT R3, R3, 0xfffffffc, RZ, 0xc0, !PT ;  /* 0xfffffffc03037812 */ /* 0x000fe200078ec0ff */
[----:B------:R-:W-:Y:S01]  /*0490*/  IMAD.U32 R236, R0, 0x20, R236 ;  /* 0x0000002000ec7824 */ /* 0x000fe200078e00ec */
[----:B------:R-:W-:-:S02]  /*04a0*/  LEA.HI R0, R6, R21, RZ, 0x2 ;  /* 0x0000001506007211 */ /* 0x000fc400078f10ff */
[----:B------:R-:W-:Y:S01]  /*04b0*/  ISETP.NE.U32.AND P5, PT, R2, 0x1, PT ;  /* 0x000000010200780c */ /* 0x000fe20003fa5070 */
[----:B------:R-:W-:Y:S01]  /*04c0*/  IMAD.IADD R17, R4, 0x1, -R3 ;  /* 0x0000000104117824 */ /* 0x000fe200078e0a03 */
[----:B------:R-:W-:Y:S01]  /*04d0*/  LEA.HI R2, R9, R21, RZ, 0x1 ;  /* 0x0000001509027211 */ /* 0x000fe200078f08ff */
[----:B------:R-:W-:Y:S01]  /*04e0*/  IMAD.SHL.U32 R4, R10, 0x40, RZ ;  /* 0x000000400a047824 */ /* 0x000fe200078e00ff */
[----:B------:R-:W-:Y:S02]  /*04f0*/  LOP3.LUT R0, R0, 0xfffffffc, RZ, 0xc0, !PT ;  /* 0xfffffffc00007812 */ /* 0x000fe400078ec0ff */
[----:B------:R-:W-:Y:S02]  /*0500*/  LOP3.LUT R6, R2, 0xfffffffe, RZ, 0xc0, !PT ;  /* 0xfffffffe02067812 */ /* 0x000fe400078ec0ff */
[----:B------:R-:W-:Y:S01]  /*0510*/  SHF.R.S32.HI R3, RZ, 0x1, R13 ;  /* 0x00000001ff037819 */ /* 0x000fe2000001140d */
[C---:B------:R-:W-:Y:S01]  /*0520*/  IMAD.IADD R2, R21.reuse, 0x1, -R0 ;  /* 0x0000000115027824 */ /* 0x040fe200078e0a00 */
        /* <DEDUP_REMOVED lines=12> */
[----:B------:R-:W-:Y:S01]  /*05f0*/  IMAD.IADD R11, R5, 0x1, -R3 ;  /* 0x00000001050b7824 */ /* 0x000fe200078e0a03 */
        /* <DEDUP_REMOVED lines=12> */
[C---:B------:R-:W-:Y:S01]  /*06c0*/  IMAD R0, R12.reuse, 0x1000, R8 ;  /* 0x000010000c007824 */ /* 0x040fe200078e0208 */
[----:B------:R-:W-:Y:S02]  /*06d0*/  LOP3.LUT R4, R5, R4, RZ, 0x3c, !PT ;  /* 0x0000000405047212 */ /* 0x000fe400078e3cff */
        /* <DEDUP_REMOVED lines=12> */
[----:B------:R-:W-:Y:S01]  /*07a0*/  SEL R169, R172, 0xffffffe0, !P1 ;  /* 0xffffffe0aca97807 */ /* 0x000fe20004800000 */
[----:B------:R-:W-:Y:S01]  /*07b0*/  IMAD.SHL.U32 R6, R17, 0x40, RZ ;  /* 0x0000004011067824 */ /* 0x000fe200078e00ff */
[----:B------:R-:W-:Y:S01]  /*07c0*/  LOP3.LUT R9, R2, 0x8, RZ, 0xc0, !PT ;  /* 0x0000000802097812 */ /* 0x000fe200078ec0ff */
[----:B------:R-:W-:Y:S01]  /*07d0*/  IMAD.SHL.U32 R2, R0, 0x40, RZ ;  /* 0x0000004000027824 */ /* 0x000fe200078e00ff */
[----:B------:R-:W-:Y:S01]  /*07e0*/  LOP3.LUT R3, R3, 0x1c0, RZ, 0xc0, !PT ;  /* 0x000001c003037812 */ /* 0x000fe200078ec0ff */
[----:B------:R-:W-:Y:S01]  /*07f0*/  IMAD.SHL.U32 R7, R14, 0x10, RZ ;  /* 0x000000100e077824 */ /* 0x000fe200078e00ff */
[----:B------:R-:W-:Y:S01]  /*0800*/  LOP3.LUT R6, R6, 0xc0, RZ, 0xc0, !PT ;  /* 0x000000c006067812 */ /* 0x000fe200078ec0ff */
[----:B------:R-:W-:Y:S01]  /*0810*/  IMAD.SHL.U32 R198, R198, 0x2, RZ ;  /* 0x00000002c6c67824 */ /* 0x000fe200078e00ff */
[----:B------:R-:W-:Y:S01]  /*0820*/  LOP3.LUT R2, R2, 0xc0, RZ, 0xc0, !PT ;  /* 0x000000c002027812 */ /* 0x000fe200078ec0ff */
[----:B------:R-:W-:Y:S01]  /*0830*/  IMAD R5, R14, 0x200, R5 ;  /* 0x000002000e057824 */ /* 0x000fe200078e0205 */
[----:B------:R-:W-:Y:S01]  /*0840*/  SHF.R.U32.HI R168, RZ, 0x3, R3 ;  /* 0x00000003ffa87819 */ /* 0x000fe20000011603 */
[----:B------:R-:W-:Y:S01]  /*0850*/  IMAD.SHL.U32 R165, R165, 0x2, RZ ;  /* 0x00000002a5a57824 */ /* 0x000fe200078e00ff */
[----:B------:R-:W-:-:S02]  /*0860*/  SHF.R.U32.HI R8, RZ, 0x3, R2 ;  /* 0x00000003ff087819 */ /* 0x000fc40000011602 */
[----:B------:R-:W-:Y:S02]  /*0870*/  LOP3.LUT R168, R168, R3, R9, 0x1e, !PT ;  /* 0x00000003a8a87212 */ /* 0x000fe400078e1e09 */
[----:B------:R-:W-:Y:S02]  /*0880*/  LOP3.LUT R8, R8, R2, R4, 0x1e, !PT ;  /* 0x0000000208087212 */ /* 0x000fe400078e1e04 */
[----:B------:R-:W-:Y:S01]  /*0890*/  LOP3.LUT P3, RZ, R0, 0x2, RZ, 0xc0, !PT ;  /* 0x0000000200ff7812 */ /* 0x000fe2000786c0ff */
[----:B------:R-:W-:Y:S01]  /*08a0*/  IMAD.U32 R168, R15, 0x200, R168 ;  /* 0x000002000fa87824 */ /* 0x000fe200078e00a8 */
[----:B------:R-:W-:Y:S01]  /*08b0*/  LOP3.LUT R10, R4, 0x10, R7, 0xf8, !PT ;  /* 0x00000010040a7812 */ /* 0x000fe200078ef807 */
[----:B------:R-:W-:Y:S01]  /*08c0*/  IMAD.IADD R8, R8, 0x1, R11 ;  /* 0x0000000108087824 */ /* 0x000fe200078e020b */
[----:B------:R-:W-:Y:S01]  /*08d0*/  SHF.R.U32.HI R7, RZ, 0x3, R6 ;  /* 0x00000003ff077819 */ /* 0x000fe20000011606 */
[----:B------:R-:W-:Y:S01]  /*08e0*/  IMAD.SHL.U32 R0, R20, 0x20, RZ ;  /* 0x0000002014007824 */ /* 0x000fe200078e00ff */
[----:B------:R-:W-:-:S02]  /*08f0*/  LEA R168, R168, 0x15000, 0x1 ;  /* 0x00015000a8a87811 */ /* 0x000fc400078e08ff */
[----:B------:R-:W-:Y:S01]  /*0900*/  LOP3.LUT R3, R7, R6, R9, 0x1e, !PT ;  /* 0x0000000607037212 */ /* 0x000fe200078e1e09 */
[----:B------:R-:W-:Y:S01]  /*0910*/  IMAD R4, R237, 0x200, R0 ;  /* 0x00000200ed047824 */ /* 0x000fe200078e0200 */
        /* <DEDUP_REMOVED lines=8> */
[----:B------:R-:W-:Y:S01]  /*09a0*/  SHF.R.S32.HI R208, RZ, 0x2, R208 ;  /* 0x00000002ffd07819 */ /* 0x000fe200000114d0 */
[----:B------:R-:W-:Y:S01]  /*09b0*/  IMAD.SHL.U32 R3, R5, 0x2, RZ ;  /* 0x0000000205037824 */ /* 0x000fe200078e00ff */
[----:B------:R-:W-:Y:S01]  /*09c0*/  SEL R166, R172, 0xffffffe0, !P6 ;  /* 0xffffffe0aca67807 */ /* 0x000fe20007000000 */
[----:B------:R-:W-:Y:S01]  /*09d0*/  IMAD.IADD R173, R0, 0x1, R2 ;  /* 0x0000000100ad7824 */ /* 0x000fe200078e0202 */
[----:B------:R-:W-:Y:S01]  /*09e0*/  LEA R231, R8, 0x9000, 0x1 ;  /* 0x0000900008e77811 */ /* 0x000fe200078e08ff */
[----:B------:R-:W-:Y:S01]  /*09f0*/  IMAD R208, R237, 0x10, R208 ;  /* 0x00000010edd07824 */ /* 0x000fe200078e02d0 */
[----:B------:R-:W-:Y:S01]  /*0a00*/  @P4 IADD3 R196, R198, -0x20, RZ ;  /* 0xffffffe0c6c44810 */ /* 0x000fe20007ffe0ff */
[----:B------:R-:W-:Y:S01]  /*0a10*/  IMAD.IADD R166, R165, 0x1, R166 ;  /* 0x00000001a5a67824 */ /* 0x000fe200078e02a6 */
[----:B------:R-:W-:Y:S01]  /*0a20*/  LOP3.LUT P0, RZ, R17, 0x2, RZ, 0xc0, !PT ;  /* 0x0000000211ff7812 */ /* 0x000fe2000780c0ff */
[----:B------:R-:W-:Y:S01]  /*0a30*/  IMAD.IADD R170, R169, 0x1, R170 ;  /* 0x00000001a9aa7824 */ /* 0x000fe200078e02aa */
[----:B------:R-:W-:Y:S01]  /*0a40*/  IADD3 R232, R231, 0x20, RZ ;  /* 0x00000020e7e87810 */ /* 0x000fe20007ffe0ff */
[----:B------:R-:W-:Y:S01]  /*0a50*/  IMAD.IADD R193, R193, 0x1, R196 ;  /* 0x00000001c1c17824 */ /* 0x000fe200078e02c4 */
[----:B------:R-:W-:-:S02]  /*0a60*/  SEL R172, R172, 0xffffffe0, !P0 ;  /* 0xffffffe0acac7807 */ /* 0x000fc40004000000 */
[----:B--2---:R-:W-:Y:S02]  /*0a70*/  @P3 IADD3 R232, R231, -0x20, RZ ;  /* 0xffffffe0e7e83810 */ /* 0x004fe40007ffe0ff */
.L_x_1136:
[----:B-1----:R-:W1:Y:S01]  /*0a80*/  LDC.U8 R0, c[0x0][0x312] ;  /* 0x0000c480ff007b82 */ /* 0x002e620000000000 */
[----:B------:R-:W-:Y:S01]  /*0a90*/  ISETP.NE.U32.AND P4, PT, RZ, c[0x0][0x240], PT ;  /* 0x00009000ff007a0c */ /* 0x000fe20003f85070 */
[C---:B------:R-:W-:Y:S01]  /*0aa0*/  IMAD.SHL.U32 R9, R252.reuse, 0x4, RZ ;  /* 0x00000004fc097824 */ /* 0x040fe200078e00ff */
[----:B------:R-:W-:Y:S02]  /*0ab0*/  ISETP.NE.U32.AND P2, PT, RZ, c[0x0][0x250], PT ;  /* 0x00009400ff007a0c */ /* 0x000fe40003f45070 */
[----:B--2---:R-:W-:Y:S02]  /*0ac0*/  SHF.R.S32.HI R31, RZ, 0x1f, R252 ;  /* 0x0000001fff1f7819 */ /* 0x004fe400000114fc */
[----:B------:R-:W-:Y:S02]  /*0ad0*/  ISETP.NE.AND.EX P4, PT, RZ, c[0x0][0x244], PT, P4 ;  /* 0x00009100ff007a0c */ /* 0x000fe40003f85340 */
[----:B------:R-:W-:Y:S02]  /*0ae0*/  ISETP.NE.AND.EX P2, PT, RZ, c[0x0][0x254], PT, P2 ;  /* 0x00009500ff007a0c */ /* 0x000fe40003f45320 */
[----:B------:R-:W-:-:S02]  /*0af0*/  SHF.L.U64.HI R8, R252, 0x2, R31 ;  /* 0x00000002fc087819 */ /* 0x000fc4000001021f */
[----:B------:R-:W-:Y:S02]  /*0b00*/  IADD3 R4, P0, R9, c[0x0][0x240], RZ ;  /* 0x0000900009047a10 */ /* 0x000fe40007f1e0ff */
[----:B------:R-:W-:Y:S02]  /*0b10*/  ISETP.EQ.U32.AND P5, PT, RZ, c[0x0][0x248], PT ;  /* 0x00009200ff007a0c */ /* 0x000fe40003fa2070 */
[----:B------:R-:W-:Y:S01]  /*0b20*/  IADD3.X R5, R8, c[0x0][0x244], RZ, P0, !PT ;  /* 0x0000910008057a10 */ /* 0x000fe200007fe4ff */
[----:B------:R-:W-:-:S04]  /*0b30*/  IMAD.MOV.U32 R229, RZ, RZ, RZ ;  /* 0x000000ffffe57224 */ /* 0x000fc800078e00ff */
[----:B---3--:R2:W3:Y:S01]  /*0b40*/  @P4 LDG.E R2, [R4.64+0x4] ;  /* 0x0000040604024981 */ /* 0x0084e2000c1e1900 */
[----:B------:R-:W-:Y:S02]  /*0b50*/  @P2 IADD3 R6, P0, R9, c[0x0][0x250], RZ ;  /* 0x0000940009062a10 */ /* 0x000fe40007f1e0ff */
[----:B-1----:R-:W-:Y:S01]  /*0b60*/  ISETP.NE.AND P3, PT, R0, RZ, PT ;  /* 0x000000ff0000720c */ /* 0x002fe20003f65270 */
[----:B------:R-:W-:-:S03]  /*0b70*/  IMAD.MOV.U32 R0, RZ, RZ, -0x1 ;  /* 0xffffffffff007424 */ /* 0x000fc600078e00ff */
[----:B------:R-:W-:-:S03]  /*0b80*/  ISETP.EQ.OR.EX P5, PT, RZ, c[0x0][0x24c], !P3, P5 ;  /* 0x00009300ff007a0c */ /* 0x000fc60005fa2750 */
[----:B------:R2:W3:Y:S01]  /*0b90*/  @P4 LDG.E R0, [R4.64] ;  /* 0x0000000604004981 */ /* 0x0004e2000c1e1900 */
[----:B------:R-:W-:Y:S01]  /*0ba0*/  IMAD.MOV.U32 R241, RZ, RZ, -0x1 ;  /* 0xfffffffffff17424 */ /* 0x000fe200078e00ff */
[----:B------:R-:W-:-:S05]  /*0bb0*/  @P2 IADD3.X R7, R8, c[0x0][0x254], RZ, P0, !PT ;  /* 0x0000950008072a10 */ /* 0x000fca00007fe4ff */
[----:B-----5:R1:W5:Y:S01]  /*0bc0*/  @P2 LDG.E R229, [R6.64] ;  /* 0x0000000606e52981 */ /* 0x020362000c1e1900 */
[----:B--2---:R-:W-:-:S04]  /*0bd0*/  IADD3 R4, P1, R9, c[0x0][0x248], RZ ;  /* 0x0000920009047a10 */ /* 0x004fc80007f3e0ff */
[----:B------:R-:W-:-:S05]  /*0be0*/  IADD3.X R5, R8, c[0x0][0x24c], RZ, P1, !PT ;  /* 0x0000930008057a10 */ /* 0x000fca0000ffe4ff */
[----:B------:R1:W5:Y:S01]  /*0bf0*/  @!P5 LDG.E R241, [R4.64] ;  /* 0x0000000604f1d981 */ /* 0x000362000c1e1900 */
[----:B------:R-:W-:-:S04]  /*0c00*/  ISETP.NE.U32.AND P0, PT, RZ, c[0x0][0x248], PT ;  /* 0x00009200ff007a0c */ /* 0x000fc80003f05070 */
[----:B------:R-:W-:Y:S01]  /*0c10*/  ISETP.NE.AND.EX P0, PT, RZ, c[0x0][0x24c], PT, P0 ;  /* 0x00009300ff007a0c */ /* 0x000fe20003f05300 */
[----:B---3--:R-:W-:Y:S02]  /*0c20*/  @P4 IMAD.IADD R209, R2, 0x1, -R0 ;  /* 0x0000000102d14824 */ /* 0x008fe400078e0a00 */
[----:B------:R-:W-:Y:S02]  /*0c30*/  IMAD.MOV.U32 R2, RZ, RZ, c[0x0][0x218] ;  /* 0x00008600ff027624 */ /* 0x000fe400078e00ff */
[----:B------:R-:W-:-:S08]  /*0c40*/  @!P4 IMAD.MOV.U32 R209, RZ, RZ, c[0x0][0x214] ;  /* 0x00008500ffd1c624 */ /* 0x000fd000078e00ff */
[----:B----4-:R-:W-:Y:S05]  /*0c50*/  @!P0 BRA `(.L_x_1106) ;  /* 0x0000003000008947 */ /* 0x010fea0003800000 */
[----:B-1----:R-:W2:Y:S02]  /*0c60*/  @P3 LDG.E R2, [R4.64+0x4] ;  /* 0x0000040604023981 */ /* 0x002ea4000c1e1900 */
[----:B--2--5:R-:W-:-:S06]  /*0c70*/  @P3 IADD3 R2, R2, -R241, RZ ;  /* 0x800000f102023210 */ /* 0x024fcc0007ffe0ff */
[----:B------:R1:W5:Y:S02]  /*0c80*/  @!P3 LDG.E R2, [R4.64] ;  /* 0x000000060402b981 */ /* 0x000364000c1e1900 */
.L_x_1106:
[----:B-1----:R-:W-:-:S04]  /*0c90*/  ISETP.NE.U32.AND P1, PT, RZ, c[0x0][0x258], PT ;  /* 0x00009600ff007a0c */ /* 0x002fc80003f25070 */
[----:B------:R-:W-:-:S13]  /*0ca0*/  ISETP.NE.AND.EX P1, PT, RZ, c[0x0][0x25c], PT, P1 ;  /* 0x00009700ff007a0c */ /* 0x000fda0003f25310 */
[----:B------:R-:W-:-:S04]  /*0cb0*/  @P1 IADD3 R4, P0, R9, c[0x0][0x258], RZ ;  /* 0x0000960009041a10 */ /* 0x000fc80007f1e0ff */
        /* <DEDUP_REMOVED lines=21> */
[----:B------:R-:W-:Y:S02]  /*0e10*/  ISETP.NE.AND P1, PT, R0, -0x1, PT ;  /* 0xffffffff0000780c */ /* 0x000fe40003f25270 */
        /* <DEDUP_REMOVED lines=26> */
.L_x_1108:
        /* <DEDUP_REMOVED lines=15> */
.L_x_1109:
        /* <DEDUP_REMOVED lines=53> */
[-C--:B------:R-:W-:Y:S01]  /*1400*/  IMAD R18, R23, R5.reuse, RZ ;  /* 0x0000000517127224 */ /* 0x080fe200078e02ff */
[----:B------:R-:W-:Y:S01]  /*1410*/  SEL R19, R16, R6, !P1 ;  /* 0x0000000610137207 */ /* 0x000fe20004800000 */
[----:B------:R-:W-:Y:S01]  /*1420*/  @P2 IMAD R6, R252, c[0x0][0x214], RZ ;  /* 0x00008500fc062a24 */ /* 0x000fe200078e02ff */
[----:B------:R-:W-:Y:S01]  /*1430*/  IADD3 R14, R17, R8, RZ ;  /* 0x00000008110e7210 */ /* 0x000fe20007ffe0ff */
[----:B------:R-:W-:Y:S01]  /*1440*/  IMAD.WIDE.U32 R8, R22, R5, RZ ;  /* 0x0000000516087225 */ /* 0x000fe200078e00ff */
[----:B------:R-:W-:-:S02]  /*1450*/  SHF.R.S32.HI R17, RZ, 0x1f, R21 ;  /* 0x0000001fff117819 */ /* 0x000fc40000011415 */
[----:B------:R-:W-:Y:S01]  /*1460*/  @P2 SEL R6, R6, R0, !P1 ;  /* 0x0000000006062207 */ /* 0x000fe20004800000 */
[----:B------:R-:W-:Y:S01]  /*1470*/  IMAD R5, R22, R4, R18 ;  /* 0x0000000416057224 */ /* 0x000fe200078e0212 */
[----:B------:R-:W-:Y:S01]  /*1480*/  @P6 IADD3 R2, R2, 0x1, RZ ;  /* 0x0000000102026810 */ /* 0x000fe20007ffe0ff */
[----:B----4-:R-:W-:Y:S01]  /*1490*/  IMAD.WIDE.U32 R22, R20, c[0x0][0x3d8], RZ ;  /* 0x0000f60014167a25 */ /* 0x010fe200078e00ff */
[----:B-----5:R-:W-:Y:S02]  /*14a0*/  ISETP.NE.AND P6, PT, R30, RZ, PT ;  /* 0x000000ff1e00720c */ /* 0x020fe40003fc5270 */
[----:B------:R-:W-:Y:S01]  /*14b0*/  @!P3 IADD3 R2, -R2, RZ, RZ ;  /* 0x000000ff0202b210 */ /* 0x000fe20007ffe1ff */
[----:B------:R-:W-:Y:S01]  /*14c0*/  @P1 IMAD.IADD R14, R7, 0x1, R11 ;  /* 0x00000001070e1824 */ /* 0x000fe200078e020b */
[----:B------:R-:W-:Y:S01]  /*14d0*/  @!P4 LOP3.LUT R2, RZ, c[0x0][0x1c8], RZ, 0x33, !PT ;  /* 0x00007200ff02ca12 */ /* 0x000fe200078e33ff */
[----:B------:R-:W-:Y:S01]  /*14e0*/  IMAD R4, R20, c[0x0][0x3dc], R23 ;  /* 0x0000f70014047a24 */ /* 0x000fe200078e0217 */
[----:B------:R-:W-:Y:S01]  /*14f0*/  SEL R22, R22, RZ, P6 ;  /* 0x000000ff16167207 */ /* 0x000fe20003000000 */
[----:B------:R-:W-:Y:S01]  /*1500*/  IMAD R16, R36, c[0x0][0x22c], RZ ;  /* 0x00008b0024107a24 */ /* 0x000fe200078e02ff */
[----:B------:R-:W-:Y:S01]  /*1510*/  IADD3 R11, R9, R5, RZ ;  /* 0x00000005090b7210 */ /* 0x000fe20007ffe0ff */
[----:B------:R-:W-:Y:S01]  /*1520*/  @!P2 IMAD R7, R252, c[0x0][0x1c0], R36 ;  /* 0x00007000fc07aa24 */ /* 0x000fe200078e0224 */
[----:B------:R-:W-:Y:S01]  /*1530*/  SEL R18, R4, RZ, P6 ;  /* 0x000000ff04127207 */ /* 0x000fe20003000000 */
[----:B------:R-:W-:Y:S01]  /*1540*/  @P2 IMAD R6, R36, c[0x0][0x234], R6 ;  /* 0x00008d0024062a24 */ /* 0x000fe200078e0206 */
[----:B------:R-:W-:Y:S01]  /*1550*/  SHF.R.S32.HI R35, RZ, 0x1f, R16 ;  /* 0x0000001fff237819 */ /* 0x000fe20000011410 */
[----:B------:R-:W-:Y:S01]  /*1560*/  @!P2 IMAD R6, R7, c[0x0][0x214], RZ ;  /* 0x000085000706aa24 */ /* 0x000fe200078e02ff */
[----:B------:R-:W-:Y:S01]  /*1570*/  SHF.R.S32.HI R20, RZ, 0x1f, R2 ;  /* 0x0000001fff147819 */ /* 0x000fe20000011402 */
[----:B------:R-:W-:Y:S05]  /*1580*/  @!P2 BRA `(.L_x_1110) ;  /* 0x000000700000a947 */ /* 0x000fea0003800000 */
[----:B------:R-:W-:Y:S01]  /*1590*/  @!P1 IMAD R0, R252, c[0x0][0x224], RZ ;  /* 0x00008900fc009a24 */ /* 0x000fe200078e02ff */
[----:B------:R-:W-:-:S02]  /*15a0*/  MOV R5, 0x80 ;  /* 0x0000008000057802 */ /* 0x000fc40000000f00 */
[----:B------:R-:W-:Y:S02]  /*15b0*/  MOV R4, c[0x0][0x210] ;  /* 0x0000840000047a02 */ /* 0x000fe40000000f00 */
[----:B------:R-:W-:-:S03]  /*15c0*/  LEA R0, R252, R0, 0x7 ;  /* 0x00000000fc007211 */ /* 0x000fc600078e38ff */
[----:B------:R-:W-:-:S04]  /*15d0*/  IMAD R4, R5, R4, c[0x0][0x234] ;  /* 0x00008d0005047624 */ /* 0x000fc800078e0204 */
[----:B------:R-:W-:Y:S01]  /*15e0*/  IMAD R0, R4, R36, R0 ;  /* 0x0000002404007224 */ /* 0x000fe200078e0200 */
[----:B------:R-:W-:Y:S05]  /*15f0*/  BRA `(.L_x_1111) ;  /* 0x0000002000007947 */ /* 0x000fea0003800000 */
.L_x_1110:
[----:B------:R-:W-:-:S04]  /*1600*/  IMAD R0, R252, c[0x0][0x1c0], R36 ;  /* 0x00007000fc007a24 */ /* 0x000fc800078e0224 */
[----:B------:R-:W-:Y:S02]  /*1610*/  IMAD R0, R0, c[0x0][0x224], RZ ;  /* 0x0000890000007a24 */ /* 0x000fe400078e02ff */
.L_x_1111:
[----:B------:R-:W1:Y:S01]  /*1620*/  S2R R32, SR_TID.X ;  /* 0x0000000000207919 */ /* 0x000e620000002100 */
[----:B------:R-:W-:Y:S01]  /*1630*/  IMAD R33, R33, c[0x0][0x1c0], RZ ;  /* 0x0000700021217a24 */ /* 0x000fe200078e02ff */
[----:B------:R-:W-:Y:S01]  /*1640*/  IADD3 R4, P3, R242, R12, RZ ;  /* 0x0000000cf2047210 */ /* 0x000fe20007f7e0ff */
[----:B------:R-:W-:Y:S01]  /*1650*/  IMAD R7, R15, c[0x0][0x370], RZ ;  /* 0x0000dc000f077a24 */ /* 0x000fe200078e02ff */
[----:B------:R-:W2:Y:S01]  /*1660*/  S2R R37, SR_TID.X ;  /* 0x0000000000257919 */ /* 0x000ea20000002100 */
[----:B------:R-:W-:Y:S01]  /*1670*/  IMAD.SHL.U32 R23, R33, 0x40, RZ ;  /* 0x0000004021177824 */ /* 0x000fe200078e00ff */
[----:B------:R-:W-:Y:S01]  /*1680*/  SHF.R.S32.HI R243, RZ, 0x1f, R242 ;  /* 0x0000001ffff37819 */ /* 0x000fe200000114f2 */
[C---:B------:R-:W-:Y:S01]  /*1690*/  IMAD.IADD R206, R10.reuse, 0x1, R6 ;  /* 0x000000010ace7824 */ /* 0x040fe200078e0206 */
[----:B------:R-:W3:Y:S01]  /*16a0*/  S2R R38, SR_TID.X ;  /* 0x0000000000267919 */ /* 0x000ee20000002100 */
[----:B------:R-:W-:Y:S01]  /*16b0*/  IMAD R7, R10, c[0x0][0x374], R7 ;  /* 0x0000dd000a077a24 */ /* 0x000fe200078e0207 */
[----:B------:R-:W-:Y:S01]  /*16c0*/  IADD3 R8, P2, P1, R8, R23, R16 ;  /* 0x0000001708087210 */ /* 0x000fe2000795e010 */
[----:B------:R-:W-:Y:S01]  /*16d0*/  IMAD.IADD R16, R10, 0x1, R0 ;  /* 0x000000010a107824 */ /* 0x000fe200078e0200 */
[----:B------:R-:W-:Y:S01]  /*16e0*/  SHF.R.S32.HI R0, RZ, 0x1f, R23 ;  /* 0x0000001fff007819 */ /* 0x000fe20000011417 */
[----:B------:R-:W-:Y:S01]  /*16f0*/  IMAD.X R5, R243, 0x1, R13, P3 ;  /* 0x00000001f3057824 */ /* 0x000fe200018e060d */
[----:B------:R-:W-:Y:S01]  /*1700*/  IADD3 R6, P3, R228, R10, RZ ;  /* 0x0000000ae4067210 */ /* 0x000fe20007f7e0ff */
[----:B------:R-:W-:Y:S01]  /*1710*/  IMAD.MOV.U32 R207, RZ, RZ, 0x4 ;  /* 0x00000004ffcf7424 */ /* 0x000fe200078e00ff */
[----:B------:R-:W-:Y:S01]  /*1720*/  IADD3.X R13, R11, R0, R35, P2, P1 ;  /* 0x000000000b0d7210 */ /* 0x000fe200017e2423 */
[----:B------:R-:W-:Y:S01]  /*1730*/  IMAD.WIDE.U32 R4, R10, c[0x0][0x370], R4 ;  /* 0x0000dc000a047a25 */ /* 0x000fe200078e0004 */
[----:B------:R-:W-:Y:S01]  /*1740*/  SHF.R.S32.HI R30, RZ, 0x1f, R228 ;  /* 0x0000001fff1e7819 */ /* 0x000fe200000114e4 */
[----:B------:R-:W-:Y:S01]  /*1750*/  BSSY B1, `(.L_x_1107) ;  /* 0x0000726000017945 */ /* 0x000fe20003800000 */
[----:B------:R-:W-:Y:S01]  /*1760*/  IADD3 R12, P2, P1, R22, R8, R19 ;  /* 0x00000008160c7210 */ /* 0x000fe2000795e013 */
[----:B------:R-:W-:-:S02]  /*1770*/  IMAD.IADD R5, R5, 0x1, R7 ;  /* 0x0000000105057824 */ /* 0x000fc400078e0207 */
[----:B------:R-:W-:Y:S01]  /*1780*/  IMAD.X R7, R30, 0x1, R15, P3 ;  /* 0x000000011e077824 */ /* 0x000fe200018e060f */
[----:B-1----:R-:W-:Y:S01]  /*1790*/  SHF.R.S32.HI R9, RZ, 0x1f, R32 ;  /* 0x0000001fff097819 */ /* 0x002fe20000011420 */
[----:B------:R-:W-:Y:S02]  /*17a0*/  IMAD R11, R34, c[0x0][0x378], RZ ;  /* 0x0000de00220b7a24 */ /* 0x000fe400078e02ff */
[----:B------:R-:W-:Y:S01]  /*17b0*/  IMAD R7, R7, c[0x0][0x190], RZ ;  /* 0x0000640007077a24 */ /* 0x000fe200078e02ff */
[----:B------:R-:W-:Y:S01]  /*17c0*/  LEA.HI R9, R9, R32, RZ, 0x5 ;  /* 0x0000002009097211 */ /* 0x000fe200078f28ff */
[----:B------:R-:W-:Y:S01]  /*17d0*/  IMAD R11, R36, c[0x0][0x37c], R11 ;  /* 0x0000df00240b7a24 */ /* 0x000fe200078e020b */
[----:B--2---:R-:W-:Y:S01]  /*17e0*/  SHF.R.S32.HI R37, RZ, 0x1f, R37 ;  /* 0x0000001fff257819 */ /* 0x004fe20000011425 */
[C---:B------:R-:W-:Y:S01]  /*17f0*/  IMAD R15, R6.reuse, c[0x0][0x194], R7 ;  /* 0x00006500060f7a24 */ /* 0x040fe200078e0207 */
[----:B------:R-:W-:Y:S01]  /*1800*/  LOP3.LUT R0, R9, 0xffffffe0, RZ, 0xc0, !PT ;  /* 0xffffffe009007812 */ /* 0x000fe200078ec0ff */
[----:B------:R-:W-:Y:S01]  /*1810*/  IMAD.WIDE.U32 R6, R6, c[0x0][0x190], R242 ;  /* 0x0000640006067a25 */ /* 0x000fe200078e00f2 */
[----:B---3--:R-:W-:-:S03]  /*1820*/  LEA.HI R37, R37, R38, RZ, 0x5 ;  /* 0x0000002625257211 */ /* 0x008fc600078f28ff */
[----:B------:R-:W-:Y:S01]  /*1830*/  IMAD.IADD R23, R32, 0x1, -R0 ;  /* 0x0000000120177824 */ /* 0x000fe200078e0a00 */
[----:B------:R-:W-:Y:S01]  /*1840*/  IADD3 R0, -R192, R209, R21 ;  /* 0x000000d1c0007210 */ /* 0x000fe20007ffe115 */
[----:B------:R-:W-:Y:S01]  /*1850*/  IMAD.WIDE.U32 R4, R36, c[0x0][0x378], R4 ;  /* 0x0000de0024047a25 */ /* 0x000fe200078e0004 */
[----:B------:R-:W-:Y:S02]  /*1860*/  SHF.R.S32.HI R37, RZ, 0x5, R37 ;  /* 0x00000005ff257819 */ /* 0x000fe40000011425 */
[----:B------:R-:W-:Y:S01]  /*1870*/  IADD3 R0, R0, -c[0x0][0x2e8], RZ ;  /* 0x8000ba0000007a10 */ /* 0x000fe20007ffe0ff */
[----:B------:R-:W-:Y:S01]  /*1880*/  IMAD.IADD R5, R5, 0x1, R11 ;  /* 0x0000000105057824 */ /* 0x000fe200078e020b */
[----:B------:R-:W-:Y:S01]  /*1890*/  IADD3 R6, P3, R29, R6, RZ ;  /* 0x000000061d067210 */ /* 0x000fe20007f7e0ff */
[----:B------:R-:W-:Y:S01]  /*18a0*/  IMAD R8, R37, R33, R23 ;  /* 0x0000002125087224 */ /* 0x000fe200078e0217 */
[----:B------:R-:W-:Y:S01]  /*18b0*/  SHF.R.S32.HI R9, RZ, 0x1f, R0 ;  /* 0x0000001fff097819 */ /* 0x000fe20000011400 */
[----:B------:R-:W-:Y:S01]  /*18c0*/  IMAD R11, R34, c[0x0][0x1a8], RZ ;  /* 0x00006a00220b7a24 */ /* 0x000fe200078e02ff */
[----:B------:R-:W-:Y:S01]  /*18d0*/  IADD3.X R7, R24, R7, R15, P3, !PT ;  /* 0x0000000718077210 */ /* 0x000fe20001ffe40f */
[----:B------:R-:W-:Y:S01]  /*18e0*/  IMAD.WIDE.U32 R4, R228, c[0x0][0x370], R4 ;  /* 0x0000dc00e4047a25 */ /* 0x000fe200078e0004 */
[----:B------:R-:W-:-:S02]  /*18f0*/  LEA.HI R10, R9, R0, RZ, 0x6 ;  /* 0x00000000090a7211 */ /* 0x000fc400078f30ff */
[----:B------:R-:W-:Y:S01]  /*1900*/  IADD3.X R0, R18, R13, R14, P2, P1 ;  /* 0x0000000d12007210 */ /* 0x000fe200017e240e */
[----:B------:R-:W-:Y:S01]  /*1910*/  IMAD R11, R36, c[0x0][0x1ac], R11 ;  /* 0x00006b00240b7a24 */ /* 0x000fe200078e020b */
[----:B------:R-:W-:Y:S01]  /*1920*/  IADD3 R9, P1, R8, R12, RZ ;  /* 0x0000000c08097210 */ /* 0x000fe20007f3e0ff */
[----:B------:R-:W-:Y:S01]  /*1930*/  IMAD.WIDE.U32 R6, R36, c[0x0][0x1a8], R6 ;  /* 0x00006a0024067a25 */ /* 0x000fe200078e0006 */
[----:B------:R-:W-:Y:S02]  /*1940*/  LEA R200, P2, R4, c[0x0][0x330], 0x1 ;  /* 0x0000cc0004c87a11 */ /* 0x000fe400078408ff */
[----:B------:R-:W-:Y:S01]  /*1950*/  LEA.HI.X.SX32 R179, R8, R0, 0x1, P1 ;  /* 0x0000000008b37211 */ /* 0x000fe200008f0eff */
[----:B------:R-:W-:Y:S01]  /*1960*/  IMAD R8, R30, c[0x0][0x370], RZ ;  /* 0x0000dc001e087a24 */ /* 0x000fe200078e02ff */
[----:B------:R-:W-:Y:S01]  /*1970*/  SHF.R.S32.HI R0, RZ, 0x6, R10 ;  /* 0x00000006ff007819 */ /* 0x000fe2000001140a */
[----:B------:R-:W-:Y:S01]  /*1980*/  IMAD.IADD R11, R7, 0x1, R11 ;  /* 0x00000001070b7824 */ /* 0x000fe200078e020b */
[----:B------:R-:W-:Y:S01]  /*1990*/  LEA R202, P3, R6, c[0x0][0x160], 0x1 ;  /* 0x0000580006ca7a11 */ /* 0x000fe200078608ff */
[----:B------:R-:W-:Y:S01]  /*19a0*/  IMAD.WIDE R12, R16, R207, c[0x0][0x3c8] ;  /* 0x0000f200100c7625 */ /* 0x000fe200078e02cf */
[----:B------:R-:W-:-:S02]  /*19b0*/  IMNMX R226, RZ, R0, !PT ;  /* 0x00000000ffe27217 */ /* 0x000fc40007800200 */
[----:B------:R-:W-:Y:S01]  /*19c0*/  LEA R180, P1, R9, c[0x0][0x350], 0x2 ;  /* 0x0000d40009b47a11 */ /* 0x000fe200078210ff */
[----:B------:R-:W-:Y:S01]  /*19d0*/  IMAD R0, R228, c[0x0][0x374], R8 ;  /* 0x0000dd00e4007a24 */ /* 0x000fe200078e0208 */
[----:B------:R-:W-:Y:S01]  /*19e0*/  ISETP.GT.AND P4, PT, R191, R226, PT ;  /* 0x000000e2bf00720c */ /* 0x000fe20003f84270 */
[----:B------:R-:W-:Y:S01]  /*19f0*/  IMAD.MOV.U32 R216, RZ, RZ, R12 ;  /* 0x000000ffffd87224 */ /* 0x000fe200078e000c */
[----:B------:R-:W-:Y:S01]  /*1a00*/  LEA.HI.X R203, R6, c[0x0][0x164], R11, 0x1, P3 ;  /* 0x0000590006cb7a11 */ /* 0x000fe200018f0c0b */
[----:B------:R-:W-:Y:S01]  /*1a10*/  IMAD.IADD R0, R5, 0x1, R0 ;  /* 0x0000000105007824 */ /* 0x000fe200078e0200 */
[----:B------:R-:W-:Y:S01]  /*1a20*/  LEA.HI.X R179, R9, c[0x0][0x354], R179, 0x2, P1 ;  /* 0x0000d50009b37a11 */ /* 0x000fe200008f14b3 */
[----:B------:R-:W-:Y:S01]  /*1a30*/  IMAD.MOV.U32 R215, RZ, RZ, R13 ;  /* 0x000000ffffd77224 */ /* 0x000fe200078e000d */
[----:B------:R-:W-:Y:S01]  /*1a40*/  IADD3 R191, R191, -0x1, RZ ;  /* 0xffffffffbfbf7810 */ /* 0x000fe20007ffe0ff */
[----:B------:R-:W-:Y:S01]  /*1a50*/  IMAD.WIDE R206, R206, R207, c[0x0][0x200] ;  /* 0x00008000cece7625 */ /* 0x000fe200078e02cf */
[----:B------:R-:W-:-:S05]  /*1a60*/  LEA.HI.X R201, R4, c[0x0][0x334], R0, 0x1, P2 ;  /* 0x0000cd0004c97a11 */ /* 0x000fca00010f0c00 */
        /* <DEDUP_REMOVED lines=16> */
.L_x_1113:
        /* <DEDUP_REMOVED lines=15> */
.L_x_1114:
        /* <DEDUP_REMOVED lines=24> */
.L_x_1116:
[----:B------:R-:W-:Y:S05]  /*1de0*/  BSYNC B0 ;  /* 0x0000000000007941 */ /* 0x000fea0003800000 */
.L_x_1115:
        /* <DEDUP_REMOVED lines=16> */
.L_x_1118:
[----:B------:R-:W-:Y:S05]  /*1ef0*/  BSYNC B0 ;  /* 0x0000000000007941 */ /* 0x000fea0003800000 */
.L_x_1117:
        /* <DEDUP_REMOVED lines=22> */
.L_x_1120:
[----:B------:R-:W-:Y:S05]  /*2060*/  BSYNC B0 ;  /* 0x0000000000007941 */ /* 0x000fea0003800000 */
.L_x_1119:
        /* <DEDUP_REMOVED lines=14> */
.L_x_1112:
[----:B------:R-:W-:Y:S01]  /*2150*/  IMAD R0, R218, -0x80, R192 ;  /* 0xffffff80da007824 */ /* 0x000fe200078e02c0 */
[----:B------:R-:W-:Y:S01]  /*2160*/  IADD3 R4, R228, 0x40, RZ ;  /* 0x00000040e4047810 */ /* 0x000fe20007ffe0ff */
[----:B------:R-:W-:Y:S01]  /*2170*/  IMAD R8, R17, c[0x0][0x198], RZ ;  /* 0x0000660011087a24 */ /* 0x000fe200078e02ff */
[----:B------:R-:W-:Y:S01]  /*2180*/  LEA.HI R10, R191, R191, RZ, 0x1 ;  /* 0x000000bfbf0a7211 */ /* 0x000fe200078f08ff */
[C---:B------:R-:W-:Y:S01]  /*2190*/  IMAD.WIDE.U32 R6, R21.reuse, c[0x0][0x198], R242 ;  /* 0x0000660015067a25 */ /* 0x040fe200078e00f2 */
[-C--:B------:R-:W-:Y:S01]  /*21a0*/  ISETP.GE.AND P0, PT, R4, R0.reuse, PT ;  /* 0x000000000400720c */ /* 0x080fe20003f06270 */
[----:B------:R-:W-:Y:S01]  /*21b0*/  @P6 BAR.SYNC.DEFER_BLOCKING 0x0 ;  /* 0x0000000000006b1d */ /* 0x000fe20000010000 */
[----:B------:R-:W-:Y:S01]  /*21c0*/  ISETP.GE.AND P1, PT, R228, R0, PT ;  /* 0x00000000e400720c */ /* 0x000fe20003f26270 */
[C---:B------:R-:W-:Y:S01]  /*21d0*/  IMAD R9, R21.reuse, c[0x0][0x19c], R8 ;  /* 0x0000670015097a24 */ /* 0x040fe200078e0208 */
[----:B------:R-:W-:Y:S01]  /*21e0*/  IADD3 R6, P2, R26, R6, RZ ;  /* 0x000000061a067210 */ /* 0x000fe20007f5e0ff */
[----:B------:R-:W-:-:S03]  /*21f0*/  IMAD.WIDE.U32 R4, R21, c[0x0][0x1a0], R242 ;  /* 0x0000680015047a25 */ /* 0x000fc600078e00f2 */
[----:B------:R-:W-:Y:S01]  /*2200*/  IADD3.X R7, R28, R7, R9, P2, !PT ;  /* 0x000000071c077210 */ /* 0x000fe200017fe409 */
[----:B------:R-:W-:Y:S01]  /*2210*/  IMAD R8, R17, c[0x0][0x1a0], RZ ;  /* 0x0000680011087a24 */ /* 0x000fe200078e02ff */
[----:B------:R-:W-:Y:S01]  /*2220*/  IADD3 R4, P2, R25, R4, RZ ;  /* 0x0000000419047210 */ /* 0x000fe20007f5e0ff */
[C---:B------:R-:W-:Y:S02]  /*2230*/  IMAD R9, R20.reuse, c[0x0][0x1b0], RZ ;  /* 0x00006c0014097a24 */ /* 0x040fe400078e02ff */
[----:B------:R-:W-:Y:S02]  /*2240*/  IMAD R8, R21, c[0x0][0x1a4], R8 ;  /* 0x0000690015087a24 */ /* 0x000fe400078e0208 */
[----:B------:R-:W-:Y:S02]  /*2250*/  IMAD R0, R20, c[0x0][0x1b8], RZ ;  /* 0x00006e0014007a24 */ /* 0x000fe400078e02ff */
[C---:B------:R-:W-:Y:S01]  /*2260*/  IMAD R9, R2.reuse, c[0x0][0x1b4], R9 ;  /* 0x00006d0002097a24 */ /* 0x040fe200078e0209 */
[----:B------:R-:W-:Y:S01]  /*2270*/  IADD3.X R5, R27, R5, R8, P2, !PT ;  /* 0x000000051b057210 */ /* 0x000fe200017fe408 */
[----:B------:R-:W-:Y:S01]  /*2280*/  IMAD.WIDE.U32 R6, R2, c[0x0][0x1b0], R6 ;  /* 0x00006c0002067a25 */ /* 0x000fe200078e0006 */
[----:B------:R-:W-:-:S03]  /*2290*/  LOP3.LUT R8, R10, 0xfffffffe, RZ, 0xc0, !PT ;  /* 0xfffffffe0a087812 */ /* 0x000fc600078ec0ff */
[----:B------:R-:W-:Y:S01]  /*22a0*/  IMAD R10, R2, c[0x0][0x1bc], R0 ;  /* 0x00006f00020a7a24 */ /* 0x000fe200078e0200 */
[----:B------:R-:W-:Y:S01]  /*22b0*/  @!P0 IADD3 R0, P2, R228, 0x40, RZ ;  /* 0x00000040e4008810 */ /* 0x000fe20007f5e0ff */
[----:B------:R-:W-:Y:S01]  /*22c0*/  IMAD.WIDE.U32 R4, R2, c[0x0][0x1b8], R4 ;  /* 0x00006e0002047a25 */ /* 0x000fe200078e0004 */
[----:B------:R-:W-:-:S03]  /*22d0*/  IADD3 R7, R7, R9, RZ ;  /* 0x0000000907077210 */ /* 0x000fc60007ffe0ff */
[----:B------:R-:W-:Y:S01]  /*22e0*/  @!P0 IMAD.X R2, RZ, RZ, R30, P2 ;  /* 0x000000ffff028224 */ /* 0x000fe200010e061e */
[----:B------:R-:W-:Y:S01]  /*22f0*/  @!P0 MOV R13, R7 ;  /* 0x00000007000d8202 */ /* 0x000fe20000000f00 */
[----:B------:R-:W-:Y:S01]  /*2300*/  @!P0 IMAD.MOV.U32 R12, RZ, RZ, R6 ;  /* 0x000000ffff0c8224 */ /* 0x000fe200078e0006 */
[----:B------:R-:W-:Y:S01]  /*2310*/  @!P0 IADD3 R14, P2, R228, 0x40, RZ ;  /* 0x00000040e40e8810 */ /* 0x000fe20007f5e0ff */
[----:B------:R-:W-:Y:S02]  /*2320*/  @!P0 IMAD R2, R2, c[0x0][0x198], RZ ;  /* 0x0000660002028a24 */ /* 0x000fe400078e02ff */
[----:B------:R-:W-:Y:S02]  /*2330*/  IMAD.IADD R8, R191, 0x1, -R8 ;  /* 0x00000001bf087824 */ /* 0x000fe400078e0a08 */
[----:B------:R-:W-:Y:S02]  /*2340*/  IMAD.IADD R5, R5, 0x1, R10 ;  /* 0x0000000105057824 */ /* 0x000fe400078e020a */
[C---:B------:R-:W-:Y:S01]  /*2350*/  @!P0 IMAD R10, R0.reuse, c[0x0][0x19c], R2 ;  /* 0x00006700000a8a24 */ /* 0x040fe200078e0202 */
[----:B------:R-:W-:Y:S01]  /*2360*/  @!P0 IADD3.X R2, RZ, R30, RZ, P2, !PT ;  /* 0x0000001eff028210 */ /* 0x000fe200017fe4ff */
[----:B------:R-:W-:Y:S01]  /*2370*/  @!P0 IMAD.WIDE.U32 R12, R0, c[0x0][0x198], R12 ;  /* 0x00006600000c8a25 */ /* 0x000fe200078e000c */
[----:B------:R-:W-:-:S03]  /*2380*/  ISETP.NE.AND P3, PT, R8, 0x1, PT ;  /* 0x000000010800780c */ /* 0x000fc60003f65270 */
[C---:B------:R-:W-:Y:S02]  /*2390*/  @!P1 IMAD R0, R30.reuse, c[0x0][0x198], RZ ;  /* 0x000066001e009a24 */ /* 0x040fe400078e02ff */
[----:B------:R-:W-:Y:S02]  /*23a0*/  @!P1 IMAD R8, R30, c[0x0][0x1a0], RZ ;  /* 0x000068001e089a24 */ /* 0x000fe400078e02ff */
[C---:B------:R-:W-:Y:S02]  /*23b0*/  @!P1 IMAD R0, R228.reuse, c[0x0][0x19c], R0 ;  /* 0x00006700e4009a24 */ /* 0x040fe400078e0200 */
[----:B------:R-:W-:-:S04]  /*23c0*/  @!P1 IMAD.WIDE.U32 R6, R228, c[0x0][0x198], R6 ;  /* 0x00006600e4069a25 */ /* 0x000fc800078e0006 */
[----:B------:R-:W-:Y:S02]  /*23d0*/  @!P0 IMAD R9, R2, c[0x0][0x1a0], RZ ;  /* 0x0000680002098a24 */ /* 0x000fe400078e02ff */
[----:B------:R-:W-:Y:S01]  /*23e0*/  @!P1 IMAD R22, R228, c[0x0][0x1a4], R8 ;  /* 0x00006900e4169a24 */ /* 0x000fe200078e0208 */
[----:B------:R-:W-:Y:S01]  /*23f0*/  @!P0 LEA R8, P4, R12, c[0x0][0x168], 0x1 ;  /* 0x00005a000c088a11 */ /* 0x000fe200078808ff */
[----:B------:R-:W-:Y:S02]  /*2400*/  @!P1 IMAD.IADD R0, R7, 0x1, R0 ;  /* 0x0000000107009824 */ /* 0x000fe400078e0200 */
[----:B------:R-:W-:Y:S01]  /*2410*/  @!P0 IMAD.IADD R2, R13, 0x1, R10 ;  /* 0x000000010d028824 */ /* 0x000fe200078e020a */
[----:B------:R-:W-:Y:S01]  /*2420*/  @!P1 LEA R10, P5, R6, c[0x0][0x168], 0x1 ;  /* 0x00005a00060a9a11 */ /* 0x000fe200078a08ff */
[----:B------:R-:W-:-:S03]  /*2430*/  @!P1 IMAD.WIDE.U32 R16, R228, c[0x0][0x1a0], R4 ;  /* 0x00006800e4109a25 */ /* 0x000fc600078e0004 */
[----:B------:R-:W-:Y:S01]  /*2440*/  @!P1 LEA.HI.X R11, R6, c[0x0][0x16c], R0, 0x1, P5 ;  /* 0x00005b00060b9a11 */ /* 0x000fe200028f0c00 */
[----:B------:R-:W-:Y:S01]  /*2450*/  IMAD R20, R191, -0x40, R209 ;  /* 0xffffffc0bf147824 */ /* 0x000fe200078e02d1 */
[----:B------:R-:W-:Y:S01]  /*2460*/  @!P1 LEA R6, P5, R16, c[0x0][0x170], 0x1 ;  /* 0x00005c0010069a11 */ /* 0x000fe200078a08ff */
[----:B------:R-:W-:Y:S02]  /*2470*/  @!P0 IMAD.MOV.U32 R19, RZ, RZ, R5 ;  /* 0x000000ffff138224 */ /* 0x000fe400078e0005 */
[----:B------:R-:W-:Y:S01]  /*2480*/  @!P0 IMAD R5, R14, c[0x0][0x1a4], R9 ;  /* 0x000069000e058a24 */ /* 0x000fe200078e0209 */
[----:B------:R-:W-:Y:S01]  /*2490*/  @!P0 LEA.HI.X R9, R12, c[0x0][0x16c], R2, 0x1, P4 ;  /* 0x00005b000c098a11 */ /* 0x000fe200020f0c02 */
[----:B------:R-:W-:Y:S01]  /*24a0*/  IMAD.SHL.U32 R0, R236, 0x2, RZ ;  /* 0x00000002ec007824 */ /* 0x000fe200078e00ff */
[----:B------:R-:W-:Y:S01]  /*24b0*/  @!P1 IADD3 R2, R17, R22, RZ ;  /* 0x0000001611029210 */ /* 0x000fe20007ffe0ff */
[----:B------:R-:W-:Y:S01]  /*24c0*/  IMAD.MOV.U32 R194, RZ, RZ, c[0x0][0x308] ;  /* 0x0000c200ffc27624 */ /* 0x000fe200078e00ff */
[----:B------:R-:W-:Y:S01]  /*24d0*/  ISETP.GE.AND P2, PT, R228, R20, PT ;  /* 0x00000014e400720c */ /* 0x000fe20003f46270 */
[----:B------:R-:W-:Y:S01]  /*24e0*/  IMAD.MOV.U32 R195, RZ, RZ, c[0x0][0x30c] ;  /* 0x0000c300ffc37624 */ /* 0x000fe200078e00ff */
[----:B------:R-:W-:Y:S01]  /*24f0*/  @!P1 LEA.HI.X R7, R16, c[0x0][0x174], R2, 0x1, P5 ;  /* 0x00005d0010079a11 */ /* 0x000fe200028f0c02 */
[----:B------:R-:W-:Y:S01]  /*2500*/  @!P0 IMAD.MOV.U32 R18, RZ, RZ, R4 ;  /* 0x000000ffff128224 */ /* 0x000fe200078e0004 */
[----:B------:R-:W-:-:S03]  /*2510*/  IADD3 R2, R236, 0x1800, RZ ;  /* 0x00001800ec027810 */ /* 0x000fc60007ffe0ff */
[----:B------:R-:W-:Y:S01]  /*2520*/  @!P0 IMAD.WIDE.U32 R14, R14, c[0x0][0x1a0], R18 ;  /* 0x000068000e0e8a25 */ /* 0x000fe200078e0012 */
[----:B------:R-:W-:-:S03]  /*2530*/  SEL R2, R2, R236, !P3 ;  /* 0x000000ec02027207 */ /* 0x000fc60005800000 */
[----:B------:R-:W-:Y:S01]  /*2540*/  @!P0 IMAD.IADD R5, R15, 0x1, R5 ;  /* 0x000000010f058824 */ /* 0x000fe200078e0205 */
[----:B------:R-:W-:Y:S01]  /*2550*/  SHF.L.U32 R199, R2, 0x1, RZ ;  /* 0x0000000102c77819 */ /* 0x000fe200000006ff */
[----:B------:R-:W-:Y:S01]  /*2560*/  @P2 STS [R0+0x6000], RZ ;  /* 0x006000ff00002388 */ /* 0x000fe20000000800 */
[----:B------:R-:W-:-:S03]  /*2570*/  @!P0 LEA R4, P4, R14, c[0x0][0x170], 0x1 ;  /* 0x00005c000e048a11 */ /* 0x000fc600078808ff */
[----:B------:R-:W-:Y:S01]  /*2580*/  @P2 STS [R0+0x6004], RZ ;  /* 0x006004ff00002388 */ /* 0x000fe20000000800 */
[----:B------:R-:W-:-:S03]  /*2590*/  @!P0 LEA.HI.X R5, R14, c[0x0][0x174], R5, 0x1, P4 ;  /* 0x00005d000e058a11 */ /* 0x000fc600020f0c05 */
        /* <DEDUP_REMOVED lines=68> */
[----:B---3--:R3:W2:Y:S01]  /*29e0*/  LDG.E.64 R6, [R194.64+0x8] ;  /* 0x00000806c2067981 */ /* 0x0086a2000c1e1b00 */
[C---:B------:R-:W-:Y:S01]  /*29f0*/  ISETP.GE.AND P4, PT, R208.reuse, R20, PT ;  /* 0x00000014d000720c */ /* 0x040fe20003f86270 */
[----:B------:R-:W-:Y:S01]  /*2a00*/  IMAD.MOV.U32 R213, RZ, RZ, 0x7f800000 ;  /* 0x7f800000ffd57424 */ /* 0x000fe200078e00ff */
[----:B------:R-:W-:Y:S01]  /*2a10*/  MOV R212, 0x7f800000 ;  /* 0x7f80000000d47802 */ /* 0x000fe20000000f00 */
[----:B------:R-:W-:Y:S01]  /*2a20*/  IMAD.MOV.U32 R210, RZ, RZ, 0x7f800000 ;  /* 0x7f800000ffd27424 */ /* 0x000fe200078e00ff */
[----:B------:R-:W-:-:S02]  /*2a30*/  IADD3 R2, R208, 0x20, RZ ;  /* 0x00000020d0027810 */ /* 0x000fc40007ffe0ff */
[----:B------:R-:W-:Y:S02]  /*2a40*/  MOV R211, 0x7f800000 ;  /* 0x7f80000000d37802 */ /* 0x000fe40000000f00 */
[-C--:B------:R-:W-:Y:S02]  /*2a50*/  ISETP.GE.AND P1, PT, R2, R20.reuse, PT ;  /* 0x000000140200720c */ /* 0x080fe40003f26270 */
[C---:B----4-:R-:W-:Y:S02]  /*2a60*/  IADD3 R4, R208.reuse, 0x8, RZ ;  /* 0x00000008d0047810 */ /* 0x050fe40007ffe0ff */
[----:B-1----:R-:W-:Y:S02]  /*2a70*/  IADD3 R0, R208, 0x28, RZ ;  /* 0x00000028d0007810 */ /* 0x002fe40007ffe0ff */
[-C--:B------:R-:W-:Y:S01]  /*2a80*/  ISETP.GE.AND P2, PT, R4, R20.reuse, PT ;  /* 0x000000140400720c */ /* 0x080fe20003f46270 */
[----:B------:R-:W-:Y:S01]  /*2a90*/  IMAD.WIDE R4, R208, 0x4, R206 ;  /* 0x00000004d0047825 */ /* 0x000fe200078e02ce */
[----:B---3--:R-:W3:Y:S01]  /*2aa0*/  LDG.E.64 R194, [R194.64] ;  /* 0x00000006c2c27981 */ /* 0x008ee2000c1e1b00 */
[----:B------:R-:W-:-:S03]  /*2ab0*/  ISETP.GE.AND P0, PT, R0, R20, PT ;  /* 0x000000140000720c */ /* 0x000fc60003f06270 */
[----:B------:R1:W5:Y:S01]  /*2ac0*/  @!P4 LDG.E R212, [R4.64] ;  /* 0x0000000604d4c981 */ /* 0x000362000c1e1900 */
[----:B------:R-:W-:-:S03]  /*2ad0*/  SHF.R.S32.HI R2, RZ, 0x1f, R23 ;  /* 0x0000001fff027819 */ /* 0x000fc60000011417 */
[----:B------:R1:W5:Y:S04]  /*2ae0*/  @!P1 LDG.E R210, [R4.64+0x80] ;  /* 0x0000800604d29981 */ /* 0x000368000c1e1900 */
[----:B------:R1:W5:Y:S02]  /*2af0*/  @!P2 LDG.E R213, [R4.64+0x20] ;  /* 0x0000200604d5a981 */ /* 0x000364000c1e1900 */
[----:B------:R-:W-:-:S04]  /*2b00*/  @!P0 IMAD.WIDE R8, R0, 0x4, R206 ;  /* 0x0000000400088825 */ /* 0x000fc800078e02ce */
[----:B------:R-:W-:Y:S01]  /*2b10*/  IMAD R0, R252, c[0x0][0x1c0], R36 ;  /* 0x00007000fc007a24 */ /* 0x000fe200078e0224 */
[----:B------:R1:W5:Y:S03]  /*2b20*/  @!P0 LDG.E R211, [R8.64] ;  /* 0x0000000608d38981 */ /* 0x000366000c1e1900 */
[----:B------:R-:W-:Y:S01]  /*2b30*/  IMAD.SHL.U32 R0, R0, 0x20, RZ ;  /* 0x0000002000007824 */ /* 0x000fe200078e00ff */
[----:B------:R-:W-:-:S04]  /*2b40*/  IADD3 R21, R21, R209, RZ ;  /* 0x000000d115157210 */ /* 0x000fc80007ffe0ff */
[----:B------:R-:W-:Y:S01]  /*2b50*/  IADD3 R21, -R192, 0x80, R21 ;  /* 0x00000080c0157810 */ /* 0x000fe20007ffe115 */
[----:B------:R-:W-:Y:S01]  /*2b60*/  IMAD.MOV.U32 R214, RZ, RZ, c[0x0][0x2e4] ;  /* 0x0000b900ffd67624 */ /* 0x000fe200078e00ff */
        /* <DEDUP_REMOVED lines=52> */
[----:B------:R-:W-:-:S04]  /*2eb0*/  IADD3 R0, R173, 0x1800, RZ ;  /* 0x00001800ad007810 */ /* 0x000fc80007ffe0ff */
[----:B------:R-:W-:-:S05]  /*2ec0*/  SEL R0, R0, R173, !P3 ;  /* 0x000000ad00007207 */ /* 0x000fca0005800000 */
[----:B------:R-:W-:Y:S01]  /*2ed0*/  IMAD.SHL.U32 R164, R0, 0x2, RZ ;  /* 0x0000000200a47824 */ /* 0x000fe200078e00ff */
[----:B------:R-:W-:-:S05]  /*2ee0*/  MOV R0, c[0x0][0x22c] ;  /* 0x00008b0000007a02 */ /* 0x000fca0000000f00 */
[----:B------:R-:W-:-:S04]  /*2ef0*/  IMAD R0, R0, c[0x0][0x1c0], RZ ;  /* 0x0000700000007a24 */ /* 0x000fc800078e02ff */
[C---:B------:R-:W-:Y:S01]  /*2f00*/  IMAD.SHL.U32 R238, R0.reuse, 0x10, RZ ;  /* 0x0000001000ee7824 */ /* 0x040fe200078e00ff */
[----:B------:R-:W-:-:S04]  /*2f10*/  SHF.L.U32 R217, R0, 0x3, RZ ;  /* 0x0000000300d97819 */ /* 0x000fc800000006ff */
[C---:B------:R-:W-:Y:S02]  /*2f20*/  IADD3 R240, R238.reuse, 0x20, RZ ;  /* 0x00000020eef07810 */ /* 0x040fe40007ffe0ff */
[----:B------:R-:W-:-:S03]  /*2f30*/  IADD3 R239, R238, 0x40, RZ ;  /* 0x00000040eeef7810 */ /* 0x000fc60007ffe0ff */
[C---:B------:R-:W-:Y:S01]  /*2f40*/  IMAD.IADD R235, R217.reuse, 0x1, R240 ;  /* 0x00000001d9eb7824 */ /* 0x040fe200078e02f0 */
[----:B------:R-:W-:-:S03]  /*2f50*/  IADD3 R234, R217, R239, RZ ;  /* 0x000000efd9ea7210 */ /* 0x000fc60007ffe0ff */
[C---:B------:R-:W-:Y:S01]  /*2f60*/  IMAD.IADD R251, R217.reuse, 0x1, R235 ;  /* 0x00000001d9fb7824 */ /* 0x040fe200078e02eb */
[C---:B------:R-:W-:Y:S02]  /*2f70*/  IADD3 R250, R217.reuse, R234, RZ ;  /* 0x000000ead9fa7210 */ /* 0x040fe40007ffe0ff */
[----:B------:R-:W-:Y:S02]  /*2f80*/  IADD3 R2, R174, 0x1800, RZ ;  /* 0x00001800ae027810 */ /* 0x000fe40007ffe0ff */
[C---:B------:R-:W-:Y:S01]  /*2f90*/  IADD3 R222, R217.reuse, R251, RZ ;  /* 0x000000fbd9de7210 */ /* 0x040fe20007ffe0ff */
[----:B------:R-:W-:Y:S01]  /*2fa0*/  IMAD.IADD R220, R217, 0x1, R250 ;  /* 0x00000001d9dc7824 */ /* 0x000fe200078e02fa */
[----:B------:R-:W-:-:S03]  /*2fb0*/  SEL R2, R2, R174, !P3 ;  /* 0x000000ae02027207 */ /* 0x000fc60005800000 */
[C---:B------:R-:W-:Y:S01]  /*2fc0*/  IMAD.IADD R221, R217.reuse, 0x1, R222 ;  /* 0x00000001d9dd7824 */ /* 0x040fe200078e02de */
[----:B------:R-:W-:Y:S01]  /*2fd0*/  IADD3 R219, R217, R220, RZ ;  /* 0x000000dcd9db7210 */ /* 0x000fe20007ffe0ff */
[----:B------:R-:W-:Y:S01]  /*2fe0*/  IMAD.U32 R245, R0, -0x40, RZ ;  /* 0xffffffc000f57824 */ /* 0x000fe200078e00ff */
[----:B------:R-:W-:Y:S01]  /*2ff0*/  SHF.L.U32 R167, R2, 0x1, RZ ;  /* 0x0000000102a77819 */ /* 0x000fe200000006ff */
[C---:B------:R-:W-:Y:S01]  /*3000*/  IMAD R249, R0.reuse, 0x18, RZ ;  /* 0x0000001800f97824 */ /* 0x040fe200078e02ff */
[----:B---3--:R-:W-:Y:S01]  /*3010*/  LOP3.LUT R225, R225, R194, RZ, 0x3c, !PT ;  /* 0x000000c2e1e17212 */ /* 0x008fe200078e3cff */
[C---:B------:R-:W-:Y:S01]  /*3020*/  IMAD R247, R0.reuse, 0x28, RZ ;  /* 0x0000002800f77824 */ /* 0x040fe200078e02ff */
[C---:B------:R-:W-:Y:S01]  /*3030*/  SHF.L.U32 R248, R0.reuse, 0x5, RZ ;  /* 0x0000000500f87819 */ /* 0x040fe200000006ff */
[C---:B------:R-:W-:Y:S01]  /*3040*/  IMAD R246, R0.reuse, 0x30, RZ ;  /* 0x0000003000f67824 */ /* 0x040fe200078e02ff */
[----:B------:R-:W-:Y:S01]  /*3050*/  IADD3 R223, R217, R219, RZ ;  /* 0x000000dbd9df7210 */ /* 0x000fe20007ffe0ff */
[----:B------:R-:W-:-:S02]  /*3060*/  IMAD R244, R0, 0x38, RZ ;  /* 0x0000003800f47824 */ /* 0x000fc400078e02ff */
[----:B-1----:R-:W-:Y:S02]  /*3070*/  IMAD.IADD R224, R217, 0x1, R221 ;  /* 0x00000001d9e07824 */ /* 0x002fe400078e02dd */
.L_x_1126:
        /* <DEDUP_REMOVED lines=100> */
.L_x_1122:
        /* <DEDUP_REMOVED lines=13> */
[----:B------:R-:W-:Y:S05]  /*3790*/  IADD3 R132, -R145, R192, -R209 ;  /* 0x000000c091847210 */ /* 0x000fea0007ffe9d1 */
        /* <DEDUP_REMOVED lines=118> */
.L_x_1123:
        /* <DEDUP_REMOVED lines=60> */
[-C--:B------:R-:W-:Y:S02]  /*42c0*/  LOP3.LUT R8, R17, R225.reuse, RZ, 0x3c, !PT ;  /* 0x000000e111087212 */ /* 0x080fe400078e3cff */
        /* <DEDUP_REMOVED lines=226> */
[----:B------:R-:W-:Y:S02]  /*50f0*/  FSETP.GE.FTZ.AND P5, PT, R184, RZ, PT ;  /* 0x000000ffb800720b */ /* 0x000fe40003fb6000 */
[----:B------:R-:W-:Y:S02]  /*5100*/  ISETP.GT.AND P6, PT, R191, R226, PT ;  /* 0x000000e2bf00720c */ /* 0x000fe40003fc4270 */
        /* <DEDUP_REMOVED lines=85> */
[----:B-----5:R-:W-:Y:S01]  /*5660*/  FADD.FTZ R0, -R178, R4 ;  /* 0x00000004b2007221 */ /* 0x020fe20000010100 */
[C---:B------:R-:W-:Y:S01]  /*5670*/  HMMA.16816.F32 R16, R140.reuse, R134, R16 ;  /* 0x000000868c10723c */ /* 0x040fe20000001810 */
[----:B------:R-:W1:Y:S02]  /*5680*/  LDSM.16.M88.4 R132, [R166+0x13400] ;  /* 0x01340000a684783b */ /* 0x000e640000000200 */
[C---:B------:R-:W-:Y:S01]  /*5690*/  FADD.FTZ R6, -R177.reuse, R6 ;  /* 0x00000006b1067221 */ /* 0x040fe20000010100 */
[----:B------:R-:W-:Y:S01]  /*56a0*/  FSEL R0, R0, R178, P0 ;  /* 0x000000b200007208 */ /* 0x000fe20000000000 */
[----:B------:R-:W-:Y:S01]  /*56b0*/  FADD.FTZ R7, -R177, R7 ;  /* 0x00000007b1077221 */ /* 0x000fe20000010100 */
[----:B------:R-:W-:Y:S01]  /*56c0*/  FSETP.GE.FTZ.AND P0, PT, R162, RZ, PT ;  /* 0x000000ffa200720b */ /* 0x000fe20003f16000 */
[----:B------:R-:W-:Y:S01]  /*56d0*/  FADD.FTZ R8, -R176, R8 ;  /* 0x00000008b0087221 */ /* 0x000fe20000010100 */
[-C--:B------:R-:W-:Y:S01]  /*56e0*/  FSEL R6, R6, R177.reuse, P1 ;  /* 0x000000b106067208 */ /* 0x080fe20000800000 */
[----:B------:R-:W-:Y:S01]  /*56f0*/  FADD.FTZ R5, -R178, R5 ;  /* 0x00000005b2057221 */ /* 0x000fe20000010100 */
[----:B------:R-:W-:Y:S02]  /*5700*/  FSETP.GE.FTZ.AND P1, PT, R148, RZ, PT ;  /* 0x000000ff9400720b */ /* 0x000fe40003f36000 */
        /* <DEDUP_REMOVED lines=9> */
[----:B------:R-:W-:Y:S01]  /*57a0*/  FSETP.GE.FTZ.AND P2, PT, R145, RZ, PT ;  /* 0x000000ff9100720b */ /* 0x000fe20003f56000 */
[----:B------:R-:W-:Y:S01]  /*57b0*/  FADD.FTZ R10, -R175, R10 ;  /* 0x0000000aaf0a7221 */ /* 0x000fe20000010100 */
[-C--:B------:R-:W-:Y:S01]  /*57c0*/  FSEL R11, R11, R175.reuse, P0 ;  /* 0x000000af0b0b7208 */ /* 0x080fe20000000000 */
[----:B------:R-:W-:Y:S01]  /*57d0*/  FMUL.FTZ R158, R158, R0 ;  /* 0x000000009e9e7220 */ /* 0x000fe20000410000 */
[----:B------:R-:W-:Y:S01]  /*57e0*/  FSETP.GE.FTZ.AND P0, PT, R163, RZ, PT ;  /* 0x000000ffa300720b */ /* 0x000fe20003f16000 */
[----:B------:R-:W-:Y:S01]  /*57f0*/  FADD.FTZ R0, -R177, R19 ;  /* 0x00000013b1007221 */ /* 0x000fe20000010100 */
[-C--:B------:R-:W-:Y:S01]  /*5800*/  FSEL R9, R9, R176.reuse, P2 ;  /* 0x000000b009097208 */ /* 0x080fe20001000000 */
[----:B------:R-:W-:Y:S01]  /*5810*/  FADD.FTZ R12, -R176, R12 ;  /* 0x0000000cb00c7221 */ /* 0x000fe20000010100 */
[----:B------:R-:W-:Y:S01]  /*5820*/  FSEL R6, R6, R175, P0 ;  /* 0x000000af06067208 */ /* 0x000fe20000000000 */
[----:B------:R-:W-:Y:S01]  /*5830*/  FADD.FTZ R8, -R176, R13 ;  /* 0x0000000db0087221 */ /* 0x000fe20000010100 */
[----:B------:R-:W-:Y:S01]  /*5840*/  FSETP.GE.FTZ.AND P0, PT, R183, RZ, PT ;  /* 0x000000ffb700720b */ /* 0x000fe20003f16000 */
[----:B------:R-:W-:Y:S01]  /*5850*/  FMUL.FTZ R162, R162, R7 ;  /* 0x00000007a2a27220 */ /* 0x000fe20000410000 */
        /* <DEDUP_REMOVED lines=8> */
[-C--:B-1----:R-:W-:Y:S01]  /*58e0*/  HMMA.16816.F32 R20, R140, R132.reuse, R20 ;  /* 0x000000848c14723c */ /* 0x082fe20000001814 */
[----:B------:R-:W-:Y:S01]  /*58f0*/  FADD.FTZ R4, -R178, R17 ;  /* 0x00000011b2047221 */ /* 0x000fe20000010100 */
[----:B------:R-:W-:Y:S01]  /*5900*/  FSEL R0, R0, R177, P0 ;  /* 0x000000b100007208 */ /* 0x000fe20000000000 */
[----:B------:R-:W-:Y:S01]  /*5910*/  FADD.FTZ R2, -R177, R18 ;  /* 0x00000012b1027221 */ /* 0x000fe20000010100 */
        /* <DEDUP_REMOVED lines=17> */
[-C--:B------:R-:W-:Y:S01]  /*5a30*/  FSEL R4, R4, R178.reuse, P2 ;  /* 0x000000b204047208 */ /* 0x080fe20001000000 */
[----:B------:R-:W-:Y:S01]  /*5a40*/  FADD.FTZ R23, -R177, R23 ;  /* 0x00000017b1177221 */ /* 0x000fe20000010100 */
[----:B------:R-:W-:Y:S01]  /*5a50*/  HMMA.16816.F32 R32, R140, R134, R32 ;  /* 0x000000868c20723c */ /* 0x000fe20000001820 */
[----:B------:R-:W-:Y:S02]  /*5a60*/  FSETP.GE.FTZ.AND P3, PT, R185, RZ, PT ;  /* 0x000000ffb900720b */ /* 0x000fe40003f76000 */
[C---:B------:R-:W-:Y:S01]  /*5a70*/  FADD.FTZ R20, -R178.reuse, R20 ;  /* 0x00000014b2147221 */ /* 0x040fe20000010100 */
[-C--:B------:R-:W-:Y:S01]  /*5a80*/  FSEL R0, R23, R177.reuse, P0 ;  /* 0x000000b117007208 */ /* 0x080fe20000000000 */
[----:B------:R-:W-:Y:S01]  /*5a90*/  FADD.FTZ R21, -R178, R21 ;  /* 0x00000015b2157221 */ /* 0x000fe20000010100 */
[----:B------:R-:W-:Y:S01]  /*5aa0*/  FSETP.GE.FTZ.AND P0, PT, R152, RZ, PT ;  /* 0x000000ff9800720b */ /* 0x000fe20003f16000 */
[----:B------:R-:W-:Y:S01]  /*5ab0*/  FADD.FTZ R27, -R175, R27 ;  /* 0x0000001baf1b7221 */ /* 0x000fe20000010100 */
[----:B------:R-:W-:Y:S01]  /*5ac0*/  FSEL R2, R2, R177, P1 ;  /* 0x000000b102027208 */ /* 0x000fe20000800000 */
[----:B------:R-:W-:Y:S01]  /*5ad0*/  FADD.FTZ R22, -R177, R22 ;  /* 0x00000016b1167221 */ /* 0x000fe20000010100 */
[----:B------:R-:W-:Y:S02]  /*5ae0*/  FSETP.GE.FTZ.AND P2, PT, R157, RZ, PT ;  /* 0x000000ff9d00720b */ /* 0x000fe40003f56000 */
[----:B------:R-:W-:Y:S01]  /*5af0*/  FMUL.FTZ R9, R182, R5 ;  /* 0x00000005b6097220 */ /* 0x000fe20000410000 */
        /* <DEDUP_REMOVED lines=19> */
[----:B------:R-:W-:Y:S01]  /*5c30*/  FMUL.FTZ R18, R152, R0 ;  /* 0x0000000098127220 */ /* 0x000fe20000410000 */
[-C--:B------:R-:W-:Y:S01]  /*5c40*/  FSEL R2, R26, R175.reuse, P1 ;  /* 0x000000af1a027208 */ /* 0x080fe20000800000 */
[----:B------:R-:W-:Y:S01]  /*5c50*/  FADD.FTZ R28, -R176, R28 ;  /* 0x0000001cb01c7221 */ /* 0x000fe20000010100 */
[----:B------:R-:W-:Y:S01]  /*5c60*/  FSETP.GE.FTZ.AND P3, PT, R149, RZ, PT ;  /* 0x000000ff9500720b */ /* 0x000fe20003f76000 */
[----:B------:R-:W-:Y:S01]  /*5c70*/  FADD.FTZ R0, -R177, R34 ;  /* 0x00000022b1007221 */ /* 0x000fe20000010100 */
[----:B------:R-:W-:Y:S01]  /*5c80*/  FSETP.GE.FTZ.AND P1, PT, R144, RZ, PT ;  /* 0x000000ff9000720b */ /* 0x000fe20003f36000 */
[----:B------:R-:W-:Y:S02]  /*5c90*/  FMUL.FTZ R146, R146, R2 ;  /* 0x0000000292927220 */ /* 0x000fe40000410000 */
[----:B------:R-:W-:Y:S01]  /*5ca0*/  FADD.FTZ R2, -R178, R32 ;  /* 0x00000020b2027221 */ /* 0x000fe20000010100 */
[----:B------:R-:W-:Y:S01]  /*5cb0*/  FSEL R30, R30, R175, P1 ;  /* 0x000000af1e1e7208 */ /* 0x000fe20000800000 */
[----:B------:R-:W-:Y:S01]  /*5cc0*/  FMUL.FTZ R7, R157, R4 ;  /* 0x000000049d077220 */ /* 0x000fe20000410000 */
[----:B------:R-:W-:Y:S01]  /*5cd0*/  FSEL R4, R25, R176, P3 ;  /* 0x000000b019047208 */ /* 0x000fe20001800000 */
[----:B------:R-:W-:Y:S01]  /*5ce0*/  @P0 FADD.FTZ R175, -R175, R31 ;  /* 0x0000001fafaf0221 */ /* 0x000fe20000010100 */
[----:B------:R-:W-:Y:S01]  /*5cf0*/  FSETP.GE.FTZ.AND P3, PT, R188, RZ, PT ;  /* 0x000000ffbc00720b */ /* 0x000fe20003f76000 */
[----:B------:R-:W-:Y:S01]  /*5d00*/  FMUL.FTZ R19, R153, R5 ;  /* 0x0000000599137220 */ /* 0x000fe20000410000 */
[----:B------:R-:W-:Y:S01]  /*5d10*/  FSETP.GE.FTZ.AND P1, PT, R189, RZ, PT ;  /* 0x000000ffbd00720b */ /* 0x000fe20003f36000 */
[----:B------:R-:W-:Y:S01]  /*5d20*/  FMUL.FTZ R149, R149, R4 ;  /* 0x0000000495957220 */ /* 0x000fe20000410000 */
[----:B------:R-:W-:Y:S01]  /*5d30*/  FSETP.GE.FTZ.AND P0, PT, R187, RZ, PT ;  /* 0x000000ffbb00720b */ /* 0x000fe20003f16000 */
[----:B------:R-:W-:Y:S01]  /*5d40*/  FMUL.FTZ R30, R144, R30 ;  /* 0x0000001e901e7220 */ /* 0x000fe20000410000 */
[----:B------:R-:W-:Y:S01]  /*5d50*/  FSEL R28, R28, R176, P3 ;  /* 0x000000b01c1c7208 */ /* 0x000fe20001800000 */
[----:B------:R-:W-:Y:S01]  /*5d60*/  @P2 FADD.FTZ R176, -R176, R29 ;  /* 0x0000001db0b02221 */ /* 0x000fe20000010100 */
[----:B------:R-:W-:Y:S01]  /*5d70*/  FSEL R2, R2, R178, P1 ;  /* 0x000000b202027208 */ /* 0x000fe20000800000 */
[----:B------:R-:W-:Y:S01]  /*5d80*/  @P5 FADD.FTZ R178, -R178, R33 ;  /* 0x00000021b2b25221 */ /* 0x000fe20000010100 */
[----:B------:R-:W-:Y:S01]  /*5d90*/  FSEL R0, R0, R177, P0 ;  /* 0x000000b100007208 */ /* 0x000fe20000000000 */
[----:B------:R-:W-:Y:S02]  /*5da0*/  @P4 FADD.FTZ R177, -R177, R35 ;  /* 0x00000023b1b14221 */ /* 0x000fe40000010100 */
        /* <DEDUP_REMOVED lines=27> */
.L_x_1124:
        /* <DEDUP_REMOVED lines=118> */
.L_x_1125:
[----:B------:R-:W-:Y:S01]  /*66c0*/  LDSM.16.M88.4 R24, [R168] ;  /* 0x00000000a818783b */ /* 0x000fe20000000200 */
[C---:B------:R-:W-:Y:S03]  /*66d0*/  LEA R180, P0, R245.reuse, R204, 0x2 ;  /* 0x000000ccf5b47211 */ /* 0x040fe600078010ff */
[----:B------:R-:W2:Y:S01]  /*66e0*/  LDSM.16.MT88.4 R8, [R0+0x9000] ;  /* 0x009000000008783b */ /* 0x000ea20000004200 */
[----:B------:R-:W-:Y:S03]  /*66f0*/  LEA.HI.X.SX32 R179, R245, R205, 0x2, P0 ;  /* 0x000000cdf5b37211 */ /* 0x000fe600000f16ff */
[----:B------:R-:W3:Y:S04]  /*6700*/  LDSM.16.MT88.4 R16, [R0+0xb000] ;  /* 0x00b000000010783b */ /* 0x000ee80000004200 */
[----:B------:R-:W4:Y:S04]  /*6710*/  LDSM.16.MT88.4 R28, [R0+0xd000] ;  /* 0x00d00000001c783b */ /* 0x000f280000004200 */
[----:B------:R-:W-:Y:S04]  /*6720*/  LDSM.16.M88.4 R32, [R169] ;  /* 0x00000000a920783b */ /* 0x000fe80000000200 */
[----:B------:R-:W1:Y:S04]  /*6730*/  LDSM.16.MT88.4 R132, [R0+0x9400] ;  /* 0x009400000084783b */ /* 0x000e680000004200 */
[----:B------:R-:W1:Y:S04]  /*6740*/  LDSM.16.MT88.4 R136, [R0+0xb400] ;  /* 0x00b400000088783b */ /* 0x000e680000004200 */
[----:B------:R-:W1:Y:S04]  /*6750*/  LDSM.16.MT88.4 R140, [R0+0xd400] ;  /* 0x00d40000008c783b */ /* 0x000e680000004200 */
[----:B------:R-:W-:Y:S04]  /*6760*/  LDSM.16.M88.4 R144, [R171] ;  /* 0x00000000ab90783b */ /* 0x000fe80000000200 */
[----:B------:R-:W1:Y:S04]  /*6770*/  LDSM.16.MT88.4 R148, [R0+0x9800] ;  /* 0x009800000094783b */ /* 0x000e680000004200 */
[----:B------:R-:W1:Y:S01]  /*6780*/  LDSM.16.MT88.4 R152, [R0+0xb800] ;  /* 0x00b800000098783b */ /* 0x000e620000004200 */
[C---:B--2---:R-:W-:Y:S03]  /*6790*/  HMMA.16816.F32 R4, R24.reuse, R8, RZ ;  /* 0x000000081804723c */ /* 0x044fe600000018ff */
[----:B------:R-:W-:Y:S05]  /*67a0*/  LDSM.16.MT88.4 R156, [R0+0xbc00] ;  /* 0x00bc0000009c783b */ /* 0x000fea0000004200 */
        /* <DEDUP_REMOVED lines=59> */
[----:B---3--:R-:W-:Y:S04]  /*6b60*/  LOP3.LUT R0, R191, 0x1, RZ, 0xc0, !PT ;  /* 0x00000001bf007812 */ /* 0x008fe800078ec0ff */
        /* <DEDUP_REMOVED lines=70> */
[C---:B------:R-:W-:Y:S01]  /*6fd0*/  LEA R6, P1, R219.reuse, R28, 0x2 ;  /* 0x0000001cdb067211 */ /* 0x040fe200078210ff */
[----:B------:R-:W-:Y:S01]  /*6fe0*/  RED.E.ADD.F32.FTZ.RN.STRONG.GPU [R30.64+0x100], R21 ;  /* 0x000100151e00798e */ /* 0x000fe2000c10e786 */
[-C--:B------:R-:W-:Y:S02]  /*6ff0*/  LEA.HI.X.SX32 R9, R220, R29.reuse, 0x2, P2 ;  /* 0x0000001ddc097211 */ /* 0x080fe400010f16ff */
[-C--:B------:R-:W-:Y:S01]  /*7000*/  LEA.HI.X.SX32 R7, R219, R29.reuse, 0x2, P1 ;  /* 0x0000001ddb077211 */ /* 0x080fe200008f16ff */
        /* <DEDUP_REMOVED lines=296> */
.L_x_1127:
        /* <DEDUP_REMOVED lines=15> */
.L_x_1128:
        /* <DEDUP_REMOVED lines=44> */
.L_x_1130:
[----:B------:R-:W-:Y:S05]  /*8640*/  BSYNC B0 ;  /* 0x0000000000007941 */ /* 0x000fea0003800000 */
.L_x_1129:
        /* <DEDUP_REMOVED lines=17> */
.L_x_1132:
[----:B------:R-:W-:Y:S05]  /*8760*/  BSYNC B0 ;  /* 0x0000000000007941 */ /* 0x000fea0003800000 */
.L_x_1131:
        /* <DEDUP_REMOVED lines=22> */
.L_x_1134:
[----:B------:R-:W-:Y:S05]  /*88d0*/  BSYNC B0 ;  /* 0x0000000000007941 */ /* 0x000fea0003800000 */
.L_x_1133:
        /* <DEDUP_REMOVED lines=13> */
.L_x_1121:
[----:B------:R-:W-:Y:S05]  /*89b0*/  BSYNC B1 ;  /* 0x0000000000017941 */ /* 0x000fea0003800000 */
.L_x_1107:
        /* <DEDUP_REMOVED lines=9> */
.L_x_1135:
[----:B------:R-:W-:Y:S05]  /*8a50*/  EXIT ;  /* 0x000000000000794d */ /* 0x000fea0003800000 */
.L_x_1137:
        /* <DEDUP_REMOVED lines=10> */
.L_x_1309:


//--------------------- .text._ZN5flash44flash_bwd_dq_dk_dv_loop_seqk_parallel_kernelI23Flash_bwd_kernel_traitsILi96ELi64ELi128ELi8ELi2ELi4ELi4ELb0ELb0EN7cutlass6half_tE19Flash_kernel_traitsILi96ELi64ELi128ELi8ES3_EELb0ELb0ELb1ELb0ELb0ELb1ELb1EEEvNS_16Flash_bwd_paramsE --------------------------
	.section	.text._ZN5flash44flash_bwd_dq_dk_dv_loop_seqk_parallel_kernelI23Flash_bwd_kernel_traitsILi96ELi64ELi128ELi8ELi2ELi4ELi4ELb0ELb0EN7cutlass6half_tE19Flash_kernel_traitsILi96ELi64ELi128ELi8ES3_EELb0ELb0ELb1ELb0ELb0ELb1ELb1EEEvNS_16Flash_bwd_paramsE,"ax",@progbits
	.sectioninfo	@"SHI_REGISTERS=255"
	.align	128
        .global         _ZN5flash44flash_bwd_dq_dk_dv_loop_seqk_parallel_kernelI23Flash_bwd_kernel_traitsILi96ELi64ELi128ELi8ELi2ELi4ELi4ELb0ELb0EN7cutlass6half_tE19Flash_kernel_traitsILi96ELi64ELi128ELi8ES3_EELb0ELb0ELb1ELb0ELb0ELb1ELb1EEEvNS_16Flash_bwd_paramsE
        .type           _ZN5flash44flash_bwd_dq_dk_dv_loop_seqk_parallel_kernelI23Flash_bwd_kernel_traitsILi96ELi64ELi128ELi8ELi2ELi4ELi4ELb0ELb0EN7cutlass6half_tE19Flash_kernel_traitsILi96ELi64ELi128ELi8ES3_EELb0ELb0ELb1ELb0ELb0ELb1ELb1EEEvNS_16Flash_bwd_paramsE,@function
        .size           _ZN5flash44flash_bwd_dq_dk_dv_loop_seqk_parallel_kernelI23Flash_bwd_kernel_traitsILi96ELi64ELi128ELi8ELi2ELi4ELi4ELb0ELb0EN7cutlass6half_tE19Flash_kernel_traitsILi96ELi64ELi128ELi8ES3_EELb0ELb0ELb1ELb0ELb0ELb1ELb1EEEvNS_16Flash_bwd_paramsE,(.L_x_1310 - _ZN5flash44flash_bwd_dq_dk_dv_loop_seqk_parallel_kernelI23Flash_bwd_kernel_traitsILi96ELi64ELi128ELi8ELi2ELi4ELi4ELb0ELb0EN7cutlass6half_tE19Flash_kernel_traitsILi96ELi64ELi128ELi8ES3_EELb0ELb0ELb1ELb0ELb0ELb1ELb1EEEvNS_16Flash_bwd_paramsE)
        .other          _ZN5flash44flash_bwd_dq_dk_dv_loop_seqk_parallel_kernelI23Flash_bwd_kernel_traitsILi96ELi64ELi128ELi8ELi2ELi4ELi4ELb0ELb0EN7cutlass6half_tE19Flash_kernel_traitsILi96ELi64ELi128ELi8ES3_EELb0ELb0ELb1ELb0ELb0ELb1ELb1EEEvNS_16Flash_bwd_paramsE,@"STO_CUDA_ENTRY STV_DEFAULT"
_ZN5flash44flash_bwd_dq_dk_dv_loop_seqk_parallel_kernelI23Flash_bwd_kernel_traitsILi96ELi64ELi128ELi8ELi2ELi4ELi4ELb0ELb0EN7cutlass6half_tE19Flash_kernel_traitsILi96ELi64ELi128ELi8ES3_EELb0ELb0ELb1ELb0ELb0ELb1ELb1EEEvNS_16Flash_bwd_paramsE:
.text._ZN5flash44flash_bwd_dq_dk_dv_loop_seqk_parallel_kernelI23Flash_bwd_kernel_traitsILi96ELi64ELi128ELi8ELi2ELi4ELi4ELb0ELb0EN7cutlass6half_tE19Flash_kernel_traitsILi96ELi64ELi128ELi8ES3_EELb0ELb0ELb1ELb0ELb0ELb1ELb1EEEvNS_16Flash_bwd_paramsE:
        /* <DEDUP_REMOVED lines=59> */
[----:B------:R-:W-:Y:S01]  /*03b0*/  LEA.HI R7, R21, R22, RZ, 0x3 ;  /* 0x0000001615077211 */ /* 0x000fe200078f18ff */
        /* <DEDUP_REMOVED lines=27> */
[-C--:B------:R-:W-:Y:S01]  /*0570*/  LEA.HI R2, R21, R22.reuse, RZ, 0x6 ;  /* 0x0000001615027211 */ /* 0x080fe200078f30ff */
        /* <DEDUP_REMOVED lines=11> */
[----:B------:R-:W-:Y:S01]  /*0630*/  LEA.HI R8, R21, R22, RZ, 0x7 ;  /* 0x0000001615087211 */ /* 0x000fe200078f38ff */
[----:B------:R-:W-:Y:S01]  /*0640*/  IMAD.IADD R3, R5, 0x1, -R0 ;  /* 0x0000000105037824 */ /* 0x000fe200078e0a00 */
[----:B------:R-:W-:Y:S01]  /*0650*/  LOP3.LUT P4, RZ, R9, 0x2, RZ, 0xc0, !PT ;  /* 0x0000000209ff7812 */ /* 0x000fe2000788c0ff */
[----:B------:R-:W-:Y:S01]  /*0660*/  IMAD.IADD R0, R22, 0x1, -R4 ;  /* 0x0000000116007824 */ /* 0x000fe200078e0a04 */
[----:B------:R-:W-:Y:S01]  /*0670*/  USHF.R.S32.HI UR60, URZ, 0x1f, UR38 ;  /* 0x0000001f3f3c7899 */ /* 0x000fe20008011426 */
[----:B------:R-:W-:Y:S01]  /*0680*/  IMAD R20, R2, 0x8, R3 ;  /* 0x0000000802147824 */ /* 0x000fe200078e0203 */
[----:B------:R-:W-:Y:S01]  /*0690*/  UIMAD.WIDE.U32 UR44, UR36, UR46, URZ ;  /* 0x0000002e242c72a5 */ /* 0x000fe2000f8e003f */
[----:B------:R-:W-:Y:S01]  /*06a0*/  IMAD.SHL.U32 R22, R22, 0x2, RZ ;  /* 0x0000000216167824 */ /* 0x000fe200078e00ff */
[----:B------:R-:W-:Y:S01]  /*06b0*/  SHF.R.S32.HI R3, RZ, 0x1f, R0 ;  /* 0x0000001fff037819 */ /* 0x000fe20000011400 */
[----:B------:R-:W-:Y:S01]  /*06c0*/  UIMAD UR53, UR37, UR46, URZ ;  /* 0x0000002e253572a4 */ /* 0x000fe2000f8e023f */
[-C--:B------:R-:W-:Y:S01]  /*06d0*/  LEA.HI R2, R0, R0.reuse, RZ, 0x1 ;  /* 0x0000000000027211 */ /* 0x080fe200078f08ff */
[----:B------:R-:W-:Y:S01]  /*06e0*/  USHF.R.S32.HI UR55, URZ, 0x1f, UR49 ;  /* 0x0000001f3f377899 */ /* 0x000fe20008011431 */
[----:B------:R-:W-:Y:S01]  /*06f0*/  LEA.HI R10, R3, R0, RZ, 0x3 ;  /* 0x00000000030a7211 */ /* 0x000fe200078f18ff */
[----:B------:R-:W-:Y:S01]  /*0700*/  UIMAD UR52, UR6, UR52, URZ ;  /* 0x00000034063472a4 */ /* 0x000fe2000f8e023f */
[----:B------:R-:W-:Y:S01]  /*0710*/  LOP3.LUT R4, R2, 0x7fffffe, RZ, 0xc0, !PT ;  /* 0x07fffffe02047812 */ /* 0x000fe200078ec0ff */
[----:B------:R-:W-:Y:S01]  /*0720*/  @!UP5 UIMAD UR51, UR7, UR51, URZ ;  /* 0x000000330733d2a4 */ /* 0x000fe2000f8e023f */
[----:B------:R-:W-:Y:S01]  /*0730*/  LOP3.LUT R3, R10, 0xfffffff8, RZ, 0xc0, !PT ;  /* 0xfffffff80a037812 */ /* 0x000fe200078ec0ff */
[----:B------:R-:W-:-:S02]  /*0740*/  USHF.R.S32.HI UR50, URZ, 0x1f, UR43 ;  /* 0x0000001f3f327899 */ /* 0x000fc4000801142b */
[C---:B------:R-:W-:Y:S01]  /*0750*/  IMAD.IADD R18, R0.reuse, 0x1, -R4 ;  /* 0x0000000100127824 */ /* 0x040fe200078e0a04 */
[----:B------:R-:W-:Y:S01]  /*0760*/  LOP3.LUT R4, R9, 0x1, RZ, 0xc0, !PT ;  /* 0x0000000109047812 */ /* 0x000fe200078ec0ff */
[----:B------:R-:W-:Y:S01]  /*0770*/  IMAD.IADD R15, R0, 0x1, -R3 ;  /* 0x00000001000f7824 */ /* 0x000fe200078e0a03 */
[----:B------:R-:W-:Y:S01]  /*0780*/  SHF.R.S32.HI R3, RZ, 0x1, R6 ;  /* 0x00000001ff037819 */ /* 0x000fe20000011406 */
[----:B------:R-:W-:Y:S01]  /*0790*/  IMAD.SHL.U32 R0, R5, 0x40, RZ ;  /* 0x0000004005007824 */ /* 0x000fe200078e00ff */
[--C-:B------:R-:W-:Y:S01]  /*07a0*/  SHF.R.S32.HI R6, RZ, 0x1, R2.reuse ;  /* 0x00000001ff067819 */ /* 0x100fe20000011402 */
[----:B------:R-:W-:Y:S01]  /*07b0*/  UMOV UR41, 0xffffd000 ;  /* 0xffffd00000297882 */ /* 0x000fe20000000000 */
        /* <DEDUP_REMOVED lines=35> */
[----:B------:R1:W-:Y:S01]  /*09f0*/  STL [R1], R9 ;  /* 0x0000000901007387 */ /* 0x0003e20000100800 */
        /* <DEDUP_REMOVED lines=8> */
[----:B------:R-:W-:Y:S02]  /*0a80*/  SEL R177, R180, 0xffffffe0, !P1 ;  /* 0xffffffe0b4b17807 */ /* 0x000fe40004800000 */
        /* <DEDUP_REMOVED lines=23> */
[----:B------:R-:W-:Y:S01]  /*0c00*/  IMAD.IADD R198, R199, 0x1, R196 ;  /* 0x00000001c7c67824 */ /* 0x000fe200078e02c4 */
[----:B------:R-:W-:Y:S02]  /*0c10*/  SHF.R.U32.HI R6, RZ, 0x3, R0 ;  /* 0x00000003ff067819 */ /* 0x000fe40000011600 */
[----:B------:R-:W-:Y:S02]  /*0c20*/  SHF.R.U32.HI R4, RZ, 0x3, R2 ;  /* 0x00000003ff047819 */ /* 0x000fe40000011602 */
[--C-:B------:R-:W-:Y:S01]  /*0c30*/  LOP3.LUT R6, R6, R0, R3.reuse, 0x1e, !PT ;  /* 0x0000000006067212 */ /* 0x100fe200078e1e03 */
[----:B------:R-:W-:Y:S01]  /*0c40*/  IMAD.SHL.U32 R0, R18, 0x20, RZ ;  /* 0x0000002012007824 */ /* 0x000fe200078e00ff */
[----:B------:R-:W-:-:S02]  /*0c50*/  LOP3.LUT R3, R4, R2, R3, 0x1e, !PT ;  /* 0x0000000204037212 */ /* 0x000fc400078e1e03 */
        /* <DEDUP_REMOVED lines=13> */
[----:B------:R-:W-:Y:S01]  /*0d30*/  IADD3 R247, R246, 0x20, RZ ;  /* 0x00000020f6f77810 */ /* 0x000fe20007ffe0ff */
[----:B------:R-:W-:Y:S01]  /*0d40*/  IMAD.IADD R179, R176, 0x1, R178 ;  /* 0x00000001b0b37824 */ /* 0x000fe200078e02b2 */
[----:B------:R-:W-:Y:S01]  /*0d50*/  SHF.R.S32.HI R2, RZ, 0x1f, R0 ;  /* 0x0000001fff027819 */ /* 0x000fe20000011400 */
[----:B------:R-:W-:Y:S01]  /*0d60*/  IMAD.SHL.U32 R3, R5, 0x2, RZ ;  /* 0x0000000205037824 */ /* 0x000fe200078e00ff */
[----:B------:R-:W-:Y:S01]  /*0d70*/  @P3 IADD3 R247, R246, -0x20, RZ ;  /* 0xffffffe0f6f73810 */ /* 0x000fe20007ffe0ff */
[----:B------:R-:W-:Y:S01]  /*0d80*/  IMAD.IADD R196, R196, 0x1, R197 ;  /* 0x00000001c4c47824 */ /* 0x000fe200078e02c5 */
[C---:B------:R-:W-:Y:S01]  /*0d90*/  SHF.L.U64.HI R2, R0.reuse, 0x2, R2 ;  /* 0x0000000200027819 */ /* 0x040fe20000010202 */
[----:B------:R-:W-:-:S02]  /*0da0*/  IMAD.SHL.U32 R0, R0, 0x4, RZ ;  /* 0x0000000400007824 */ /* 0x000fc400078e00ff */
[----:B------:R-:W-:Y:S02]  /*0db0*/  IMAD.IADD R178, R177, 0x1, R178 ;  /* 0x00000001b1b27824 */ /* 0x000fe400078e02b2 */
.L_x_1168:
        /* <DEDUP_REMOVED lines=12> */
[----:B-1----:R-:W-:Y:S01]  /*0e80*/  IMAD.U32 R4, RZ, RZ, UR6 ;  /* 0x00000006ff047e24 */ /* 0x002fe2000f8e00ff */
        /* <DEDUP_REMOVED lines=40> */
.L_x_1138:
        /* <DEDUP_REMOVED lines=67> */
.L_x_1140:
        /* <DEDUP_REMOVED lines=18> */
.L_x_1141:
[----:B------:R-:W-:Y:S01]  /*1660*/  IABS R6, c[0x0][0x1c8] ;  /* 0x0000720000067a13 */ /* 0x000fe20000000000 */
[----:B------:R-:W-:Y:S01]  /*1670*/  ULDC.64 UR12, c[0x0][0x370] ;  /* 0x0000dc00000c7ab9 */ /* 0x000fe20000000a00 */
[----:B------:R-:W-:Y:S01]  /*1680*/  ISETP.NE.AND P2, PT, RZ, c[0x0][0x1c8], PT ;  /* 0x00007200ff007a0c */ /* 0x000fe20003f45270 */
[----:B------:R-:W-:Y:S01]  /*1690*/  @UP3 UIMAD.WIDE.U32 UR8, UR16, UR12, URZ ;  /* 0x0000000c100832a5 */ /* 0x000fe2000f8e003f */
[----:B------:R-:W1:Y:S01]  /*16a0*/  I2F.RP R4, R6 ;  /* 0x0000000600047306 */ /* 0x000e620000209400 */
[----:B------:R-:W-:Y:S02]  /*16b0*/  ULDC UR10, c[0x0][0x224] ;  /* 0x00008900000a7ab9 */ /* 0x000fe40000000800 */
[----:B------:R-:W-:Y:S02]  /*16c0*/  @UP3 UIMAD UR27, UR16, UR13, UR9 ;  /* 0x0000000d101b32a4 */ /* 0x000fe4000f8e0209 */
[----:B------:R-:W-:Y:S02]  /*16d0*/  ULDC UR15, c[0x0][0x234] ;  /* 0x00008d00000f7ab9 */ /* 0x000fe40000000800 */
[----:B------:R-:W-:-:S02]  /*16e0*/  @UP3 UMOV UR23, UR8 ;  /* 0x0000000800173c82 */ /* 0x000fc40008000000 */
[----:B------:R-:W-:Y:S02]  /*16f0*/  ULDC.64 UR8, c[0x0][0x368] ;  /* 0x0000da0000087ab9 */ /* 0x000fe40000000a00 */
[----:B------:R-:W-:Y:S02]  /*1700*/  @!UP3 UIMAD UR7, UR40, UR8, URZ ;  /* 0x000000082807b2a4 */ /* 0x000fe4000f8e023f */
[----:B------:R-:W-:Y:S02]  /*1710*/  ULDC.64 UR12, c[0x0][0x3d8] ;  /* 0x0000f600000c7ab9 */ /* 0x000fe40000000a00 */
[----:B------:R-:W-:Y:S01]  /*1720*/  @!UP3 UIMAD UR7, UR32, UR9, UR7 ;  /* 0x000000092007b2a4 */ /* 0x000fe2000f8e0207 */
[----:B-1----:R-:W1:Y:S01]  /*1730*/  MUFU.RCP R4, R4 ;  /* 0x0000000400047308 */ /* 0x002e620000001000 */
[----:B------:R-:W-:Y:S02]  /*1740*/  @!UP3 UIMAD.WIDE.U32 UR8, UR32, UR8, URZ ;  /* 0x000000082008b2a5 */ /* 0x000fe4000f8e003f */
[----:B------:R-:W-:-:S02]  /*1750*/  USHF.R.S32.HI UR26, URZ, 0x1f, UR24 ;  /* 0x0000001f3f1a7899 */ /* 0x000fc40008011418 */
        /* <DEDUP_REMOVED lines=27> */
[----:B------:R-:W-:-:S03]  /*1910*/  IMAD.HI.U32 R2, R2, R0, RZ ;  /* 0x0000000002027227 */ /* 0x000fc600078e00ff */
        /* <DEDUP_REMOVED lines=26> */
.L_x_1142:
[----:B------:R-:W-:Y:S02]  /*1ac0*/  UMOV UR15, UR52 ;  /* 0x00000034000f7c82 */ /* 0x000fe40008000000 */
.L_x_1143:
[----:B------:R-:W2:Y:S04]  /*1ad0*/  LDL.64 R4, [R1+0x8] ;  /* 0x0000080001047983 */ /* 0x000ea80000100a00 */
[----:B------:R1:W2:Y:S01]  /*1ae0*/  LDL.64 R18, [R1+0x8] ;  /* 0x0000080001127983 */ /* 0x0002a20000100a00 */
[----:B------:R-:W-:Y:S01]  /*1af0*/  UIADD3 UR8, UP4, UP3, UR8, UR43, UR49 ;  /* 0x0000002b08087290 */ /* 0x000fe2000fb9e031 */
[----:B------:R-:W-:Y:S01]  /*1b00*/  IMAD.U32 R12, RZ, RZ, UR5 ;  /* 0x00000005ff0c7e24 */ /* 0x000fe2000f8e00ff */
[----:B------:R-:W-:Y:S01]  /*1b10*/  UMOV UR16, 0x4 ;  /* 0x0000000400107882 */ /* 0x000fe20000000000 */
[----:B------:R-:W3:Y:S01]  /*1b20*/  S2R R14, SR_TID.X ;  /* 0x00000000000e7919 */ /* 0x000ee20000002100 */
        /* <DEDUP_REMOVED lines=20> */
[----:B------:R-:W-:-:S02]  /*1c70*/  UIMAD.WIDE UR8, UR8, UR16, UR4 ;  /* 0x00000010080872a5 */ /* 0x000fc4000f8e0204 */
[----:B------:R-:W-:Y:S01]  /*1c80*/  UIADD3 UR7, -UR6, UR11, UR24 ;  /* 0x0000000b06077290 */ /* 0x000fe2000fffe118 */
[----:B------:R-:W-:Y:S01]  /*1c90*/  SHF.R.S32.HI R16, RZ, 0x1f, R0 ;  /* 0x0000001fff107819 */ /* 0x000fe20000011400 */
[----:B------:R-:W-:Y:S01]  /*1ca0*/  ULDC.64 UR4, c[0x0][0x3c8] ;  /* 0x0000f20000047ab9 */ /* 0x000fe20000000a00 */
[----:B------:R-:W-:Y:S02]  /*1cb0*/  IADD3 R6, P0, R0, UR17, RZ ;  /* 0x0000001100067c10 */ /* 0x000fe4000ff1e0ff */
[----:B------:R-:W-:Y:S02]  /*1cc0*/  UMOV UR14, UR8 ;  /* 0x00000008000e7c82 */ /* 0x000fe40008000000 */
[----:B------:R-:W-:Y:S01]  /*1cd0*/  IADD3.X R7, R16, UR28, RZ, P0, !PT ;  /* 0x0000001c10077c10 */ /* 0x000fe200087fe4ff */
[----:B------:R-:W-:Y:S02]  /*1ce0*/  ULDC UR28, c[0x0][0x2e8] ;  /* 0x0000ba00001c7ab9 */ /* 0x000fe40000000800 */
[----:B------:R-:W-:-:S02]  /*1cf0*/  UIADD3 UR7, UR7, -UR28, URZ ;  /* 0x8000001c07077290 */ /* 0x000fc4000fffe03f */
[----:B------:R-:W-:Y:S01]  /*1d00*/  IMAD R7, R7, c[0x0][0x190], RZ ;  /* 0x0000640007077a24 */ /* 0x000fe200078e02ff */
[----:B------:R-:W-:Y:S02]  /*1d10*/  UIADD3 UR8, UR17, UR15, URZ ;  /* 0x0000000f11087290 */ /* 0x000fe4000fffe03f */
[----:B------:R-:W-:Y:S02]  /*1d20*/  USHF.R.S32.HI UR17, URZ, 0x1f, UR7 ;  /* 0x0000001f3f117899 */ /* 0x000fe40008011407 */
[----:B------:R-:W-:Y:S02]  /*1d30*/  UMOV UR13, UR9 ;  /* 0x00000009000d7c82 */ /* 0x000fe40008000000 */
[----:B------:R-:W-:Y:S02]  /*1d40*/  ULEA.HI UR17, UR17, UR7, URZ, 0x6 ;  /* 0x0000000711117291 */ /* 0x000fe4000f8f303f */
[----:B------:R-:W-:Y:S01]  /*1d50*/  UIMAD.WIDE UR8, UR8, UR16, UR4 ;  /* 0x00000010080872a5 */ /* 0x000fe2000f8e0204 */
[----:B------:R3:W4:Y:S01]  /*1d60*/  R2UR UR4, R11 ;  /* 0x000000000b0473c2 */ /* 0x00072200000e0000 */
[----:B------:R-:W-:-:S02]  /*1d70*/  USHF.R.S32.HI UR17, URZ, 0x6, UR17 ;  /* 0x000000063f117899 */ /* 0x000fc40008011411 */
[----:B------:R-:W-:Y:S02]  /*1d80*/  UIADD3 UR7, UR29, -0x1, URZ ;  /* 0xffffffff1d077890 */ /* 0x000fe4000fffe03f */
[----:B------:R-:W-:Y:S02]  /*1d90*/  UISETP.LT.AND UP1, UPT, URZ, UR17, UPT ;  /* 0x000000113f00728c */ /* 0x000fe4000bf21270 */
[----:B------:R-:W-:Y:S01]  /*1da0*/  UMOV UR16, UR8 ;  /* 0x0000000800107c82 */ /* 0x000fe20008000000 */
[----:B------:R1:W1:Y:S01]  /*1db0*/  R2UR UR5, R12 ;  /* 0x000000000c0573c2 */ /* 0x00026200000e0000 */
[----:B------:R-:W-:Y:S02]  /*1dc0*/  USEL UR17, URZ, UR17, !UP1 ;  /* 0x000000113f117287 */ /* 0x000fe4000c800000 */
[----:B------:R-:W-:Y:S02]  /*1dd0*/  UMOV UR15, UR9 ;  /* 0x00000009000f7c82 */ /* 0x000fe40008000000 */
        /* <DEDUP_REMOVED lines=54> */
.L_x_1145:
        /* <DEDUP_REMOVED lines=18> */
.L_x_1146:
        /* <DEDUP_REMOVED lines=29> */
.L_x_1148:
[----:B------:R-:W-:Y:S05]  /*2430*/  BSYNC B0 ;  /* 0x0000000000007941 */ /* 0x000fea0003800000 */
.L_x_1147:
        /* <DEDUP_REMOVED lines=16> */
.L_x_1150:
[----:B------:R-:W-:Y:S05]  /*2540*/  BSYNC B0 ;  /* 0x0000000000007941 */ /* 0x000fea0003800000 */
.L_x_1149:
        /* <DEDUP_REMOVED lines=26> */
.L_x_1152:
[----:B------:R-:W-:Y:S05]  /*26f0*/  BSYNC B0 ;  /* 0x0000000000007941 */ /* 0x000fea0003800000 */
.L_x_1151:
        /* <DEDUP_REMOVED lines=14> */
.L_x_1144:
[----:B--2---:R-:W-:Y:S01]  /*27e0*/  ULDC.64 UR8, c[0x0][0x198] ;  /* 0x0000660000087ab9 */ /* 0x004fe20000000a00 */
[----:B------:R-:W-:Y:S01]  /*27f0*/  IMAD.U32 R4, RZ, RZ, UR24 ;  /* 0x00000018ff047e24 */ /* 0x000fe2000f8e00ff */
[----:B------:R-:W-:Y:S01]  /*2800*/  UIMAD UR8, UR26, UR8, URZ ;  /* 0x000000081a0872a4 */ /* 0x000fe2000f8e023f */
[----:B------:R-:W-:Y:S01]  /*2810*/  IADD3 R8, R0, 0x40, RZ ;  /* 0x0000004000087810 */ /* 0x000fe20007ffe0ff */
[----:B------:R-:W-:Y:S01]  /*2820*/  ULDC.64 UR22, c[0x0][0x1a0] ;  /* 0x0000680000167ab9 */ /* 0x000fe20000000a00 */
[C-C-:B------:R-:W-:Y:S01]  /*2830*/  IMAD.WIDE.U32 R6, R4.reuse, c[0x0][0x198], R18.reuse ;  /* 0x0000660004067a25 */ /* 0x140fe200078e0012 */
[----:B------:R-:W-:Y:S01]  /*2840*/  UIMAD UR8, UR24, UR9, UR8 ;  /* 0x00000009180872a4 */ /* 0x000fe2000f8e0208 */
[----:B------:R-:W-:Y:S01]  /*2850*/  MOV R234, 0x7f800000 ;  /* 0x7f80000000ea7802 */ /* 0x000fe20000000f00 */
[----:B------:R-:W-:Y:S01]  /*2860*/  UIMAD UR22, UR26, UR22, URZ ;  /* 0x000000161a1672a4 */ /* 0x000fe2000f8e023f */
[----:B------:R-:W-:Y:S01]  /*2870*/  IMAD.WIDE.U32 R4, R4, c[0x0][0x1a0], R18 ;  /* 0x0000680004047a25 */ /* 0x000fe200078e0012 */
[----:B------:R-:W-:-:S02]  /*2880*/  IADD3 R6, P2, R6, UR33, RZ ;  /* 0x0000002106067c10 */ /* 0x000fc4000ff5e0ff */
[----:B------:R-:W-:Y:S01]  /*2890*/  UIMAD UR9, UR24, UR23, UR22 ;  /* 0x00000017180972a4 */ /* 0x000fe2000f8e0216 */
[----:B------:R-:W-:Y:S01]  /*28a0*/  IMAD.U32 R11, RZ, RZ, UR8 ;  /* 0x00000008ff0b7e24 */ /* 0x000fe2000f8e00ff */
[----:B------:R-:W-:Y:S01]  /*28b0*/  UIMAD UR8, UR19, -0x80, UR6 ;  /* 0xffffff80130878a4 */ /* 0x000fe2000f8e0206 */
[----:B------:R-:W-:Y:S01]  /*28c0*/  IADD3 R4, P0, R4, UR30, RZ ;  /* 0x0000001e04047c10 */ /* 0x000fe2000ff1e0ff */
[----:B------:R-:W-:Y:S02]  /*28d0*/  IMAD R9, R13, c[0x0][0x1b0], RZ ;  /* 0x00006c000d097a24 */ /* 0x000fe400078e02ff */
[----:B------:R-:W-:Y:S01]  /*28e0*/  IMAD.U32 R10, RZ, RZ, UR9 ;  /* 0x00000009ff0a7e24 */ /* 0x000fe2000f8e00ff */
[----:B------:R-:W-:Y:S01]  /*28f0*/  IADD3.X R7, R7, UR35, R11, P2, !PT ;  /* 0x0000002307077c10 */ /* 0x000fe200097fe40b */
[----:B------:R-:W-:Y:S01]  /*2900*/  IMAD R9, R2, c[0x0][0x1b4], R9 ;  /* 0x00006d0002097a24 */ /* 0x000fe200078e0209 */
[----:B------:R-:W-:Y:S01]  /*2910*/  ISETP.GE.AND P1, PT, R8, UR8, PT ;  /* 0x0000000808007c0c */ /* 0x000fe2000bf26270 */
[----:B------:R-:W-:Y:S01]  /*2920*/  IMAD R8, R13, c[0x0][0x1b8], RZ ;  /* 0x00006e000d087a24 */ /* 0x000fe200078e02ff */
[----:B------:R-:W-:Y:S01]  /*2930*/  ISETP.GE.AND P2, PT, R0, UR8, PT ;  /* 0x0000000800007c0c */ /* 0x000fe2000bf46270 */
[----:B------:R-:W-:Y:S01]  /*2940*/  UIMAD UR8, UR7, -0x40, UR11 ;  /* 0xffffffc0070878a4 */ /* 0x000fe2000f8e020b */
[----:B------:R-:W-:Y:S01]  /*2950*/  IADD3.X R5, R5, UR31, R10, P0, !PT ;  /* 0x0000001f05057c10 */ /* 0x000fe200087fe40a */
[C---:B------:R-:W-:Y:S01]  /*2960*/  IMAD R8, R2.reuse, c[0x0][0x1bc], R8 ;  /* 0x00006f0002087a24 */ /* 0x040fe200078e0208 */
[----:B------:R-:W-:Y:S01]  /*2970*/  ULEA.HI UR9, UR7, UR7, URZ, 0x1 ;  /* 0x0000000707097291 */ /* 0x000fe2000f8f083f */
[----:B------:R-:W-:-:S02]  /*2980*/  IMAD.WIDE.U32 R6, R2, c[0x0][0x1b0], R6 ;  /* 0x00006c0002067a25 */ /* 0x000fc400078e0006 */
[----:B------:R-:W-:Y:S01]  /*2990*/  ISETP.GE.AND P3, PT, R0, UR8, PT ;  /* 0x0000000800007c0c */ /* 0x000fe2000bf66270 */
[----:B------:R-:W-:Y:S01]  /*29a0*/  ULOP3.LUT UR9, UR9, 0xfffffffe, URZ, 0xc0, !UPT ;  /* 0xfffffffe09097892 */ /* 0x000fe2000f8ec03f */
[----:B------:R-:W-:Y:S01]  /*29b0*/  IMAD.WIDE.U32 R4, R2, c[0x0][0x1b8], R4 ;  /* 0x00006e0002047a25 */ /* 0x000fe200078e0004 */
[----:B------:R-:W-:Y:S02]  /*29c0*/  IADD3 R2, R245, 0x8, RZ ;  /* 0x00000008f5027810 */ /* 0x000fe40007ffe0ff */
[----:B------:R-:W-:Y:S01]  /*29d0*/  @!P1 IADD3 R14, P0, R0, 0x40, RZ ;  /* 0x00000040000e9810 */ /* 0x000fe20007f1e0ff */
[----:B------:R-:W-:Y:S01]  /*29e0*/  IMAD.IADD R7, R7, 0x1, R9 ;  /* 0x0000000107077824 */ /* 0x000fe200078e0209 */
[----:B------:R-:W-:Y:S01]  /*29f0*/  ISETP.GE.AND P6, PT, R2, UR8, PT ;  /* 0x0000000802007c0c */ /* 0x000fe2000bfc6270 */
[----:B------:R-:W-:Y:S01]  /*2a00*/  @!P2 IMAD R10, R16, c[0x0][0x198], RZ ;  /* 0x00006600100aaa24 */ /* 0x000fe200078e02ff */
[----:B------:R-:W-:Y:S01]  /*2a10*/  IADD3 R5, R5, R8, RZ ;  /* 0x0000000805057210 */ /* 0x000fe20007ffe0ff */
[----:B------:R-:W-:Y:S01]  /*2a20*/  @!P1 IMAD.X R2, RZ, RZ, R16, P0 ;  /* 0x000000ffff029224 */ /* 0x000fe200000e0610 */
[----:B------:R-:W-:Y:S01]  /*2a30*/  @!P1 IADD3 R12, P0, R0, 0x40, RZ ;  /* 0x00000040000c9810 */ /* 0x000fe20007f1e0ff */
[----:B------:R-:W-:Y:S01]  /*2a40*/  @!P1 IMAD.MOV.U32 R8, RZ, RZ, R6 ;  /* 0x000000ffff089224 */ /* 0x000fe200078e0006 */
[----:B------:R-:W-:Y:S01]  /*2a50*/  @!P1 MOV R18, R4 ;  /* 0x0000000400129202 */ /* 0x000fe20000000f00 */
[----:B------:R-:W-:Y:S01]  /*2a60*/  @!P1 IMAD.MOV.U32 R9, RZ, RZ, R7 ;  /* 0x000000ffff099224 */ /* 0x000fe200078e0007 */
[----:B------:R-:W-:Y:S01]  /*2a70*/  UIADD3 UR9, UR7, -UR9, URZ ;  /* 0x8000000907097290 */ /* 0x000fe2000fffe03f */
[----:B------:R-:W-:-:S02]  /*2a80*/  @!P1 IMAD R2, R2, c[0x0][0x198], RZ ;  /* 0x0000660002029a24 */ /* 0x000fc400078e02ff */
[C---:B------:R-:W-:Y:S01]  /*2a90*/  @!P2 IMAD R10, R0.reuse, c[0x0][0x19c], R10 ;  /* 0x00006700000aaa24 */ /* 0x040fe200078e020a */
[----:B------:R-:W-:Y:S01]  /*2aa0*/  UISETP.NE.AND UP0, UPT, UR9, 0x1, UPT ;  /* 0x000000010900788c */ /* 0x000fe2000bf05270 */
[----:B------:R-:W-:-:S04]  /*2ab0*/  @!P2 IMAD.WIDE.U32 R6, R0, c[0x0][0x198], R6 ;  /* 0x000066000006aa25 */ /* 0x000fc800078e0006 */
[----:B------:R-:W-:Y:S02]  /*2ac0*/  @!P1 IMAD R13, R14, c[0x0][0x19c], R2 ;  /* 0x000067000e0d9a24 */ /* 0x000fe400078e0202 */
[----:B------:R-:W-:Y:S02]  /*2ad0*/  @!P2 IMAD R11, R16, c[0x0][0x1a0], RZ ;  /* 0x00006800100baa24 */ /* 0x000fe400078e02ff */
[----:B------:R-:W-:Y:S02]  /*2ae0*/  @!P1 IMAD.X R2, RZ, RZ, R16, P0 ;  /* 0x000000ffff029224 */ /* 0x000fe400000e0610 */
[----:B------:R-:W-:Y:S01]  /*2af0*/  @!P2 IMAD.IADD R7, R7, 0x1, R10 ;  /* 0x000000010707a824 */ /* 0x000fe200078e020a */
[----:B------:R-:W-:Y:S01]  /*2b00*/  @!P2 LEA R10, P0, R6, c[0x0][0x168], 0x1 ;  /* 0x00005a00060aaa11 */ /* 0x000fe200078008ff */
[----:B------:R-:W-:-:S04]  /*2b10*/  @!P1 IMAD.WIDE.U32 R14, R14, c[0x0][0x198], R8 ;  /* 0x000066000e0e9a25 */ /* 0x000fc800078e0008 */
[----:B------:R-:W-:Y:S01]  /*2b20*/  @!P2 IMAD R8, R0, c[0x0][0x1a4], R11 ;  /* 0x000069000008aa24 */ /* 0x000fe200078e020b */
[----:B------:R-:W-:Y:S01]  /*2b30*/  @!P2 LEA.HI.X R11, R6, c[0x0][0x16c], R7, 0x1, P0 ;  /* 0x00005b00060baa11 */ /* 0x000fe200000f0c07 */
[--C-:B------:R-:W-:Y:S01]  /*2b40*/  @!P1 IMAD.MOV.U32 R19, RZ, RZ, R5.reuse ;  /* 0x000000ffff139224 */ /* 0x100fe200078e0005 */
[----:B------:R-:W-:Y:S01]  /*2b50*/  PLOP3.LUT P0, PT, PT, PT, UP6, 0x80, 0x0 ;  /* 0x000000000000781c */ /* 0x000fe20003f0f068 */
[----:B------:R-:W-:-:S04]  /*2b60*/  @!P2 IMAD.WIDE.U32 R4, R0, c[0x0][0x1a0], R4 ;  /* 0x000068000004aa25 */ /* 0x000fc800078e0004 */
[----:B------:R-:W-:Y:S01]  /*2b70*/  @!P1 IMAD R0, R2, c[0x0][0x1a0], RZ ;  /* 0x0000680002009a24 */ /* 0x000fe200078e02ff */
[----:B------:R-:W-:Y:S01]  /*2b80*/  @!P2 LEA R6, P4, R4, c[0x0][0x170], 0x1 ;  /* 0x00005c000406aa11 */ /* 0x000fe200078808ff */
[----:B------:R-:W-:Y:S01]  /*2b90*/  @!P2 IMAD.IADD R2, R5, 0x1, R8 ;  /* 0x000000010502a824 */ /* 0x000fe200078e0208 */
[----:B------:R-:W-:Y:S01]  /*2ba0*/  @!P1 LEA R8, P5, R14, c[0x0][0x168], 0x1 ;  /* 0x00005a000e089a11 */ /* 0x000fe200078a08ff */
[C---:B------:R-:W-:Y:S01]  /*2bb0*/  @!P1 IMAD R16, R12.reuse, c[0x0][0x1a4], R0 ;  /* 0x000069000c109a24 */ /* 0x040fe200078e0200 */
[----:B------:R-:W-:Y:S01]  /*2bc0*/  @!P1 IADD3 R0, R15, R13, RZ ;  /* 0x0000000d0f009210 */ /* 0x000fe20007ffe0ff */
[----:B------:R-:W-:Y:S01]  /*2bd0*/  @!P1 IMAD.WIDE.U32 R12, R12, c[0x0][0x1a0], R18 ;  /* 0x000068000c0c9a25 */ /* 0x000fe200078e0012 */
[----:B------:R-:W-:Y:S01]  /*2be0*/  @!P2 LEA.HI.X R7, R4, c[0x0][0x174], R2, 0x1, P4 ;  /* 0x00005d000407aa11 */ /* 0x000fe200020f0c02 */
[----:B------:R-:W-:Y:S01]  /*2bf0*/  @P0 BAR.SYNC.DEFER_BLOCKING 0x0 ;  /* 0x0000000000000b1d */ /* 0x000fe20000010000 */
[----:B------:R-:W-:Y:S01]  /*2c00*/  IADD3 R2, R250, 0x1800, RZ ;  /* 0x00001800fa027810 */ /* 0x000fe20007ffe0ff */
[----:B------:R-:W-:Y:S01]  /*2c10*/  @!P1 IMAD.IADD R13, R13, 0x1, R16 ;  /* 0x000000010d0d9824 */ /* 0x000fe200078e0210 */
[----:B------:R-:W-:Y:S01]  /*2c20*/  PLOP3.LUT P0, PT, PT, PT, UP0, 0x80, 0x0 ;  /* 0x000000000000781c */ /* 0x000fe20003f0f008 */
[----:B------:R-:W-:Y:S01]  /*2c30*/  IMAD.MOV.U32 R235, RZ, RZ, 0x7f800000 ;  /* 0x7f800000ffeb7424 */ /* 0x000fe200078e00ff */
[----:B------:R-:W-:Y:S01]  /*2c40*/  @!P1 LEA.HI.X R9, R14, c[0x0][0x16c], R0, 0x1, P5 ;  /* 0x00005b000e099a11 */ /* 0x000fe200028f0c00 */
[----:B------:R-:W-:Y:S01]  /*2c50*/  IMAD.SHL.U32 R0, R250, 0x2, RZ ;  /* 0x00000002fa007824 */ /* 0x000fe200078e00ff */
[----:B------:R-:W-:Y:S01]  /*2c60*/  SEL R2, R2, R250, !P0 ;  /* 0x000000fa02027207 */ /* 0x000fe20004000000 */
[----:B------:R-:W-:Y:S01]  /*2c70*/  IMAD.MOV.U32 R236, RZ, RZ, 0x7f800000 ;  /* 0x7f800000ffec7424 */ /* 0x000fe200078e00ff */
[----:B------:R-:W-:Y:S01]  /*2c80*/  IADD3 R5, R245, 0x20, RZ ;  /* 0x00000020f5057810 */ /* 0x000fe20007ffe0ff */
[----:B------:R-:W-:Y:S01]  /*2c90*/  IMAD.MOV.U32 R237, RZ, RZ, 0x7f800000 ;  /* 0x7f800000ffed7424 */ /* 0x000fe200078e00ff */
[----:B------:R-:W-:-:S02]  /*2ca0*/  SHF.L.U32 R204, R2, 0x1, RZ ;  /* 0x0000000102cc7819 */ /* 0x000fc400000006ff */
[----:B------:R-:W-:Y:S02]  /*2cb0*/  IADD3 R2, R245, 0x28, RZ ;  /* 0x00000028f5027810 */ /* 0x000fe40007ffe0ff */
[C---:B------:R-:W-:Y:S02]  /*2cc0*/  @!P1 LEA R4, P4, R12.reuse, c[0x0][0x170], 0x1 ;  /* 0x00005c000c049a11 */ /* 0x040fe400078808ff */
[----:B------:R-:W-:Y:S02]  /*2cd0*/  ISETP.GE.AND P5, PT, R5, UR8, PT ;  /* 0x0000000805007c0c */ /* 0x000fe4000bfa6270 */
[----:B------:R-:W-:Y:S02]  /*2ce0*/  @!P1 LEA.HI.X R5, R12, c[0x0][0x174], R13, 0x1, P4 ;  /* 0x00005d000c059a11 */ /* 0x000fe400020f0c0d */
[----:B------:R-:W-:Y:S01]  /*2cf0*/  ISETP.GE.AND P4, PT, R245, UR8, PT ;  /* 0x00000008f5007c0c */ /* 0x000fe2000bf86270 */
        /* <DEDUP_REMOVED lines=75> */
[C---:B------:R-:W-:Y:S02]  /*31b0*/  @!P2 LEA R6, P1, R2.reuse, UR14, 0x2 ;  /* 0x0000000e0206ac11 */ /* 0x040fe4000f8210ff */
[----:B------:R-:W-:Y:S02]  /*31c0*/  SHF.L.U64.HI R5, R245, 0x2, R8 ;  /* 0x00000002f5057819 */ /* 0x000fe40000010208 */
[----:B------:R-:W-:-:S02]  /*31d0*/  @!P2 LEA.HI.X R7, R2, UR13, R0, 0x2, P1 ;  /* 0x0000000d0207ac11 */ /* 0x000fc400088f1400 */
[----:B------:R-:W-:-:S03]  /*31e0*/  IADD3.X R5, R5, UR13, RZ, P3, !PT ;  /* 0x0000000d05057c10 */ /* 0x000fc60009ffe4ff */
[----:B------:R2:W5:Y:S01]  /*31f0*/  @!P2 LDG.E R235, [R6.64] ;  /* 0x0000000406eba981 */ /* 0x000562000c1e1900 */
[----:B------:R-:W-:Y:S02]  /*3200*/  IADD3 R0, R181, 0x1800, RZ ;  /* 0x00001800b5007810 */ /* 0x000fe40007ffe0ff */
[----:B------:R-:W-:Y:S01]  /*3210*/  IADD3 R2, R182, 0x1800, RZ ;  /* 0x00001800b6027810 */ /* 0x000fe20007ffe0ff */
[----:B------:R1:W5:Y:S01]  /*3220*/  @!P4 LDG.E R236, [R4.64] ;  /* 0x0000000404ecc981 */ /* 0x000362000c1e1900 */
[----:B------:R-:W-:-:S03]  /*3230*/  SEL R0, R0, R181, !P0 ;  /* 0x000000b500007207 */ /* 0x000fc60004000000 */
[----:B------:R1:W5:Y:S02]  /*3240*/  @!P6 LDG.E R237, [R4.64+0x20] ;  /* 0x0000200404ede981 */ /* 0x000364000c1e1900 */
[----:B------:R-:W-:Y:S01]  /*3250*/  IMAD.SHL.U32 R172, R0, 0x2, RZ ;  /* 0x0000000200ac7824 */ /* 0x000fe200078e00ff */
[----:B------:R-:W-:Y:S01]  /*3260*/  MOV R0, c[0x0][0x22c] ;  /* 0x00008b0000007a02 */ /* 0x000fe20000000f00 */
[----:B------:R1:W5:Y:S04]  /*3270*/  @!P5 LDG.E R234, [R4.64+0x80] ;  /* 0x0000800404ead981 */ /* 0x000368000c1e1900 */
[----:B------:R-:W-:-:S04]  /*3280*/  IMAD R0, R0, c[0x0][0x1c0], RZ ;  /* 0x0000700000007a24 */ /* 0x000fc800078e02ff */
[C---:B------:R-:W-:Y:S02]  /*3290*/  IMAD.SHL.U32 R20, R0.reuse, 0x10, RZ ;  /* 0x0000001000147824 */ /* 0x040fe400078e00ff */
[----:B------:R-:W-:-:S03]  /*32a0*/  IMAD.SHL.U32 R238, R0, 0x8, RZ ;  /* 0x0000000800ee7824 */ /* 0x000fc600078e00ff */
[C---:B------:R-:W-:Y:S02]  /*32b0*/  IADD3 R17, R20.reuse, 0x20, RZ ;  /* 0x0000002014117810 */ /* 0x040fe40007ffe0ff */
[----:B------:R-:W-:Y:S02]  /*32c0*/  IADD3 R0, R20, 0x40, RZ ;  /* 0x0000004014007810 */ /* 0x000fe40007ffe0ff */
[----:B------:R-:W-:Y:S01]  /*32d0*/  SEL R2, R2, R182, !P0 ;  /* 0x000000b602027207 */ /* 0x000fe20004000000 */
[C---:B------:R-:W-:Y:S01]  /*32e0*/  IMAD.IADD R252, R238.reuse, 0x1, R17 ;  /* 0x00000001eefc7824 */ /* 0x040fe200078e0211 */
[----:B------:R-:W-:-:S03]  /*32f0*/  IADD3 R251, R238, R0, RZ ;  /* 0x00000000eefb7210 */ /* 0x000fc60007ffe0ff */
[----:B------:R-:W-:Y:S02]  /*3300*/  IMAD.SHL.U32 R175, R2, 0x2, RZ ;  /* 0x0000000202af7824 */ /* 0x000fe400078e00ff */
[C---:B-1----:R-:W-:Y:S02]  /*3310*/  IMAD.IADD R4, R238.reuse, 0x1, R252 ;  /* 0x00000001ee047824 */ /* 0x042fe400078e02fc */
[----:B------:R-:W-:-:S03]  /*3320*/  IMAD.IADD R2, R238, 0x1, R251 ;  /* 0x00000001ee027824 */ /* 0x000fc600078e02fb */
[C---:B------:R-:W-:Y:S01]  /*3330*/  IADD3 R242, R238.reuse, R4, RZ ;  /* 0x00000004eef27210 */ /* 0x040fe20007ffe0ff */
[----:B------:R-:W-:Y:S01]  /*3340*/  IMAD.IADD R240, R238, 0x1, R2 ;  /* 0x00000001eef07824 */ /* 0x000fe200078e0202 */
[----:B------:R-:W-:-:S03]  /*3350*/  UIADD3 UR8, UR24, UR11, URZ ;  /* 0x0000000b18087290 */ /* 0x000fc6000fffe03f */
[C---:B------:R-:W-:Y:S02]  /*3360*/  IMAD.IADD R241, R238.reuse, 0x1, R242 ;  /* 0x00000001eef17824 */ /* 0x040fe400078e02f2 */
[C---:B------:R-:W-:Y:S01]  /*3370*/  IMAD.IADD R239, R238.reuse, 0x1, R240 ;  /* 0x00000001eeef7824 */ /* 0x040fe200078e02f0 */
        /* <DEDUP_REMOVED lines=51> */
[C---:B------:R-:W-:Y:S01]  /*36b0*/  IADD3 R244, R238.reuse, R241, RZ ;  /* 0x000000f1eef47210 */ /* 0x040fe20007ffe0ff */
[----:B------:R-:W-:Y:S01]  /*36c0*/  IMAD.IADD R243, R238, 0x1, R239 ;  /* 0x00000001eef37824 */ /* 0x000fe200078e02ef */
[----:B------:R-:W-:-:S02]  /*36d0*/  ULDC UR10, c[0x0][0x2e8] ;  /* 0x0000ba00000a7ab9 */ /* 0x000fc40000000800 */
[----:B------:R-:W-:Y:S02]  /*36e0*/  UIADD3 UR18, UR8, -UR10, URZ ;  /* 0x8000000a08127290 */ /* 0x000fe4000fffe03f */
[----:B--2---:R-:W-:Y:S02]  /*36f0*/  ULDC UR12, c[0x0][0x2e4] ;  /* 0x0000b900000c7ab9 */ /* 0x004fe40000000800 */
.L_x_1158:
[----:B------:R-:W0:Y:S01]  /*3700*/  LDGDEPBAR ;  /* 0x00000000000079af */ /* 0x000e220000000000 */
[----:B------:R-:W-:Y:S01]  /*3710*/  IADD3 R0, R180, R175, RZ ;  /* 0x000000afb4007210 */ /* 0x000fe20007ffe0ff */
[----:B------:R-:W-:Y:S01]  /*3720*/  USHF.L.U32 UR8, UR7, 0x6, URZ ;  /* 0x0000000607087899 */ /* 0x000fe2000800063f */
[----:B------:R-:W-:Y:S01]  /*3730*/  MOV R195, R193 ;  /* 0x000000c100c37202 */ /* 0x000fe20000000f00 */
[----:B------:R-:W-:Y:S02]  /*3740*/  ULDC UR10, c[0x0][0x2e4] ;  /* 0x0000b900000a7ab9 */ /* 0x000fe40000000800 */
        /* <DEDUP_REMOVED lines=191> */
.L_x_1154:
[----:B-123--:R-:W-:Y:S01]  /*4340*/  IADD3 R13, R245, UR8, RZ ;  /* 0x00000008f50d7c10 */ /* 0x00efe2000fffe0ff */
[----:B------:R-:W2:Y:S01]  /*4350*/  LDL R4, [R1] ;  /* 0x0000000001047983 */ /* 0x000ea20000100800 */
        /* <DEDUP_REMOVED lines=128> */
.L_x_1155:
[C---:B------:R-:W-:Y:S01]  /*4b60*/  FMUL.FTZ R5, R236.reuse, 1.4426950216293334961 ;  /* 0x3fb8aa3bec057820 */ /* 0x040fe20000410000 */
[----:B------:R-:W-:Y:S01]  /*4b70*/  FSETP.NEU.FTZ.AND P0, PT, R236, -INF , PT ;  /* 0xff800000ec00780b */ /* 0x000fe20003f1d000 */
[----:B------:R-:W-:Y:S01]  /*4b80*/  FMUL.FTZ R4, R237, 1.4426950216293334961 ;  /* 0x3fb8aa3bed047820 */ /* 0x000fe20000410000 */
        /* <DEDUP_REMOVED lines=180> */
[C---:B------:R-:W-:Y:S02]  /*56d0*/  FADD.FTZ R6, -R186.reuse, R6 ;  /* 0x00000006ba067221 */ /* 0x040fe40000010100 */
        /* <DEDUP_REMOVED lines=8> */
[----:B------:R-:W-:Y:S02]  /*5760*/  FMUL.FTZ R134, R207, R9 ;  /* 0x00000009cf867220 */ /* 0x000fe40000410000 */
[----:B------:R-:W-:Y:S02]  /*5770*/  FFMA.FTZ R9, -R149, R149, 1 ;  /* 0x3f80000095097423 */ /* 0x000fe40000010195 */
[----:B------:R-:W-:Y:S02]  /*5780*/  FMUL.FTZ R0, R0, c[0x0][0x2ec] ;  /* 0x0000bb0000007a20 */ /* 0x000fe40000410000 */
[----:B------:R-:W-:Y:S02]  /*5790*/  FADD.FTZ R8, -R184, R8 ;  /* 0x00000008b8087221 */ /* 0x000fe40000010100 */
[----:B------:R-:W-:Y:S02]  /*57a0*/  FMUL.FTZ R9, R9, c[0x0][0x2ec] ;  /* 0x0000bb0009097a20 */ /* 0x000fe40000410000 */
[----:B------:R-:W-:Y:S02]  /*57b0*/  FMUL.FTZ R146, R133, R0 ;  /* 0x0000000085927220 */ /* 0x000fe40000410000 */
[----:B------:R-:W-:Y:S02]  /*57c0*/  FFMA.FTZ R0, -R157, R157, 1 ;  /* 0x3f8000009d007423 */ /* 0x000fe4000001019d */
[C---:B------:R-:W-:Y:S02]  /*57d0*/  FADD.FTZ R10, -R183.reuse, R10 ;  /* 0x0000000ab70a7221 */ /* 0x040fe40000010100 */
[----:B------:R-:W-:Y:S02]  /*57e0*/  FADD.FTZ R11, -R183, R11 ;  /* 0x0000000bb70b7221 */ /* 0x000fe40000010100 */
[----:B------:R-:W-:Y:S02]  /*57f0*/  FMUL.FTZ R132, R208, R8 ;  /* 0x00000008d0847220 */ /* 0x000fe40000410000 */
[----:B------:R-:W-:Y:S02]  /*5800*/  FFMA.FTZ R8, -R148, R148, 1 ;  /* 0x3f80000094087423 */ /* 0x000fe40000010194 */
[----:B------:R-:W-:Y:S02]  /*5810*/  FMUL.FTZ R149, R193, R9 ;  /* 0x00000009c1957220 */ /* 0x000fe40000410000 */
[----:B------:R-:W-:Y:S02]  /*5820*/  FMUL.FTZ R147, R144, R2 ;  /* 0x0000000290937220 */ /* 0x000fe40000410000 */
[----:B------:R-:W-:Y:S02]  /*5830*/  FMUL.FTZ R9, R0, c[0x0][0x2ec] ;  /* 0x0000bb0000097a20 */ /* 0x000fe40000410000 */
[----:B------:R-:W-:Y:S02]  /*5840*/  FFMA.FTZ R2, -R151, R151, 1 ;  /* 0x3f80000097027423 */ /* 0x000fe40000010197 */
[----:B------:R-:W-:Y:S02]  /*5850*/  FFMA.FTZ R0, -R150, R150, 1 ;  /* 0x3f80000096007423 */ /* 0x000fe40000010196 */
[----:B------:R-:W-:Y:S02]  /*5860*/  FMUL.FTZ R10, R206, R10 ;  /* 0x0000000ace0a7220 */ /* 0x000fe40000410000 */
[----:B------:R-:W-:Y:S01]  /*5870*/  FMUL.FTZ R11, R205, R11 ;  /* 0x0000000bcd0b7220 */ /* 0x000fe20000410000 */
[-C--:B-1----:R-:W-:Y:S03]  /*5880*/  HMMA.16816.F32 R20, R140, R4.reuse, R20 ;  /* 0x000000048c14723c */ /* 0x082fe60000001814 */
[----:B------:R-:W-:Y:S02]  /*5890*/  FMUL.FTZ R8, R8, c[0x0][0x2ec] ;  /* 0x0000bb0008087a20 */ /* 0x000fe40000410000 */
[----:B------:R-:W-:Y:S02]  /*58a0*/  FADD.FTZ R12, -R184, R12 ;  /* 0x0000000cb80c7221 */ /* 0x000fe40000010100 */
[----:B------:R-:W-:Y:S01]  /*58b0*/  FMUL.FTZ R2, R2, c[0x0][0x2ec] ;  /* 0x0000bb0002027a20 */ /* 0x000fe20000410000 */
[C---:B------:R-:W-:Y:S04]  /*58c0*/  HMMA.16816.F32 R24, R136.reuse, R4, R24 ;  /* 0x000000048818723c */ /* 0x040fe80000001818 */
[----:B------:R-:W-:Y:S02]  /*58d0*/  FMUL.FTZ R0, R0, c[0x0][0x2ec] ;  /* 0x0000bb0000007a20 */ /* 0x000fe40000410000 */
[----:B------:R-:W-:Y:S02]  /*58e0*/  FMUL.FTZ R148, R145, R8 ;  /* 0x0000000891947220 */ /* 0x000fe40000410000 */
[----:B------:R-:W-:Y:S01]  /*58f0*/  FADD.FTZ R13, -R184, R13 ;  /* 0x0000000db80d7221 */ /* 0x000fe20000010100 */
[-C--:B------:R-:W-:Y:S03]  /*5900*/  HMMA.16816.F32 R28, R136, R6.reuse, R28 ;  /* 0x00000006881c723c */ /* 0x080fe6000000181c */
[C---:B------:R-:W-:Y:S02]  /*5910*/  FADD.FTZ R14, -R183.reuse, R14 ;  /* 0x0000000eb70e7221 */ /* 0x040fe40000010100 */
[----:B------:R-:W-:Y:S02]  /*5920*/  FADD.FTZ R15, -R183, R15 ;  /* 0x0000000fb70f7221 */ /* 0x000fe40000010100 */
[----:B------:R-:W-:Y:S01]  /*5930*/  FMUL.FTZ R133, R213, R12 ;  /* 0x0000000cd5857220 */ /* 0x000fe20000410000 */
[----:B------:R-:W-:Y:S04]  /*5940*/  HMMA.16816.F32 R32, R140, R6, R32 ;  /* 0x000000068c20723c */ /* 0x000fe80000001820 */
[----:B------:R-:W-:Y:S02]  /*5950*/  FFMA.FTZ R8, -R156, R156, 1 ;  /* 0x3f8000009c087423 */ /* 0x000fe4000001019c */
[----:B------:R-:W-:Y:S02]  /*5960*/  FMUL.FTZ R144, R10, R2 ;  /* 0x000000020a907220 */ /* 0x000fe40000410000 */
[----:B------:R-:W-:Y:S04]  /*5970*/  FMUL.FTZ R12, R11, R0 ;  /* 0x000000000b0c7220 */ /* 0x000fe80000410000 */
[----:B------:R-:W-:Y:S02]  /*5980*/  FFMA.FTZ R5, -R161, R161, 1 ;  /* 0x3f800000a1057423 */ /* 0x000fe400000101a1 */
        /* <DEDUP_REMOVED lines=49> */
[C---:B------:R-:W-:Y:S02]  /*5ca0*/  FADD.FTZ R24, -R184.reuse, R24 ;  /* 0x00000018b8187221 */ /* 0x040fe40000010100 */
[----:B------:R-:W-:Y:S02]  /*5cb0*/  FADD.FTZ R25, -R184, R25 ;  /* 0x00000019b8197221 */ /* 0x000fe40000010100 */
[C---:B------:R-:W-:Y:S02]  /*5cc0*/  FADD.FTZ R26, -R183.reuse, R26 ;  /* 0x0000001ab71a7221 */ /* 0x040fe40000010100 */
[----:B------:R-:W-:Y:S02]  /*5cd0*/  FADD.FTZ R27, -R183, R27 ;  /* 0x0000001bb71b7221 */ /* 0x000fe40000010100 */
        /* <DEDUP_REMOVED lines=83> */
.L_x_1156:
        /* <DEDUP_REMOVED lines=118> */
.L_x_1157:
[----:B------:R-:W-:Y:S01]  /*6970*/  LDSM.16.M88.4 R24, [R176] ;  /* 0x00000000b018783b */ /* 0x000fe20000000200 */
[C---:B------:R-:W-:Y:S01]  /*6980*/  IADD3 R163, R245.reuse, -0x40, RZ ;  /* 0xffffffc0f5a37810 */ /* 0x040fe20007ffe0ff */
[----:B------:R-:W-:Y:S01]  /*6990*/  IMAD.MOV.U32 R164, RZ, RZ, c[0x0][0x22c] ;  /* 0x00008b00ffa47624 */ /* 0x000fe200078e00ff */
[----:B------:R-:W-:Y:S01]  /*69a0*/  IADD3 R161, R245, -0x40, RZ ;  /* 0xffffffc0f5a17810 */ /* 0x000fe20007ffe0ff */
[----:B------:R-:W-:Y:S01]  /*69b0*/  IMAD.MOV.U32 R2, RZ, RZ, c[0x0][0x22c] ;  /* 0x00008b00ff027624 */ /* 0x000fe200078e00ff */
[----:B------:R-:W2:Y:S01]  /*69c0*/  LDSM.16.MT88.4 R8, [R0+0x9000] ;  /* 0x009000000008783b */ /* 0x000ea20000004200 */
[----:B------:R-:W-:Y:S01]  /*69d0*/  IMAD.SHL.U32 R163, R163, 0x4, RZ ;  /* 0x00000004a3a37824 */ /* 0x000fe200078e00ff */
[----:B------:R-:W-:Y:S01]  /*69e0*/  IADD3 R162, R245, -0x40, RZ ;  /* 0xffffffc0f5a27810 */ /* 0x000fe20007ffe0ff */
[----:B------:R-:W-:Y:S01]  /*69f0*/  IMAD R164, R164, c[0x0][0x1c0], RZ ;  /* 0x00007000a4a47a24 */ /* 0x000fe200078e02ff */
[----:B------:R-:W-:Y:S01]  /*6a00*/  ULOP3.LUT UR8, UR7, 0x1, URZ, 0xc0, !UPT ;  /* 0x0000000107087892 */ /* 0x000fe2000f8ec03f */
[----:B------:R-:W3:Y:S01]  /*6a10*/  LDSM.16.MT88.4 R16, [R0+0xb000] ;  /* 0x00b000000010783b */ /* 0x000ee20000004200 */
[----:B------:R-:W-:Y:S01]  /*6a20*/  SHF.R.S32.HI R162, RZ, 0x1f, R162 ;  /* 0x0000001fffa27819 */ /* 0x000fe200000114a2 */
[----:B------:R-:W-:Y:S01]  /*6a30*/  IMAD R164, R164, 0x28, RZ ;  /* 0x00000028a4a47824 */ /* 0x000fe200078e02ff */
[----:B------:R-:W-:Y:S01]  /*6a40*/  UISETP.NE.U32.AND UP0, UPT, UR8, 0x1, UPT ;  /* 0x000000010800788c */ /* 0x000fe2000bf05070 */
[----:B------:R-:W-:Y:S01]  /*6a50*/  IMAD R2, R2, c[0x0][0x1c0], RZ ;  /* 0x0000700002027a24 */ /* 0x000fe200078e02ff */
[----:B------:R-:W4:Y:S01]  /*6a60*/  LDSM.16.MT88.4 R28, [R0+0xd000] ;  /* 0x00d00000001c783b */ /* 0x000f220000004200 */
        /* <DEDUP_REMOVED lines=8> */
[----:B------:R-:W1:Y:S01]  /*6af0*/  LDSM.16.MT88.4 R132, [R0+0x9400] ;  /* 0x009400000084783b */ /* 0x000e620000004200 */
[----:B------:R-:W-:Y:S02]  /*6b00*/  IMAD.SHL.U32 R162, R162, 0x20, RZ ;  /* 0x00000020a2a27824 */ /* 0x000fe400078e00ff */
[----:B------:R-:W-:Y:S01]  /*6b10*/  LEA.HI.X.SX32 R193, R2, R195, 0x2, P1 ;  /* 0x000000c302c17211 */ /* 0x000fe200008f16ff */
[----:B------:R-:W-:Y:S01]  /*6b20*/  IMAD.MOV.U32 R2, RZ, RZ, c[0x0][0x22c] ;  /* 0x00008b00ff027624 */ /* 0x000fe200078e00ff */
[----:B------:R-:W1:Y:S03]  /*6b30*/  LDSM.16.MT88.4 R136, [R0+0xb400] ;  /* 0x00b400000088783b */ /* 0x000e660000004200 */
[----:B------:R-:W-:Y:S02]  /*6b40*/  IMAD R2, R2, c[0x0][0x1c0], RZ ;  /* 0x0000700002027a24 */ /* 0x000fe400078e02ff */
[----:B------:R-:W1:Y:S02]  /*6b50*/  LDSM.16.MT88.4 R140, [R0+0xd400] ;  /* 0x00d40000008c783b */ /* 0x000e640000004200 */
[----:B------:R-:W-:Y:S03]  /*6b60*/  IMAD.SHL.U32 R2, R2, 0x10, RZ ;  /* 0x0000001002027824 */ /* 0x000fe600078e00ff */
[----:B------:R-:W-:Y:S01]  /*6b70*/  LDSM.16.M88.4 R144, [R179] ;  /* 0x00000000b390783b */ /* 0x000fe20000000200 */
[C---:B--2---:R-:W-:Y:S04]  /*6b80*/  HMMA.16816.F32 R4, R24.reuse, R8, RZ ;  /* 0x000000081804723c */ /* 0x044fe800000018ff */
[----:B------:R-:W2:Y:S05]  /*6b90*/  LDSM.16.MT88.4 R148, [R0+0x9800] ;  /* 0x009800000094783b */ /* 0x000eaa0000004200 */
[----:B------:R-:W1:Y:S01]  /*6ba0*/  LDSM.16.MT88.4 R152, [R0+0xb800] ;  /* 0x00b800000098783b */ /* 0x000e620000004200 */
[C---:B------:R-:W-:Y:S04]  /*6bb0*/  HMMA.16816.F32 R8, R24.reuse, R10, RZ ;  /* 0x0000000a1808723c */ /* 0x040fe800000018ff */
[----:B------:R-:W-:Y:S04]  /*6bc0*/  LDSM.16.MT88.4 R156, [R0+0xbc00] ;  /* 0x00bc0000009c783b */ /* 0x000fe80000004200 */
[C---:B---3--:R-:W-:Y:S08]  /*6bd0*/  HMMA.16816.F32 R12, R24.reuse, R16, RZ ;  /* 0x00000010180c723c */ /* 0x048ff000000018ff */
[C---:B------:R-:W-:Y:S08]  /*6be0*/  HMMA.16816.F32 R16, R24.reuse, R18, RZ ;  /* 0x000000121810723c */ /* 0x040ff000000018ff */
[C---:B----4-:R-:W-:Y:S08]  /*6bf0*/  HMMA.16816.F32 R20, R24.reuse, R28, RZ ;  /* 0x0000001c1814723c */ /* 0x050ff000000018ff */
        /* <DEDUP_REMOVED lines=10> */
[----:B------:R-:W4:Y:S05]  /*6ca0*/  LDSM.16.MT88.4 R32, [R0+0xdc00] ;  /* 0x00dc00000020783b */ /* 0x000f2a0000004200 */
[----:B------:R-:W-:Y:S02]  /*6cb0*/  LDSM.16.M88.4 R140, [R176+0x2000] ;  /* 0x00200000b08c783b */ /* 0x000fe40000000200 */
        /* <DEDUP_REMOVED lines=8> */
[----:B------:R-:W3:Y:S05]  /*6d40*/  LDSM.16.MT88.4 R28, [R0+0xe000] ;  /* 0x00e00000001c783b */ /* 0x000eea0000004200 */
[----:B------:R-:W-:Y:S02]  /*6d50*/  LDSM.16.MT88.4 R144, [R0+0xa400] ;  /* 0x00a400000090783b */ /* 0x000fe40000004200 */
[C---:B-1----:R-:W-:Y:S08]  /*6d60*/  HMMA.16816.F32 R4, R132.reuse, R136, R4 ;  /* 0x000000888404723c */ /* 0x042ff00000001804 */
[C---:B------:R-:W-:Y:S01]  /*6d70*/  HMMA.16816.F32 R8, R132.reuse, R138, R8 ;  /* 0x0000008a8408723c */ /* 0x040fe20000001808 */
[----:B------:R-:W1:Y:S07]  /*6d80*/  LDSM.16.M88.4 R136, [R177+0x2000] ;  /* 0x00200000b188783b */ /* 0x000e6e0000000200 */
[C---:B------:R-:W-:Y:S08]  /*6d90*/  HMMA.16816.F32 R12, R132.reuse, R156, R12 ;  /* 0x0000009c840c723c */ /* 0x040ff0000000180c */
[C---:B------:R-:W-:Y:S01]  /*6da0*/  HMMA.16816.F32 R16, R132.reuse, R158, R16 ;  /* 0x0000009e8410723c */ /* 0x040fe20000001810 */
[----:B------:R-:W1:Y:S07]  /*6db0*/  LDSM.16.MT88.4 R156, [R0+0xc400] ;  /* 0x00c40000009c783b */ /* 0x000e6e0000004200 */
[C---:B----4-:R-:W-:Y:S08]  /*6dc0*/  HMMA.16816.F32 R20, R132.reuse, R32, R20 ;  /* 0x000000208414723c */ /* 0x050ff00000001814 */
        /* <DEDUP_REMOVED lines=12> */
[----:B------:R-:W-:Y:S02]  /*6e90*/  LDSM.16.M88.4 R140, [R178+0x2000] ;  /* 0x00200000b28c783b */ /* 0x000fe40000000200 */
[C---:B-1----:R-:W-:Y:S08]  /*6ea0*/  HMMA.16816.F32 R4, R136.reuse, R144, R4 ;  /* 0x000000908804723c */ /* 0x042ff00000001804 */
[C---:B------:R-:W-:Y:S01]  /*6eb0*/  HMMA.16816.F32 R8, R136.reuse, R146, R8 ;  /* 0x000000928808723c */ /* 0x040fe20000001808 */
[----:B------:R-:W1:Y:S07]  /*6ec0*/  LDSM.16.MT88.4 R144, [R0+0xac00] ;  /* 0x00ac00000090783b */ /* 0x000e6e0000004200 */
[C---:B------:R-:W-:Y:S08]  /*6ed0*/  HMMA.16816.F32 R12, R136.reuse, R156, R12 ;  /* 0x0000009c880c723c */ /* 0x040ff0000000180c */
[C---:B------:R-:W-:Y:S01]  /*6ee0*/  HMMA.16816.F32 R16, R136.reuse, R158, R16 ;  /* 0x0000009e8810723c */ /* 0x040fe20000001810 */
[----:B------:R-:W1:Y:S07]  /*6ef0*/  LDSM.16.MT88.4 R156, [R0+0xcc00] ;  /* 0x00cc0000009c783b */ /* 0x000e6e0000004200 */
[C---:B----4-:R-:W-:Y:S08]  /*6f00*/  HMMA.16816.F32 R20, R136.reuse, R32, R20 ;  /* 0x000000208814723c */ /* 0x050ff00000001814 */
[----:B------:R-:W-:Y:S01]  /*6f10*/  HMMA.16816.F32 R24, R136, R34, R24 ;  /* 0x000000228818723c */ /* 0x000fe20000001818 */
[----:B------:R4:W1:Y:S07]  /*6f20*/  LDSM.16.MT88.4 R32, [R0+0xec00] ;  /* 0x00ec00000020783b */ /* 0x00086e0000004200 */
[C---:B--2---:R-:W-:Y:S08]  /*6f30*/  HMMA.16816.F32 R4, R132.reuse, R148, R4 ;  /* 0x000000948404723c */ /* 0x044ff00000001804 */
[C---:B------:R-:W-:Y:S08]  /*6f40*/  HMMA.16816.F32 R8, R132.reuse, R150, R8 ;  /* 0x000000968408723c */ /* 0x040ff00000001808 */
[C---:B------:R-:W-:Y:S04]  /*6f50*/  HMMA.16816.F32 R12, R132.reuse, R152, R12 ;  /* 0x00000098840c723c */ /* 0x040fe8000000180c */
[----:B----4-:R-:W-:Y:S04]  /*6f60*/  IMAD.IADD R0, R238, 0x1, R252 ;  /* 0x00000001ee007824 */ /* 0x010fe800078e02fc */
[C---:B------:R-:W-:Y:S08]  /*6f70*/  HMMA.16816.F32 R16, R132.reuse, R154, R16 ;  /* 0x0000009a8410723c */ /* 0x040ff00000001810 */
[C---:B---3--:R-:W-:Y:S07]  /*6f80*/  HMMA.16816.F32 R20, R132.reuse, R28, R20 ;  /* 0x0000001c8414723c */ /* 0x048fee0000001814 */
[----:B------:R-:W-:Y:S01]  /*6f90*/  IMAD.MOV.U32 R28, RZ, RZ, R194 ;  /* 0x000000ffff1c7224 */ /* 0x000fe200078e00c2 */
[----:B------:R-:W-:Y:S04]  /*6fa0*/  HMMA.16816.F32 R24, R132, R30, R24 ;  /* 0x0000001e8418723c */ /* 0x000fe80000001818 */
[----:B------:R-:W-:Y:S03]  /*6fb0*/  IMAD.MOV.U32 R29, RZ, RZ, R193 ;  /* 0x000000ffff1d7224 */ /* 0x000fe600078e00c1 */
[----:B------:R-:W-:Y:S01]  /*6fc0*/  @P0 IADD3 R30, P2, R163, UR14, RZ ;  /* 0x0000000ea31e0c10 */ /* 0x000fe2000ff5e0ff */
[C---:B-1----:R-:W-:Y:S01]  /*6fd0*/  HMMA.16816.F32 R4, R140.reuse, R144, R4 ;  /* 0x000000908c04723c */ /* 0x042fe20000001804 */
        /* <DEDUP_REMOVED lines=18> */
[C---:B------:R-:W-:Y:S04]  /*7100*/  HMMA.16816.F32 R20, R140.reuse, R32, R20 ;  /* 0x000000208c14723c */ /* 0x040fe80000001814 */
[CC--:B------:R-:W-:Y:S02]  /*7110*/  LEA.HI.X.SX32 R135, R2.reuse, R29.reuse, 0x2, P0 ;  /* 0x0000001d02877211 */ /* 0x0c0fe400000f16ff */
[----:B------:R-:W-:Y:S02]  /*7120*/  IADD3 R2, R2, 0x40, RZ ;  /* 0x0000004002027810 */ /* 0x000fe40007ffe0ff */
[----:B------:R-:W-:Y:S01]  /*7130*/  HMMA.16816.F32 R24, R140, R34, R24 ;  /* 0x000000228c18723c */ /* 0x000fe20000001818 */
[----:B------:R-:W-:Y:S03]  /*7140*/  LDSM.16.MT88.4 R140, [R172+0x1c00] ;  /* 0x001c0000ac8c783b */ /* 0x000fe60000004200 */
[-C--:B------:R-:W-:Y:S03]  /*7150*/  LEA R32, P1, R238, R28.reuse, 0x2 ;  /* 0x0000001cee207211 */ /* 0x080fe600078210ff */
[-C--:B------:R-:W-:Y:S02]  /*7160*/  LEA R34, P0, R162, R28.reuse, 0x2 ;  /* 0x0000001ca2227211 */ /* 0x080fe400078010ff */
[-C--:B------:R-:W-:Y:S03]  /*7170*/  LEA.HI.X.SX32 R33, R238, R29.reuse, 0x2, P1 ;  /* 0x0000001dee217211 */ /* 0x080fe600008f16ff */
[CC--:B------:R-:W-:Y:S02]  /*7180*/  LEA R132, P1, R161.reuse, R28.reuse, 0x2 ;  /* 0x0000001ca1847211 */ /* 0x0c0fe400078210ff */
[----:B------:R3:W-:Y:S01]  /*7190*/  RED.E.ADD.F32.FTZ.RN.STRONG.GPU [R32.64], R5 ;  /* 0x000000052000798e */ /* 0x0007e2000c10e784 */
[-C--:B------:R-:W-:Y:S01]  /*71a0*/  LEA.HI.X.SX32 R35, R162, R29.reuse, 0x2, P0 ;  /* 0x0000001da2237211 */ /* 0x080fe200000f16ff */
[----:B------:R-:W-:Y:S01]  /*71b0*/  IMAD.MOV.U32 R162, RZ, RZ, c[0x0][0x22c] ;  /* 0x00008b00ffa27624 */ /* 0x000fe200078e00ff */
[-C--:B------:R-:W-:Y:S01]  /*71c0*/  LEA.HI.X.SX32 R133, R161, R29.reuse, 0x2, P1 ;  /* 0x0000001da1857211 */ /* 0x080fe200008f16ff */
[----:B------:R-:W-:Y:S01]  /*71d0*/  IMAD.MOV.U32 R161, RZ, RZ, c[0x0][0x22c] ;  /* 0x00008b00ffa17624 */ /* 0x000fe200078e00ff */
[----:B------:R4:W-:Y:S01]  /*71e0*/  RED.E.ADD.F32.FTZ.RN.STRONG.GPU [R134.64], R6 ;  /* 0x000000068600798e */ /* 0x0009e2000c10e784 */
[-C--:B-1----:R-:W-:Y:S01]  /*71f0*/  LEA R30, P2, R164, R28.reuse, 0x2 ;  /* 0x0000001ca41e7211 */ /* 0x082fe200078410ff */
[----:B------:R-:W-:Y:S01]  /*7200*/  IMAD R162, R162, c[0x0][0x1c0], RZ ;  /* 0x00007000a2a27a24 */ /* 0x000fe200078e02ff */
[-C--:B--2---:R-:W-:Y:S01]  /*7210*/  LEA R4, P1, R163, R28.reuse, 0x2 ;  /* 0x0000001ca3047211 */ /* 0x084fe200078210ff */
[----:B------:R-:W-:Y:S01]  /*7220*/  IMAD R161, R161, c[0x0][0x1c0], RZ ;  /* 0x00007000a1a17a24 */ /* 0x000fe200078e02ff */
[----:B------:R1:W-:Y:S01]  /*7230*/  RED.E.ADD.F32.FTZ.RN.STRONG.GPU [R132.64], R7 ;  /* 0x000000078400798e */ /* 0x0003e2000c10e784 */
[-C--:B------:R-:W-:Y:S01]  /*7240*/  LEA.HI.X.SX32 R31, R164, R29.reuse, 0x2, P2 ;  /* 0x0000001da41f7211 */ /* 0x080fe200010f16ff */
[----:B------:R-:W-:Y:S02]  /*7250*/  IMAD.SHL.U32 R162, R162, 0x10, RZ ;  /* 0x00000010a2a27824 */ /* 0x000fe400078e00ff */
[----:B------:R-:W-:Y:S01]  /*7260*/  IMAD R161, R161, 0x38, RZ ;  /* 0x00000038a1a17824 */ /* 0x000fe200078e02ff */
[----:B------:R2:W-:Y:S02]  /*7270*/  RED.E.ADD.F32.FTZ.RN.STRONG.GPU [R34.64], R8 ;  /* 0x000000082200798e */ /* 0x0005e4000c10e784 */
[----:B------:R-:W-:Y:S03]  /*7280*/  IADD3 R136, R162, 0x20, RZ ;  /* 0x00000020a2887810 */ /* 0x000fe60007ffe0ff */
[----:B------:R2:W-:Y:S05]  /*7290*/  RED.E.ADD.F32.FTZ.RN.STRONG.GPU [R30.64], R9 ;  /* 0x000000091e00798e */ /* 0x0005ea000c10e784 */
[----:B------:R-:W-:Y:S01]  /*72a0*/  LDSM.16.MT88.4 R132, [R3+0x17800] ;  /* 0x017800000384783b */ /* 0x000fe20000004200 */
[-C--:B---3--:R-:W-:Y:S05]  /*72b0*/  LEA.HI.X.SX32 R5, R163, R29.reuse, 0x2, P1 ;  /* 0x0000001da3057211 */ /* 0x088fea00008f16ff */
[----:B------:R3:W-:Y:S01]  /*72c0*/  RED.E.ADD.F32.FTZ.RN.STRONG.GPU [R4.64], R10 ;  /* 0x0000000a0400798e */ /* 0x0007e2000c10e784 */
[CC--:B----4-:R-:W-:Y:S04]  /*72d0*/  LEA R6, P0, R161.reuse, R28.reuse, 0x2 ;  /* 0x0000001ca1067211 */ /* 0x0d0fe800078010ff */
[-C--:B-1----:R-:W-:Y:S05]  /*72e0*/  LEA.HI.X.SX32 R7, R161, R29.reuse, 0x2, P0 ;  /* 0x0000001da1077211 */ /* 0x082fea00000f16ff */
[----:B------:R1:W-:Y:S01]  /*72f0*/  RED.E.ADD.F32.FTZ.RN.STRONG.GPU [R6.64], R11 ;  /* 0x0000000b0600798e */ /* 0x0003e2000c10e784 */
[-C--:B--2---:R-:W-:Y:S04]  /*7300*/  LEA R8, P2, R242, R28.reuse, 0x2 ;  /* 0x0000001cf2087211 */ /* 0x084fe800078410ff */
[----:B------:R2:W-:Y:S01]  /*7310*/  RED.E.ADD.F32.FTZ.RN.STRONG.GPU [R28.64+0x80], R12 ;  /* 0x0000800c1c00798e */ /* 0x0005e2000c10e784 */
[-C--:B------:R-:W-:Y:S02]  /*7320*/  LEA R30, P1, R252, R28.reuse, 0x2 ;  /* 0x0000001cfc1e7211 */ /* 0x080fe400078210ff */
[-C--:B------:R-:W-:Y:S02]  /*7330*/  LEA.HI.X.SX32 R9, R242, R29.reuse, 0x2, P2 ;  /* 0x0000001df2097211 */ /* 0x080fe400010f16ff */
[----:B------:R4:W-:Y:S01]  /*7340*/  RED.E.ADD.F32.FTZ.RN.STRONG.GPU [R32.64+0x80], R13 ;  /* 0x0000800d2000798e */ /* 0x0009e2000c10e784 */
[-C--:B------:R-:W-:Y:S02]  /*7350*/  LEA.HI.X.SX32 R31, R252, R29.reuse, 0x2, P1 ;  /* 0x0000001dfc1f7211 */ /* 0x080fe400008f16ff */
[CC--:B---3--:R-:W-:Y:S04]  /*7360*/  LEA R4, P0, R136.reuse, R28.reuse, 0x2 ;  /* 0x0000001c88047211 */ /* 0x0c8fe800078010ff */
[-C--:B------:R-:W-:Y:S02]  /*7370*/  LEA.HI.X.SX32 R5, R136, R29.reuse, 0x2, P0 ;  /* 0x0000001d88057211 */ /* 0x080fe400000f16ff */
[CC--:B------:R-:W-:Y:S01]  /*7380*/  LEA R10, P0, R0.reuse, R28.reuse, 0x2 ;  /* 0x0000001c000a7211 */ /* 0x0c0fe200078010ff */
[----:B------:R-:W-:Y:S03]  /*7390*/  LDSM.16.MT88.4 R136, [R3+0x18800] ;  /* 0x018800000388783b */ /* 0x000fe60000004200 */
[-C--:B-1----:R-:W-:Y:S01]  /*73a0*/  LEA.HI.X.SX32 R11, R0, R29.reuse, 0x2, P0 ;  /* 0x0000001d000b7211 */ /* 0x082fe200000f16ff */
[----:B------:R-:W-:Y:S01]  /*73b0*/  IMAD.IADD R0, R238, 0x1, R251 ;  /* 0x00000001ee007824 */ /* 0x000fe200078e02fb */
[----:B------:R1:W-:Y:S01]  /*73c0*/  RED.E.ADD.F32.FTZ.RN.STRONG.GPU [R4.64], R14 ;  /* 0x0000000e0400798e */ /* 0x0003e2000c10e784 */
[-C--:B------:R-:W-:Y:S02]  /*73d0*/  LEA R6, P1, R241, R28.reuse, 0x2 ;  /* 0x0000001cf1067211 */ /* 0x080fe400078210ff */
[-C--:B--2---:R-:W-:Y:S02]  /*73e0*/  LEA R12, P4, R251, R28.reuse, 0x2 ;  /* 0x0000001cfb0c7211 */ /* 0x084fe400078810ff */
[----:B------:R2:W-:Y:S01]  /*73f0*/  RED.E.ADD.F32.FTZ.RN.STRONG.GPU [R30.64], R15 ;  /* 0x0000000f1e00798e */ /* 0x0005e2000c10e784 */
[-C--:B------:R-:W-:Y:S02]  /*7400*/  LEA.HI.X.SX32 R7, R241, R29.reuse, 0x2, P1 ;  /* 0x0000001df1077211 */ /* 0x080fe400008f16ff */
[-C--:B----4-:R-:W-:Y:S02]  /*7410*/  LEA.HI.X.SX32 R13, R251, R29.reuse, 0x2, P4 ;  /* 0x0000001dfb0d7211 */ /* 0x090fe400020f16ff */
[----:B------:R3:W-:Y:S05]  /*7420*/  RED.E.ADD.F32.FTZ.RN.STRONG.GPU [R10.64], R16 ;  /* 0x000000100a00798e */ /* 0x0007ea000c10e784 */
[----:B------:R4:W-:Y:S05]  /*7430*/  RED.E.ADD.F32.FTZ.RN.STRONG.GPU [R8.64], R17 ;  /* 0x000000110800798e */ /* 0x0009ea000c10e784 */
[----:B------:R4:W-:Y:S01]  /*7440*/  RED.E.ADD.F32.FTZ.RN.STRONG.GPU [R6.64], R18 ;  /* 0x000000120600798e */ /* 0x0009e2000c10e784 */
[-C--:B-1----:R-:W-:Y:S02]  /*7450*/  LEA R4, P0, R244, R28.reuse, 0x2 ;  /* 0x0000001cf4047211 */ /* 0x082fe400078010ff */
[-C--:B------:R-:W-:Y:S02]  /*7460*/  LEA R14, P5, R2, R28.reuse, 0x2 ;  /* 0x0000001c020e7211 */ /* 0x080fe400078a10ff */
[-C--:B------:R-:W-:Y:S02]  /*7470*/  LEA.HI.X.SX32 R5, R244, R29.reuse, 0x2, P0 ;  /* 0x0000001df4057211 */ /* 0x080fe400000f16ff */
[-C--:B--2---:R-:W-:Y:S03]  /*7480*/  LEA.HI.X.SX32 R15, R2, R29.reuse, 0x2, P5 ;  /* 0x0000001d020f7211 */ /* 0x084fe600028f16ff */
[----:B------:R1:W-:Y:S01]  /*7490*/  RED.E.ADD.F32.FTZ.RN.STRONG.GPU [R4.64], R19 ;  /* 0x000000130400798e */ /* 0x0003e2000c10e784 */
[CC--:B---3--:R-:W-:Y:S04]  /*74a0*/  LEA R10, P3, R0.reuse, R28.reuse, 0x2 ;  /* 0x0000001c000a7211 */ /* 0x0c8fe800078610ff */
[----:B------:R-:W-:Y:S01]  /*74b0*/  RED.E.ADD.F32.FTZ.RN.STRONG.GPU [R28.64+0x100], R20 ;  /* 0x000100141c00798e */ /* 0x000fe2000c10e784 */
[-C--:B------:R-:W-:Y:S02]  /*74c0*/  LEA.HI.X.SX32 R11, R0, R29.reuse, 0x2, P3 ;  /* 0x0000001d000b7211 */ /* 0x080fe400018f16ff */
[CC--:B----4-:R-:W-:Y:S02]  /*74d0*/  LEA R8, P2, R240.reuse, R28.reuse, 0x2 ;  /* 0x0000001cf0087211 */ /* 0x0d0fe400078410ff */
[----:B------:R-:W-:Y:S01]  /*74e0*/  RED.E.ADD.F32.FTZ.RN.STRONG.GPU [R32.64+0x100], R21 ;  /* 0x000100152000798e */ /* 0x000fe2000c10e784 */
[CC--:B------:R-:W-:Y:S02]  /*74f0*/  LEA R6, P1, R239.reuse, R28.reuse, 0x2 ;  /* 0x0000001cef067211 */ /* 0x0c0fe400078210ff */
[-C--:B------:R-:W-:Y:S02]  /*7500*/  LEA.HI.X.SX32 R9, R240, R29.reuse, 0x2, P2 ;  /* 0x0000001df0097211 */ /* 0x080fe400010f16ff */
[----:B------:R-:W-:Y:S01]  /*7510*/  RED.E.ADD.F32.FTZ.RN.STRONG.GPU [R14.64], R22 ;  /* 0x000000160e00798e */ /* 0x000fe2000c10e784 */
[-C--:B------:R-:W-:Y:S02]  /*7520*/  LEA.HI.X.SX32 R7, R239, R29.reuse, 0x2, P1 ;  /* 0x0000001def077211 */ /* 0x080fe400008f16ff */
[----:B------:R-:W-:Y:S01]  /*7530*/  PLOP3.LUT P1, PT, PT, PT, UP0, 0x80, 0x0 ;  /* 0x000000000000781c */ /* 0x000fe20003f2f008 */
[----:B------:R-:W-:Y:S01]  /*7540*/  @UP3 UIADD3 UR16, UP0, UR16, -0x100, URZ ;  /* 0xffffff0010103890 */ /* 0x000fe2000ff1e03f */
[----:B------:R-:W-:Y:S01]  /*7550*/  RED.E.ADD.F32.FTZ.RN.STRONG.GPU [R12.64], R23 ;  /* 0x000000170c00798e */ /* 0x000fe2000c10e784 */
[C---:B------:R-:W-:Y:S02]  /*7560*/  IADD3 R0, R172.reuse, -0x3000, RZ ;  /* 0xffffd000ac007810 */ /* 0x040fe40007ffe0ff */
        /* <DEDUP_REMOVED lines=241> */
.L_x_1159:
        /* <DEDUP_REMOVED lines=18> */
.L_x_1160:
[----:B-1----:R-:W2:Y:S01]  /*85a0*/  LDL.64 R4, [R1+0x8] ;  /* 0x0000080001047983 */ /* 0x002ea20000100a00 */
[----:B------:R-:W-:Y:S01]  /*85b0*/  USHF.L.U32 UR7, UR19, 0x7, URZ ;  /* 0x0000000713077899 */ /* 0x000fe2000800063f */
[----:B------:R-:W-:Y:S01]  /*85c0*/  BSSY B0, `(.L_x_1161) ;  /* 0x0000032000007945 */ /* 0x000fe20003800000 */
[----:B------:R-:W-:Y:S01]  /*85d0*/  ULDC.64 UR8, c[0x0][0x3a0] ;  /* 0x0000e80000087ab9 */ /* 0x000fe20000000a00 */
[----:B------:R-:W-:Y:S01]  /*85e0*/  BAR.SYNC.DEFER_BLOCKING 0x0 ;  /* 0x0000000000007b1d */ /* 0x000fe20000010000 */
[----:B------:R-:W-:Y:S02]  /*85f0*/  USHF.R.S32.HI UR10, URZ, 0x1f, UR7 ;  /* 0x0000001f3f0a7899 */ /* 0x000fe40008011407 */
[----:B------:R-:W-:Y:S01]  /*8600*/  IMAD.U32 R25, RZ, RZ, UR7 ;  /* 0x00000007ff197e24 */ /* 0x000fe2000f8e00ff */
[----:B------:R-:W-:-:S02]  /*8610*/  UIMAD UR6, UR19, -0x80, UR6 ;  /* 0xffffff80130678a4 */ /* 0x000fc4000f8e0206 */
[----:B------:R-:W1:Y:S01]  /*8620*/  S2R R8, SR_TID.X ;  /* 0x0000000000087919 */ /* 0x000e620000002100 */
        /* <DEDUP_REMOVED lines=10> */
[----:B------:R-:W-:Y:S01]  /*86d0*/  LEA.HI R0, R0, R8, RZ, 0x2 ;  /* 0x0000000800007211 */ /* 0x000fe200078f10ff */
[----:B------:R-:W-:Y:S02]  /*86e0*/  IMAD.U32 R8, RZ, RZ, UR38 ;  /* 0x00000026ff087e24 */ /* 0x000fe4000f8e00ff */
        /* <DEDUP_REMOVED lines=31> */
.L_x_1162:
[----:B-1-34-:R-:W-:Y:S05]  /*88e0*/  BSYNC B0 ;  /* 0x0000000000007941 */ /* 0x01afea0003800000 */
.L_x_1161:
        /* <DEDUP_REMOVED lines=17> */
.L_x_1164:
[----:B------:R-:W-:Y:S05]  /*8a00*/  BSYNC B0 ;  /* 0x0000000000007941 */ /* 0x000fea0003800000 */
.L_x_1163:
        /* <DEDUP_REMOVED lines=26> */
.L_x_1166:
[----:B------:R-:W-:Y:S05]  /*8bb0*/  BSYNC B0 ;  /* 0x0000000000007941 */ /* 0x000fea0003800000 */
.L_x_1165:
        /* <DEDUP_REMOVED lines=13> */
.L_x_1153:
[----:B------:R-:W-:Y:S05]  /*8c90*/  BSYNC B1 ;  /* 0x0000000000017941 */ /* 0x000fea0003800000 */
.L_x_1139:
        /* <DEDUP_REMOVED lines=11> */
.L_x_1167:
[----:B------:R-:W-:Y:S05]  /*8d50*/  EXIT ;  /* 0x000000000000794d */ /* 0x000fea0003800000 */
.L_x_1169:
        /* <DEDUP_REMOVED lines=10> */
.L_x_1310:


//--------------------- .text._ZN5flash44flash_bwd_dq_dk_dv_loop_seqk_parallel_kernelI23Flash_bwd_kernel_traitsILi96ELi64ELi128ELi8ELi2ELi4ELi4ELb0ELb0EN7cutlass6half_tE19Flash_kernel_traitsILi96ELi64ELi128ELi8ES3_EELb1ELb0ELb1ELb1ELb0ELb0ELb0EEEvNS_16Flash_bwd_paramsE --------------------------
	.section	.text._ZN5flash44flash_bwd_dq_dk_dv_loop_seqk_parallel_kernelI23Flash_bwd_kernel_traitsILi96ELi64ELi128ELi8ELi2ELi4ELi4ELb0ELb0EN7cutlass6half_tE19Flash_kernel_traitsILi96ELi64ELi128ELi8ES3_EELb1ELb0ELb1ELb1ELb0ELb0ELb0EEEvNS_16Flash_bwd_paramsE,"ax",@progbits
	.sectioninfo	@"SHI_REGISTERS=255"
	.align	128
        .global         _ZN5flash44flash_bwd_dq_dk_dv_loop_seqk_parallel_kernelI23Flash_bwd_kernel_traitsILi96ELi64ELi128ELi8ELi2ELi4ELi4ELb0ELb0EN7cutlass6half_tE19Flash_kernel_traitsILi96ELi64ELi128ELi8ES3_EELb1ELb0ELb1ELb1ELb0ELb0ELb0EEEvNS_16Flash_bwd_paramsE
        .type           _ZN5flash44flash_bwd_dq_dk_dv_loop_seqk_parallel_kernelI23Flash_bwd_kernel_traitsILi96ELi64ELi128ELi8ELi2ELi4ELi4ELb0ELb0EN7cutlass6half_tE19Flash_kernel_traitsILi96ELi64ELi128ELi8ES3_EELb1ELb0ELb1ELb1ELb0ELb0ELb0EEEvNS_16Flash_bwd_paramsE,@function
        .size           _ZN5flash44flash_bwd_dq_dk_dv_loop_seqk_parallel_kernelI23Flash_bwd_kernel_traitsILi96ELi64ELi128ELi8ELi2ELi4ELi4ELb0ELb0EN7cutlass6half_tE19Flash_kernel_traitsILi96ELi64ELi128ELi8ES3_EELb1ELb0ELb1ELb1ELb0ELb0ELb0EEEvNS_16Flash_bwd_paramsE,(.L_x_1311 - _ZN5flash44flash_bwd_dq_dk_dv_loop_seqk_parallel_kernelI23Flash_bwd_kernel_traitsILi96ELi64ELi128ELi8ELi2ELi4ELi4ELb0ELb0EN7cutlass6half_tE19Flash_kernel_traitsILi96ELi64ELi128ELi8ES3_EELb1ELb0ELb1ELb1ELb0ELb0ELb0EEEvNS_16Flash_bwd_paramsE)
        .other          _ZN5flash44flash_bwd_dq_dk_dv_loop_seqk_parallel_kernelI23Flash_bwd_kernel_traitsILi96ELi64ELi128ELi8ELi2ELi4ELi4ELb0ELb0EN7cutlass6half_tE19Flash_kernel_traitsILi96ELi64ELi128ELi8ES3_EELb1ELb0ELb1ELb1ELb0ELb0ELb0EEEvNS_16Flash_bwd_paramsE,@"STO_CUDA_ENTRY STV_DEFAULT"
_ZN5flash44flash_bwd_dq_dk_dv_loop_seqk_parallel_kernelI23Flash_bwd_kernel_traitsILi96ELi64ELi128ELi8ELi2ELi4ELi4ELb0ELb0EN7cutlass6half_tE19Flash_kernel_traitsILi96ELi64ELi128ELi8ES3_EELb1ELb0ELb1ELb1ELb0ELb0ELb0EEEvNS_16Flash_bwd_paramsE:
.text._ZN5flash44flash_bwd_dq_dk_dv_loop_seqk_parallel_kernelI23Flash_bwd_kernel_traitsILi96ELi64ELi128ELi8ELi2ELi4ELi4ELb0ELb0EN7cutlass6half_tE19Flash_kernel_traitsILi96ELi64ELi128ELi8ES3_EELb1ELb0ELb1ELb1ELb0ELb0ELb0EEEvNS_16Flash_bwd_paramsE:
        /* <DEDUP_REMOVED lines=13> */
[----:B------:R-:W2:Y:S01]  /*00d0*/  S2R R232, SR_CTAID.Z ;  /* 0x0000000000e87919 */ /* 0x000ea20000002700 */
[----:B------:R-:W-:Y:S01]  /*00e0*/  IMAD.MOV.U32 R174, RZ, RZ, 0x40 ;  /* 0x00000040ffae7424 */ /* 0x000fe200078e00ff */
[----:B-1----:R-:W-:-:S04]  /*00f0*/  SHF.R.S32.HI R0, RZ, 0x1f, R4 ;  /* 0x0000001fff007819 */ /* 0x002fc80000011404 */
[CC--:B------:R-:W-:Y:S02]  /*0100*/  LEA.HI R18, R0.reuse, R4.reuse, RZ, 0x3 ;  /* 0x0000000400127211 */ /* 0x0c0fe400078f18ff */
[CC--:B------:R-:W-:Y:S02]  /*0110*/  LEA.HI R5, R0.reuse, R4.reuse, RZ, 0x2 ;  /* 0x0000000400057211 */ /* 0x0c0fe400078f10ff */
[CC--:B------:R-:W-:Y:S02]  /*0120*/  LEA.HI R2, R0.reuse, R4.reuse, RZ, 0x5 ;  /* 0x0000000400027211 */ /* 0x0c0fe400078f28ff */
[----:B------:R-:W-:Y:S02]  /*0130*/  LEA.HI R7, R0, R4, RZ, 0x4 ;  /* 0x0000000400077211 */ /* 0x000fe400078f20ff */
[----:B------:R-:W-:Y:S02]  /*0140*/  LOP3.LUT R9, R18, 0xfffffff8, RZ, 0xc0, !PT ;  /* 0xfffffff812097812 */ /* 0x000fe400078ec0ff */
[----:B------:R-:W-:-:S02]  /*0150*/  LOP3.LUT R6, R2, 0xffffffe0, RZ, 0xc0, !PT ;  /* 0xffffffe002067812 */ /* 0x000fc400078ec0ff */
[----:B------:R-:W-:Y:S01]  /*0160*/  LOP3.LUT R12, R5, 0xfffffffc, RZ, 0xc0, !PT ;  /* 0xfffffffc050c7812 */ /* 0x000fe200078ec0ff */
[C---:B------:R-:W-:Y:S01]  /*0170*/  IMAD.IADD R14, R4.reuse, 0x1, -R9 ;  /* 0x00000001040e7824 */ /* 0x040fe200078e0a09 */
[----:B------:R-:W-:Y:S01]  /*0180*/  LOP3.LUT R11, R7, 0xfffffff0, RZ, 0xc0, !PT ;  /* 0xfffffff0070b7812 */ /* 0x000fe200078ec0ff */
[----:B------:R-:W-:Y:S01]  /*0190*/  IMAD.IADD R10, R4, 0x1, -R6 ;  /* 0x00000001040a7824 */ /* 0x000fe200078e0a06 */
[-C--:B------:R-:W-:Y:S01]  /*01a0*/  LEA.HI R13, R0, R4.reuse, RZ, 0x6 ;  /* 0x00000004000d7211 */ /* 0x080fe200078f30ff */
[----:B------:R-:W-:Y:S01]  /*01b0*/  IMAD.IADD R20, R4, 0x1, -R12 ;  /* 0x0000000104147824 */ /* 0x000fe200078e0a0c */
[----:B------:R-:W-:Y:S01]  /*01c0*/  LEA.HI R16, R0, R4, RZ, 0x7 ;  /* 0x0000000400107211 */ /* 0x000fe200078f38ff */
[----:B------:R-:W-:Y:S01]  /*01d0*/  IMAD.IADD R9, R4, 0x1, -R11 ;  /* 0x0000000104097824 */ /* 0x000fe200078e0a0b */
[----:B------:R-:W-:Y:S01]  /*01e0*/  SHF.R.S32.HI R8, RZ, 0x2, R5 ;  /* 0x00000002ff087819 */ /* 0x000fe20000011405 */
[----:B------:R-:W-:Y:S01]  /*01f0*/  IMAD.SHL.U32 R202, R20, 0x8, RZ ;  /* 0x0000000814ca7824 */ /* 0x000fe200078e00ff */
[----:B------:R-:W-:-:S02]  /*0200*/  SHF.R.S32.HI R0, RZ, 0x5, R2 ;  /* 0x00000005ff007819 */ /* 0x000fc40000011402 */
[----:B------:R-:W-:Y:S02]  /*0210*/  SHF.R.S32.HI R3, RZ, 0x1f, R2 ;  /* 0x0000001fff037819 */ /* 0x000fe40000011402 */
[----:B------:R-:W-:Y:S02]  /*0220*/  LEA.HI R6, R5, R8, RZ, 0x1 ;  /* 0x0000000805067211 */ /* 0x000fe400078f08ff */
[-C--:B------:R-:W-:Y:S02]  /*0230*/  LEA.HI R4, R2, R0.reuse, RZ, 0x1 ;  /* 0x0000000002047211 */ /* 0x080fe400078f08ff */
[----:B------:R-:W-:Y:S02]  /*0240*/  LEA.HI R2, R3, R0, RZ, 0x2 ;  /* 0x0000000003027211 */ /* 0x000fe400078f10ff */
[----:B------:R-:W-:Y:S02]  /*0250*/  LOP3.LUT R3, R6, 0x7fffffe, RZ, 0xc0, !PT ;  /* 0x07fffffe06037812 */ /* 0x000fe400078ec0ff */
[----:B------:R-:W-:-:S02]  /*0260*/  SHF.R.S32.HI R11, RZ, 0x3, R18 ;  /* 0x00000003ff0b7819 */ /* 0x000fc40000011412 */
[----:B------:R-:W-:Y:S01]  /*0270*/  LOP3.LUT R2, R2, 0xfffffffc, RZ, 0xc0, !PT ;  /* 0xfffffffc02027812 */ /* 0x000fe200078ec0ff */
[----:B------:R-:W-:Y:S01]  /*0280*/  IMAD.IADD R3, R8, 0x1, -R3 ;  /* 0x0000000108037824 */ /* 0x000fe200078e0a03 */
[----:B------:R-:W-:Y:S01]  /*0290*/  LOP3.LUT R6, R4, 0xfffffffe, RZ, 0xc0, !PT ;  /* 0xfffffffe04067812 */ /* 0x000fe200078ec0ff */
[----:B------:R-:W-:Y:S01]  /*02a0*/  IMAD.SHL.U32 R4, R11, 0x40, RZ ;  /* 0x000000400b047824 */ /* 0x000fe200078e00ff */
[----:B------:R-:W-:Y:S01]  /*02b0*/  SHF.R.S32.HI R11, RZ, 0x1f, R9 ;  /* 0x0000001fff0b7819 */ /* 0x000fe20000011409 */
[C---:B------:R-:W-:Y:S01]  /*02c0*/  IMAD.IADD R15, R0.reuse, 0x1, -R2 ;  /* 0x00000001000f7824 */ /* 0x040fe200078e0a02 */
[----:B------:R-:W-:Y:S01]  /*02d0*/  SHF.R.S32.HI R2, RZ, 0x1f, R5 ;  /* 0x0000001fff027819 */ /* 0x000fe20000011405 */
[C---:B------:R-:W-:Y:S01]  /*02e0*/  IMAD.IADD R246, R0.reuse, 0x1, -R6 ;  /* 0x0000000100f67824 */ /* 0x040fe200078e0a06 */
[----:B------:R-:W-:Y:S01]  /*02f0*/  SHF.R.S32.HI R5, RZ, 0x4, R7 ;  /* 0x00000004ff057819 */ /* 0x000fe20000011407 */
[----:B------:R-:W-:Y:S01]  /*0300*/  IMAD R244, R0, 0x8, R3 ;  /* 0x0000000800f47824 */ /* 0x000fe200078e0203 */
[----:B------:R-:W-:-:S02]  /*0310*/  LOP3.LUT R0, R4, 0xc0, RZ, 0xc0, !PT ;  /* 0x000000c004007812 */ /* 0x000fc400078ec0ff */
[----:B------:R-:W-:Y:S02]  /*0320*/  LEA.HI R2, R2, R8, RZ, 0x3 ;  /* 0x0000000802027211 */ /* 0x000fe400078f18ff */
[----:B------:R-:W-:Y:S02]  /*0330*/  LEA.HI R3, R7, R5, RZ, 0x1 ;  /* 0x0000000507037211 */ /* 0x000fe400078f08ff */
[----:B------:R-:W-:Y:S02]  /*0340*/  SHF.R.U32.HI R6, RZ, 0x3, R0 ;  /* 0x00000003ff067819 */ /* 0x000fe40000011600 */
[----:B------:R-:W-:Y:S02]  /*0350*/  LOP3.LUT R4, R0, 0x18, R202, 0xf8, !PT ;  /* 0x0000001800047812 */ /* 0x000fe400078ef8ca */
[----:B------:R-:W-:Y:S02]  /*0360*/  LOP3.LUT R0, R2, 0xfffffff8, RZ, 0xc0, !PT ;  /* 0xfffffff802007812 */ /* 0x000fe400078ec0ff */
[----:B------:R-:W-:-:S02]  /*0370*/  LOP3.LUT R2, R3, 0xfffffffe, RZ, 0xc0, !PT ;  /* 0xfffffffe03027812 */ /* 0x000fc400078ec0ff */
[----:B------:R-:W-:Y:S01]  /*0380*/  SHF.R.S32.HI R7, RZ, 0x1f, R10 ;  /* 0x0000001fff077819 */ /* 0x000fe2000001140a */
[----:B------:R-:W-:Y:S01]  /*0390*/  IMAD.IADD R0, R8, 0x1, -R0 ;  /* 0x0000000108007824 */ /* 0x000fe200078e0a00 */
[----:B------:R-:W-:Y:S01]  /*03a0*/  LOP3.LUT R3, R4, R6, RZ, 0x3c, !PT ;  /* 0x0000000604037212 */ /* 0x000fe200078e3cff */
[----:B------:R-:W-:Y:S01]  /*03b0*/  IMAD.IADD R12, R5, 0x1, -R2 ;  /* 0x00000001050c7824 */ /* 0x000fe200078e0a02 */
[----:B------:R-:W-:Y:S02]  /*03c0*/  LEA.HI R2, R9, R9, RZ, 0x1 ;  /* 0x0000000909027211 */ /* 0x000fe400078f08ff */
[----:B------:R-:W-:Y:S01]  /*03d0*/  LEA.HI R209, R7, R10, RZ, 0x2 ;  /* 0x0000000a07d17211 */ /* 0x000fe200078f10ff */
[----:B------:R-:W-:Y:S01]  /*03e0*/  IMAD.U32 R244, R244, 0x20, R3 ;  /* 0x00000020f4f47824 */ /* 0x000fe200078e0003 */
[----:B------:R-:W-:Y:S02]  /*03f0*/  LEA.HI R4, R14, R14, RZ, 0x1 ;  /* 0x0000000e0e047211 */ /* 0x000fe400078f08ff */
[----:B------:R-:W-:-:S02]  /*0400*/  SHF.R.S32.HI R5, RZ, 0x1, R2 ;  /* 0x00000001ff057819 */ /* 0x000fc40000011402 */
[----:B------:R-:W-:Y:S02]  /*0410*/  SHF.R.S32.HI R7, RZ, 0x1f, R2 ;  /* 0x0000001fff077819 */ /* 0x000fe40000011402 */
[----:B------:R-:W-:Y:S02]  /*0420*/  LOP3.LUT R2, R2, 0x7fffffe, RZ, 0xc0, !PT ;  /* 0x07fffffe02027812 */ /* 0x000fe400078ec0ff */
[----:B------:R-:W-:Y:S02]  /*0430*/  SHF.R.S32.HI R3, RZ, 0x6, R13 ;  /* 0x00000006ff037819 */ /* 0x000fe4000001140d */
[----:B------:R-:W-:Y:S01]  /*0440*/  LOP3.LUT R6, R4, 0x7fffffe, RZ, 0xc0, !PT ;  /* 0x07fffffe04067812 */ /* 0x000fe200078ec0ff */
[----:B------:R-:W-:Y:S01]  /*0450*/  IMAD.IADD R19, R9, 0x1, -R2 ;  /* 0x0000000109137824 */ /* 0x000fe200078e0a02 */
[----:B------:R-:W-:Y:S01]  /*0460*/  LEA.HI R8, R7, R5, RZ, 0x2 ;  /* 0x0000000507087211 */ /* 0x000fe200078f10ff */
[----:B------:R-:W-:Y:S01]  /*0470*/  IMAD R2, R3, 0x4, R12 ;  /* 0x0000000403027824 */ /* 0x000fe200078e020c */
[----:B------:R-:W-:Y:S01]  /*0480*/  LEA.HI R11, R11, R9, RZ, 0x3 ;  /* 0x000000090b0b7211 */ /* 0x000fe200078f18ff */
[----:B------:R-:W-:Y:S01]  /*0490*/  IMAD.IADD R10, R14, 0x1, -R6 ;  /* 0x000000010e0a7824 */ /* 0x000fe200078e0a06 */
[----:B------:R-:W-:-:S02]  /*04a0*/  LOP3.LUT R8, R8, 0xfffffffc, RZ, 0xc0, !PT ;  /* 0xfffffffc08087812 */ /* 0x000fc400078ec0ff */
[----:B------:R-:W-:Y:S01]  /*04b0*/  LOP3.LUT R6, R0, 0x1, RZ, 0xc0, !PT ;  /* 0x0000000100067812 */ /* 0x000fe200078ec0ff */
[----:B------:R-:W-:Y:S01]  /*04c0*/  IMAD R169, R2, 0x8, R10 ;  /* 0x0000000802a97824 */ /* 0x000fe200078e020a */
[----:B------:R-:W-:Y:S01]  /*04d0*/  LEA.HI R10, R0, R0, RZ, 0x1 ;  /* 0x00000000000a7211 */ /* 0x000fe200078f08ff */
[----:B------:R-:W-:Y:S01]  /*04e0*/  IMAD.IADD R17, R5, 0x1, -R8 ;  /* 0x0000000105117824 */ /* 0x000fe200078e0a08 */
[----:B------:R-:W-:Y:S01]  /*04f0*/  SHF.R.S32.HI R8, RZ, 0x7, R16 ;  /* 0x00000007ff087819 */ /* 0x000fe20000011410 */
[----:B------:R-:W-:Y:S01]  /*0500*/  IMAD.SHL.U32 R2, R14, 0x40, RZ ;  /* 0x000000400e027824 */ /* 0x000fe200078e00ff */
[----:B------:R-:W-:Y:S01]  /*0510*/  ISETP.NE.U32.AND P3, PT, R6, 0x1, PT ;  /* 0x000000010600780c */ /* 0x000fe20003f65070 */
[----:B------:R-:W-:Y:S01]  /*0520*/  IMAD.SHL.U32 R16, R3, 0x20, RZ ;  /* 0x0000002003107824 */ /* 0x000fe200078e00ff */
[----:B------:R-:W-:Y:S01]  /*0530*/  SHF.R.S32.HI R3, RZ, 0x1, R4 ;  /* 0x00000001ff037819 */ /* 0x000fe20000011404 */
[----:B------:R-:W-:Y:S01]  /*0540*/  IMAD.SHL.U32 R4, R15, 0x10, RZ ;  /* 0x000000100f047824 */ /* 0x000fe200078e00ff */
[----:B------:R-:W-:-:S02]  /*0550*/  LOP3.LUT R2, R2, 0x1c0, RZ, 0xc0, !PT ;  /* 0x000001c002027812 */ /* 0x000fc400078ec0ff */
[C---:B------:R-:W-:Y:S01]  /*0560*/  LOP3.LUT P4, RZ, R3.reuse, 0x2, RZ, 0xc0, !PT ;  /* 0x0000000203ff7812 */ /* 0x040fe2000788c0ff */
[----:B------:R-:W-:Y:S01]  /*0570*/  IMAD.SHL.U32 R5, R3, 0x40, RZ ;  /* 0x0000004003057824 */ /* 0x000fe200078e00ff */
[----:B------:R-:W-:Y:S02]  /*0580*/  LOP3.LUT R6, R2, 0x30, R4, 0xf8, !PT ;  /* 0x0000003002067812 */ /* 0x000fe400078ef804 */
[----:B------:R-:W-:Y:S02]  /*0590*/  LOP3.LUT R4, R10, 0x3fffffe, RZ, 0xc0, !PT ;  /* 0x03fffffe0a047812 */ /* 0x000fe400078ec0ff */
[----:B------:R-:W-:Y:S02]  /*05a0*/  LOP3.LUT R7, R11, 0xfffffff8, RZ, 0xc0, !PT ;  /* 0xfffffff80b077812 */ /* 0x000fe400078ec0ff */
[----:B------:R-:W-:Y:S01]  /*05b0*/  SHF.R.S32.HI R3, RZ, 0x3, R11 ;  /* 0x00000003ff037819 */ /* 0x000fe2000001140b */
[C---:B------:R-:W-:Y:S01]  /*05c0*/  IMAD.IADD R11, R0.reuse, 0x1, -R4 ;  /* 0x00000001000b7824 */ /* 0x040fe200078e0a04 */
[C---:B------:R-:W-:Y:S01]  /*05d0*/  LOP3.LUT P2, RZ, R0.reuse, 0x2, RZ, 0xc0, !PT ;  /* 0x0000000200ff7812 */ /* 0x040fe2000784c0ff */
[----:B------:R-:W-:Y:S01]  /*05e0*/  IMAD.SHL.U32 R0, R0, 0x40, RZ ;  /* 0x0000004000007824 */ /* 0x000fe200078e00ff */
[----:B------:R-:W-:Y:S01]  /*05f0*/  SHF.R.U32.HI R14, RZ, 0x3, R2 ;  /* 0x00000003ff0e7819 */ /* 0x000fe20000011602 */
[----:B------:R-:W-:Y:S01]  /*0600*/  IMAD.IADD R13, R9, 0x1, -R7 ;  /* 0x00000001090d7824 */ /* 0x000fe200078e0a07 */
[----:B------:R-:W-:Y:S01]  /*0610*/  LOP3.LUT R2, R5, 0xc0, RZ, 0xc0, !PT ;  /* 0x000000c005027812 */ /* 0x000fe200078ec0ff */
[----:B------:R-:W-:Y:S01]  /*0620*/  IMAD.SHL.U32 R7, R20, 0x2, RZ ;  /* 0x0000000214077824 */ /* 0x000fe200078e00ff */
[----:B------:R-:W-:Y:S01]  /*0630*/  LOP3.LUT R0, R0, 0x1c0, RZ, 0xc0, !PT ;  /* 0x000001c000007812 */ /* 0x000fe200078ec0ff */
[----:B------:R-:W-:Y:S01]  /*0640*/  IMAD R19, R3, 0x8, R19 ;  /* 0x0000000803137824 */ /* 0x000fe200078e0213 */
[----:B------:R-:W-:Y:S01]  /*0650*/  LOP3.LUT R5, R2, 0x8, R18, 0xf8, !PT ;  /* 0x0000000802057812 */ /* 0x000fe200078ef812 */
[C---:B------:R-:W-:Y:S01]  /*0660*/  IMAD R20, R15.reuse, 0x2, R3 ;  /* 0x000000020f147824 */ /* 0x040fe200078e0203 */
[----:B------:R-:W-:Y:S01]  /*0670*/  SHF.R.U32.HI R4, RZ, 0x3, R2 ;  /* 0x00000003ff047819 */ /* 0x000fe20000011602 */
[----:B------:R-:W-:Y:S01]  /*0680*/  IMAD R9, R15, 0x200, R7 ;  /* 0x000002000f097824 */ /* 0x000fe200078e0207 */
[----:B------:R-:W-:-:S02]  /*0690*/  LOP3.LUT R3, R0, 0x20, R16, 0xf8, !PT ;  /* 0x0000002000037812 */ /* 0x000fc400078ef810 */
[----:B------:R-:W-:Y:S01]  /*06a0*/  SHF.R.U32.HI R2, RZ, 0x3, R0 ;  /* 0x00000003ff027819 */ /* 0x000fe20000011600 */
[----:B------:R-:W-:Y:S01]  /*06b0*/  IMAD R0, R8, 0x1000, R7 ;  /* 0x0000100008007824 */ /* 0x000fe200078e0207 */
[----:B------:R-:W-:Y:S01]  /*06c0*/  LOP3.LUT R4, R5, R4, RZ, 0x3c, !PT ;  /* 0x0000000405047212 */ /* 0x000fe200078e3cff */
[----:B------:R-:W-:Y:S01]  /*06d0*/  IMAD R11, R11, 0x20, R9 ;  /* 0x000000200b0b7824 */ /* 0x000fe200078e0209 */
        /* <DEDUP_REMOVED lines=11> */
[----:B------:R-:W-:Y:S01]  /*0790*/  IMAD.SHL.U32 R2, R12, 0x8, RZ ;  /* 0x000000080c027824 */ /* 0x000fe200078e00ff */
        /* <DEDUP_REMOVED lines=47> */
.L_x_1213:
[----:B-1----:R-:W1:Y:S01]  /*0a90*/  S2R R36, SR_CTAID.Y ;  /* 0x0000000000247919 */ /* 0x002e620000002600 */
        /* <DEDUP_REMOVED lines=33> */
.L_x_1170:
        /* <DEDUP_REMOVED lines=13> */
[----:B------:R-:W-:Y:S01]  /*0d80*/  IADD3 R2, R214, 0x80, R18 ;  /* 0x00000080d6027810 */ /* 0x000fe20007ffe012 */
        /* <DEDUP_REMOVED lines=14> */
[----:B------:R-:W-:-:S02]  /*0e70*/  @P0 IMAD.IADD R2, R231, 0x1, R249 ;  /* 0x00000001e7020824 */ /* 0x000fc400078e02f9 */
[----:B------:R-:W-:Y:S01]  /*0e80*/  IMAD.WIDE.U32 R6, R0, c[0x0][0x190], RZ ;  /* 0x0000640000067a25 */ /* 0x000fe200078e00ff */
[----:B------:R-:W-:-:S03]  /*0e90*/  IMNMX R194, R8, R5, PT ;  /* 0x0000000508c27217 */ /* 0x000fc60003800200 */
[----:B------:R-:W-:Y:S01]  /*0ea0*/  IMAD.IADD R24, R11, 0x1, R4 ;  /* 0x000000010b187824 */ /* 0x000fe200078e0204 */
[----:B------:R-:W-:Y:S01]  /*0eb0*/  LEA R11, R194, 0xffffffc0, 0x6 ;  /* 0xffffffc0c20b7811 */ /* 0x000fe200078e30ff */
[----:B------:R-:W-:Y:S01]  /*0ec0*/  IMAD R8, R0, c[0x0][0x194], RZ ;  /* 0x0000650000087a24 */ /* 0x000fe200078e02ff */
[----:B------:R-:W-:Y:S01]  /*0ed0*/  SEL R29, R10, R6, !P1 ;  /* 0x000000060a1d7207 */ /* 0x000fe20004800000 */
        /* <DEDUP_REMOVED lines=16> */
.L_x_1172:
        /* <DEDUP_REMOVED lines=15> */
.L_x_1173:
[----:B------:R-:W-:Y:S01]  /*10d0*/  IABS R10, c[0x0][0x1c8] ;  /* 0x00007200000a7a13 */ /* 0x000fe20000000000 */
[----:B------:R-:W1:Y:S01]  /*10e0*/  LDC.U8 R13, c[0x0][0x328] ;  /* 0x0000ca00ff0d7b82 */ /* 0x000e620000000000 */
[----:B------:R-:W-:Y:S01]  /*10f0*/  IABS R8, R232 ;  /* 0x000000e800087213 */ /* 0x000fe20000000000 */
[C---:B------:R-:W-:Y:S01]  /*1100*/  @P1 IMAD.WIDE.U32 R6, R0.reuse, c[0x0][0x370], RZ ;  /* 0x0000dc0000061a25 */ /* 0x040fe200078e00ff */
[----:B------:R-:W2:Y:S01]  /*1110*/  I2F.RP R4, R10 ;  /* 0x0000000a00047306 */ /* 0x000ea20000209400 */
[----:B------:R-:W-:Y:S01]  /*1120*/  MOV R12, c[0x0][0x224] ;  /* 0x00008900000c7a02 */ /* 0x000fe20000000f00 */
[----:B------:R-:W3:Y:S01]  /*1130*/  S2R R19, SR_CTAID.X ;  /* 0x0000000000137919 */ /* 0x000ee20000002500 */
[----:B------:R-:W-:Y:S01]  /*1140*/  MOV R9, R8 ;  /* 0x0000000800097202 */ /* 0x000fe20000000f00 */
[----:B------:R-:W-:Y:S01]  /*1150*/  @P1 IMAD R15, R0, c[0x0][0x374], R7 ;  /* 0x0000dd00000f1a24 */ /* 0x000fe200078e0207 */
[----:B------:R-:W-:Y:S01]  /*1160*/  LOP3.LUT R8, R232, c[0x0][0x1c8], RZ, 0x3c, !PT ;  /* 0x00007200e8087a12 */ /* 0x000fe200078e3cff */
[----:B------:R-:W-:Y:S01]  /*1170*/  @P1 IMAD.MOV.U32 R14, RZ, RZ, R6 ;  /* 0x000000ffff0e1224 */ /* 0x000fe200078e0006 */
[----:B------:R-:W-:Y:S01]  /*1180*/  SHF.R.S32.HI R12, RZ, 0x1f, R12 ;  /* 0x0000001fff0c7819 */ /* 0x000fe2000001140c */
[----:B------:R-:W-:Y:S01]  /*1190*/  @!P1 IMAD.WIDE.U32 R6, R36, c[0x0][0x368], RZ ;  /* 0x0000da0024069a25 */ /* 0x000fe200078e00ff */
[----:B------:R-:W-:Y:S01]  /*11a0*/  ISETP.GE.AND P4, PT, R8, RZ, PT ;  /* 0x000000ff0800720c */ /* 0x000fe20003f86270 */
[----:B------:R-:W4:Y:S01]  /*11b0*/  LDC.U8 R25, c[0x0][0x3d0] ;  /* 0x0000f400ff197b82 */ /* 0x000f220000000000 */
[----:B------:R-:W-:Y:S01]  /*11c0*/  MOV R34, c[0x0][0x22c] ;  /* 0x00008b0000227a02 */ /* 0x000fe20000000f00 */
[----:B------:R-:W-:Y:S01]  /*11d0*/  IMAD R8, R12, R36, RZ ;  /* 0x000000240c087224 */ /* 0x000fe200078e02ff */
[----:B------:R-:W-:Y:S01]  /*11e0*/  @!P1 MOV R14, R6 ;  /* 0x00000006000e9202 */ /* 0x000fe20000000f00 */
[C---:B------:R-:W-:Y:S01]  /*11f0*/  IMAD.WIDE.U32 R16, R36.reuse, c[0x0][0x224], RZ ;  /* 0x0000890024107a25 */ /* 0x040fe200078e00ff */
[----:B------:R-:W-:Y:S01]  /*1200*/  SHF.L.U32 R6, R36, 0x7, RZ ;  /* 0x0000000724067819 */ /* 0x000fe200000006ff */
[----:B--2---:R-:W2:Y:S01]  /*1210*/  MUFU.RCP R4, R4 ;  /* 0x0000000400047308 */ /* 0x004ea20000001000 */
[----:B------:R-:W-:Y:S01]  /*1220*/  SHF.R.S32.HI R233, RZ, 0x1f, R232 ;  /* 0x0000001fffe97819 */ /* 0x000fe200000114e8 */
[----:B------:R-:W-:Y:S01]  /*1230*/  IMAD.WIDE R22, R34, c[0x0][0x1c0], RZ ;  /* 0x0000700022167a25 */ /* 0x000fe200078e02ff */
[----:B-1----:R-:W-:-:S02]  /*1240*/  ISETP.NE.AND P3, PT, R13, RZ, PT ;  /* 0x000000ff0d00720c */ /* 0x002fc40003f65270 */
[----:B--2---:R-:W-:-:S04]  /*1250*/  IADD3 R4, R4, 0xffffffe, RZ ;  /* 0x0ffffffe04047810 */ /* 0x004fc80007ffe0ff */
[----:B------:R-:W1:Y:S02]  /*1260*/  F2I.FTZ.U32.TRUNC.NTZ R5, R4 ;  /* 0x0000000400057305 */ /* 0x000e64000021f000 */
[----:B-1----:R-:W-:Y:S01]  /*1270*/  IADD3 R2, RZ, -R5, RZ ;  /* 0x80000005ff027210 */ /* 0x002fe20007ffe0ff */
[----:B------:R-:W-:-:S04]  /*1280*/  IMAD.MOV.U32 R4, RZ, RZ, RZ ;  /* 0x000000ffff047224 */ /* 0x000fc800078e00ff */
[----:B------:R-:W-:-:S04]  /*1290*/  IMAD R2, R2, R10, RZ ;  /* 0x0000000a02027224 */ /* 0x000fc800078e02ff */
[----:B------:R-:W-:-:S04]  /*12a0*/  IMAD.HI.U32 R2, R5, R2, R4 ;  /* 0x0000000205027227 */ /* 0x000fc800078e0004 */
[----:B------:R-:W-:Y:S02]  /*12b0*/  @!P1 IMAD R5, R32, c[0x0][0x368], RZ ;  /* 0x0000da0020059a24 */ /* 0x000fe400078e02ff */
[----:B------:R-:W-:-:S04]  /*12c0*/  IMAD.HI.U32 R2, R2, R9, RZ ;  /* 0x0000000902027227 */ /* 0x000fc800078e00ff */
[----:B------:R-:W-:Y:S02]  /*12d0*/  IMAD.MOV R4, RZ, RZ, -R2 ;  /* 0x000000ffff047224 */ /* 0x000fe400078e0a02 */
[----:B------:R-:W-:Y:S02]  /*12e0*/  @!P1 IMAD R5, R36, c[0x0][0x36c], R5 ;  /* 0x0000db0024059a24 */ /* 0x000fe400078e0205 */
[----:B------:R-:W-:Y:S01]  /*12f0*/  IMAD R4, R10, R4, R9 ;  /* 0x000000040a047224 */ /* 0x000fe200078e0209 */
[----:B------:R-:W-:Y:S01]  /*1300*/  SHF.L.U64.HI R9, R36, 0x7, R32 ;  /* 0x0000000724097819 */ /* 0x000fe20000010220 */
[----:B------:R-:W-:Y:S02]  /*1310*/  @!P1 IMAD.IADD R15, R7, 0x1, R5 ;  /* 0x00000001070f9824 */ /* 0x000fe400078e0205 */
[----:B------:R-:W-:Y:S01]  /*1320*/  IMAD R5, R32, c[0x0][0x224], R8 ;  /* 0x0000890020057a24 */ /* 0x000fe200078e0208 */
[----:B------:R-:W-:Y:S01]  /*1330*/  ISETP.GT.U32.AND P5, PT, R10, R4, PT ;  /* 0x000000040a00720c */ /* 0x000fe20003fa4070 */
[----:B------:R-:W-:Y:S01]  /*1340*/  IMAD R8, R23, R16, RZ ;  /* 0x0000001017087224 */ /* 0x000fe200078e02ff */
[----:B------:R-:W-:Y:S01]  /*1350*/  SEL R9, R9, RZ, P2 ;  /* 0x000000ff09097207 */ /* 0x000fe20001000000 */
[----:B------:R-:W-:-:S02]  /*1360*/  IMAD.IADD R5, R17, 0x1, R5 ;  /* 0x0000000111057824 */ /* 0x000fc400078e0205 */
[----:B------:R-:W-:-:S04]  /*1370*/  IMAD.WIDE.U32 R16, R22, R16, RZ ;  /* 0x0000001016107225 */ /* 0x000fc800078e00ff */
[----:B------:R-:W-:Y:S01]  /*1380*/  IMAD R8, R22, R5, R8 ;  /* 0x0000000516087224 */ /* 0x000fe200078e0208 */
[----:B------:R-:W-:Y:S01]  /*1390*/  SEL R5, R6, RZ, P2 ;  /* 0x000000ff06057207 */ /* 0x000fe20001000000 */
[----:B------:R-:W-:Y:S02]  /*13a0*/  IMAD.WIDE.U32 R6, R22, R0, RZ ;  /* 0x0000000016067225 */ /* 0x000fe400078e00ff */
[----:B------:R-:W-:Y:S02]  /*13b0*/  @!P5 IADD3 R2, R2, 0x1, RZ ;  /* 0x000000010202d810 */ /* 0x000fe40007ffe0ff */
[----:B------:R-:W-:Y:S01]  /*13c0*/  @!P5 IMAD.IADD R4, R4, 0x1, -R10 ;  /* 0x000000010404d824 */ /* 0x000fe200078e0a0a */
[----:B------:R-:W-:Y:S02]  /*13d0*/  IADD3 R5, P2, R11, R5, RZ ;  /* 0x000000050b057210 */ /* 0x000fe40007f5e0ff */
[----:B------:R-:W-:Y:S01]  /*13e0*/  SEL R20, R16, R6, !P1 ;  /* 0x0000000610147207 */ /* 0x000fe20004800000 */
[----:B------:R-:W-:Y:S01]  /*13f0*/  @P3 IMAD R6, R36, c[0x0][0x214], RZ ;  /* 0x0000850024063a24 */ /* 0x000fe200078e02ff */
[----:B------:R-:W-:Y:S01]  /*1400*/  ISETP.GE.U32.AND P6, PT, R4, R10, PT ;  /* 0x0000000a0400720c */ /* 0x000fe20003fc6070 */
[----:B------:R-:W-:Y:S01]  /*1410*/  IMAD R12, R23, R5, RZ ;  /* 0x00000005170c7224 */ /* 0x000fe200078e02ff */
[----:B------:R-:W-:Y:S01]  /*1420*/  IADD3.X R9, R21, R9, RZ, P2, !PT ;  /* 0x0000000915097210 */ /* 0x000fe200017fe4ff */
[-C--:B------:R-:W-:Y:S01]  /*1430*/  IMAD R10, R23, R0.reuse, RZ ;  /* 0x00000000170a7224 */ /* 0x080fe200078e02ff */
[----:B------:R-:W-:Y:S01]  /*1440*/  ISETP.NE.AND P2, PT, RZ, c[0x0][0x1c8], PT ;  /* 0x00007200ff007a0c */ /* 0x000fe20003f45270 */
[----:B------:R-:W-:Y:S01]  /*1450*/  IMAD.IADD R16, R17, 0x1, R8 ;  /* 0x0000000111107824 */ /* 0x000fe200078e0208 */
[----:B------:R-:W-:Y:S01]  /*1460*/  @P3 SEL R6, R6, R0, !P1 ;  /* 0x0000000006063207 */ /* 0x000fe20004800000 */
[----:B------:R-:W-:Y:S01]  /*1470*/  IMAD R9, R22, R9, R12 ;  /* 0x0000000916097224 */ /* 0x000fe200078e020c */
[----:B------:R-:W-:Y:S01]  /*1480*/  @P1 IADD3 R16, R7, R10, RZ ;  /* 0x0000000a07101210 */ /* 0x000fe20007ffe0ff */
[----:B---3--:R-:W-:Y:S01]  /*1490*/  IMAD.WIDE.U32 R12, R19, c[0x0][0x3d8], RZ ;  /* 0x0000f600130c7a25 */ /* 0x008fe200078e00ff */
[----:B----4-:R-:W-:-:S02]  /*14a0*/  ISETP.NE.AND P5, PT, R25, RZ, PT ;  /* 0x000000ff1900720c */ /* 0x010fc40003fa5270 */
[----:B------:R-:W-:Y:S01]  /*14b0*/  SHF.R.S32.HI R23, RZ, 0x1f, R18 ;  /* 0x0000001fff177819 */ /* 0x000fe20000011412 */
[----:B------:R-:W-:Y:S01]  /*14c0*/  IMAD R7, R19, c[0x0][0x3dc], R13 ;  /* 0x0000f70013077a24 */ /* 0x000fe200078e020d */
[----:B------:R-:W-:Y:S01]  /*14d0*/  @P6 IADD3 R2, R2, 0x1, RZ ;  /* 0x0000000102026810 */ /* 0x000fe20007ffe0ff */
[----:B------:R-:W-:Y:S01]  /*14e0*/  IMAD.WIDE.U32 R4, R22, R5, RZ ;  /* 0x0000000516047225 */ /* 0x000fe200078e00ff */
[----:B------:R-:W-:Y:S02]  /*14f0*/  SEL R10, R12, RZ, P5 ;  /* 0x000000ff0c0a7207 */ /* 0x000fe40002800000 */
[----:B------:R-:W-:Y:S01]  /*1500*/  SEL R22, R7, RZ, P5 ;  /* 0x000000ff07167207 */ /* 0x000fe20002800000 */
[----:B------:R-:W-:Y:S01]  /*1510*/  IMAD.MOV.U32 R17, RZ, RZ, R2 ;  /* 0x000000ffff117224 */ /* 0x000fe200078e0002 */
[----:B------:R-:W-:Y:S01]  /*1520*/  IADD3 R7, R5, R9, RZ ;  /* 0x0000000905077210 */ /* 0x000fe20007ffe0ff */
[----:B------:R-:W-:Y:S02]  /*1530*/  @!P3 IMAD R8, R36, c[0x0][0x1c0], R232 ;  /* 0x000070002408ba24 */ /* 0x000fe400078e02e8 */
[C---:B------:R-:W-:Y:S01]  /*1540*/  IMAD R2, R232.reuse, c[0x0][0x22c], RZ ;  /* 0x00008b00e8027a24 */ /* 0x040fe200078e02ff */
[----:B------:R-:W-:Y:S01]  /*1550*/  @!P4 IADD3 R17, -R17, RZ, RZ ;  /* 0x000000ff1111c210 */ /* 0x000fe20007ffe1ff */
[----:B------:R-:W-:Y:S01]  /*1560*/  @P3 IMAD R6, R232, c[0x0][0x234], R6 ;  /* 0x00008d00e8063a24 */ /* 0x000fe200078e0206 */
[----:B------:R-:W-:Y:S01]  /*1570*/  @!P2 LOP3.LUT R17, RZ, c[0x0][0x1c8], RZ, 0x33, !PT ;  /* 0x00007200ff11aa12 */ /* 0x000fe200078e33ff */
[----:B------:R-:W-:Y:S01]  /*1580*/  @!P3 IMAD R6, R8, c[0x0][0x214], RZ ;  /* 0x000085000806ba24 */ /* 0x000fe200078e02ff */
[----:B------:R-:W-:-:S02]  /*1590*/  SHF.R.S32.HI R8, RZ, 0x1f, R2 ;  /* 0x0000001fff087819 */ /* 0x000fc40000011402 */
        /* <DEDUP_REMOVED lines=9> */
.L_x_1174:
[----:B------:R-:W-:-:S04]  /*1630*/  IMAD R0, R36, c[0x0][0x1c0], R232 ;  /* 0x0000700024007a24 */ /* 0x000fc800078e02e8 */
[----:B------:R-:W-:Y:S02]  /*1640*/  IMAD R0, R0, c[0x0][0x224], RZ ;  /* 0x0000890000007a24 */ /* 0x000fe400078e02ff */
.L_x_1175:
[----:B------:R-:W1:Y:S01]  /*1650*/  S2R R33, SR_TID.X ;  /* 0x0000000000217919 */ /* 0x000e620000002100 */
[----:B------:R-:W-:Y:S01]  /*1660*/  IMAD R34, R34, c[0x0][0x1c0], RZ ;  /* 0x0000700022227a24 */ /* 0x000fe200078e02ff */
[----:B------:R-:W-:Y:S01]  /*1670*/  SHF.R.S32.HI R203, RZ, 0x1f, R202 ;  /* 0x0000001fffcb7819 */ /* 0x000fe200000114ca */
[----:B------:R-:W-:Y:S01]  /*1680*/  IMAD.IADD R0, R11, 0x1, R0 ;  /* 0x000000010b007824 */ /* 0x000fe200078e0200 */
[----:B------:R-:W-:Y:S01]  /*1690*/  BSSY B1, `(.L_x_1171) ;  /* 0x000088f000017945 */ /* 0x000fe20003800000 */
[----:B------:R-:W-:Y:S02]  /*16a0*/  IMAD.MOV.U32 R213, RZ, RZ, 0x4 ;  /* 0x00000004ffd57424 */ /* 0x000fe400078e00ff */
[----:B------:R-:W-:Y:S02]  /*16b0*/  IMAD.SHL.U32 R5, R34, 0x40, RZ ;  /* 0x0000004022057824 */ /* 0x000fe400078e00ff */
[----:B------:R-:W-:-:S03]  /*16c0*/  IMAD.WIDE R12, R0, R213, c[0x0][0x3c8] ;  /* 0x0000f200000c7625 */ /* 0x000fc600078e02d5 */
[----:B------:R-:W-:Y:S01]  /*16d0*/  IADD3 R2, P2, P1, R4, R5, R2 ;  /* 0x0000000504027210 */ /* 0x000fe2000795e002 */
[----:B------:R-:W-:Y:S01]  /*16e0*/  IMAD.IADD R212, R11, 0x1, R6 ;  /* 0x000000010bd47824 */ /* 0x000fe200078e0206 */
[----:B------:R-:W-:Y:S01]  /*16f0*/  SHF.R.S32.HI R0, RZ, 0x1f, R5 ;  /* 0x0000001fff007819 */ /* 0x000fe20000011405 */
[----:B------:R-:W-:Y:S01]  /*1700*/  IMAD.MOV.U32 R221, RZ, RZ, R13 ;  /* 0x000000ffffdd7224 */ /* 0x000fe200078e000d */
[----:B------:R-:W-:Y:S01]  /*1710*/  IADD3 R4, P3, R202, R14, RZ ;  /* 0x0000000eca047210 */ /* 0x000fe20007f7e0ff */
[----:B------:R-:W-:Y:S01]  /*1720*/  IMAD.MOV.U32 R222, RZ, RZ, R12 ;  /* 0x000000ffffde7224 */ /* 0x000fe200078e000c */
[----:B------:R-:W-:Y:S01]  /*1730*/  IADD3.X R19, R7, R0, R8, P2, P1 ;  /* 0x0000000007137210 */ /* 0x000fe200017e2408 */
[----:B------:R-:W-:Y:S01]  /*1740*/  IMAD R0, R21, c[0x0][0x370], RZ ;  /* 0x0000dc0015007a24 */ /* 0x000fe200078e02ff */
[----:B------:R-:W-:Y:S01]  /*1750*/  IADD3 R14, P2, P1, R10, R2, R20 ;  /* 0x000000020a0e7210 */ /* 0x000fe2000795e014 */
[----:B------:R-:W-:Y:S01]  /*1760*/  IMAD.X R5, R203, 0x1, R15, P3 ;  /* 0x00000001cb057824 */ /* 0x000fe200018e060f */
[----:B------:R-:W-:Y:S01]  /*1770*/  IADD3 R2, -R195, R214, R18 ;  /* 0x000000d6c3027210 */ /* 0x000fe20007ffe112 */
[C---:B------:R-:W-:Y:S01]  /*1780*/  IMAD R7, R11.reuse, c[0x0][0x374], R0 ;  /* 0x0000dd000b077a24 */ /* 0x040fe200078e0200 */
[----:B-1----:R-:W-:Y:S01]  /*1790*/  SHF.R.S32.HI R35, RZ, 0x1f, R33 ;  /* 0x0000001fff237819 */ /* 0x002fe20000011421 */
[----:B------:R-:W-:Y:S01]  /*17a0*/  IMAD.WIDE.U32 R4, R11, c[0x0][0x370], R4 ;  /* 0x0000dc000b047a25 */ /* 0x000fe200078e0004 */
[----:B------:R-:W-:-:S02]  /*17b0*/  IADD3 R0, R2, -c[0x0][0x2e8], RZ ;  /* 0x8000ba0002007a10 */ /* 0x000fc40007ffe0ff */
[-C--:B------:R-:W-:Y:S01]  /*17c0*/  LEA.HI R2, R35, R33.reuse, RZ, 0x2 ;  /* 0x0000002123027211 */ /* 0x080fe200078f10ff */
[----:B------:R-:W-:Y:S01]  /*17d0*/  IMAD.IADD R5, R5, 0x1, R7 ;  /* 0x0000000105057824 */ /* 0x000fe200078e0207 */
[----:B------:R-:W-:Y:S01]  /*17e0*/  LEA.HI R10, R35, R33, RZ, 0x5 ;  /* 0x00000021230a7211 */ /* 0x000fe200078f28ff */
[----:B------:R-:W-:Y:S01]  /*17f0*/  IMAD.WIDE R212, R212, R213, c[0x0][0x200] ;  /* 0x00008000d4d47625 */ /* 0x000fe200078e02d5 */
[----:B------:R-:W-:Y:S02]  /*1800*/  SHF.R.S32.HI R2, RZ, 0x2, R2 ;  /* 0x00000002ff027819 */ /* 0x000fe40000011402 */
[----:B------:R-:W-:Y:S01]  /*1810*/  LOP3.LUT R6, R10, 0xffffffe0, RZ, 0xc0, !PT ;  /* 0xffffffe00a067812 */ /* 0x000fe200078ec0ff */
[----:B------:R-:W-:Y:S01]  /*1820*/  IMAD.WIDE.U32 R4, R232, c[0x0][0x378], R4 ;  /* 0x0000de00e8047a25 */ /* 0x000fe200078e0004 */
[----:B------:R-:W-:Y:S02]  /*1830*/  SHF.R.S32.HI R9, RZ, 0x1f, R0 ;  /* 0x0000001fff097819 */ /* 0x000fe40000011400 */
[----:B------:R-:W-:Y:S01]  /*1840*/  IADD3 R8, P3, R2, R11, RZ ;  /* 0x0000000b02087210 */ /* 0x000fe20007f7e0ff */
[----:B------:R-:W-:Y:S01]  /*1850*/  IMAD.IADD R20, R33, 0x1, -R6 ;  /* 0x0000000121147824 */ /* 0x000fe200078e0a06 */
[----:B------:R-:W-:Y:S01]  /*1860*/  SHF.R.S32.HI R31, RZ, 0x1f, R2 ;  /* 0x0000001fff1f7819 */ /* 0x000fe20000011402 */
[----:B------:R-:W-:Y:S01]  /*1870*/  IMAD R6, R233, c[0x0][0x378], RZ ;  /* 0x0000de00e9067a24 */ /* 0x000fe200078e02ff */
[----:B------:R-:W-:-:S02]  /*1880*/  SHF.R.S32.HI R10, RZ, 0x5, R10 ;  /* 0x00000005ff0a7819 */ /* 0x000fc4000001140a */
[----:B------:R-:W-:Y:S01]  /*1890*/  LEA.HI R13, R9, R0, RZ, 0x6 ;  /* 0x00000000090d7211 */ /* 0x000fe200078f30ff */
[----:B------:R-:W-:Y:S01]  /*18a0*/  IMAD.X R9, R31, 0x1, R21, P3 ;  /* 0x000000011f097824 */ /* 0x000fe200018e0615 */
[----:B------:R-:W-:Y:S01]  /*18b0*/  IADD3 R15, R202, 0x20, RZ ;  /* 0x00000020ca0f7810 */ /* 0x000fe20007ffe0ff */
[----:B------:R-:W-:Y:S02]  /*18c0*/  IMAD R0, R10, R34, R20 ;  /* 0x000000220a007224 */ /* 0x000fe400078e0214 */
[----:B------:R-:W-:Y:S02]  /*18d0*/  IMAD R11, R232, c[0x0][0x37c], R6 ;  /* 0x0000df00e80b7a24 */ /* 0x000fe400078e0206 */
[----:B------:R-:W-:Y:S01]  /*18e0*/  IMAD R12, R9, c[0x0][0x190], RZ ;  /* 0x00006400090c7a24 */ /* 0x000fe200078e02ff */
[----:B------:R-:W-:Y:S01]  /*18f0*/  IADD3.X R9, R22, R19, R16, P2, P1 ;  /* 0x0000001316097210 */ /* 0x000fe200017e2410 */
[----:B------:R-:W-:Y:S01]  /*1900*/  IMAD.IADD R5, R5, 0x1, R11 ;  /* 0x0000000105057824 */ /* 0x000fe200078e020b */
[----:B------:R-:W-:Y:S01]  /*1910*/  IADD3 R10, P1, R0, R14, RZ ;  /* 0x0000000e000a7210 */ /* 0x000fe20007f3e0ff */
[----:B------:R-:W-:Y:S01]  /*1920*/  IMAD.WIDE.U32 R6, R8, c[0x0][0x190], R202 ;  /* 0x0000640008067a25 */ /* 0x000fe200078e00ca */
[----:B------:R-:W-:-:S02]  /*1930*/  SHF.R.S32.HI R11, RZ, 0x6, R13 ;  /* 0x00000006ff0b7819 */ /* 0x000fc4000001140d */
[----:B------:R-:W-:Y:S01]  /*1940*/  LEA.HI.X.SX32 R185, R0, R9, 0x1, P1 ;  /* 0x0000000900b97211 */ /* 0x000fe200008f0eff */
[----:B------:R-:W-:Y:S01]  /*1950*/  IMAD R12, R8, c[0x0][0x194], R12 ;  /* 0x00006500080c7a24 */ /* 0x000fe200078e020c */
[C---:B------:R-:W-:Y:S01]  /*1960*/  LEA R186, P1, R10.reuse, c[0x0][0x350], 0x2 ;  /* 0x0000d4000aba7a11 */ /* 0x040fe200078210ff */
[----:B------:R-:W-:Y:S01]  /*1970*/  IMAD R0, R31, c[0x0][0x370], RZ ;  /* 0x0000dc001f007a24 */ /* 0x000fe200078e02ff */
[----:B------:R-:W-:Y:S02]  /*1980*/  IMNMX R230, RZ, R11, !PT ;  /* 0x0000000bffe67217 */ /* 0x000fe40007800200 */
[----:B------:R-:W-:Y:S01]  /*1990*/  IADD3 R8, P2, R29, R6, RZ ;  /* 0x000000061d087210 */ /* 0x000fe20007f5e0ff */
[----:B------:R-:W-:Y:S01]  /*19a0*/  IMAD R6, R233, c[0x0][0x1a8], RZ ;  /* 0x00006a00e9067a24 */ /* 0x000fe200078e02ff */
[----:B------:R-:W-:Y:S01]  /*19b0*/  LEA.HI.X R185, R10, c[0x0][0x354], R185, 0x2, P1 ;  /* 0x0000d5000ab97a11 */ /* 0x000fe200008f14b9 */
[----:B------:R-:W-:Y:S01]  /*19c0*/  IMAD R0, R2, c[0x0][0x374], R0 ;  /* 0x0000dd0002007a24 */ /* 0x000fe200078e0200 */
[----:B------:R-:W-:-:S02]  /*19d0*/  ISETP.GT.AND P1, PT, R194, R230, PT ;  /* 0x000000e6c200720c */ /* 0x000fc40003f24270 */
[----:B------:R-:W-:Y:S01]  /*19e0*/  IADD3.X R9, R24, R7, R12, P2, !PT ;  /* 0x0000000718097210 */ /* 0x000fe200017fe40c */
[----:B------:R-:W-:Y:S01]  /*19f0*/  IMAD R12, R232, c[0x0][0x1ac], R6 ;  /* 0x00006b00e80c7a24 */ /* 0x000fe200078e0206 */
[----:B------:R-:W-:Y:S01]  /*1a00*/  IADD3 R194, R194, -0x1, RZ ;  /* 0xffffffffc2c27810 */ /* 0x000fe20007ffe0ff */
[----:B------:R-:W-:Y:S01]  /*1a10*/  IMAD.WIDE.U32 R6, R2, c[0x0][0x370], R4 ;  /* 0x0000dc0002067a25 */ /* 0x000fe200078e0004 */
[----:B------:R-:W-:-:S03]  /*1a20*/  IADD3 R16, R202, 0x40, RZ ;  /* 0x00000040ca107810 */ /* 0x000fc60007ffe0ff */
[----:B------:R-:W-:Y:S01]  /*1a30*/  IMAD.WIDE.U32 R4, R232, c[0x0][0x1a8], R8 ;  /* 0x00006a00e8047a25 */ /* 0x000fe200078e0008 */
[----:B------:R-:W-:-:S03]  /*1a40*/  LEA R207, P2, R6, c[0x0][0x330], 0x1 ;  /* 0x0000cc0006cf7a11 */ /* 0x000fc600078408ff */
[----:B------:R-:W-:Y:S01]  /*1a50*/  IMAD.IADD R0, R7, 0x1, R0 ;  /* 0x0000000107007824 */ /* 0x000fe200078e0200 */
[----:B------:R-:W-:Y:S01]  /*1a60*/  LEA R206, P3, R4, c[0x0][0x160], 0x1 ;  /* 0x0000580004ce7a11 */ /* 0x000fe200078608ff */
[----:B------:R-:W-:-:S03]  /*1a70*/  IMAD.IADD R5, R5, 0x1, R12 ;  /* 0x0000000105057824 */ /* 0x000fc600078e020c */
[----:B------:R-:W-:Y:S02]  /*1a80*/  LEA.HI.X R205, R6, c[0x0][0x334], R0, 0x1, P2 ;  /* 0x0000cd0006cd7a11 */ /* 0x000fe400010f0c00 */
        /* <DEDUP_REMOVED lines=17> */
.L_x_1177:
        /* <DEDUP_REMOVED lines=15> */
.L_x_1178:
        /* <DEDUP_REMOVED lines=27> */
.L_x_1180:
[----:B------:R-:W-:Y:S05]  /*1e40*/  BSYNC B0 ;  /* 0x0000000000007941 */ /* 0x000fea0003800000 */
.L_x_1179:
        /* <DEDUP_REMOVED lines=19> */
.L_x_1182:
[----:B------:R-:W-:Y:S05]  /*1f80*/  BSYNC B0 ;  /* 0x0000000000007941 */ /* 0x000fea0003800000 */
.L_x_1181:
        /* <DEDUP_REMOVED lines=25> */
.L_x_1184:
[----:B------:R-:W-:Y:S05]  /*2120*/  BSYNC B0 ;  /* 0x0000000000007941 */ /* 0x000fea0003800000 */
.L_x_1183:
        /* <DEDUP_REMOVED lines=18> */
.L_x_1176:
        /* <DEDUP_REMOVED lines=42> */
.L_x_1187:
[----:B------:R-:W-:Y:S05]  /*24f0*/  BSYNC B0 ;  /* 0x0000000000007941 */ /* 0x000fea0003800000 */
.L_x_1186:
[----:B------:R-:W-:Y:S01]  /*2500*/  IADD3 R5, R244, 0x1800, RZ ;  /* 0x00001800f4057810 */ /* 0x000fe20007ffe0ff */
        /* <DEDUP_REMOVED lines=17> */
.L_x_1189:
[----:B------:R-:W-:Y:S02]  /*2620*/  ISETP.GE.AND P2, PT, R202, c[0x0][0x220], PT ;  /* 0x00008800ca007a0c */ /* 0x000fe40003f46270 */
[----:B------:R-:W-:-:S02]  /*2630*/  ISETP.GE.AND P1, PT, R15, c[0x0][0x220], PT ;  /* 0x000088000f007a0c */ /* 0x000fc40003f26270 */
[----:B------:R-:W-:-:S09]  /*2640*/  ISETP.GE.AND P0, PT, R16, c[0x0][0x220], PT ;  /* 0x0000880010007a0c */ /* 0x000fd20003f06270 */
[----:B--2---:R-:W-:Y:S01]  /*2650*/  @!P2 IMAD.MOV.U32 R8, RZ, RZ, R206 ;  /* 0x000000ffff08a224 */ /* 0x004fe200078e00ce */
        /* <DEDUP_REMOVED lines=30> */
.L_x_1190:
[----:B------:R-:W-:Y:S05]  /*2840*/  BSYNC B0 ;  /* 0x0000000000007941 */ /* 0x000fea0003800000 */
.L_x_1188:
[C---:B--2---:R-:W-:Y:S01]  /*2850*/  IADD3 R6, R209.reuse, 0x28, RZ ;  /* 0x00000028d1067810 */ /* 0x044fe20007ffe0ff */
[----:B------:R-:W-:Y:S01]  /*2860*/  IMAD R14, R234, -0x80, R195 ;  /* 0xffffff80ea0e7824 */ /* 0x000fe200078e02c3 */
[C---:B------:R-:W-:Y:S01]  /*2870*/  IADD3 R7, R209.reuse, 0x8, RZ ;  /* 0x00000008d1077810 */ /* 0x040fe20007ffe0ff */
[----:B------:R-:W-:Y:S01]  /*2880*/  IMAD.MOV.U32 R217, RZ, RZ, 0x7f800000 ;  /* 0x7f800000ffd97424 */ /* 0x000fe200078e00ff */
[----:B------:R-:W-:Y:S01]  /*2890*/  ISETP.GE.AND P0, PT, R6, R4, PT ;  /* 0x000000040600720c */ /* 0x000fe20003f06270 */
[----:B------:R-:W-:Y:S01]  /*28a0*/  IMAD.MOV.U32 R219, RZ, RZ, 0x7f800000 ;  /* 0x7f800000ffdb7424 */ /* 0x000fe200078e00ff */
[C---:B------:R-:W-:Y:S02]  /*28b0*/  IADD3 R5, R209.reuse, 0x20, RZ ;  /* 0x00000020d1057810 */ /* 0x040fe40007ffe0ff */
[----:B------:R-:W-:Y:S02]  /*28c0*/  ISETP.GE.AND P5, PT, R2, R14, PT ;  /* 0x0000000e0200720c */ /* 0x000fe40003fa6270 */
[----:B------:R-:W-:-:S02]  /*28d0*/  ISETP.GE.AND P3, PT, R209, R4, PT ;  /* 0x00000004d100720c */ /* 0x000fc40003f66270 */
[-C--:B------:R-:W-:Y:S02]  /*28e0*/  ISETP.GE.AND P2, PT, R7, R4.reuse, PT ;  /* 0x000000040700720c */ /* 0x080fe40003f46270 */
[----:B------:R-:W-:Y:S01]  /*28f0*/  ISETP.GE.AND P1, PT, R5, R4, PT ;  /* 0x000000040500720c */ /* 0x000fe20003f26270 */
[--C-:B------:R-:W-:Y:S01]  /*2900*/  IMAD.WIDE R4, R209, 0x4, R212.reuse ;  /* 0x00000004d1047825 */ /* 0x100fe200078e02d4 */
[----:B------:R-:W-:Y:S02]  /*2910*/  MOV R218, 0x7f800000 ;  /* 0x7f80000000da7802 */ /* 0x000fe40000000f00 */
[----:B------:R-:W-:Y:S01]  /*2920*/  MOV R216, 0x7f800000 ;  /* 0x7f80000000d87802 */ /* 0x000fe20000000f00 */
[----:B------:R-:W-:Y:S02]  /*2930*/  @!P0 IMAD.WIDE R6, R6, 0x4, R212 ;  /* 0x0000000406068825 */ /* 0x000fe400078e02d4 */
[----:B------:R2:W-:Y:S04]  /*2940*/  @P5 STS [R0+0x9000], RZ ;  /* 0x009000ff00005388 */ /* 0x0005e80000000800 */
[----:B------:R2:W-:Y:S04]  /*2950*/  @P5 STS [R0+0x9004], RZ ;  /* 0x009004ff00005388 */ /* 0x0005e80000000800 */
[----:B------:R2:W-:Y:S04]  /*2960*/  @P5 STS.64 [R0+0x9008], RZ ;  /* 0x009008ff00005388 */ /* 0x0005e80000000a00 */
[----:B------:R2:W-:Y:S04]  /*2970*/  @P5 STS.128 [R0+0xb000], RZ ;  /* 0x00b000ff00005388 */ /* 0x0005e80000000c00 */
[----:B------:R2:W-:Y:S04]  /*2980*/  @P5 STS.128 [R0+0xd000], RZ ;  /* 0x00d000ff00005388 */ /* 0x0005e80000000c00 */
[----:B------:R4:W5:Y:S04]  /*2990*/  @!P3 LDG.E R218, [R4.64] ;  /* 0x0000000604dab981 */ /* 0x000968000c1e1900 */
[----:B------:R4:W5:Y:S04]  /*29a0*/  @!P2 LDG.E R219, [R4.64+0x20] ;  /* 0x0000200604dba981 */ /* 0x000968000c1e1900 */
[----:B------:R4:W5:Y:S04]  /*29b0*/  @!P1 LDG.E R216, [R4.64+0x80] ;  /* 0x0000800604d89981 */ /* 0x000968000c1e1900 */
[----:B------:R1:W5:Y:S01]  /*29c0*/  @!P0 LDG.E R217, [R6.64] ;  /* 0x0000000606d98981 */ /* 0x000362000c1e1900 */
[----:B------:R-:W-:Y:S01]  /*29d0*/  BSSY B0, `(.L_x_1191) ;  /* 0x000002c000007945 */ /* 0x000fe20003800000 */
[----:B----4-:R-:W-:-:S04]  /*29e0*/  IMAD.WIDE.U32 R4, R18, c[0x0][0x198], R202 ;  /* 0x0000660012047a25 */ /* 0x010fc800078e00ca */
[----:B-1----:R-:W-:-:S04]  /*29f0*/  IMAD R6, R23, c[0x0][0x198], RZ ;  /* 0x0000660017067a24 */ /* 0x002fc800078e02ff */
[----:B------:R-:W-:Y:S01]  /*2a00*/  IMAD R7, R18, c[0x0][0x19c], R6 ;  /* 0x0000670012077a24 */ /* 0x000fe200078e0206 */
[----:B------:R-:W-:Y:S01]  /*2a10*/  IADD3 R6, P0, R26, R4, RZ ;  /* 0x000000041a067210 */ /* 0x000fe20007f1e0ff */
[----:B------:R-:W-:-:S03]  /*2a20*/  IMAD R4, R25, c[0x0][0x1b0], RZ ;  /* 0x00006c0019047a24 */ /* 0x000fc600078e02ff */
[----:B------:R-:W-:Y:S01]  /*2a30*/  IADD3.X R7, R27, R5, R7, P0, !PT ;  /* 0x000000051b077210 */ /* 0x000fe200007fe407 */
[----:B------:R-:W-:-:S04]  /*2a40*/  IMAD R4, R17, c[0x0][0x1b4], R4 ;  /* 0x00006d0011047a24 */ /* 0x000fc800078e0204 */
        /* <DEDUP_REMOVED lines=36> */
.L_x_1192:
[----:B--2---:R-:W-:Y:S05]  /*2c90*/  BSYNC B0 ;  /* 0x0000000000007941 */ /* 0x004fea0003800000 */
.L_x_1191:
        /* <DEDUP_REMOVED lines=13> */
[----:B-1----:R-:W-:-:S04]  /*2d70*/  IMAD.WIDE.U32 R10, R4, c[0x0][0x198], R6 ;  /* 0x00006600040a7a25 */ /* 0x002fc800078e0006 */
        /* <DEDUP_REMOVED lines=25> */
.L_x_1194:
[----:B------:R-:W-:Y:S05]  /*2f10*/  BSYNC B0 ;  /* 0x0000000000007941 */ /* 0x000fea0003800000 */
.L_x_1193:
[----:B------:R4:W-:Y:S01]  /*2f20*/  @P5 STS [R0+0xf000], RZ ;  /* 0x00f000ff00005388 */ /* 0x0009e20000000800 */
[----:B------:R-:W-:Y:S01]  /*2f30*/  IMAD.WIDE.U32 R4, R18, c[0x0][0x1a0], R202 ;  /* 0x0000680012047a25 */ /* 0x000fe200078e00ca */
[----:B------:R-:W-:Y:S02]  /*2f40*/  BSSY B0, `(.L_x_1195) ;  /* 0x000002f000007945 */ /* 0x000fe40003800000 */
[----:B------:R4:W-:Y:S01]  /*2f50*/  @P5 STS [R0+0xf004], RZ ;  /* 0x00f004ff00005388 */ /* 0x0009e20000000800 */
[----:B-1----:R-:W-:-:S03]  /*2f60*/  IMAD R6, R23, c[0x0][0x1a0], RZ ;  /* 0x0000680017067a24 */ /* 0x002fc600078e02ff */
[----:B------:R4:W-:Y:S01]  /*2f70*/  @P5 STS.64 [R0+0xf008], RZ ;  /* 0x00f008ff00005388 */ /* 0x0009e20000000a00 */
[----:B------:R-:W-:Y:S01]  /*2f80*/  IMAD R7, R18, c[0x0][0x1a4], R6 ;  /* 0x0000690012077a24 */ /* 0x000fe200078e0206 */
[----:B------:R-:W-:Y:S01]  /*2f90*/  IADD3 R6, P0, R28, R4, RZ ;  /* 0x000000041c067210 */ /* 0x000fe20007f1e0ff */
[----:B------:R-:W-:Y:S01]  /*2fa0*/  IMAD R4, R25, c[0x0][0x1b8], RZ ;  /* 0x00006e0019047a24 */ /* 0x000fe200078e02ff */
[----:B------:R4:W-:Y:S02]  /*2fb0*/  @P5 STS.128 [R0+0x11000], RZ ;  /* 0x011000ff00005388 */ /* 0x0009e40000000c00 */
[----:B------:R-:W-:Y:S01]  /*2fc0*/  IADD3.X R7, R30, R5, R7, P0, !PT ;  /* 0x000000051e077210 */ /* 0x000fe200007fe407 */
[C---:B------:R-:W-:Y:S01]  /*2fd0*/  IMAD R4, R17.reuse, c[0x0][0x1bc], R4 ;  /* 0x00006f0011047a24 */ /* 0x040fe200078e0204 */
[----:B------:R4:W-:Y:S03]  /*2fe0*/  @P5 STS.128 [R0+0x13000], RZ ;  /* 0x013000ff00005388 */ /* 0x0009e60000000c00 */
        /* <DEDUP_REMOVED lines=36> */
.L_x_1196:
[----:B------:R-:W-:Y:S05]  /*3230*/  BSYNC B0 ;  /* 0x0000000000007941 */ /* 0x000fea0003800000 */
.L_x_1195:
        /* <DEDUP_REMOVED lines=36> */
.L_x_1198:
[----:B------:R-:W-:Y:S05]  /*3480*/  BSYNC B0 ;  /* 0x0000000000007941 */ /* 0x000fea0003800000 */
.L_x_1197:
[----:B------:R-:W-:Y:S01]  /*3490*/  ISETP.NE.U32.AND P2, PT, RZ, c[0x0][0x318], PT ;  /* 0x0000c600ff007a0c */ /* 0x000fe20003f45070 */
[----:B------:R-:W-:Y:S01]  /*34a0*/  IMAD.MOV.U32 R196, RZ, RZ, c[0x0][0x308] ;  /* 0x0000c200ffc47624 */ /* 0x000fe200078e00ff */
        /* <DEDUP_REMOVED lines=10> */
[----:B---3--:R4:W3:Y:S04]  /*3550*/  @P2 LDG.E R6, [R6.64] ;  /* 0x0000000606062981 */ /* 0x0088e8000c1e1900 */
[----:B-1----:R-:W3:Y:S01]  /*3560*/  LDG.E.64 R196, [R196.64] ;  /* 0x00000006c4c47981 */ /* 0x002ee2000c1e1b00 */
[----:B------:R-:W-:Y:S01]  /*3570*/  IMAD R0, R36, c[0x0][0x1c0], R232 ;  /* 0x0000700024007a24 */ /* 0x000fe200078e02e8 */
[----:B------:R-:W-:Y:S01]  /*3580*/  LEA.HI R2, R35, R33, RZ, 0x6 ;  /* 0x0000002123027211 */ /* 0x000fe200078f30ff */
[----:B------:R-:W3:Y:S01]  /*3590*/  @P2 MUFU.RCP R9, c[0x0][0x238] ;  /* 0x00008e0000092b08 */ /* 0x000ee20000001000 */
[----:B------:R-:W1:Y:S01]  /*35a0*/  S2R R184, SR_TID.X ;  /* 0x0000000000b87919 */ /* 0x000e620000002100 */
[----:B------:R-:W-:Y:S01]  /*35b0*/  IMAD.SHL.U32 R0, R0, 0x20, RZ ;  /* 0x0000002000007824 */ /* 0x000fe200078e00ff */
[----:B------:R-:W-:Y:S01]  /*35c0*/  SHF.R.S32.HI R8, RZ, 0x6, R2 ;  /* 0x00000006ff087819 */ /* 0x000fe20000011402 */
[----:B------:R-:W-:Y:S01]  /*35d0*/  IMAD.IADD R18, R18, 0x1, R214 ;  /* 0x0000000112127824 */ /* 0x000fe200078e02d6 */
[----:B----4-:R-:W-:Y:S01]  /*35e0*/  SHF.R.S32.HI R7, RZ, 0x1f, R20 ;  /* 0x0000001fff077819 */ /* 0x010fe20000011414 */
[----:B------:R-:W-:Y:S01]  /*35f0*/  IMAD.MOV.U32 R215, RZ, RZ, c[0x0][0x2e4] ;  /* 0x0000b900ffd77624 */ /* 0x000fe200078e00ff */
[----:B------:R-:W-:Y:S01]  /*3600*/  SHF.L.U32 R2, R8, 0x5, RZ ;  /* 0x0000000508027819 */ /* 0x000fe200000006ff */
[----:B------:R-:W-:Y:S01]  /*3610*/  IMAD R8, R234, 0x4, R8 ;  /* 0x00000004ea087824 */ /* 0x000fe200078e0208 */
[----:B------:R-:W-:Y:S01]  /*3620*/  IADD3 R18, -R195, 0x80, R18 ;  /* 0x00000080c3127810 */ /* 0x000fe20007ffe112 */
[----:B------:R-:W-:Y:S01]  /*3630*/  CS2R R126, SRZ ;  /* 0x00000000007e7805 */ /* 0x000fe2000001ff00 */
[----:B------:R-:W-:Y:S01]  /*3640*/  MOV R183, RZ ;  /* 0x000000ff00b77202 */ /* 0x000fe20000000f00 */
[----:B------:R-:W-:Y:S01]  /*3650*/  CS2R R124, SRZ ;  /* 0x00000000007c7805 */ /* 0x000fe2000001ff00 */
        /* <DEDUP_REMOVED lines=52> */
[----:B------:R-:W-:Y:S01]  /*39a0*/  IADD3 R241, R18, -c[0x0][0x2e8], RZ ;  /* 0x8000ba0012f17a10 */ /* 0x000fe20007ffe0ff */
[----:B------:R-:W-:Y:S01]  /*39b0*/  IMAD.SHL.U32 R171, R2, 0x2, RZ ;  /* 0x0000000202ab7824 */ /* 0x000fe200078e00ff */
[----:B--2---:R-:W-:-:S02]  /*39c0*/  IADD3 R20, P1, P0, R0, R4, R20 ;  /* 0x0000000400147210 */ /* 0x004fc4000783e014 */
[----:B------:R-:W-:Y:S01]  /*39d0*/  SHF.R.S32.HI R0, RZ, 0x1f, R0 ;  /* 0x0000001fff007819 */ /* 0x000fe20000011400 */
[----:B---3--:R-:W-:-:S03]  /*39e0*/  @P2 FMUL.FTZ R183, R6, R9 ;  /* 0x0000000906b72220 */ /* 0x008fc60000410000 */
[----:B------:R-:W-:Y:S01]  /*39f0*/  IADD3.X R7, R0, R5, R7, P1, P0 ;  /* 0x0000000500077210 */ /* 0x000fe20000fe0407 */
[----:B------:R-:W-:Y:S01]  /*3a00*/  IMAD.WIDE.U32 R236, R20, -0x2daee0ad, RZ ;  /* 0xd2511f5314ec7825 */ /* 0x000fe200078e00ff */
[----:B------:R-:W-:-:S04]  /*3a10*/  IADD3 R0, R177, 0x1800, RZ ;  /* 0x00001800b1007810 */ /* 0x000fc80007ffe0ff */
[----:B------:R-:W-:-:S04]  /*3a20*/  SEL R0, R0, R177, !P6 ;  /* 0x000000b100007207 */ /* 0x000fc80007000000 */
[----:B------:R-:W-:Y:S02]  /*3a30*/  SHF.L.U32 R168, R0, 0x1, RZ ;  /* 0x0000000100a87819 */ /* 0x000fe400000006ff */
[----:B------:R-:W-:-:S05]  /*3a40*/  IADD3 R0, -R214, R209, -R184 ;  /* 0x000000d1d6007210 */ /* 0x000fca0007ffe9b8 */
[----:B------:R-:W-:Y:S01]  /*3a50*/  IMAD.IADD R240, R0, 0x1, R195 ;  /* 0x0000000100f07824 */ /* 0x000fe200078e02c3 */
[----:B------:R-:W-:Y:S02]  /*3a60*/  MOV R0, c[0x0][0x22c] ;  /* 0x00008b0000007a02 */ /* 0x000fe40000000f00 */
[----:B------:R-:W-:Y:S02]  /*3a70*/  LOP3.LUT R8, R197, R8, RZ, 0x3c, !PT ;  /* 0x00000008c5087212 */ /* 0x000fe400078e3cff */
[----:B------:R-:W-:Y:S01]  /*3a80*/  LOP3.LUT R229, R7, R196, RZ, 0x3c, !PT ;  /* 0x000000c407e57212 */ /* 0x000fe200078e3cff */
[----:B------:R-:W-:Y:S01]  /*3a90*/  IMAD R0, R0, c[0x0][0x1c0], RZ ;  /* 0x0000700000007a24 */ /* 0x000fe200078e02ff */
[----:B------:R-:W-:-:S03]  /*3aa0*/  LOP3.LUT R239, R237, R8, RZ, 0x3c, !PT ;  /* 0x00000008edef7212 */ /* 0x000fc600078e3cff */
[C---:B------:R-:W-:Y:S02]  /*3ab0*/  IMAD.SHL.U32 R245, R0.reuse, 0x10, RZ ;  /* 0x0000001000f57824 */ /* 0x040fe400078e00ff */
[C---:B------:R-:W-:Y:S02]  /*3ac0*/  IMAD.SHL.U32 R220, R0.reuse, 0x8, RZ ;  /* 0x0000000800dc7824 */ /* 0x040fe400078e00ff */
[C---:B------:R-:W-:Y:S01]  /*3ad0*/  IMAD.U32 R251, R0.reuse, -0x40, RZ ;  /* 0xffffffc000fb7824 */ /* 0x040fe200078e00ff */
[C---:B------:R-:W-:Y:S01]  /*3ae0*/  IADD3 R247, R245.reuse, 0x40, RZ ;  /* 0x00000040f5f77810 */ /* 0x040fe20007ffe0ff */
[C---:B------:R-:W-:Y:S01]  /*3af0*/  IMAD R252, R0.reuse, 0x30, RZ ;  /* 0x0000003000fc7824 */ /* 0x040fe200078e02ff */
[----:B------:R-:W-:Y:S01]  /*3b00*/  IADD3 R248, R245, 0x20, RZ ;  /* 0x00000020f5f87810 */ /* 0x000fe20007ffe0ff */
[----:B------:R-:W-:Y:S02]  /*3b10*/  IMAD R250, R0, 0x38, RZ ;  /* 0x0000003800fa7824 */ /* 0x000fe400078e02ff */
[C---:B------:R-:W-:Y:S01]  /*3b20*/  IMAD.IADD R242, R220.reuse, 0x1, R247 ;  /* 0x00000001dcf27824 */ /* 0x040fe200078e02f7 */
[----:B------:R-:W-:-:S04]  /*3b30*/  IADD3 R243, R220, R248, RZ ;  /* 0x000000f8dcf37210 */ /* 0x000fc80007ffe0ff */
[C---:B------:R-:W-:Y:S01]  /*3b40*/  IADD3 R10, R220.reuse, R242, RZ ;  /* 0x000000f2dc0a7210 */ /* 0x040fe20007ffe0ff */
[----:B------:R-:W-:-:S03]  /*3b50*/  IMAD.IADD R11, R220, 0x1, R243 ;  /* 0x00000001dc0b7824 */ /* 0x000fc600078e02f3 */
[C---:B------:R-:W-:Y:S01]  /*3b60*/  IADD3 R224, R220.reuse, R10, RZ ;  /* 0x0000000adce07210 */ /* 0x040fe20007ffe0ff */
[----:B------:R-:W-:-:S04]  /*3b70*/  IMAD.IADD R226, R220, 0x1, R11 ;  /* 0x00000001dce27824 */ /* 0x000fc800078e020b */
[C---:B------:R-:W-:Y:S02]  /*3b80*/  IMAD.IADD R225, R220.reuse, 0x1, R226 ;  /* 0x00000001dce17824 */ /* 0x040fe400078e02e2 */
[----:B------:R-:W-:-:S03]  /*3b90*/  IMAD.IADD R223, R220, 0x1, R224 ;  /* 0x00000001dcdf7824 */ /* 0x000fc600078e02e0 */
[C---:B------:R-:W-:Y:S01]  /*3ba0*/  IADD3 R228, R220.reuse, R225, RZ ;  /* 0x000000e1dce47210 */ /* 0x040fe20007ffe0ff */
[----:B------:R-:W-:Y:S02]  /*3bb0*/  IMAD.IADD R227, R220, 0x1, R223 ;  /* 0x00000001dce37824 */ /* 0x000fe400078e02df */
.L_x_1203:
[----:B------:R-:W0:Y:S01]  /*3bc0*/  LDGDEPBAR ;  /* 0x00000000000079af */ /* 0x000e220000000000 */
[----:B------:R-:W-:Y:S02]  /*3bd0*/  IMAD.MOV.U32 R4, RZ, RZ, R222 ;  /* 0x000000ffff047224 */ /* 0x000fe400078e00de */
[----:B------:R-:W-:Y:S02]  /*3be0*/  IMAD.MOV.U32 R5, RZ, RZ, R221 ;  /* 0x000000ffff057224 */ /* 0x000fe400078e00dd */
[----:B------:R-:W-:Y:S01]  /*3bf0*/  IMAD.IADD R0, R176, 0x1, R171 ;  /* 0x00000001b0007824 */ /* 0x000fe200078e02ab */
[C---:B------:R-:W-:Y:S01]  /*3c00*/  LEA R4, P0, R209.reuse, R4, 0x2 ;  /* 0x00000004d1047211 */ /* 0x040fe200078010ff */
[----:B------:R-:W-:Y:S02]  /*3c10*/  IMAD.MOV.U32 R210, RZ, RZ, R186 ;  /* 0x000000ffffd27224 */ /* 0x000fe400078e00ba */
[----:B------:R-:W-:Y:S01]  /*3c20*/  IMAD.MOV.U32 R211, RZ, RZ, R185 ;  /* 0x000000ffffd37224 */ /* 0x000fe200078e00b9 */
[----:B------:R-:W-:Y:S01]  /*3c30*/  LEA.HI.X.SX32 R5, R209, R5, 0x2, P0 ;  /* 0x00000005d1057211 */ /* 0x000fe200000f16ff */
[----:B------:R-:W-:Y:S04]  /*3c40*/  DEPBAR.LE SB0, 0x0 ;  /* 0x000080000000791a */ /* 0x000fe80000000000 */
[----:B------:R-:W-:Y:S08]  /*3c50*/  BAR.SYNC.DEFER_BLOCKING 0x0 ;  /* 0x0000000000007b1d */ /* 0x000ff00000010000 */
[----:B------:R-:W-:Y:S08]  /*3c60*/  LDSM.16.M88.4 R32, [R171] ;  /* 0x00000000ab20783b */ /* 0x000ff00000000200 */
[----:B------:R-:W1:Y:S08]  /*3c70*/  LDSM.16.M88.4 R16, [R169+0x9000] ;  /* 0x00900000a910783b */ /* 0x000e700000000200 */
[----:B------:R-:W2:Y:S08]  /*3c80*/  LDSM.16.M88.4 R28, [R171+0x800] ;  /* 0x00080000ab1c783b */ /* 0x000eb00000000200 */
[----:B-----5:R1:W5:Y:S04]  /*3c90*/  LDG.E R182, [R4.64] ;  /* 0x0000000604b67981 */ /* 0x020368000c1e1900 */
[----:B------:R1:W5:Y:S04]  /*3ca0*/  LDG.E R181, [R4.64+0x20] ;  /* 0x0000200604b57981 */ /* 0x000368000c1e1900 */
[----:B------:R1:W5:Y:S04]  /*3cb0*/  LDG.E R180, [R4.64+0x80] ;  /* 0x0000800604b47981 */ /* 0x000368000c1e1900 */
[----:B------:R1:W5:Y:S04]  /*3cc0*/  LDG.E R179, [R4.64+0xa0] ;  /* 0x0000a00604b37981 */ /* 0x000368000c1e1900 */
        /* <DEDUP_REMOVED lines=15> */
[-C--:B------:R-:W-:Y:S08]  /*3dc0*/  HMMA.16816.F32 R28, R28, R134.reuse, RZ ;  /* 0x000000861c1c723c */ /* 0x080ff000000018ff */
[----:B------:R-:W-:Y:S01]  /*3dd0*/  HMMA.16816.F32 R32, R32, R134, RZ ;  /* 0x000000862020723c */ /* 0x000fe200000018ff */
[----:B------:R-:W3:Y:S07]  /*3de0*/  LDSM.16.M88.4 R132, [R169+0xb400] ;  /* 0x00b40000a984783b */ /* 0x000eee0000000200 */
        /* <DEDUP_REMOVED lines=11> */
[-C--:B------:R-:W-:Y:S08]  /*3ea0*/  HMMA.16816.F32 R4, R152, R156.reuse, R4 ;  /* 0x0000009c9804723c */ /* 0x080ff00000001804 */
[C---:B---3--:R-:W-:Y:S08]  /*3eb0*/  HMMA.16816.F32 R8, R160.reuse, R156, R8 ;  /* 0x0000009ca008723c */ /* 0x048ff00000001808 */
[-C--:B------:R-:W-:Y:S08]  /*3ec0*/  HMMA.16816.F32 R12, R160, R158.reuse, R12 ;  /* 0x0000009ea00c723c */ /* 0x080ff0000000180c */
[C---:B------:R-:W-:Y:S07]  /*3ed0*/  HMMA.16816.F32 R16, R152.reuse, R158, R16 ;  /* 0x0000009e9810723c */ /* 0x040fee0000001810 */
[----:B------:R-:W-:Y:S01]  /*3ee0*/  IMAD.SHL.U32 R159, R194, 0x40, RZ ;  /* 0x00000040c29f7824 */ /* 0x000fe200078e00ff */
[-C--:B------:R-:W-:Y:S04]  /*3ef0*/  HMMA.16816.F32 R20, R152, R132.reuse, R20 ;  /* 0x000000849814723c */ /* 0x080fe80000001814 */
[----:B------:R-:W-:Y:S04]  /*3f00*/  IMAD.IADD R2, R240, 0x1, R159 ;  /* 0x00000001f0027824 */ /* 0x000fe800078e029f */
[C---:B------:R-:W-:Y:S04]  /*3f10*/  HMMA.16816.F32 R24, R160.reuse, R132, R24 ;  /* 0x00000084a018723c */ /* 0x040fe80000001818 */
[----:B------:R-:W-:Y:S02]  /*3f20*/  IABS R148, R2 ;  /* 0x0000000200947213 */ /* 0x000fe40000000000 */
[C---:B------:R-:W-:Y:S02]  /*3f30*/  IADD3 R158, R2.reuse, 0x7, RZ ;  /* 0x00000007029e7810 */ /* 0x040fe40007ffe0ff */
[-C--:B------:R-:W-:Y:S04]  /*3f40*/  HMMA.16816.F32 R28, R160, R134.reuse, R28 ;  /* 0x00000086a01c723c */ /* 0x080fe8000000181c */
[C---:B------:R-:W-:Y:S02]  /*3f50*/  IADD3 R157, R2.reuse, -0x1, RZ ;  /* 0xffffffff029d7810 */ /* 0x040fe40007ffe0ff */
[----:B------:R-:W-:Y:S02]  /*3f60*/  IADD3 R156, R2, 0x8, RZ ;  /* 0x00000008029c7810 */ /* 0x000fe40007ffe0ff */
[----:B------:R-:W-:Y:S01]  /*3f70*/  HMMA.16816.F32 R32, R152, R134, R32 ;  /* 0x000000869820723c */ /* 0x000fe20000001820 */
[----:B------:R-:W-:Y:S03]  /*3f80*/  LDSM.16.M88.4 R132, [R171+0x2000] ;  /* 0x00200000ab84783b */ /* 0x000fe60000000200 */
[----:B------:R-:W-:Y:S02]  /*3f90*/  ISETP.GE.AND P0, PT, R157, RZ, PT ;  /* 0x000000ff9d00720c */ /* 0x000fe40003f06270 */
[----:B------:R-:W-:Y:S02]  /*3fa0*/  ISETP.GE.AND P1, PT, R156, RZ, PT ;  /* 0x000000ff9c00720c */ /* 0x000fe40003f26270 */
[-C--:B-1----:R-:W-:Y:S01]  /*3fb0*/  HMMA.16816.F32 R4, R140, R164.reuse, R4 ;  /* 0x000000a48c04723c */ /* 0x082fe20000001804 */
[----:B------:R-:W-:Y:S07]  /*3fc0*/  LDSM.16.M88.4 R152, [R171+0x2800] ;  /* 0x00280000ab98783b */ /* 0x000fee0000000200 */
[C---:B--2---:R-:W-:Y:S04]  /*3fd0*/  HMMA.16816.F32 R8, R144.reuse, R164, R8 ;  /* 0x000000a49008723c */ /* 0x044fe80000001808 */
[----:B------:R-:W-:Y:S02]  /*3fe0*/  @!P0 IADD3 R157, -R2, 0x1, RZ ;  /* 0x00000001029d8810 */ /* 0x000fe40007ffe1ff */
[----:B------:R-:W-:Y:S02]  /*3ff0*/  ISETP.GE.AND P0, PT, R158, RZ, PT ;  /* 0x000000ff9e00720c */ /* 0x000fe40003f06270 */
[----:B------:R1:W2:Y:S01]  /*4000*/  I2F R163, R157 ;  /* 0x0000009d00a37306 */ /* 0x0002a20000201400 */
[-C--:B------:R-:W-:Y:S03]  /*4010*/  HMMA.16816.F32 R12, R144, R166.reuse, R12 ;  /* 0x000000a6900c723c */ /* 0x080fe6000000180c */
[C---:B------:R-:W-:Y:S05]  /*4020*/  @!P1 IADD3 R156, -R2.reuse, -0x8, RZ ;  /* 0xfffffff8029c9810 */ /* 0x040fea0007ffe1ff */
[C---:B------:R-:W-:Y:S01]  /*4030*/  HMMA.16816.F32 R16, R140.reuse, R166, R16 ;  /* 0x000000a68c10723c */ /* 0x040fe20000001810 */
[----:B------:R3:W-:Y:S03]  /*4040*/  I2F R167, R148 ;  /* 0x0000009400a77306 */ /* 0x0007e60000201400 */
[C---:B------:R-:W-:Y:S04]  /*4050*/  @!P0 IADD3 R158, -R2.reuse, -0x7, RZ ;  /* 0xfffffff9029e8810 */ /* 0x040fe80007ffe1ff */
[-C--:B----4-:R-:W-:Y:S03]  /*4060*/  HMMA.16816.F32 R20, R140, R136.reuse, R20 ;  /* 0x000000888c14723c */ /* 0x090fe60000001814 */
[----:B------:R4:W-:Y:S01]  /*4070*/  I2F R162, R158 ;  /* 0x0000009e00a27306 */ /* 0x0009e20000201400 */
[C---:B-1----:R-:W-:Y:S04]  /*4080*/  IADD3 R157, R2.reuse, 0x28, RZ ;  /* 0x00000028029d7810 */ /* 0x042fe80007ffe0ff */
[C---:B------:R-:W-:Y:S04]  /*4090*/  HMMA.16816.F32 R24, R144.reuse, R136, R24 ;  /* 0x000000889018723c */ /* 0x040fe80000001818 */
[----:B------:R-:W-:Y:S01]  /*40a0*/  ISETP.GE.AND P1, PT, R157, RZ, PT ;  /* 0x000000ff9d00720c */ /* 0x000fe20003f26270 */
[----:B------:R1:W1:Y:S02]  /*40b0*/  I2F R164, R156 ;  /* 0x0000009c00a47306 */ /* 0x0002640000201400 */
[C---:B------:R-:W-:Y:S01]  /*40c0*/  IADD3 R137, R2.reuse, 0x27, RZ ;  /* 0x0000002702897810 */ /* 0x040fe20007ffe0ff */
[-C--:B------:R-:W-:Y:S01]  /*40d0*/  HMMA.16816.F32 R28, R144, R138.reuse, R28 ;  /* 0x0000008a901c723c */ /* 0x080fe2000000181c */
[----:B---3--:R-:W3:Y:S02]  /*40e0*/  LDSM.16.M88.4 R148, [R169+0xd000] ;  /* 0x00d00000a994783b */ /* 0x008ee40000000200 */
[----:B------:R-:W-:Y:S02]  /*40f0*/  ISETP.GE.AND P0, PT, R137, RZ, PT ;  /* 0x000000ff8900720c */ /* 0x000fe40003f06270 */
[C---:B------:R-:W-:Y:S03]  /*4100*/  IADD3 R136, R2.reuse, 0x20, RZ ;  /* 0x0000002002887810 */ /* 0x040fe60007ffe0ff */
[----:B------:R-:W-:Y:S01]  /*4110*/  HMMA.16816.F32 R32, R140, R138, R32 ;  /* 0x0000008a8c20723c */ /* 0x000fe20000001820 */
[----:B------:R-:W2:Y:S03]  /*4120*/  LDSM.16.M88.4 R144, [R169+0xd400] ;  /* 0x00d40000a990783b */ /* 0x000ea60000000200 */
[----:B------:R-:W-:Y:S02]  /*4130*/  @!P1 IADD3 R157, -R2, -0x28, RZ ;  /* 0xffffffd8029d9810 */ /* 0x000fe40007ffe1ff */
[----:B------:R-:W-:Y:S02]  /*4140*/  ISETP.GE.AND P1, PT, R136, RZ, PT ;  /* 0x000000ff8800720c */ /* 0x000fe40003f26270 */
[----:B------:R3:W2:Y:S01]  /*4150*/  I2F R166, R157 ;  /* 0x0000009d00a67306 */ /* 0x0006a20000201400 */
[C---:B------:R-:W-:Y:S01]  /*4160*/  @!P0 IADD3 R137, -R2.reuse, -0x27, RZ ;  /* 0xffffffd902898810 */ /* 0x040fe20007ffe1ff */
[----:B------:R-:W-:Y:S02]  /*4170*/  LDSM.16.M88.4 R140, [R170+0xd000] ;  /* 0x00d00000aa8c783b */ /* 0x000fe40000000200 */
[C---:B----4-:R-:W-:Y:S02]  /*4180*/  IADD3 R158, R2.reuse, 0x18, RZ ;  /* 0x00000018029e7810 */ /* 0x050fe40007ffe0ff */
[C---:B-1----:R-:W-:Y:S04]  /*4190*/  IADD3 R156, R2.reuse, 0x17, RZ ;  /* 0x00000017029c7810 */ /* 0x042fe80007ffe0ff */
[----:B------:R-:W1:Y:S01]  /*41a0*/  I2F R165, R137 ;  /* 0x0000008900a57306 */ /* 0x000e620000201400 */
[----:B------:R-:W-:Y:S02]  /*41b0*/  @!P1 IADD3 R136, -R2, -0x20, RZ ;  /* 0xffffffe002889810 */ /* 0x000fe40007ffe1ff */
[----:B------:R-:W-:Y:S07]  /*41c0*/  ISETP.GE.AND P1, PT, R158, RZ, PT ;  /* 0x000000ff9e00720c */ /* 0x000fee0003f26270 */
[----:B------:R4:W1:Y:S01]  /*41d0*/  I2F R161, R136 ;  /* 0x0000008800a17306 */ /* 0x0008620000201400 */
[C---:B---3--:R-:W-:Y:S01]  /*41e0*/  IADD3 R157, R2.reuse, 0x1f, RZ ;  /* 0x0000001f029d7810 */ /* 0x048fe20007ffe0ff */
[-C--:B------:R-:W-:Y:S05]  /*41f0*/  HMMA.16816.F32 R4, R132, R148.reuse, R4 ;  /* 0x000000948404723c */ /* 0x080fea0000001804 */
[----:B------:R-:W-:Y:S02]  /*4200*/  ISETP.GE.AND P0, PT, R157, RZ, PT ;  /* 0x000000ff9d00720c */ /* 0x000fe40003f06270 */
[C---:B------:R-:W-:Y:S01]  /*4210*/  @!P1 IADD3 R158, -R2.reuse, -0x18, RZ ;  /* 0xffffffe8029e9810 */ /* 0x040fe20007ffe1ff */
[C---:B------:R-:W-:Y:S05]  /*4220*/  HMMA.16816.F32 R8, R152.reuse, R148, R8 ;  /* 0x000000949808723c */ /* 0x040fea0000001808 */
[----:B------:R-:W-:Y:S03]  /*4230*/  I2F R158, R158 ;  /* 0x0000009e009e7306 */ /* 0x000fe60000201400 */
[-C--:B------:R-:W-:Y:S01]  /*4240*/  HMMA.16816.F32 R12, R152, R150.reuse, R12 ;  /* 0x00000096980c723c */ /* 0x080fe2000000180c */
[----:B----4-:R-:W3:Y:S03]  /*4250*/  LDSM.16.M88.4 R136, [R0+0x2000] ;  /* 0x002000000088783b */ /* 0x010ee60000000200 */
[----:B------:R-:W-:Y:S02]  /*4260*/  @!P0 IADD3 R157, -R2, -0x1f, RZ ;  /* 0xffffffe1029d8810 */ /* 0x000fe40007ffe1ff */
[----:B------:R-:W-:Y:S02]  /*4270*/  ISETP.GE.AND P0, PT, R156, RZ, PT ;  /* 0x000000ff9c00720c */ /* 0x000fe40003f06270 */
[C---:B------:R-:W-:Y:S01]  /*4280*/  HMMA.16816.F32 R16, R132.reuse, R150, R16 ;  /* 0x000000968410723c */ /* 0x040fe20000001810 */
[----:B------:R4:W1:Y:S01]  /*4290*/  I2F R160, R157 ;  /* 0x0000009d00a07306 */ /* 0x0008620000201400 */
[----:B------:R1:W3:Y:S06]  /*42a0*/  LDSM.16.M88.4 R148, [R0+0x2800] ;  /* 0x002800000094783b */ /* 0x0002ec0000000200 */
[-C--:B--2---:R-:W-:Y:S04]  /*42b0*/  HMMA.16816.F32 R20, R132, R144.reuse, R20 ;  /* 0x000000908414723c */ /* 0x084fe80000001814 */
[C---:B------:R-:W-:Y:S04]  /*42c0*/  @!P0 IADD3 R156, -R2.reuse, -0x17, RZ ;  /* 0xffffffe9029c8810 */ /* 0x040fe80007ffe1ff */
[C---:B------:R-:W-:Y:S02]  /*42d0*/  HMMA.16816.F32 R24, R152.reuse, R144, R24 ;  /* 0x000000909818723c */ /* 0x040fe40000001818 */
[----:B------:R-:W2:Y:S05]  /*42e0*/  I2F R156, R156 ;  /* 0x0000009c009c7306 */ /* 0x000eaa0000201400 */
[C---:B------:R-:W-:Y:S01]  /*42f0*/  IADD3 R145, R2.reuse, -0x9, RZ ;  /* 0xfffffff702917810 */ /* 0x040fe20007ffe0ff */
[-C--:B------:R-:W-:Y:S03]  /*4300*/  HMMA.16816.F32 R28, R152, R146.reuse, R28 ;  /* 0x00000092981c723c */ /* 0x080fe6000000181c */
[----:B------:R-:W-:Y:S02]  /*4310*/  ISETP.GE.AND P0, PT, R145, RZ, PT ;  /* 0x000000ff9100720c */ /* 0x000fe40003f06270 */
[C---:B----4-:R-:W-:Y:S02]  /*4320*/  IADD3 R157, R2.reuse, -0x8, RZ ;  /* 0xfffffff8029d7810 */ /* 0x050fe40007ffe0ff */
[C---:B-1----:R-:W-:Y:S01]  /*4330*/  IADD3 R0, R2.reuse, -0x10, RZ ;  /* 0xfffffff002007810 */ /* 0x042fe20007ffe0ff */
[----:B------:R-:W-:Y:S01]  /*4340*/  HMMA.16816.F32 R32, R132, R146, R32 ;  /* 0x000000928420723c */ /* 0x000fe20000001820 */
[----:B------:R-:W1:Y:S03]  /*4350*/  LDSM.16.M88.4 R132, [R170+0xd400] ;  /* 0x00d40000aa84783b */ /* 0x000e660000000200 */
[----:B------:R-:W-:Y:S02]  /*4360*/  ISETP.GE.AND P1, PT, R157, RZ, PT ;  /* 0x000000ff9d00720c */ /* 0x000fe40003f26270 */
[C---:B------:R-:W-:Y:S02]  /*4370*/  IADD3 R144, R2.reuse, -0x11, RZ ;  /* 0xffffffef02907810 */ /* 0x040fe40007ffe0ff */
[-C--:B---3--:R-:W-:Y:S05]  /*4380*/  HMMA.16816.F32 R4, R136, R140.reuse, R4 ;  /* 0x0000008c8804723c */ /* 0x088fea0000001804 */
[----:B------:R-:W-:Y:S02]  /*4390*/  @!P0 IADD3 R145, -R2, 0x9, RZ ;  /* 0x0000000902918810 */ /* 0x000fe40007ffe1ff */
[----:B------:R-:W-:Y:S01]  /*43a0*/  ISETP.GE.AND P0, PT, R144, RZ, PT ;  /* 0x000000ff9000720c */ /* 0x000fe20003f06270 */
[C---:B------:R-:W-:Y:S03]  /*43b0*/  HMMA.16816.F32 R8, R148.reuse, R140, R8 ;  /* 0x0000008c9408723c */ /* 0x040fe60000001808 */
[----:B------:R-:W-:Y:S01]  /*43c0*/  I2F R145, R145 ;  /* 0x0000009100917306 */ /* 0x000fe20000201400 */
[----:B------:R-:W-:Y:S02]  /*43d0*/  @!P1 IADD3 R157, -R2, 0x8, RZ ;  /* 0x00000008029d9810 */ /* 0x000fe40007ffe1ff */
[----:B------:R-:W-:Y:S02]  /*43e0*/  ISETP.GE.AND P1, PT, R0, RZ, PT ;  /* 0x000000ff0000720c */ /* 0x000fe40003f26270 */
[-C--:B------:R-:W-:Y:S04]  /*43f0*/  HMMA.16816.F32 R12, R148, R142.reuse, R12 ;  /* 0x0000008e940c723c */ /* 0x080fe8000000180c */
[C---:B------:R-:W-:Y:S01]  /*4400*/  IADD3 R140, R2.reuse, 0x10, RZ ;  /* 0x00000010028c7810 */ /* 0x040fe20007ffe0ff */
[----:B------:R-:W3:Y:S01]  /*4410*/  I2F R157, R157 ;  /* 0x0000009d009d7306 */ /* 0x000ee20000201400 */
[----:B------:R-:W-:Y:S02]  /*4420*/  IADD3 R141, R2, -0x18, RZ ;  /* 0xffffffe8028d7810 */ /* 0x000fe40007ffe0ff */
[-C--:B------:R-:W-:Y:S01]  /*4430*/  FFMA.FTZ R5, R163, -R183.reuse, R5 ;  /* 0x800000b7a3057223 */ /* 0x080fe20000010005 */
[C---:B------:R-:W-:Y:S04]  /*4440*/  HMMA.16816.F32 R16, R136.reuse, R142, R16 ;  /* 0x0000008e8810723c */ /* 0x040fe80000001810 */
[-C--:B------:R-:W-:Y:S01]  /*4450*/  FFMA.FTZ R6, R164, -R183.reuse, R6 ;  /* 0x800000b7a4067223 */ /* 0x080fe20000010006 */
[----:B------:R-:W-:Y:S01]  /*4460*/  @!P1 IADD3 R0, -R2, 0x10, RZ ;  /* 0x0000001002009810 */ /* 0x000fe20007ffe1ff */
[-C--:B------:R-:W-:Y:S01]  /*4470*/  FFMA.FTZ R7, R162, -R183.reuse, R7 ;  /* 0x800000b7a2077223 */ /* 0x080fe20000010007 */
[----:B------:R-:W-:Y:S01]  /*4480*/  ISETP.GE.AND P1, PT, R140, RZ, PT ;  /* 0x000000ff8c00720c */ /* 0x000fe20003f26270 */
[-C--:B-1----:R-:W-:Y:S01]  /*4490*/  HMMA.16816.F32 R20, R136, R132.reuse, R20 ;  /* 0x000000848814723c */ /* 0x082fe20000001814 */
[----:B------:R1:W4:Y:S02]  /*44a0*/  I2F R146, R0 ;  /* 0x0000000000927306 */ /* 0x0003240000201400 */
[----:B------:R-:W-:Y:S01]  /*44b0*/  ISETP.GE.AND P2, PT, R141, RZ, PT ;  /* 0x000000ff8d00720c */ /* 0x000fe20003f46270 */
[-C--:B------:R-:W-:Y:S01]  /*44c0*/  FFMA.FTZ R4, R167, -R183.reuse, R4 ;  /* 0x800000b7a7047223 */ /* 0x080fe20000010004 */
[----:B------:R-:W-:Y:S01]  /*44d0*/  IADD3 R142, R2, -0x19, RZ ;  /* 0xffffffe7028e7810 */ /* 0x000fe20007ffe0ff */
[-C--:B------:R-:W-:Y:S01]  /*44e0*/  FFMA.FTZ R10, R166, -R183.reuse, R10 ;  /* 0x800000b7a60a7223 */ /* 0x080fe2000001000a */
[C---:B------:R-:W-:Y:S01]  /*44f0*/  @!P0 IADD3 R144, -R2.reuse, 0x11, RZ ;  /* 0x0000001102908810 */ /* 0x040fe20007ffe1ff */
[-C--:B------:R-:W-:Y:S01]  /*4500*/  FFMA.FTZ R11, R165, -R183.reuse, R11 ;  /* 0x800000b7a50b7223 */ /* 0x080fe2000001000b */
[C---:B------:R-:W-:Y:S04]  /*4510*/  HMMA.16816.F32 R24, R148.reuse, R132, R24 ;  /* 0x000000849418723c */ /* 0x040fe80000001818 */
[CC--:B------:R-:W-:Y:S01]  /*4520*/  FFMA.FTZ R8, R161.reuse, -R183.reuse, R8 ;  /* 0x800000b7a1087223 */ /* 0x0c0fe20000010008 */
[----:B------:R-:W-:Y:S01]  /*4530*/  @!P1 IADD3 R140, -R2, -0x10, RZ ;  /* 0xfffffff0028c9810 */ /* 0x000fe20007ffe1ff */
[-C--:B------:R-:W-:Y:S01]  /*4540*/  FFMA.FTZ R9, R160, -R183.reuse, R9 ;  /* 0x800000b7a0097223 */ /* 0x080fe20000010009 */
[----:B------:R-:W4:Y:S01]  /*4550*/  I2F R144, R144 ;  /* 0x0000009000907306 */ /* 0x000f220000201400 */
[-C--:B------:R-:W-:Y:S01]  /*4560*/  FFMA.FTZ R14, R161, -R183.reuse, R14 ;  /* 0x800000b7a10e7223 */ /* 0x080fe2000001000e */
[----:B------:R-:W-:Y:S01]  /*4570*/  ISETP.GE.AND P1, PT, R142, RZ, PT ;  /* 0x000000ff8e00720c */ /* 0x000fe20003f26270 */
[-C--:B------:R-:W-:Y:S02]  /*4580*/  HMMA.16816.F32 R28, R148, R134.reuse, R28 ;  /* 0x00000086941c723c */ /* 0x080fe4000000181c */
[----:B------:R-:W-:Y:S01]  /*4590*/  IMAD.MOV.U32 R133, RZ, RZ, c[0x0][0x2e4] ;  /* 0x0000b900ff857624 */ /* 0x000fe200078e00ff */
[----:B------:R-:W-:Y:S01]  /*45a0*/  @!P2 IADD3 R141, -R2, 0x18, RZ ;  /* 0x00000018028da810 */ /* 0x000fe20007ffe1ff */
[-C--:B------:R-:W-:Y:S02]  /*45b0*/  FFMA.FTZ R15, R160, -R183.reuse, R15 ;  /* 0x800000b7a00f7223 */ /* 0x080fe4000001000f */
[-C--:B------:R-:W-:Y:S01]  /*45c0*/  FFMA.FTZ R12, R158, -R183.reuse, R12 ;  /* 0x800000b79e0c7223 */ /* 0x080fe2000001000c */
[----:B-1----:R-:W-:Y:S01]  /*45d0*/  IADD3 R0, R2, 0xf, RZ ;  /* 0x0000000f02007810 */ /* 0x002fe20007ffe0ff */
[-C--:B--2---:R-:W-:Y:S01]  /*45e0*/  FFMA.FTZ R13, R156, -R183.reuse, R13 ;  /* 0x800000b79c0d7223 */ /* 0x084fe2000001000d */
[----:B------:R-:W1:Y:S01]  /*45f0*/  I2F R140, R140 ;  /* 0x0000008c008c7306 */ /* 0x000e620000201400 */
[----:B------:R-:W-:Y:S04]  /*4600*/  HMMA.16816.F32 R32, R136, R134, R32 ;  /* 0x000000868820723c */ /* 0x000fe80000001820 */
[-C--:B------:R-:W-:Y:S01]  /*4610*/  FFMA.FTZ R19, R163, -R183.reuse, R19 ;  /* 0x800000b7a3137223 */ /* 0x080fe20000010013 */
[----:B------:R-:W-:Y:S01]  /*4620*/  ISETP.GE.AND P0, PT, R0, RZ, PT ;  /* 0x000000ff0000720c */ /* 0x000fe20003f06270 */
[-C--:B------:R-:W-:Y:S01]  /*4630*/  FFMA.FTZ R18, R167, -R183.reuse, R18 ;  /* 0x800000b7a7127223 */ /* 0x080fe20000010012 */
[----:B------:R-:W-:Y:S01]  /*4640*/  @!P1 IADD3 R142, -R2, 0x19, RZ ;  /* 0x00000019028e9810 */ /* 0x000fe20007ffe1ff */
[-C--:B---3--:R-:W-:Y:S01]  /*4650*/  FFMA.FTZ R16, R157, -R183.reuse, R16 ;  /* 0x800000b79d107223 */ /* 0x088fe20000010010 */
[----:B------:R-:W2:Y:S03]  /*4660*/  I2F R141, R141 ;  /* 0x0000008d008d7306 */ /* 0x000ea60000201400 */
[-C--:B------:R-:W-:Y:S02]  /*4670*/  FFMA.FTZ R17, R145, -R183.reuse, R17 ;  /* 0x800000b791117223 */ /* 0x080fe40000010011 */
[-C--:B------:R-:W-:Y:S02]  /*4680*/  FFMA.FTZ R22, R157, -R183.reuse, R22 ;  /* 0x800000b79d167223 */ /* 0x080fe40000010016 */
[-C--:B------:R-:W-:Y:S02]  /*4690*/  FFMA.FTZ R23, R145, -R183.reuse, R23 ;  /* 0x800000b791177223 */ /* 0x080fe40000010017 */
[-C--:B----4-:R-:W-:Y:S01]  /*46a0*/  FFMA.FTZ R20, R146, -R183.reuse, R20 ;  /* 0x800000b792147223 */ /* 0x090fe20000010014 */
[----:B------:R-:W-:Y:S01]  /*46b0*/  @!P0 IADD3 R0, -R2, -0xf, RZ ;  /* 0xfffffff102008810 */ /* 0x000fe20007ffe1ff */
[-C--:B------:R-:W-:Y:S01]  /*46c0*/  FFMA.FTZ R21, R144, -R183.reuse, R21 ;  /* 0x800000b790157223 */ /* 0x080fe20000010015 */
[----:B------:R-:W3:Y:S01]  /*46d0*/  I2F R142, R142 ;  /* 0x0000008e008e7306 */ /* 0x000ee20000201400 */
[----:B------:R-:W-:Y:S01]  /*46e0*/  FFMA.FTZ R26, R158, -R183, R26 ;  /* 0x800000b79e1a7223 */ /* 0x000fe2000001001a */
[----:B------:R-:W-:Y:S01]  /*46f0*/  ISETP.GE.AND P0, PT, R159, R241, PT ;  /* 0x000000f19f00720c */ /* 0x000fe20003f06270 */
[-C--:B------:R-:W-:Y:S02]  /*4700*/  FFMA.FTZ R27, R156, -R183.reuse, R27 ;  /* 0x800000b79c1b7223 */ /* 0x080fe4000001001b */
[-C--:B-1----:R-:W-:Y:S02]  /*4710*/  FFMA.FTZ R24, R140, -R183.reuse, R24 ;  /* 0x800000b78c187223 */ /* 0x082fe40000010018 */
[-C--:B------:R-:W-:Y:S02]  /*4720*/  FFMA.FTZ R28, R164, -R183.reuse, R28 ;  /* 0x800000b7a41c7223 */ /* 0x080fe4000001001c */
[-C--:B------:R-:W-:Y:S01]  /*4730*/  FFMA.FTZ R29, R162, -R183.reuse, R29 ;  /* 0x800000b7a21d7223 */ /* 0x080fe2000001001d */
[----:B------:R-:W1:Y:S01]  /*4740*/  I2F R0, R0 ;  /* 0x0000000000007306 */ /* 0x000e620000201400 */
[-C--:B------:R-:W-:Y:S02]  /*4750*/  FFMA.FTZ R30, R140, -R183.reuse, R30 ;  /* 0x800000b78c1e7223 */ /* 0x080fe4000001001e */
[-C--:B------:R-:W-:Y:S02]  /*4760*/  FFMA.FTZ R34, R146, -R183.reuse, R34 ;  /* 0x800000b792227223 */ /* 0x080fe40000010022 */
[-C--:B------:R-:W-:Y:S02]  /*4770*/  FFMA.FTZ R35, R144, -R183.reuse, R35 ;  /* 0x800000b790237223 */ /* 0x080fe40000010023 */
[-C--:B--2---:R-:W-:Y:S02]  /*4780*/  FFMA.FTZ R32, R141, -R183.reuse, R32 ;  /* 0x800000b78d207223 */ /* 0x084fe40000010020 */
[-C--:B---3--:R-:W-:Y:S02]  /*4790*/  FFMA.FTZ R33, R142, -R183.reuse, R33 ;  /* 0x800000b78e217223 */ /* 0x088fe40000010021 */
[CC--:B-1----:R-:W-:Y:S02]  /*47a0*/  FFMA.FTZ R25, R0.reuse, -R183.reuse, R25 ;  /* 0x800000b700197223 */ /* 0x0c2fe40000010019 */
[----:B------:R-:W-:Y:S01]  /*47b0*/  FFMA.FTZ R31, R0, -R183, R31 ;  /* 0x800000b7001f7223 */ /* 0x000fe2000001001f */
[----:B------:R-:W-:-:S05]  /*47c0*/  @!P0 BRA `(.L_x_1199) ;  /* 0x000000a000008947 */ /* 0x000fca0003800000 */
[----:B------:R-:W-:Y:S01]  /*47d0*/  IADD3 R133, R159, 0x40, RZ ;  /* 0x000000409f857810 */ /* 0x000fe20007ffe0ff */
[----:B------:R-:W-:Y:S04]  /*47e0*/  IMAD.SHL.U32 R0, R234, 0x80, RZ ;  /* 0x00000080ea007824 */ /* 0x000fe800078e00ff */
[C---:B------:R-:W-:Y:S01]  /*47f0*/  IMAD.IADD R2, R0.reuse, 0x1, R214 ;  /* 0x0000000100027824 */ /* 0x040fe200078e02d6 */
[----:B------:R-:W-:Y:S04]  /*4800*/  IADD3 R132, R0, 0x80, RZ ;  /* 0x0000008000847810 */ /* 0x000fe80007ffe0ff */
[----:B------:R-:W-:Y:S02]  /*4810*/  IADD3 R0, R215, R2, -R195 ;  /* 0x00000002d7007210 */ /* 0x000fe40007ffe8c3 */
[----:B------:R-:W-:Y:S02]  /*4820*/  ISETP.LT.AND P0, PT, R132, R195, PT ;  /* 0x000000c38400720c */ /* 0x000fe40003f01270 */
[----:B------:R-:W-:Y:S01]  /*4830*/  ISETP.GE.AND P1, PT, R133, R0, PT ;  /* 0x000000008500720c */ /* 0x000fe20003f26270 */
[----:B------:R-:W-:Y:S11]  /*4840*/  IMAD.MOV.U32 R133, RZ, RZ, R215 ;  /* 0x000000ffff857224 */ /* 0x000ff600078e00d7 */
[----:B------:R-:W-:Y:S01]  /*4850*/  @!UPT UIADD3 URZ, URZ, URZ, URZ ;  /* 0x0000003f3f3ff290 */ /* 0x000fe2000fffe03f */
[----:B------:R-:W-:-:S05]  /*4860*/  @!P1 BRA P0, `(.L_x_1200) ;  /* 0x000007f000009947 */ /* 0x000fca0000000000 */
.L_x_1199:
[--C-:B------:R-:W-:Y:S01]  /*4870*/  IADD3 R2, R195, 0x1, -R214.reuse ;  /* 0x00000001c3027810 */ /* 0x100fe20007ffe8d6 */
[----:B------:R-:W-:Y:S01]  /*4880*/  IMAD.IADD R0, R209, 0x1, R159 ;  /* 0x00000001d1007824 */ /* 0x000fe200078e029f */
[----:B------:R-:W-:Y:S01]  /*4890*/  IADD3 R132, -R133, R195, -R214 ;  /* 0x000000c385847210 */ /* 0x000fe20007ffe9d6 */
[----:B------:R-:W-:Y:S01]  /*48a0*/  IMAD.MOV.U32 R215, RZ, RZ, R133 ;  /* 0x000000ffffd77224 */ /* 0x000fe200078e0085 */
[----:B------:R-:W-:Y:S02]  /*48b0*/  IADD3 R2, R2, c[0x0][0x2e8], RZ ;  /* 0x0000ba0002027a10 */ /* 0x000fe40007ffe0ff */
[C---:B------:R-:W-:Y:S01]  /*48c0*/  IADD3 R136, R0.reuse, 0x8, RZ ;  /* 0x0000000800887810 */ /* 0x040fe20007ffe0ff */
[C---:B------:R-:W-:Y:S01]  /*48d0*/  IMAD.IADD R141, R0.reuse, 0x1, R132 ;  /* 0x00000001008d7824 */ /* 0x040fe200078e0284 */
[C---:B------:R-:W-:Y:S01]  /*48e0*/  IADD3 R135, R0.reuse, 0x20, RZ ;  /* 0x0000002000877810 */ /* 0x040fe20007ffe0ff */
[C---:B------:R-:W-:Y:S01]  /*48f0*/  IMAD.IADD R142, R0.reuse, 0x1, R2 ;  /* 0x00000001008e7824 */ /* 0x040fe200078e0202 */
[----:B------:R-:W-:Y:S01]  /*4900*/  IADD3 R134, R0, 0x28, RZ ;  /* 0x0000002800867810 */ /* 0x000fe20007ffe0ff */
[----:B------:R-:W-:Y:S01]  /*4910*/  IMAD.IADD R145, R132, 0x1, R136 ;  /* 0x0000000184917824 */ /* 0x000fe200078e0288 */
[----:B------:R-:W-:Y:S01]  /*4920*/  IADD3 R140, R184, 0x1, RZ ;  /* 0x00000001b88c7810 */ /* 0x000fe20007ffe0ff */
[C-C-:B------:R-:W-:Y:S01]  /*4930*/  IMAD.IADD R148, R132.reuse, 0x1, R135.reuse ;  /* 0x0000000184947824 */ /* 0x140fe200078e0287 */
[----:B------:R-:W-:Y:S01]  /*4940*/  IMNMX R0, RZ, R141, !PT ;  /* 0x0000008dff007217 */ /* 0x000fe20007800200 */
[----:B------:R-:W-:Y:S01]  /*4950*/  IMAD.IADD R146, R132, 0x1, R134 ;  /* 0x0000000184927824 */ /* 0x000fe200078e0286 */
[----:B------:R-:W-:Y:S01]  /*4960*/  IMNMX R132, R142, R195, PT ;  /* 0x000000c38e847217 */ /* 0x000fe20003800200 */
[----:B------:R-:W-:Y:S01]  /*4970*/  IMAD.IADD R144, R2, 0x1, R136 ;  /* 0x0000000102907824 */ /* 0x000fe200078e0288 */
[-C--:B------:R-:W-:Y:S01]  /*4980*/  ISETP.GE.AND P2, PT, R184, R0.reuse, PT ;  /* 0x00000000b800720c */ /* 0x080fe20003f46270 */
[----:B------:R-:W-:Y:S01]  /*4990*/  IMAD.IADD R147, R2, 0x1, R135 ;  /* 0x0000000102937824 */ /* 0x000fe200078e0287 */
[----:B------:R-:W-:Y:S01]  /*49a0*/  ISETP.GE.AND P1, PT, R140, R0, PT ;  /* 0x000000008c00720c */ /* 0x000fe20003f26270 */
[----:B------:R-:W-:Y:S01]  /*49b0*/  IMAD.IADD R143, R2, 0x1, R134 ;  /* 0x00000001028f7824 */ /* 0x000fe200078e0286 */
[C---:B------:R-:W-:Y:S02]  /*49c0*/  IADD3 R139, R184.reuse, 0x8, RZ ;  /* 0x00000008b88b7810 */ /* 0x040fe40007ffe0ff */
[C---:B------:R-:W-:Y:S02]  /*49d0*/  IADD3 R138, R184.reuse, 0x9, RZ ;  /* 0x00000009b88a7810 */ /* 0x040fe40007ffe0ff */
[C---:B------:R-:W-:Y:S02]  /*49e0*/  IADD3 R137, R184.reuse, 0x10, RZ ;  /* 0x00000010b8897810 */ /* 0x040fe40007ffe0ff */
[C---:B------:R-:W-:Y:S02]  /*49f0*/  IADD3 R136, R184.reuse, 0x11, RZ ;  /* 0x00000011b8887810 */ /* 0x040fe40007ffe0ff */
[C---:B------:R-:W-:Y:S02]  /*4a00*/  IADD3 R135, R184.reuse, 0x18, RZ ;  /* 0x00000018b8877810 */ /* 0x040fe40007ffe0ff */
[C---:B------:R-:W-:Y:S02]  /*4a10*/  IADD3 R134, R184.reuse, 0x19, RZ ;  /* 0x00000019b8867810 */ /* 0x040fe40007ffe0ff */
[-C--:B------:R-:W-:Y:S02]  /*4a20*/  ISETP.GE.OR P2, PT, R184, R132.reuse, !P2 ;  /* 0x00000084b800720c */ /* 0x080fe40005746670 */
[----:B------:R-:W-:Y:S02]  /*4a30*/  IMNMX R2, RZ, R145, !PT ;  /* 0x00000091ff027217 */ /* 0x000fe40007800200 */
        /* <DEDUP_REMOVED lines=8> */
[-C--:B------:R-:W-:Y:S02]  /*4ac0*/  IMNMX R0, R144, R195.reuse, PT ;  /* 0x000000c390007217 */ /* 0x080fe40003800200 */
        /* <DEDUP_REMOVED lines=30> */
[----:B------:R-:W-:Y:S02]  /*4cb0*/  IMNMX R0, RZ, R148, !PT ;  /* 0x00000094ff007217 */ /* 0x000fe40007800200 */
[-C--:B------:R-:W-:Y:S02]  /*4cc0*/  IMNMX R132, R147, R195.reuse, PT ;  /* 0x000000c393847217 */ /* 0x080fe40003800200 */
[----:B------:R-:W-:Y:S02]  /*4cd0*/  FSEL R7, R7, -INF , !P0 ;  /* 0xff80000007077808 */ /* 0x000fe40004000000 */
[-C--:B------:R-:W-:Y:S02]  /*4ce0*/  ISETP.GE.AND P0, PT, R184, R0.reuse, PT ;  /* 0x00000000b800720c */ /* 0x080fe40003f06270 */
[----:B------:R-:W-:Y:S02]  /*4cf0*/  FSEL R18, R18, -INF , !P6 ;  /* 0xff80000012127808 */ /* 0x000fe40007000000 */
[----:B------:R-:W-:Y:S02]  /*4d00*/  ISETP.GE.AND P6, PT, R140, R0, PT ;  /* 0x000000008c00720c */ /* 0x000fe40003fc6270 */
[----:B------:R-:W-:Y:S02]  /*4d10*/  IMNMX R2, RZ, R146, !PT ;  /* 0x00000092ff027217 */ /* 0x000fe40007800200 */
        /* <DEDUP_REMOVED lines=14> */
[----:B------:R-:W-:Y:S02]  /*4e00*/  IMNMX R0, R143, R195, PT ;  /* 0x000000c38f007217 */ /* 0x000fe40003800200 */
        /* <DEDUP_REMOVED lines=37> */
.L_x_1200:
[C---:B------:R-:W-:Y:S01]  /*5060*/  FSETP.NEU.FTZ.AND P0, PT, R218.reuse, -INF , PT ;  /* 0xff800000da00780b */ /* 0x040fe20003f1d000 */
[----:B------:R-:W-:Y:S01]  /*5070*/  FMUL.FTZ R2, R218, 1.4426950216293334961 ;  /* 0x3fb8aa3bda027820 */ /* 0x000fe20000410000 */
[----:B------:R-:W-:Y:S01]  /*5080*/  IADD3 R132, R196, 0x3c6ef372, RZ ;  /* 0x3c6ef372c4847810 */ /* 0x000fe20007ffe0ff */
[----:B------:R-:W-:Y:S01]  /*5090*/  ULDC.U8 UR4, c[0x0][0x2d8] ;  /* 0x0000b60000047ab9 */ /* 0x000fe20000000000 */
[C---:B------:R-:W-:Y:S02]  /*50a0*/  FMUL.FTZ R0, R219.reuse, 1.4426950216293334961 ;  /* 0x3fb8aa3bdb007820 */ /* 0x040fe40000410000 */
[----:B------:R-:W-:Y:S02]  /*50b0*/  FSEL R2, R2, RZ, P0 ;  /* 0x000000ff02027208 */ /* 0x000fe40000000000 */
[----:B------:R-:W-:Y:S03]  /*50c0*/  FSETP.NEU.FTZ.AND P0, PT, R219, -INF , PT ;  /* 0xff800000db00780b */ /* 0x000fe60003f1d000 */
[--C-:B------:R-:W-:Y:S01]  /*50d0*/  FFMA.FTZ R20, R20, c[0x0][0x23c], -R2.reuse ;  /* 0x00008f0014147a23 */ /* 0x100fe20000010802 */
[----:B------:R-:W-:Y:S01]  /*50e0*/  FSEL R0, R0, RZ, P0 ;  /* 0x000000ff00007208 */ /* 0x000fe20000000000 */
[--C-:B------:R-:W-:Y:S01]  /*50f0*/  FFMA.FTZ R16, R16, c[0x0][0x23c], -R2.reuse ;  /* 0x00008f0010107a23 */ /* 0x100fe20000010802 */
[----:B------:R-:W-:Y:S01]  /*5100*/  FSETP.NEU.FTZ.AND P0, PT, R216, -INF , PT ;  /* 0xff800000d800780b */ /* 0x000fe20003f1d000 */
[----:B------:R1:W-:Y:S01]  /*5110*/  MUFU.EX2 R186, R20 ;  /* 0x0000001400ba7308 */ /* 0x0003e20000000800 */
[----:B------:R-:W-:Y:S02]  /*5120*/  FFMA.FTZ R32, R32, c[0x0][0x23c], -R2 ;  /* 0x00008f0020207a23 */ /* 0x000fe40000010802 */
[--C-:B------:R-:W-:Y:S02]  /*5130*/  FFMA.FTZ R7, R7, c[0x0][0x23c], -R0.reuse ;  /* 0x00008f0007077a23 */ /* 0x100fe40000010800 */
[--C-:B------:R-:W-:Y:S02]  /*5140*/  FFMA.FTZ R23, R23, c[0x0][0x23c], -R0.reuse ;  /* 0x00008f0017177a23 */ /* 0x100fe40000010800 */
[----:B------:R-:W-:Y:S02]  /*5150*/  FFMA.FTZ R22, R22, c[0x0][0x23c], -R0 ;  /* 0x00008f0016167a23 */ /* 0x000fe40000010800 */
[----:B------:R-:W-:Y:S01]  /*5160*/  FFMA.FTZ R33, R33, c[0x0][0x23c], -R2 ;  /* 0x00008f0021217a23 */ /* 0x000fe20000010802 */
[----:B------:R2:W-:Y:S01]  /*5170*/  MUFU.EX2 R166, R16 ;  /* 0x0000001000a67308 */ /* 0x0005e20000000800 */
[--C-:B------:R-:W-:Y:S02]  /*5180*/  FFMA.FTZ R35, R35, c[0x0][0x23c], -R0.reuse ;  /* 0x00008f0023237a23 */ /* 0x100fe40000010800 */
[--C-:B------:R-:W-:Y:S02]  /*5190*/  FFMA.FTZ R34, R34, c[0x0][0x23c], -R0.reuse ;  /* 0x00008f0022227a23 */ /* 0x100fe40000010800 */
[----:B------:R-:W-:Y:S02]  /*51a0*/  FFMA.FTZ R19, R19, c[0x0][0x23c], -R0 ;  /* 0x00008f0013137a23 */ /* 0x000fe40000010800 */
[----:B------:R-:W-:Y:S02]  /*51b0*/  FFMA.FTZ R4, R4, c[0x0][0x23c], -R2 ;  /* 0x00008f0004047a23 */ /* 0x000fe40000010802 */
[--C-:B------:R-:W-:Y:S01]  /*51c0*/  FFMA.FTZ R18, R18, c[0x0][0x23c], -R0.reuse ;  /* 0x00008f0012127a23 */ /* 0x100fe20000010800 */
[----:B------:R3:W-:Y:S01]  /*51d0*/  MUFU.EX2 R162, R7 ;  /* 0x0000000700a27308 */ /* 0x0007e20000000800 */
[----:B------:R-:W-:Y:S02]  /*51e0*/  FFMA.FTZ R158, R6, c[0x0][0x23c], -R0 ;  /* 0x00008f00069e7a23 */ /* 0x000fe40000010800 */
[----:B------:R-:W-:Y:S02]  /*51f0*/  FMUL.FTZ R0, R217, 1.4426950216293334961 ;  /* 0x3fb8aa3bd9007820 */ /* 0x000fe40000410000 */
[----:B-1----:R-:W-:Y:S02]  /*5200*/  FMUL.FTZ R20, R216, 1.4426950216293334961 ;  /* 0x3fb8aa3bd8147820 */ /* 0x002fe40000410000 */
[----:B------:R-:W-:Y:S03]  /*5210*/  FFMA.FTZ R21, R21, c[0x0][0x23c], -R2 ;  /* 0x00008f0015157a23 */ /* 0x000fe60000010802 */
[----:B------:R-:W-:Y:S01]  /*5220*/  FSEL R20, R20, RZ, P0 ;  /* 0x000000ff14147208 */ /* 0x000fe20000000000 */
[----:B------:R-:W-:Y:S01]  /*5230*/  MUFU.EX2 R191, R32 ;  /* 0x0000002000bf7308 */ /* 0x000fe20000000800 */
[----:B------:R-:W-:Y:S01]  /*5240*/  FSETP.NEU.FTZ.AND P0, PT, R217, -INF , PT ;  /* 0xff800000d900780b */ /* 0x000fe20003f1d000 */
[----:B--2---:R-:W-:Y:S03]  /*5250*/  IMAD R16, R194, 0x4, R246 ;  /* 0x00000004c2107824 */ /* 0x004fe600078e02f6 */
[----:B------:R-:W-:Y:S01]  /*5260*/  FSEL R0, R0, RZ, P0 ;  /* 0x000000ff00007208 */ /* 0x000fe20000000000 */
[--C-:B------:R-:W-:Y:S02]  /*5270*/  FFMA.FTZ R28, R28, c[0x0][0x23c], -R20.reuse ;  /* 0x00008f001c1c7a23 */ /* 0x100fe40000010814 */
[----:B------:R-:W-:Y:S02]  /*5280*/  FFMA.FTZ R12, R12, c[0x0][0x23c], -R20 ;  /* 0x00008f000c0c7a23 */ /* 0x000fe40000010814 */
[----:B------:R-:W-:Y:S01]  /*5290*/  MUFU.EX2 R187, R23 ;  /* 0x0000001700bb7308 */ /* 0x000fe20000000800 */
[--C-:B------:R-:W-:Y:S01]  /*52a0*/  FFMA.FTZ R31, R31, c[0x0][0x23c], -R0.reuse ;  /* 0x00008f001f1f7a23 */ /* 0x100fe20000010800 */
[----:B---3--:R-:W-:Y:S01]  /*52b0*/  IADD3 R7, R16, 0x2, RZ ;  /* 0x0000000210077810 */ /* 0x008fe20007ffe0ff */
[----:B------:R-:W-:Y:S02]  /*52c0*/  FFMA.FTZ R15, R15, c[0x0][0x23c], -R0 ;  /* 0x00008f000f0f7a23 */ /* 0x000fe40000010800 */
[--C-:B------:R-:W-:Y:S02]  /*52d0*/  FFMA.FTZ R153, R24, c[0x0][0x23c], -R20.reuse ;  /* 0x00008f0018997a23 */ /* 0x100fe40000010814 */
[----:B------:R-:W-:Y:S03]  /*52e0*/  IMAD.WIDE.U32 R6, R7, -0x326172a9, RZ ;  /* 0xcd9e8d5707067825 */ /* 0x000fe600078e00ff */
[----:B------:R1:W-:Y:S01]  /*52f0*/  MUFU.EX2 R185, R22 ;  /* 0x0000001600b97308 */ /* 0x0003e20000000800 */
[--C-:B------:R-:W-:Y:S02]  /*5300*/  FFMA.FTZ R148, R25, c[0x0][0x23c], -R20.reuse ;  /* 0x00008f0019947a23 */ /* 0x100fe40000010814 */
[----:B------:R-:W-:Y:S02]  /*5310*/  FFMA.FTZ R150, R13, c[0x0][0x23c], -R20 ;  /* 0x00008f000d967a23 */ /* 0x000fe40000010814 */
[----:B------:R-:W-:Y:S02]  /*5320*/  FFMA.FTZ R149, R10, c[0x0][0x23c], -R0 ;  /* 0x00008f000a957a23 */ /* 0x000fe40000010800 */
[----:B------:R-:W-:Y:S03]  /*5330*/  FFMA.FTZ R145, R9, c[0x0][0x23c], -R20 ;  /* 0x00008f0009917a23 */ /* 0x000fe60000010814 */
[----:B------:R2:W-:Y:S01]  /*5340*/  MUFU.EX2 R189, R33 ;  /* 0x0000002100bd7308 */ /* 0x0005e20000000800 */
[--C-:B------:R-:W-:Y:S02]  /*5350*/  FFMA.FTZ R27, R27, c[0x0][0x23c], -R0.reuse ;  /* 0x00008f001b1b7a23 */ /* 0x100fe40000010800 */
[----:B------:R-:W-:Y:S07]  /*5360*/  FFMA.FTZ R26, R26, c[0x0][0x23c], -R0 ;  /* 0x00008f001a1a7a23 */ /* 0x000fee0000010800 */
[----:B------:R3:W4:Y:S01]  /*5370*/  MUFU.EX2 R192, R35 ;  /* 0x0000002300c07308 */ /* 0x0007220000000800 */
[----:B-1----:R-:W-:Y:S05]  /*5380*/  IMAD.WIDE.U32 R22, R239, -0x326172a9, RZ ;  /* 0xcd9e8d57ef167825 */ /* 0x002fea00078e00ff */
[----:B------:R-:W-:Y:S04]  /*5390*/  LOP3.LUT R132, R22, R132, RZ, 0x3c, !PT ;  /* 0x0000008416847212 */ /* 0x000fe800078e3cff */
[----:B------:R1:W-:Y:S01]  /*53a0*/  MUFU.EX2 R190, R34 ;  /* 0x0000002200be7308 */ /* 0x0003e20000000800 */
[----:B--2---:R-:W-:Y:S01]  /*53b0*/  IMAD.WIDE.U32 R32, R16, -0x326172a9, RZ ;  /* 0xcd9e8d5710207825 */ /* 0x004fe200078e00ff */
[----:B------:R-:W-:Y:S08]  /*53c0*/  IADD3 R16, R197, 0x76cf5d0a, RZ ;  /* 0x76cf5d0ac5107810 */ /* 0x000ff00007ffe0ff */
[----:B------:R2:W-:Y:S01]  /*53d0*/  MUFU.EX2 R167, R19 ;  /* 0x0000001300a77308 */ /* 0x0005e20000000800 */
[----:B---3--:R-:W-:Y:S09]  /*53e0*/  IADD3 R35, R196, -0x61c88647, RZ ;  /* 0x9e3779b9c4237810 */ /* 0x008ff20007ffe0ff */
[----:B------:R3:W-:Y:S01]  /*53f0*/  MUFU.EX2 R159, R4 ;  /* 0x00000004009f7308 */ /* 0x0007e20000000800 */
[C-C-:B-1----:R-:W-:Y:S02]  /*5400*/  LOP3.LUT R34, R23.reuse, R32, R35.reuse, 0x96, !PT ;  /* 0x0000002017227212 */ /* 0x142fe400078e9623 */
[----:B------:R-:W-:Y:S03]  /*5410*/  LOP3.LUT R32, R23, R6, R35, 0x96, !PT ;  /* 0x0000000617207212 */ /* 0x000fe600078e9623 */
[----:B------:R-:W-:Y:S04]  /*5420*/  IMAD.WIDE.U32 R34, R34, -0x2daee0ad, RZ ;  /* 0xd2511f5322227825 */ /* 0x000fe800078e00ff */
[----:B------:R1:W1:Y:S01]  /*5430*/  MUFU.EX2 R188, R28 ;  /* 0x0000001c00bc7308 */ /* 0x0002620000000800 */
[-C--:B--2---:R-:W-:Y:S01]  /*5440*/  LOP3.LUT R19, R33, R229.reuse, RZ, 0x3c, !PT ;  /* 0x000000e521137212 */ /* 0x084fe200078e3cff */
[----:B------:R-:W-:Y:S08]  /*5450*/  IMAD.WIDE.U32 R32, R32, -0x2daee0ad, RZ ;  /* 0xd2511f5320207825 */ /* 0x000ff000078e00ff */
[----:B------:R2:W-:Y:S01]  /*5460*/  MUFU.EX2 R163, R12 ;  /* 0x0000000c00a37308 */ /* 0x0005e20000000800 */
[----:B---3--:R-:W-:Y:S01]  /*5470*/  LOP3.LUT R4, R7, R229, RZ, 0x3c, !PT ;  /* 0x000000e507047212 */ /* 0x008fe200078e3cff */
[----:B------:R-:W-:Y:S05]  /*5480*/  IMAD.WIDE.U32 R6, R19, -0x2daee0ad, RZ ;  /* 0xd2511f5313067825 */ /* 0x000fea00078e00ff */
[----:B------:R-:W-:Y:S03]  /*5490*/  LOP3.LUT R22, R35, R6, R16, 0x96, !PT ;  /* 0x0000000623167212 */ /* 0x000fe600078e9610 */
[----:B------:R3:W-:Y:S01]  /*54a0*/  MUFU.EX2 R165, R18 ;  /* 0x0000001200a57308 */ /* 0x0007e20000000800 */
[--C-:B-1----:R-:W-:Y:S02]  /*54b0*/  FFMA.FTZ R28, R17, c[0x0][0x23c], -R2.reuse ;  /* 0x00008f00111c7a23 */ /* 0x102fe40000010802 */
[----:B------:R-:W-:Y:S01]  /*54c0*/  FFMA.FTZ R2, R5, c[0x0][0x23c], -R2 ;  /* 0x00008f0005027a23 */ /* 0x000fe20000010802 */
[----:B------:R-:W-:Y:S01]  /*54d0*/  IADD3 R5, R197, -0x4498517b, RZ ;  /* 0xbb67ae85c5057810 */ /* 0x000fe20007ffe0ff */
[----:B------:R-:W-:Y:S05]  /*54e0*/  IMAD.WIDE.U32 R22, R22, -0x326172a9, RZ ;  /* 0xcd9e8d5716167825 */ /* 0x000fea00078e00ff */
[----:B------:R1:W-:Y:S01]  /*54f0*/  MUFU.EX2 R161, R15 ;  /* 0x0000000f00a17308 */ /* 0x0003e20000000800 */
[----:B--2---:R-:W-:Y:S01]  /*5500*/  LOP3.LUT R12, R236, R5, RZ, 0x3c, !PT ;  /* 0x00000005ec0c7212 */ /* 0x004fe200078e3cff */
[----:B------:R-:W-:Y:S03]  /*5510*/  IMAD.WIDE.U32 R4, R4, -0x2daee0ad, RZ ;  /* 0xd2511f5304047825 */ /* 0x000fe600078e00ff */
[C---:B------:R-:W-:Y:S02]  /*5520*/  LOP3.LUT R7, R12.reuse, R7, RZ, 0x3c, !PT ;  /* 0x000000070c077212 */ /* 0x040fe400078e3cff */
[----:B------:R-:W-:Y:S03]  /*5530*/  LOP3.LUT R5, R12, R5, RZ, 0x3c, !PT ;  /* 0x000000050c057212 */ /* 0x000fe600078e3cff */
[----:B------:R-:W-:Y:S01]  /*5540*/  MUFU.EX2 R160, R28 ;  /* 0x0000001c00a07308 */ /* 0x000fe20000000800 */
[----:B------:R-:W-:Y:S01]  /*5550*/  LOP3.LUT R16, R33, R4, R16, 0x96, !PT ;  /* 0x0000000421107212 */ /* 0x000fe200078e9610 */
[----:B------:R-:W-:Y:S01]  /*5560*/  IMAD.WIDE.U32 R6, R7, -0x326172a9, RZ ;  /* 0xcd9e8d5707067825 */ /* 0x000fe200078e00ff */
[----:B------:R-:W-:Y:S03]  /*5570*/  IADD3 R12, R196, -0x255992d5, RZ ;  /* 0xdaa66d2bc40c7810 */ /* 0x000fe60007ffe0ff */
[----:B------:R-:W-:Y:S01]  /*5580*/  IMAD.WIDE.U32 R16, R16, -0x326172a9, RZ ;  /* 0xcd9e8d5710107825 */ /* 0x000fe200078e00ff */
[--C-:B---3--:R-:W-:Y:S02]  /*5590*/  LOP3.LUT R18, R23, R6, R12.reuse, 0x96, !PT ;  /* 0x0000000617127212 */ /* 0x108fe400078e960c */
[C---:B------:R-:W-:Y:S01]  /*55a0*/  LOP3.LUT R7, R132.reuse, R7, RZ, 0x3c, !PT ;  /* 0x0000000784077212 */ /* 0x040fe200078e3cff */
[----:B------:R2:W-:Y:S01]  /*55b0*/  MUFU.EX2 R164, R21 ;  /* 0x0000001500a47308 */ /* 0x0005e20000000800 */
[----:B------:R-:W-:Y:S01]  /*55c0*/  IMAD.WIDE.U32 R4, R5, -0x326172a9, RZ ;  /* 0xcd9e8d5705047825 */ /* 0x000fe200078e00ff */
[----:B-1----:R-:W-:Y:S03]  /*55d0*/  IADD3 R15, R197, -0x126145ec, RZ ;  /* 0xed9eba14c50f7810 */ /* 0x002fe60007ffe0ff */
[----:B------:R-:W-:Y:S01]  /*55e0*/  IMAD.WIDE.U32 R6, R7, -0x2daee0ad, RZ ;  /* 0xd2511f5307067825 */ /* 0x000fe200078e00ff */
[----:B------:R-:W-:Y:S02]  /*55f0*/  LOP3.LUT R5, R132, R5, RZ, 0x3c, !PT ;  /* 0x0000000584057212 */ /* 0x000fe400078e3cff */
[----:B------:R-:W-:Y:S01]  /*5600*/  LOP3.LUT R132, R17, R4, R12, 0x96, !PT ;  /* 0x0000000411847212 */ /* 0x000fe200078e960c */
[----:B------:R-:W-:Y:S01]  /*5610*/  IMAD.WIDE.U32 R18, R18, -0x2daee0ad, RZ ;  /* 0xd2511f5312127825 */ /* 0x000fe200078e00ff */
[----:B------:R-:W-:Y:S01]  /*5620*/  IADD3 R17, R197, 0x32370b8f, RZ ;  /* 0x32370b8fc5117810 */ /* 0x000fe20007ffe0ff */
[----:B------:R-:W-:Y:S02]  /*5630*/  MUFU.EX2 R151, R2 ;  /* 0x0000000200977308 */ /* 0x000fe40000000800 */
[----:B------:R-:W-:Y:S01]  /*5640*/  IMAD.WIDE.U32 R132, R132, -0x2daee0ad, RZ ;  /* 0xd2511f5384847825 */ /* 0x000fe200078e00ff */
[----:B------:R-:W-:Y:S02]  /*5650*/  LOP3.LUT R12, R19, R6, R15, 0x96, !PT ;  /* 0x00000006130c7212 */ /* 0x000fe400078e960f */
[----:B------:R-:W-:Y:S01]  /*5660*/  IADD3 R19, R196, 0x78dde6e4, RZ ;  /* 0x78dde6e4c4137810 */ /* 0x000fe20007ffe0ff */
[----:B------:R-:W-:Y:S01]  /*5670*/  IMAD.WIDE.U32 R4, R5, -0x2daee0ad, RZ ;  /* 0xd2511f5305047825 */ /* 0x000fe200078e00ff */
[--C-:B------:R-:W-:Y:S03]  /*5680*/  LOP3.LUT R7, R7, R34, R17.reuse, 0x96, !PT ;  /* 0x0000002207077212 */ /* 0x100fe600078e9611 */
[----:B------:R-:W-:Y:S01]  /*5690*/  IMAD.WIDE.U32 R12, R12, -0x326172a9, RZ ;  /* 0xcd9e8d570c0c7825 */ /* 0x000fe200078e00ff */
[----:B------:R-:W-:Y:S01]  /*56a0*/  LOP3.LUT R5, R5, R32, R17, 0x96, !PT ;  /* 0x0000002005057212 */ /* 0x000fe200078e9611 */
[----:B------:R-:W-:Y:S01]  /*56b0*/  MUFU.EX2 R158, R158 ;  /* 0x0000009e009e7308 */ /* 0x000fe20000000800 */
[----:B------:R-:W-:Y:S01]  /*56c0*/  LOP3.LUT R15, R133, R4, R15, 0x96, !PT ;  /* 0x00000004850f7212 */ /* 0x000fe200078e960f */
[----:B------:R-:W-:Y:S01]  /*56d0*/  FFMA.FTZ R17, R8, c[0x0][0x23c], -R20 ;  /* 0x00008f0008117a23 */ /* 0x000fe20000010814 */
[----:B--2---:R-:W-:Y:S01]  /*56e0*/  IADD3 R21, R196, 0x1715609d, RZ ;  /* 0x1715609dc4157810 */ /* 0x004fe20007ffe0ff */
[----:B------:R-:W-:Y:S04]  /*56f0*/  IMAD.WIDE.U32 R4, R5, -0x326172a9, RZ ;  /* 0xcd9e8d5705047825 */ /* 0x000fe800078e00ff */
[----:B------:R-:W-:Y:S01]  /*5700*/  IMAD.WIDE.U32 R24, R15, -0x326172a9, RZ ;  /* 0xcd9e8d570f187825 */ /* 0x000fe200078e00ff */
[----:B------:R-:W-:Y:S01]  /*5710*/  LOP3.LUT R8, R5, R16, R19, 0x96, !PT ;  /* 0x0000001005087212 */ /* 0x000fe200078e9613 */
[----:B------:R1:W-:Y:S02]  /*5720*/  MUFU.EX2 R156, R17 ;  /* 0x00000011009c7308 */ /* 0x0003e40000000800 */
[----:B------:R-:W-:Y:S01]  /*5730*/  IMAD.WIDE.U32 R6, R7, -0x326172a9, RZ ;  /* 0xcd9e8d5707067825 */ /* 0x000fe200078e00ff */
[----:B------:R-:W-:Y:S03]  /*5740*/  LOP3.LUT R5, R25, R4, R21, 0x96, !PT ;  /* 0x0000000419057212 */ /* 0x000fe600078e9615 */
[--C-:B------:R-:W-:Y:S01]  /*5750*/  FFMA.FTZ R4, R11, c[0x0][0x23c], -R0.reuse ;  /* 0x00008f000b047a23 */ /* 0x100fe20000010800 */
[----:B------:R-:W-:Y:S01]  /*5760*/  LOP3.LUT R22, R7, R22, R19, 0x96, !PT ;  /* 0x0000001607167212 */ /* 0x000fe200078e9613 */
[----:B------:R-:W-:Y:S01]  /*5770*/  FFMA.FTZ R15, R14, c[0x0][0x23c], -R0 ;  /* 0x00008f000e0f7a23 */ /* 0x000fe20000010800 */
[----:B------:R-:W-:Y:S01]  /*5780*/  LOP3.LUT R6, R13, R6, R21, 0x96, !PT ;  /* 0x000000060d067212 */ /* 0x000fe200078e9615 */
[----:B------:R2:W-:Y:S01]  /*5790*/  MUFU.EX2 R155, R4 ;  /* 0x00000004009b7308 */ /* 0x0005e20000000800 */
[----:B------:R-:W-:Y:S01]  /*57a0*/  IADD3 R19, R197, -0x56f99767, RZ ;  /* 0xa9066899c5137810 */ /* 0x000fe20007ffe0ff */
[----:B------:R-:W-:Y:S04]  /*57b0*/  IMAD.WIDE.U32 R10, R22, -0x2daee0ad, RZ ;  /* 0xd2511f53160a7825 */ /* 0x000fe800078e00ff */
[----:B------:R-:W-:Y:S01]  /*57c0*/  IMAD.WIDE.U32 R6, R6, -0x2daee0ad, RZ ;  /* 0xd2511f5306067825 */ /* 0x000fe200078e00ff */
[----:B------:R-:W-:Y:S03]  /*57d0*/  LOP3.LUT R18, R11, R18, R19, 0x96, !PT ;  /* 0x000000120b127212 */ /* 0x000fe600078e9613 */
[----:B------:R3:W-:Y:S01]  /*57e0*/  MUFU.EX2 R154, R15 ;  /* 0x0000000f009a7308 */ /* 0x0007e20000000800 */
[----:B------:R-:W-:Y:S01]  /*57f0*/  IMAD.WIDE.U32 R8, R8, -0x2daee0ad, RZ ;  /* 0xd2511f5308087825 */ /* 0x000fe200078e00ff */
[----:B------:R-:W-:Y:S02]  /*5800*/  SHF.R.U32.HI R11, RZ, 0x18, R6 ;  /* 0x00000018ff0b7819 */ /* 0x000fe40000011606 */
[----:B-1----:R-:W-:Y:S01]  /*5810*/  IADD3 R17, R197, 0x646e171e, RZ ;  /* 0x646e171ec5117810 */ /* 0x002fe20007ffe0ff */
[----:B------:R-:W-:Y:S01]  /*5820*/  FFMA.FTZ R0, R30, c[0x0][0x23c], -R0 ;  /* 0x00008f001e007a23 */ /* 0x000fe20000010800 */
[C---:B------:R-:W-:Y:S01]  /*5830*/  LOP3.LUT R13, R6.reuse, 0xff, RZ, 0xc0, !PT ;  /* 0x000000ff060d7812 */ /* 0x040fe200078ec0ff */
[----:B------:R-:W-:Y:S01]  /*5840*/  FFMA.FTZ R20, R29, c[0x0][0x23c], -R20 ;  /* 0x00008f001d147a23 */ /* 0x000fe20000010814 */
[----:B------:R-:W-:Y:S02]  /*5850*/  LOP3.LUT R10, R7, R10, R17, 0x96, !PT ;  /* 0x0000000a070a7212 */ /* 0x000fe400078e9611 */
[----:B------:R-:W-:Y:S01]  /*5860*/  ISETP.LE.U32.AND P2, PT, R11, UR4, PT ;  /* 0x000000040b007c0c */ /* 0x000fe2000bf43070 */
[----:B------:R-:W-:Y:S01]  /*5870*/  MUFU.EX2 R149, R149 ;  /* 0x0000009500957308 */ /* 0x000fe20000000800 */
[----:B------:R-:W-:Y:S01]  /*5880*/  LOP3.LUT R132, R9, R132, R19, 0x96, !PT ;  /* 0x0000008409847212 */ /* 0x000fe200078e9613 */
[----:B--2---:R-:W-:Y:S01]  /*5890*/  IMAD.WIDE.U32 R4, R5, -0x2daee0ad, RZ ;  /* 0xd2511f5305047825 */ /* 0x004fe200078e00ff */
[----:B------:R-:W-:Y:S02]  /*58a0*/  ISETP.LE.U32.AND P3, PT, R13, UR4, PT ;  /* 0x000000040d007c0c */ /* 0x000fe4000bf63070 */
[----:B------:R-:W-:Y:S02]  /*58b0*/  LOP3.LUT R16, R6, 0xffff, RZ, 0xc0, !PT ;  /* 0x0000ffff06107812 */ /* 0x000fe400078ec0ff */
[C---:B------:R-:W-:Y:S02]  /*58c0*/  LOP3.LUT R19, R4.reuse, 0xffff, RZ, 0xc0, !PT ;  /* 0x0000ffff04137812 */ /* 0x040fe400078ec0ff */
[----:B------:R-:W-:Y:S01]  /*58d0*/  LOP3.LUT R9, R5, R8, R17, 0x96, !PT ;  /* 0x0000000805097212 */ /* 0x000fe200078e9611 */
[----:B------:R-:W-:Y:S01]  /*58e0*/  MUFU.EX2 R145, R145 ;  /* 0x0000009100917308 */ /* 0x000fe20000000800 */
[--C-:B------:R-:W-:Y:S02]  /*58f0*/  SHF.R.U32.HI R17, RZ, 0x10, R4.reuse ;  /* 0x00000010ff117819 */ /* 0x100fe40000011604 */
[----:B------:R-:W-:Y:S02]  /*5900*/  LOP3.LUT R11, R4, 0xff, RZ, 0xc0, !PT ;  /* 0x000000ff040b7812 */ /* 0x000fe400078ec0ff */
[----:B------:R-:W-:Y:S02]  /*5910*/  SHF.R.U32.HI R13, RZ, 0x18, R4 ;  /* 0x00000018ff0d7819 */ /* 0x000fe40000011604 */
[----:B------:R-:W-:Y:S02]  /*5920*/  LOP3.LUT R4, R10, 0xff, RZ, 0xc0, !PT ;  /* 0x000000ff0a047812 */ /* 0x000fe400078ec0ff */
[----:B------:R-:W-:Y:S01]  /*5930*/  SHF.R.U32.HI R2, RZ, 0x18, R10 ;  /* 0x00000018ff027819 */ /* 0x000fe2000001160a */
[----:B------:R-:W-:Y:S01]  /*5940*/  MUFU.EX2 R144, R0 ;  /* 0x0000000000907308 */ /* 0x000fe20000000800 */
[----:B------:R-:W-:Y:S01]  /*5950*/  SHF.R.U32.HI R14, RZ, 0x10, R6 ;  /* 0x00000010ff0e7819 */ /* 0x000fe20000011606 */
[----:B------:R-:W-:Y:S01]  /*5960*/  IMAD.WIDE.U32 R6, R18, -0x326172a9, RZ ;  /* 0xcd9e8d5712067825 */ /* 0x000fe200078e00ff */
[----:B------:R-:W-:Y:S02]  /*5970*/  IADD3 R18, R196, -0x4ab325aa, RZ ;  /* 0xb54cda56c4127810 */ /* 0x000fe40007ffe0ff */
[----:B------:R-:W-:Y:S02]  /*5980*/  ISETP.LE.U32.AND P6, PT, R4, UR4, PT ;  /* 0x0000000404007c0c */ /* 0x000fe4000bfc3070 */
[----:B------:R-:W-:Y:S02]  /*5990*/  ISETP.LE.U32.AND P4, PT, R2, UR4, PT ;  /* 0x0000000402007c0c */ /* 0x000fe4000bf83070 */
[----:B------:R-:W-:Y:S01]  /*59a0*/  LOP3.LUT R8, R7, R12, R18, 0x96, !PT ;  /* 0x0000000c07087212 */ /* 0x000fe200078e9612 */
[----:B------:R-:W-:Y:S01]  /*59b0*/  MUFU.EX2 R150, R150 ;  /* 0x0000009600967308 */ /* 0x000fe20000000800 */
[----:B------:R-:W-:Y:S02]  /*59c0*/  LOP3.LUT R5, R14, 0xff, RZ, 0xc0, !PT ;  /* 0x000000ff0e057812 */ /* 0x000fe400078ec0ff */
[----:B------:R-:W-:Y:S02]  /*59d0*/  SHF.R.U32.HI R12, RZ, 0x18, R6 ;  /* 0x00000018ff0c7819 */ /* 0x000fe40000011606 */
[----:B------:R-:W-:Y:S02]  /*59e0*/  ISETP.LE.U32.AND P1, PT, R11, UR4, PT ;  /* 0x000000040b007c0c */ /* 0x000fe4000bf23070 */
[C---:B------:R-:W-:Y:S02]  /*59f0*/  LOP3.LUT R11, R6.reuse, 0xff, RZ, 0xc0, !PT ;  /* 0x000000ff060b7812 */ /* 0x040fe400078ec0ff */
[----:B---3--:R-:W-:Y:S01]  /*5a00*/  LOP3.LUT R15, R6, 0xffff, RZ, 0xc0, !PT ;  /* 0x0000ffff060f7812 */ /* 0x008fe200078ec0ff */
[----:B------:R-:W-:Y:S01]  /*5a10*/  MUFU.EX2 R152, R27 ;  /* 0x0000001b00987308 */ /* 0x000fe20000000800 */
[----:B------:R-:W-:Y:S02]  /*5a20*/  SHF.R.U32.HI R7, RZ, 0x10, R10 ;  /* 0x00000010ff077819 */ /* 0x000fe4000001160a */
[----:B------:R-:W-:Y:S01]  /*5a30*/  ISETP.LE.U32.AND P5, PT, R5, UR4, PT ;  /* 0x0000000405007c0c */ /* 0x000fe2000bfa3070 */
[----:B------:R-:W-:Y:S01]  /*5a40*/  IMAD.WIDE.U32 R4, R132, -0x326172a9, RZ ;  /* 0xcd9e8d5784047825 */ /* 0x000fe200078e00ff */
[----:B------:R-:W-:Y:S02]  /*5a50*/  SHF.R.U32.HI R14, RZ, 0x10, R6 ;  /* 0x00000010ff0e7819 */ /* 0x000fe40000011606 */
[----:B------:R-:W-:Y:S02]  /*5a60*/  SHF.R.U32.HI R6, RZ, 0x8, R16 ;  /* 0x00000008ff067819 */ /* 0x000fe40000011610 */
[----:B------:R-:W-:Y:S01]  /*5a70*/  LOP3.LUT R7, R7, 0xff, RZ, 0xc0, !PT ;  /* 0x000000ff07077812 */ /* 0x000fe200078ec0ff */
[----:B------:R-:W-:Y:S01]  /*5a80*/  MUFU.EX2 R146, R26 ;  /* 0x0000001a00927308 */ /* 0x000fe20000000800 */
[----:B------:R-:W-:Y:S02]  /*5a90*/  LOP3.LUT R6, R6, 0xffff, RZ, 0xc0, !PT ;  /* 0x0000ffff06067812 */ /* 0x000fe400078ec0ff */
[----:B------:R-:W-:Y:S02]  /*5aa0*/  ISETP.LE.U32.AND P0, PT, R13, UR4, PT ;  /* 0x000000040d007c0c */ /* 0x000fe4000bf03070 */
[----:B------:R-:W-:Y:S02]  /*5ab0*/  LOP3.LUT R13, R4, 0xffff, RZ, 0xc0, !PT ;  /* 0x0000ffff040d7812 */ /* 0x000fe400078ec0ff */
[----:B------:R-:W-:Y:S02]  /*5ac0*/  LOP3.LUT R2, R5, R24, R18, 0x96, !PT ;  /* 0x0000001805027212 */ /* 0x000fe400078e9612 */
[----:B------:R-:W-:Y:S01]  /*5ad0*/  LOP3.LUT R5, R8, 0xff, RZ, 0xc0, !PT ;  /* 0x000000ff08057812 */ /* 0x000fe200078ec0ff */
[----:B------:R-:W-:Y:S01]  /*5ae0*/  MUFU.EX2 R153, R153 ;  /* 0x0000009900997308 */ /* 0x000fe20000000800 */
[----:B------:R-:W-:Y:S09]  /*5af0*/  LOP3.LUT R10, R10, 0xffff, RZ, 0xc0, !PT ;  /* 0x0000ffff0a0a7812 */ /* 0x000ff200078ec0ff */
[----:B------:R-:W-:Y:S10]  /*5b00*/  MUFU.EX2 R148, R148 ;  /* 0x0000009400947308 */ /* 0x000ff40000000800 */
[----:B------:R-:W1:Y:S10]  /*5b10*/  MUFU.EX2 R157, R31 ;  /* 0x0000001f009d7308 */ /* 0x000e740000000800 */
[----:B------:R-:W2:Y:S01]  /*5b20*/  MUFU.EX2 R147, R20 ;  /* 0x0000001400937308 */ /* 0x000ea20000000800 */
[----:B----4-:R-:W-:Y:S01]  /*5b30*/  @!P2 FADD.FTZ R192, -R192, -RZ ;  /* 0x800000ffc0c0a221 */ /* 0x010fe20000010100 */
[----:B------:R-:W-:Y:S01]  /*5b40*/  ISETP.LE.U32.AND P2, PT, R12, UR4, PT ;  /* 0x000000040c007c0c */ /* 0x000fe2000bf43070 */
[----:B------:R-:W-:Y:S01]  /*5b50*/  @!P3 FADD.FTZ R191, -R191, -RZ ;  /* 0x800000ffbfbfb221 */ /* 0x000fe20000010100 */
[----:B------:R-:W-:Y:S01]  /*5b60*/  ISETP.LE.U32.AND P3, PT, R11, UR4, PT ;  /* 0x000000040b007c0c */ /* 0x000fe2000bf63070 */
[----:B------:R-:W-:Y:S01]  /*5b70*/  @!P6 FADD.FTZ R186, -R186, -RZ ;  /* 0x800000ffbabae221 */ /* 0x000fe20000010100 */
[----:B------:R-:W-:Y:S01]  /*5b80*/  ISETP.LE.U32.AND P6, PT, R7, UR4, PT ;  /* 0x0000000407007c0c */ /* 0x000fe2000bfc3070 */
[----:B------:R-:W-:Y:S01]  /*5b90*/  @!P4 FADD.FTZ R187, -R187, -RZ ;  /* 0x800000ffbbbbc221 */ /* 0x000fe20000010100 */
[----:B------:R-:W-:Y:S01]  /*5ba0*/  LOP3.LUT R11, R4, 0xff, RZ, 0xc0, !PT ;  /* 0x000000ff040b7812 */ /* 0x000fe200078ec0ff */
[----:B------:R-:W-:Y:S01]  /*5bb0*/  @!P1 FADD.FTZ R188, -R188, -RZ ;  /* 0x800000ffbcbc9221 */ /* 0x000fe20000010100 */
[--C-:B------:R-:W-:Y:S01]  /*5bc0*/  SHF.R.U32.HI R7, RZ, 0x18, R4.reuse ;  /* 0x00000018ff077819 */ /* 0x100fe20000011604 */
[----:B------:R-:W-:Y:S01]  /*5bd0*/  @!P5 FADD.FTZ R190, -R190, -RZ ;  /* 0x800000ffbebed221 */ /* 0x000fe20000010100 */
[----:B------:R-:W-:Y:S02]  /*5be0*/  SHF.R.U32.HI R12, RZ, 0x10, R4 ;  /* 0x00000010ff0c7819 */ /* 0x000fe40000011604 */
[----:B------:R-:W-:Y:S01]  /*5bf0*/  SHF.R.U32.HI R4, RZ, 0x18, R8 ;  /* 0x00000018ff047819 */ /* 0x000fe20000011608 */
[----:B------:R-:W-:Y:S01]  /*5c00*/  @!P2 FADD.FTZ R167, -R167, -RZ ;  /* 0x800000ffa7a7a221 */ /* 0x000fe20000010100 */
[----:B------:R-:W-:Y:S01]  /*5c10*/  ISETP.LE.U32.AND P4, PT, R6, UR4, PT ;  /* 0x0000000406007c0c */ /* 0x000fe2000bf83070 */
[----:B------:R-:W-:Y:S01]  /*5c20*/  @!P3 FADD.FTZ R166, -R166, -RZ ;  /* 0x800000ffa6a6b221 */ /* 0x000fe20000010100 */
[----:B------:R-:W-:Y:S01]  /*5c30*/  ISETP.LE.U32.AND P1, PT, R4, UR4, PT ;  /* 0x0000000404007c0c */ /* 0x000fe2000bf23070 */
[----:B------:R-:W-:Y:S01]  /*5c40*/  @!P6 FADD.FTZ R185, -R185, -RZ ;  /* 0x800000ffb9b9e221 */ /* 0x000fe20000010100 */
[----:B------:R-:W-:Y:S01]  /*5c50*/  LOP3.LUT R4, R14, 0xff, RZ, 0xc0, !PT ;  /* 0x000000ff0e047812 */ /* 0x000fe200078ec0ff */
[----:B-1----:R-:W-:Y:S01]  /*5c60*/  @!P0 FADD.FTZ R157, -R157, -RZ ;  /* 0x800000ff9d9d8221 */ /* 0x002fe20000010100 */
[----:B------:R-:W-:Y:S02]  /*5c70*/  ISETP.LE.U32.AND P3, PT, R5, UR4, PT ;  /* 0x0000000405007c0c */ /* 0x000fe4000bf63070 */
[----:B------:R-:W-:Y:S02]  /*5c80*/  ISETP.LE.U32.AND P2, PT, R4, UR4, PT ;  /* 0x0000000404007c0c */ /* 0x000fe4000bf43070 */
[----:B------:R-:W-:Y:S02]  /*5c90*/  LOP3.LUT R6, R9, 0xff, RZ, 0xc0, !PT ;  /* 0x000000ff09067812 */ /* 0x000fe400078ec0ff */
[----:B------:R-:W-:Y:S01]  /*5ca0*/  SHF.R.U32.HI R4, RZ, 0x8, R10 ;  /* 0x00000008ff047819 */ /* 0x000fe2000001160a */
[----:B------:R-:W-:Y:S01]  /*5cb0*/  @!P4 FADD.FTZ R189, -R189, -RZ ;  /* 0x800000ffbdbdc221 */ /* 0x000fe20000010100 */
[----:B------:R-:W-:Y:S01]  /*5cc0*/  ISETP.LE.U32.AND P5, PT, R6, UR4, PT ;  /* 0x0000000406007c0c */ /* 0x000fe2000bfa3070 */
[----:B------:R-:W-:Y:S01]  /*5cd0*/  @!P1 FADD.FTZ R162, -R162, -RZ ;  /* 0x800000ffa2a29221 */ /* 0x000fe20000010100 */
[----:B------:R-:W-:Y:S02]  /*5ce0*/  ISETP.LE.U32.AND P6, PT, R11, UR4, PT ;  /* 0x000000040b007c0c */ /* 0x000fe4000bfc3070 */
[----:B------:R-:W-:Y:S01]  /*5cf0*/  SHF.R.U32.HI R6, RZ, 0x10, R8 ;  /* 0x00000010ff067819 */ /* 0x000fe20000011608 */
[----:B------:R-:W-:Y:S01]  /*5d00*/  @!P3 FADD.FTZ R159, -R159, -RZ ;  /* 0x800000ff9f9fb221 */ /* 0x000fe20000010100 */
[----:B------:R-:W-:Y:S01]  /*5d10*/  LOP3.LUT R4, R4, 0xffff, RZ, 0xc0, !PT ;  /* 0x0000ffff04047812 */ /* 0x000fe200078ec0ff */
[----:B------:R-:W-:Y:S01]  /*5d20*/  @!P2 FADD.FTZ R165, -R165, -RZ ;  /* 0x800000ffa5a5a221 */ /* 0x000fe20000010100 */
[----:B------:R-:W-:Y:S02]  /*5d30*/  ISETP.LE.U32.AND P4, PT, R7, UR4, PT ;  /* 0x0000000407007c0c */ /* 0x000fe4000bf83070 */
[----:B------:R-:W-:Y:S02]  /*5d40*/  LOP3.LUT R6, R6, 0xff, RZ, 0xc0, !PT ;  /* 0x000000ff06067812 */ /* 0x000fe400078ec0ff */
[----:B------:R-:W-:Y:S01]  /*5d50*/  ISETP.LE.U32.AND P1, PT, R4, UR4, PT ;  /* 0x0000000404007c0c */ /* 0x000fe2000bf23070 */
[----:B------:R-:W-:Y:S01]  /*5d60*/  @!P5 FADD.FTZ R153, -R153, -RZ ;  /* 0x800000ff9999d221 */ /* 0x000fe20000010100 */
[----:B------:R-:W-:Y:S01]  /*5d70*/  SHF.R.U32.HI R5, RZ, 0x8, R15 ;  /* 0x00000008ff057819 */ /* 0x000fe2000001160f */
[----:B------:R-:W-:Y:S01]  /*5d80*/  @!P6 FADD.FTZ R163, -R163, -RZ ;  /* 0x800000ffa3a3e221 */ /* 0x000fe20000010100 */
[----:B------:R-:W-:Y:S02]  /*5d90*/  SHF.R.U32.HI R4, RZ, 0x18, R9 ;  /* 0x00000018ff047819 */ /* 0x000fe40000011609 */
[----:B------:R-:W-:Y:S02]  /*5da0*/  ISETP.LE.U32.AND P2, PT, R6, UR4, PT ;  /* 0x0000000406007c0c */ /* 0x000fe4000bf43070 */
[----:B------:R-:W-:Y:S01]  /*5db0*/  ISETP.LE.U32.AND P3, PT, R4, UR4, PT ;  /* 0x0000000404007c0c */ /* 0x000fe2000bf63070 */
[----:B------:R-:W-:Y:S01]  /*5dc0*/  @!P4 FADD.FTZ R161, -R161, -RZ ;  /* 0x800000ffa1a1c221 */ /* 0x000fe20000010100 */
[----:B------:R-:W-:Y:S02]  /*5dd0*/  LOP3.LUT R4, R5, 0xffff, RZ, 0xc0, !PT ;  /* 0x0000ffff05047812 */ /* 0x000fe400078ec0ff */
[----:B------:R-:W-:Y:S01]  /*5de0*/  LOP3.LUT R5, R2, 0xff, RZ, 0xc0, !PT ;  /* 0x000000ff02057812 */ /* 0x000fe200078ec0ff */
[----:B------:R-:W-:Y:S01]  /*5df0*/  @!P1 FADD.FTZ R164, -R164, -RZ ;  /* 0x800000ffa4a49221 */ /* 0x000fe20000010100 */
[----:B------:R-:W-:Y:S02]  /*5e00*/  ISETP.LE.U32.AND P6, PT, R4, UR4, PT ;  /* 0x0000000404007c0c */ /* 0x000fe4000bfc3070 */
[----:B------:R-:W-:Y:S02]  /*5e10*/  LOP3.LUT R8, R8, 0xffff, RZ, 0xc0, !PT ;  /* 0x0000ffff08087812 */ /* 0x000fe400078ec0ff */
[----:B------:R-:W-:Y:S01]  /*5e20*/  SHF.R.U32.HI R4, RZ, 0x18, R2 ;  /* 0x00000018ff047819 */ /* 0x000fe20000011602 */
[----:B------:R-:W-:Y:S01]  /*5e30*/  @!P2 FADD.FTZ R158, -R158, -RZ ;  /* 0x800000ff9e9ea221 */ /* 0x000fe20000010100 */
[----:B------:R-:W-:Y:S01]  /*5e40*/  ISETP.LE.U32.AND P4, PT, R5, UR4, PT ;  /* 0x0000000405007c0c */ /* 0x000fe2000bf83070 */
[----:B------:R-:W-:Y:S01]  /*5e50*/  @!P3 FADD.FTZ R152, -R152, -RZ ;  /* 0x800000ff9898b221 */ /* 0x000fe20000010100 */
[----:B------:R-:W-:Y:S02]  /*5e60*/  LOP3.LUT R5, R12, 0xff, RZ, 0xc0, !PT ;  /* 0x000000ff0c057812 */ /* 0x000fe400078ec0ff */
[----:B------:R-:W-:Y:S02]  /*5e70*/  ISETP.LE.U32.AND P1, PT, R4, UR4, PT ;  /* 0x0000000404007c0c */ /* 0x000fe4000bf23070 */
[----:B------:R-:W-:Y:S01]  /*5e80*/  SHF.R.U32.HI R4, RZ, 0x8, R8 ;  /* 0x00000008ff047819 */ /* 0x000fe20000011608 */
[----:B------:R-:W-:Y:S01]  /*5e90*/  @!P6 FADD.FTZ R160, -R160, -RZ ;  /* 0x800000ffa0a0e221 */ /* 0x000fe20000010100 */
[----:B------:R-:W-:Y:S02]  /*5ea0*/  SHF.R.U32.HI R6, RZ, 0x10, R2 ;  /* 0x00000010ff067819 */ /* 0x000fe40000011602 */
[----:B------:R-:W-:Y:S02]  /*5eb0*/  ISETP.LE.U32.AND P2, PT, R5, UR4, PT ;  /* 0x0000000405007c0c */ /* 0x000fe4000bf43070 */
[----:B------:R-:W-:Y:S01]  /*5ec0*/  LOP3.LUT R4, R4, 0xffff, RZ, 0xc0, !PT ;  /* 0x0000ffff04047812 */ /* 0x000fe200078ec0ff */
[----:B------:R-:W-:Y:S01]  /*5ed0*/  @!P4 FADD.FTZ R156, -R156, -RZ ;  /* 0x800000ff9c9cc221 */ /* 0x000fe20000010100 */
[----:B------:R-:W-:Y:S02]  /*5ee0*/  LOP3.LUT R5, R6, 0xff, RZ, 0xc0, !PT ;  /* 0x000000ff06057812 */ /* 0x000fe400078ec0ff */
[----:B------:R-:W-:Y:S01]  /*5ef0*/  ISETP.LE.U32.AND P6, PT, R4, UR4, PT ;  /* 0x0000000404007c0c */ /* 0x000fe2000bfc3070 */
[----:B------:R-:W-:Y:S01]  /*5f00*/  @!P1 FADD.FTZ R155, -R155, -RZ ;  /* 0x800000ff9b9b9221 */ /* 0x000fe20000010100 */
[----:B------:R-:W-:Y:S02]  /*5f10*/  SHF.R.U32.HI R4, RZ, 0x8, R13 ;  /* 0x00000008ff047819 */ /* 0x000fe4000001160d */
[----:B------:R-:W-:Y:S02]  /*5f20*/  LOP3.LUT R2, R2, 0xffff, RZ, 0xc0, !PT ;  /* 0x0000ffff02027812 */ /* 0x000fe400078ec0ff */
[----:B------:R-:W-:Y:S01]  /*5f30*/  ISETP.LE.U32.AND P4, PT, R5, UR4, PT ;  /* 0x0000000405007c0c */ /* 0x000fe2000bf83070 */
[----:B------:R-:W-:Y:S01]  /*5f40*/  @!P2 FADD.FTZ R154, -R154, -RZ ;  /* 0x800000ff9a9aa221 */ /* 0x000fe20000010100 */
[----:B------:R-:W-:Y:S02]  /*5f50*/  SHF.R.U32.HI R5, RZ, 0x8, R2 ;  /* 0x00000008ff057819 */ /* 0x000fe40000011602 */
[----:B------:R-:W-:Y:S02]  /*5f60*/  LOP3.LUT R2, R4, 0xffff, RZ, 0xc0, !PT ;  /* 0x0000ffff04027812 */ /* 0x000fe400078ec0ff */
        /* <DEDUP_REMOVED lines=9> */
[----:B------:R-:W-:Y:S01]  /*6000*/  F2FP.RELU.PACK_AB R2, R162, R158 ;  /* 0x0000009ea202723e */ /* 0x000fe200000008ff */
[----:B------:R-:W-:Y:S01]  /*6010*/  @!P2 FADD.FTZ R150, -R150, -RZ ;  /* 0x800000ff9696a221 */ /* 0x000fe20000010100 */
[----:B------:R-:W-:Y:S02]  /*6020*/  LOP3.LUT R9, R9, 0xffff, RZ, 0xc0, !PT ;  /* 0x0000ffff09097812 */ /* 0x000fe400078ec0ff */
[----:B------:R-:W-:Y:S01]  /*6030*/  ISETP.LE.U32.AND P1, PT, R6, UR4, PT ;  /* 0x0000000406007c0c */ /* 0x000fe2000bf23070 */
[----:B------:R1:W-:Y:S01]  /*6040*/  STS [R201+0x19400], R2 ;  /* 0x01940002c9007388 */ /* 0x0003e20000000800 */
[----:B------:R-:W-:Y:S01]  /*6050*/  F2FP.RELU.PACK_AB R6, R151, R159 ;  /* 0x0000009f9706723e */ /* 0x000fe200000008ff */
[----:B------:R-:W-:Y:S01]  /*6060*/  @!P6 FADD.FTZ R145, -R145, -RZ ;  /* 0x800000ff9191e221 */ /* 0x000fe20000010100 */
[----:B------:R-:W-:Y:S02]  /*6070*/  SHF.R.U32.HI R5, RZ, 0x8, R9 ;  /* 0x00000008ff057819 */ /* 0x000fe40000011609 */
[----:B------:R-:W-:Y:S01]  /*6080*/  SHF.R.U32.HI R4, RZ, 0x8, R19 ;  /* 0x00000008ff047819 */ /* 0x000fe20000011613 */
[----:B------:R3:W-:Y:S01]  /*6090*/  STS [R201+0x19000], R6 ;  /* 0x01900006c9007388 */ /* 0x0007e20000000800 */
[----:B------:R-:W-:Y:S01]  /*60a0*/  F2FP.RELU.PACK_AB R0, R167, R165 ;  /* 0x000000a5a700723e */ /* 0x000fe200000008ff */
[----:B------:R-:W-:Y:S01]  /*60b0*/  @!P4 FADD.FTZ R146, -R146, -RZ ;  /* 0x800000ff9292c221 */ /* 0x000fe20000010100 */
[----:B------:R-:W-:Y:S02]  /*60c0*/  LOP3.LUT R5, R5, 0xffff, RZ, 0xc0, !PT ;  /* 0x0000ffff05057812 */ /* 0x000fe400078ec0ff */
[----:B------:R-:W-:Y:S01]  /*60d0*/  LOP3.LUT R4, R4, 0xffff, RZ, 0xc0, !PT ;  /* 0x0000ffff04047812 */ /* 0x000fe200078ec0ff */
[----:B------:R4:W-:Y:S01]  /*60e0*/  STS [R200+0x19400], R0 ;  /* 0x01940000c8007388 */ /* 0x0009e20000000800 */
[----:B------:R-:W-:Y:S01]  /*60f0*/  ISETP.LE.U32.AND P6, PT, R5, UR4, PT ;  /* 0x0000000405007c0c */ /* 0x000fe2000bfc3070 */
[----:B------:R-:W-:Y:S01]  /*6100*/  @!P1 FADD.FTZ R144, -R144, -RZ ;  /* 0x800000ff90909221 */ /* 0x000fe20000010100 */
[----:B------:R-:W-:Y:S02]  /*6110*/  F2FP.RELU.PACK_AB R5, R145, R156 ;  /* 0x0000009c9105723e */ /* 0x000fe400000008ff */
[----:B------:R-:W-:Y:S02]  /*6120*/  ISETP.LE.U32.AND P2, PT, R4, UR4, PT ;  /* 0x0000000404007c0c */ /* 0x000fe4000bf43070 */
[----:B------:R-:W-:Y:S02]  /*6130*/  F2FP.RELU.PACK_AB R4, R155, R149 ;  /* 0x000000959b04723e */ /* 0x000fe400000008ff */
[----:B------:R-:W-:Y:S02]  /*6140*/  FSETP.GE.FTZ.AND P0, PT, R159, RZ, PT ;  /* 0x000000ff9f00720b */ /* 0x000fe40003f16000 */
[----:B------:R-:W-:Y:S02]  /*6150*/  FSETP.GE.FTZ.AND P1, PT, R158, RZ, PT ;  /* 0x000000ff9e00720b */ /* 0x000fe40003f36000 */
[----:B-1----:R-:W-:Y:S01]  /*6160*/  F2FP.RELU.PACK_AB R2, R160, R166 ;  /* 0x000000a6a002723e */ /* 0x002fe200000008ff */
[----:B------:R-:W-:Y:S01]  /*6170*/  @!P6 FADD.FTZ R148, -R148, -RZ ;  /* 0x800000ff9494e221 */ /* 0x000fe20000010100 */
[----:B------:R-:W-:Y:S02]  /*6180*/  FSETP.GE.FTZ.AND P3, PT, R156, RZ, PT ;  /* 0x000000ff9c00720b */ /* 0x000fe40003f76000 */
[----:B------:R-:W-:Y:S01]  /*6190*/  FSETP.GE.FTZ.AND P4, PT, R189, RZ, PT ;  /* 0x000000ffbd00720b */ /* 0x000fe20003f96000 */
[----:B------:R1:W-:Y:S01]  /*61a0*/  STS [R200+0x19000], R2 ;  /* 0x01900002c8007388 */ /* 0x0003e20000000800 */
[----:B---3--:R-:W-:Y:S01]  /*61b0*/  F2FP.RELU.PACK_AB R6, R150, R163 ;  /* 0x000000a39606723e */ /* 0x008fe200000008ff */
[----:B--2---:R-:W-:Y:S01]  /*61c0*/  @!P2 FADD.FTZ R147, -R147, -RZ ;  /* 0x800000ff9393a221 */ /* 0x004fe20000010100 */
[----:B------:R-:W-:Y:S01]  /*61d0*/  FSETP.GE.FTZ.AND P2, PT, R151, RZ, PT ;  /* 0x000000ff9700720b */ /* 0x000fe20003f56000 */
[----:B------:R2:W-:Y:S01]  /*61e0*/  STS [R201+0x1a000], R5 ;  /* 0x01a00005c9007388 */ /* 0x0005e20000000800 */
[----:B------:R-:W-:Y:S02]  /*61f0*/  ISETP.GT.AND P6, PT, R194, R230, PT ;  /* 0x000000e6c200720c */ /* 0x000fe40003fc4270 */
[----:B----4-:R-:W-:Y:S01]  /*6200*/  F2FP.RELU.PACK_AB R0, R189, R191 ;  /* 0x000000bfbd00723e */ /* 0x010fe200000008ff */
[----:B------:R3:W-:Y:S01]  /*6210*/  STS [R201+0x1a400], R4 ;  /* 0x01a40004c9007388 */ /* 0x0007e20000000800 */
[----:B------:R-:W-:Y:S03]  /*6220*/  FSETP.GE.FTZ.AND P5, PT, R191, RZ, PT ;  /* 0x000000ffbf00720b */ /* 0x000fe60003fb6000 */
        /* <DEDUP_REMOVED lines=11> */
[----:B---3--:R-:W-:Y:S02]  /*62e0*/  F2FP.RELU.PACK_AB R2, R157, R144 ;  /* 0x000000909d02723e */ /* 0x008fe400000008ff */
        /* <DEDUP_REMOVED lines=87> */
[C---:B------:R-:W-:Y:S01]  /*6860*/  FADD.FTZ R8, -R180.reuse, R8 ;  /* 0x00000008b4087221 */ /* 0x040fe20000010100 */
        /* <DEDUP_REMOVED lines=48> */
[----:B------:R-:W-:Y:S01]  /*6b70*/  FADD.FTZ R21, -R182, R21 ;  /* 0x00000015b6157221 */ /* 0x000fe20000010100 */
        /* <DEDUP_REMOVED lines=18> */
[----:B------:R-:W-:Y:S01]  /*6ca0*/  FADD.FTZ R4, -R180, R25 ;  /* 0x00000019b4047221 */ /* 0x000fe20000010100 */
[----:B------:R-:W-:Y:S01]  /*6cb0*/  IADD3 R165, R202, 0x20, RZ ;  /* 0x00000020caa57810 */ /* 0x000fe20007ffe0ff */
        /* <DEDUP_REMOVED lines=41> */
[----:B------:R-:W-:Y:S02]  /*6f50*/  FMUL.FTZ R2, R189, R182 ;  /* 0x000000b6bd027220 */ /* 0x000fe40000410000 */
        /* <DEDUP_REMOVED lines=48> */
.L_x_1201:
        /* <DEDUP_REMOVED lines=137> */
.L_x_1202:
[----:B------:R-:W-:Y:S01]  /*7af0*/  LDSM.16.M88.4 R24, [R172] ;  /* 0x00000000ac18783b */ /* 0x000fe20000000200 */
[C---:B------:R-:W-:Y:S01]  /*7b00*/  LEA R186, P0, R251.reuse, R210, 0x2 ;  /* 0x000000d2fbba7211 */ /* 0x040fe200078010ff */
[----:B------:R-:W-:Y:S02]  /*7b10*/  IMAD.MOV.U32 R162, RZ, RZ, c[0x0][0x22c] ;  /* 0x00008b00ffa27624 */ /* 0x000fe400078e00ff */
[----:B-1----:R-:W1:Y:S01]  /*7b20*/  LDSM.16.MT88.4 R8, [R0+0x9000] ;  /* 0x009000000008783b */ /* 0x002e620000004200 */
[----:B------:R-:W-:Y:S01]  /*7b30*/  LEA.HI.X.SX32 R185, R251, R211, 0x2, P0 ;  /* 0x000000d3fbb97211 */ /* 0x000fe200000f16ff */
[----:B------:R-:W-:Y:S02]  /*7b40*/  IMAD R162, R162, c[0x0][0x1c0], RZ ;  /* 0x00007000a2a27a24 */ /* 0x000fe400078e02ff */
[----:B------:R-:W2:Y:S01]  /*7b50*/  LDSM.16.MT88.4 R16, [R0+0xb000] ;  /* 0x00b000000010783b */ /* 0x000ea20000004200 */
[----:B------:R-:W-:Y:S02]  /*7b60*/  IMAD.MOV.U32 R161, RZ, RZ, c[0x0][0x22c] ;  /* 0x00008b00ffa17624 */ /* 0x000fe400078e00ff */
[----:B------:R-:W-:Y:S01]  /*7b70*/  IMAD R162, R162, 0x18, RZ ;  /* 0x00000018a2a27824 */ /* 0x000fe200078e02ff */
[----:B------:R-:W3:Y:S01]  /*7b80*/  LDSM.16.MT88.4 R28, [R0+0xd000] ;  /* 0x00d00000001c783b */ /* 0x000ee20000004200 */
[----:B------:R-:W-:Y:S02]  /*7b90*/  IMAD R161, R161, c[0x0][0x1c0], RZ ;  /* 0x00007000a1a17a24 */ /* 0x000fe400078e02ff */
[----:B------:R-:W-:Y:S01]  /*7ba0*/  IMAD.MOV.U32 R2, RZ, RZ, c[0x0][0x22c] ;  /* 0x00008b00ff027624 */ /* 0x000fe200078e00ff */
[----:B------:R-:W-:Y:S01]  /*7bb0*/  LDSM.16.M88.4 R32, [R173] ;  /* 0x00000000ad20783b */ /* 0x000fe20000000200 */
[----:B------:R-:W-:Y:S02]  /*7bc0*/  IMAD.SHL.U32 R161, R161, 0x20, RZ ;  /* 0x00000020a1a17824 */ /* 0x000fe400078e00ff */
[----:B------:R-:W-:Y:S01]  /*7bd0*/  IMAD R2, R2, c[0x0][0x1c0], RZ ;  /* 0x0000700002027a24 */ /* 0x000fe200078e02ff */
[----:B------:R-:W4:Y:S03]  /*7be0*/  LDSM.16.MT88.4 R132, [R0+0x9400] ;  /* 0x009400000084783b */ /* 0x000f260000004200 */
[----:B------:R-:W-:Y:S01]  /*7bf0*/  IMAD R2, R2, 0x28, RZ ;  /* 0x0000002802027824 */ /* 0x000fe200078e02ff */
        /* <DEDUP_REMOVED lines=101> */
[-C--:B----4-:R-:W-:Y:S02]  /*8250*/  LEA R32, P2, R2, R28.reuse, 0x2 ;  /* 0x0000001c02207211 */ /* 0x090fe400078410ff */
[-C--:B------:R-:W-:Y:S02]  /*8260*/  LEA R6, P0, R250, R28.reuse, 0x2 ;  /* 0x0000001cfa067211 */ /* 0x080fe400078010ff */
[-C--:B------:R-:W-:Y:S01]  /*8270*/  LEA.HI.X.SX32 R33, R2, R29.reuse, 0x2, P2 ;  /* 0x0000001d02217211 */ /* 0x080fe200010f16ff */
[----:B------:R-:W-:Y:S04]  /*8280*/  IMAD.IADD R2, R220, 0x1, R243 ;  /* 0x00000001dc027824 */ /* 0x000fe800078e02f3 */
        /* <DEDUP_REMOVED lines=12> */
[CC--:B------:R-:W-:Y:S02]  /*8350*/  LEA R10, P0, R2.reuse, R28.reuse, 0x2 ;  /* 0x0000001c020a7211 */ /* 0x0c0fe400078010ff */
[CC--:B-1----:R-:W-:Y:S01]  /*8360*/  LEA R6, P1, R225.reuse, R28.reuse, 0x2 ;  /* 0x0000001ce1067211 */ /* 0x0c2fe200078210ff */
        /* <DEDUP_REMOVED lines=24> */
[C---:B------:R-:W-:Y:S02]  /*84f0*/  LOP3.LUT R0, R194.reuse, 0x1, RZ, 0xc0, !PT ;  /* 0x00000001c2007812 */ /* 0x040fe400078ec0ff */
[----:B------:R-:W-:Y:S01]  /*8500*/  ISETP.GT.AND P3, PT, R194, R230, PT ;  /* 0x000000e6c200720c */ /* 0x000fe20003f64270 */
        /* <DEDUP_REMOVED lines=295> */
.L_x_1204:
        /* <DEDUP_REMOVED lines=15> */
.L_x_1205:
[----:B------:R-:W-:Y:S01]  /*9870*/  BAR.SYNC.DEFER_BLOCKING 0x0 ;  /* 0x0000000000007b1d */ /* 0x000fe20000010000 */
[C---:B------:R-:W-:Y:S01]  /*9880*/  IMAD.SHL.U32 R2, R234.reuse, 0x80, RZ ;  /* 0x00000080ea027824 */ /* 0x040fe200078e00ff */
[--C-:B------:R-:W-:Y:S01]  /*9890*/  SHF.R.S32.HI R7, RZ, 0x1f, R202.reuse ;  /* 0x0000001fff077819 */ /* 0x100fe200000114ca */
[----:B------:R-:W-:Y:S01]  /*98a0*/  IMAD.MOV.U32 R6, RZ, RZ, R202 ;  /* 0x000000ffff067224 */ /* 0x000fe200078e00ca */
[----:B------:R-:W-:Y:S01]  /*98b0*/  SHF.R.S32.HI R23, RZ, 0x1f, R232 ;  /* 0x0000001fff177819 */ /* 0x000fe200000114e8 */
[----:B------:R-:W-:Y:S01]  /*98c0*/  IMAD R21, R234, -0x80, R195 ;  /* 0xffffff80ea157824 */ /* 0x000fe200078e02c3 */
[----:B------:R-:W1:Y:S01]  /*98d0*/  S2R R11, SR_TID.X ;  /* 0x00000000000b7919 */ /* 0x000e620000002100 */
[----:B------:R-:W-:Y:S01]  /*98e0*/  SHF.R.S32.HI R22, RZ, 0x1f, R2 ;  /* 0x0000001fff167819 */ /* 0x000fe20000011402 */
[----:B------:R-:W-:Y:S01]  /*98f0*/  IMAD.WIDE.U32 R4, R2, c[0x0][0x3a0], R6 ;  /* 0x0000e80002047a25 */ /* 0x000fe200078e0006 */
[----:B------:R-:W-:Y:S03]  /*9900*/  BSSY B0, `(.L_x_1206) ;  /* 0x0000029000007945 */ /* 0x000fe60003800000 */
[----:B------:R-:W-:Y:S01]  /*9910*/  IMAD R0, R22, c[0x0][0x3a0], RZ ;  /* 0x0000e80016007a24 */ /* 0x000fe200078e02ff */
[----:B------:R-:W-:Y:S01]  /*9920*/  IADD3 R4, P0, R8, R4, RZ ;  /* 0x0000000408047210 */ /* 0x000fe20007f1e0ff */
[----:B------:R-:W-:-:S02]  /*9930*/  IMAD R8, R23, c[0x0][0x3b8], RZ ;  /* 0x0000ee0017087a24 */ /* 0x000fc400078e02ff */
[----:B------:R-:W-:-:S05]  /*9940*/  IMAD R0, R2, c[0x0][0x3a4], R0 ;  /* 0x0000e90002007a24 */ /* 0x000fca00078e0200 */
[----:B------:R-:W-:Y:S01]  /*9950*/  IADD3.X R5, R10, R5, R0, P0, !PT ;  /* 0x000000050a057210 */ /* 0x000fe200007fe400 */
[----:B------:R-:W-:Y:S01]  /*9960*/  IMAD R10, R232, c[0x0][0x3bc], R8 ;  /* 0x0000ef00e80a7a24 */ /* 0x000fe200078e0208 */
[----:B------:R2:W3:Y:S04]  /*9970*/  LDS.128 R36, [R160+0xa000] ;  /* 0x00a00000a0247984 */ /* 0x0004e80000000c00 */
[----:B------:R2:W4:Y:S01]  /*9980*/  LDS.128 R32, [R160+0xc000] ;  /* 0x00c00000a0207984 */ /* 0x0005220000000c00 */
[----:B-1----:R-:W-:-:S03]  /*9990*/  SHF.R.S32.HI R9, RZ, 0x1f, R11 ;  /* 0x0000001fff097819 */ /* 0x002fc6000001140b */
[----:B------:R2:W1:Y:S01]  /*99a0*/  LDS.128 R28, [R160+0xe000] ;  /* 0x00e00000a01c7984 */ /* 0x0004620000000c00 */
[----:B------:R-:W-:-:S03]  /*99b0*/  LEA.HI R9, R9, R11, RZ, 0x2 ;  /* 0x0000000b09097211 */ /* 0x000fc600078f10ff */
[----:B------:R2:W1:Y:S01]  /*99c0*/  LDS.128 R48, [R160+0xf000] ;  /* 0x00f00000a0307984 */ /* 0x0004620000000c00 */
[----:B------:R-:W-:Y:S01]  /*99d0*/  SHF.R.S32.HI R0, RZ, 0x2, R9 ;  /* 0x00000002ff007819 */ /* 0x000fe20000011409 */
[----:B------:R-:W-:Y:S02]  /*99e0*/  IMAD.WIDE.U32 R8, R232, c[0x0][0x3b8], R4 ;  /* 0x0000ee00e8087a25 */ /* 0x000fe400078e0004 */
[----:B------:R2:W1:Y:S01]  /*99f0*/  LDS.128 R60, [R160+0x10000] ;  /* 0x01000000a03c7984 */ /* 0x0004620000000c00 */
[----:B------:R-:W-:Y:S01]  /*9a00*/  ISETP.GE.AND P4, PT, R0, R21, PT ;  /* 0x000000150000720c */ /* 0x000fe20003f86270 */
[----:B------:R-:W-:Y:S02]  /*9a10*/  IMAD.IADD R20, R10, 0x1, R9 ;  /* 0x000000010a147824 */ /* 0x000fe400078e0209 */
[----:B------:R2:W1:Y:S01]  /*9a20*/  LDS.128 R44, [R160+0x11000] ;  /* 0x01100000a02c7984 */ /* 0x0004620000000c00 */
[----:B------:R-:W-:-:S03]  /*9a30*/  SHF.R.S32.HI R26, RZ, 0x1f, R0 ;  /* 0x0000001fff1a7819 */ /* 0x000fc60000011400 */
[----:B------:R2:W1:Y:S04]  /*9a40*/  LDS.128 R56, [R160+0x12000] ;  /* 0x01200000a0387984 */ /* 0x0004680000000c00 */
[----:B------:R2:W1:Y:S04]  /*9a50*/  LDS.128 R40, [R160+0x13000] ;  /* 0x01300000a0287984 */ /* 0x0004680000000c00 */
[----:B------:R2:W1:Y:S01]  /*9a60*/  LDS.128 R52, [R160+0x14000] ;  /* 0x01400000a0347984 */ /* 0x0004620000000c00 */
[----:B------:R-:W-:Y:S05]  /*9a70*/  @P4 BRA `(.L_x_1207) ;  /* 0x0000011000004947 */ /* 0x000fea0003800000 */
[----:B------:R-:W-:Y:S01]  /*9a80*/  ISETP.GE.AND P2, PT, R202, c[0x0][0x220], PT ;  /* 0x00008800ca007a0c */ /* 0x000fe20003f46270 */
[----:B------:R-:W2:Y:S01]  /*9a90*/  LDS.128 R16, [R160+0xb000] ;  /* 0x00b00000a0107984 */ /* 0x000ea20000000c00 */
[----:B------:R-:W-:Y:S01]  /*9aa0*/  MOV R5, R20 ;  /* 0x0000001400057202 */ /* 0x000fe20000000f00 */
[----:B------:R-:W-:Y:S01]  /*9ab0*/  IMAD.MOV.U32 R4, RZ, RZ, R8 ;  /* 0x000000ffff047224 */ /* 0x000fe200078e0008 */
[----:B------:R-:W-:Y:S01]  /*9ac0*/  ISETP.GE.AND P1, PT, R165, c[0x0][0x220], PT ;  /* 0x00008800a5007a0c */ /* 0x000fe20003f26270 */
[----:B------:R-:W-:Y:S01]  /*9ad0*/  IMAD R27, R26, c[0x0][0x3a0], RZ ;  /* 0x0000e8001a1b7a24 */ /* 0x000fe200078e02ff */
[----:B------:R-:W-:Y:S01]  /*9ae0*/  ISETP.GE.AND P0, PT, R164, c[0x0][0x220], PT ;  /* 0x00008800a4007a0c */ /* 0x000fe20003f06270 */
[----:B------:R-:W-:-:S04]  /*9af0*/  IMAD.WIDE.U32 R10, R0, c[0x0][0x3a0], R4 ;  /* 0x0000e800000a7a25 */ /* 0x000fc800078e0004 */
[----:B------:R-:W-:Y:S02]  /*9b00*/  IMAD R4, R0, c[0x0][0x3a4], R27 ;  /* 0x0000e90000047a24 */ /* 0x000fe400078e021b */
[----:B------:R-:W4:Y:S02]  /*9b10*/  @!P2 LDS.128 R12, [R160+0x9000] ;  /* 0x00900000a00ca984 */ /* 0x000f240000000c00 */
[----:B------:R-:W-:Y:S01]  /*9b20*/  IMAD.IADD R5, R4, 0x1, R11 ;  /* 0x0000000104057824 */ /* 0x000fe200078e020b */
[C---:B------:R-:W-:Y:S01]  /*9b30*/  LEA R4, P3, R10.reuse, c[0x0][0x340], 0x1 ;  /* 0x0000d0000a047a11 */ /* 0x040fe200078608ff */
[----:B--2---:R-:W2:Y:S03]  /*9b40*/  LDS.128 R160, [R160+0xd000] ;  /* 0x00d00000a0a07984 */ /* 0x004ea60000000c00 */
[----:B------:R-:W-:-:S05]  /*9b50*/  LEA.HI.X R5, R10, c[0x0][0x344], R5, 0x1, P3 ;  /* 0x0000d1000a057a11 */ /* 0x000fca00018f0c05 */
[----:B------:R3:W-:Y:S04]  /*9b60*/  @!P1 STG.E.128 [R4.64+0x40], R16 ;  /* 0x0000401004009986 */ /* 0x0007e8000c101d06 */
[----:B----4-:R3:W-:Y:S04]  /*9b70*/  @!P2 STG.E.128 [R4.64], R12 ;  /* 0x0000000c0400a986 */ /* 0x0107e8000c101d06 */
[----:B--2---:R3:W-:Y:S02]  /*9b80*/  @!P0 STG.E.128 [R4.64+0x80], R160 ;  /* 0x000080a004008986 */ /* 0x0047e4000c101d06 */
.L_x_1207:
[----:B------:R-:W-:Y:S05]  /*9b90*/  BSYNC B0 ;  /* 0x0000000000007941 */ /* 0x000fea0003800000 */
.L_x_1206:
[----:B---3--:R-:W-:Y:S01]  /*9ba0*/  IADD3 R4, R0, 0x40, RZ ;  /* 0x0000004000047810 */ /* 0x008fe20007ffe0ff */
[----:B------:R-:W-:Y:S03]  /*9bb0*/  BSSY B0, `(.L_x_1208) ;  /* 0x0000012000007945 */ /* 0x000fe60003800000 */
[----:B------:R-:W-:-:S13]  /*9bc0*/  ISETP.GE.AND P3, PT, R4, R21, PT ;  /* 0x000000150400720c */ /* 0x000fda0003f66270 */
[----:B------:R-:W-:Y:S05]  /*9bd0*/  @P3 BRA `(.L_x_1209) ;  /* 0x000000f000003947 */ /* 0x000fea0003800000 */
[----:B------:R-:W-:Y:S01]  /*9be0*/  IADD3 R4, P0, R0, 0x40, RZ ;  /* 0x0000004000047810 */ /* 0x000fe20007f1e0ff */
[----:B------:R-:W-:Y:S01]  /*9bf0*/  IMAD.MOV.U32 R9, RZ, RZ, R20 ;  /* 0x000000ffff097224 */ /* 0x000fe200078e0014 */
[----:B------:R-:W-:Y:S02]  /*9c00*/  ISETP.GE.AND P2, PT, R202, c[0x0][0x220], PT ;  /* 0x00008800ca007a0c */ /* 0x000fe40003f46270 */
[----:B------:R-:W-:Y:S01]  /*9c10*/  ISETP.GE.AND P1, PT, R165, c[0x0][0x220], PT ;  /* 0x00008800a5007a0c */ /* 0x000fe20003f26270 */
        /* <DEDUP_REMOVED lines=9> */
[----:B----4-:R3:W-:Y:S04]  /*9cb0*/  @!P1 STG.E.128 [R4.64+0x40], R32 ;  /* 0x0000402004009986 */ /* 0x0107e8000c101d06 */
[----:B-1----:R3:W-:Y:S02]  /*9cc0*/  @!P0 STG.E.128 [R4.64+0x80], R28 ;  /* 0x0000801c04008986 */ /* 0x0027e4000c101d06 */
.L_x_1209:
[----:B------:R-:W-:Y:S05]  /*9cd0*/  BSYNC B0 ;  /* 0x0000000000007941 */ /* 0x000fea0003800000 */
.L_x_1208:
[----:B------:R-:W-:Y:S01]  /*9ce0*/  IMAD.WIDE.U32 R6, R2, c[0x0][0x3a8], R6 ;  /* 0x0000ea0002067a25 */ /* 0x000fe200078e0006 */
[----:B------:R-:W-:Y:S03]  /*9cf0*/  BSSY B0, `(.L_x_1210) ;  /* 0x0000018000007945 */ /* 0x000fe60003800000 */
[----:B---3--:R-:W-:Y:S01]  /*9d00*/  IMAD R4, R22, c[0x0][0x3a8], RZ ;  /* 0x0000ea0016047a24 */ /* 0x008fe200078e02ff */
        /* <DEDUP_REMOVED lines=22> */
.L_x_1211:
[----:B------:R-:W-:Y:S05]  /*9e70*/  BSYNC B0 ;  /* 0x0000000000007941 */ /* 0x000fea0003800000 */
.L_x_1210:
        /* <DEDUP_REMOVED lines=16> */
.L_x_1185:
[----:B------:R-:W-:Y:S05]  /*9f80*/  BSYNC B1 ;  /* 0x0000000000017941 */ /* 0x000fea0003800000 */
.L_x_1171:
        /* <DEDUP_REMOVED lines=9> */
.L_x_1212:
[----:B------:R-:W-:Y:S05]  /*a020*/  EXIT ;  /* 0x000000000000794d */ /* 0x000fea0003800000 */
.L_x_1214:
        /* <DEDUP_REMOVED lines=13> */
.L_x_1311:


//--------------------- .text._ZN5flash44flash_bwd_dq_dk_dv_loop_seqk_parallel_kernelI23Flash_bwd_kernel_traitsILi96ELi64ELi128ELi8ELi2ELi4ELi4ELb0ELb0EN7cutlass6half_tE19Flash_kernel_traitsILi96ELi64ELi128ELi8ES3_EELb0ELb0ELb1ELb1ELb0ELb0ELb1EEEvNS_16Flash_bwd_paramsE --------------------------
	.section	.text._ZN5flash44flash_bwd_dq_dk_dv_loop_seqk_parallel_kernelI23Flash_bwd_kernel_traitsILi96ELi64ELi128ELi8ELi2ELi4ELi4ELb0ELb0EN7cutlass6half_tE19Flash_kernel_traitsILi96ELi64ELi128ELi8ES3_EELb0ELb0ELb1ELb1ELb0ELb0ELb1EEEvNS_16Flash_bwd_paramsE,"ax",@progbits
	.sectioninfo	@"SHI_REGISTERS=255"
	.align	128
        .global         _ZN5flash44flash_bwd_dq_dk_dv_loop_seqk_parallel_kernelI23Flash_bwd_kernel_traitsILi96ELi64ELi128ELi8ELi2ELi4ELi4ELb0ELb0EN7cutlass6half_tE19Flash_kernel_traitsILi96ELi64ELi128ELi8ES3_EELb0ELb0ELb1ELb1ELb0ELb0ELb1EEEvNS_16Flash_bwd_paramsE
        .type           _ZN5flash44flash_bwd_dq_dk_dv_loop_seqk_parallel_kernelI23Flash_bwd_kernel_traitsILi96ELi64ELi128ELi8ELi2ELi4ELi4ELb0ELb0EN7cutlass6half_tE19Flash_kernel_traitsILi96ELi64ELi128ELi8ES3_EELb0ELb0ELb1ELb1ELb0ELb0ELb1EEEvNS_16Flash_bwd_paramsE,@function
        .size           _ZN5flash44flash_bwd_dq_dk_dv_loop_seqk_parallel_kernelI23Flash_bwd_kernel_traitsILi96ELi64ELi128ELi8ELi2ELi4ELi4ELb0ELb0EN7cutlass6half_tE19Flash_kernel_traitsILi96ELi64ELi128ELi8ES3_EELb0ELb0ELb1ELb1ELb0ELb0ELb1EEEvNS_16Flash_bwd_paramsE,(.L_x_1312 - _ZN5flash44flash_bwd_dq_dk_dv_loop_seqk_parallel_kernelI23Flash_bwd_kernel_traitsILi96ELi64ELi128ELi8ELi2ELi4ELi4ELb0ELb0EN7cutlass6half_tE19Flash_kernel_traitsILi96ELi64ELi128ELi8ES3_EELb0ELb0ELb1ELb1ELb0ELb0ELb1EEEvNS_16Flash_bwd_paramsE)
        .other          _ZN5flash44flash_bwd_dq_dk_dv_loop_seqk_parallel_kernelI23Flash_bwd_kernel_traitsILi96ELi64ELi128ELi8ELi2ELi4ELi4ELb0ELb0EN7cutlass6half_tE19Flash_kernel_traitsILi96ELi64ELi128ELi8ES3_EELb0ELb0ELb1ELb1ELb0ELb0ELb1EEEvNS_16Flash_bwd_paramsE,@"STO_CUDA_ENTRY STV_DEFAULT"
_ZN5flash44flash_bwd_dq_dk_dv_loop_seqk_parallel_kernelI23Flash_bwd_kernel_traitsILi96ELi64ELi128ELi8ELi2ELi4ELi4ELb0ELb0EN7cutlass6half_tE19Flash_kernel_traitsILi96ELi64ELi128ELi8ES3_EELb0ELb0ELb1ELb1ELb0ELb0ELb1EEEvNS_16Flash_bwd_paramsE:
.text._ZN5flash44flash_bwd_dq_dk_dv_loop_seqk_parallel_kernelI23Flash_bwd_kernel_traitsILi96ELi64ELi128ELi8ELi2ELi4ELi4ELb0ELb0EN7cutlass6half_tE19Flash_kernel_traitsILi96ELi64ELi128ELi8ES3_EELb0ELb0ELb1ELb1ELb0ELb0ELb1EEEvNS_16Flash_bwd_paramsE:
        /* <DEDUP_REMOVED lines=98> */
[----:B------:R-:W-:Y:S01]  /*0620*/  USHF.R.S32.HI UR61, URZ, 0x1f, UR37 ;  /* 0x0000001f3f3d7899 */ /* 0x000fe20008011425 */
[----:B------:R-:W-:Y:S01]  /*0630*/  LEA.HI R2, R6, R6, RZ, 0x1 ;  /* 0x0000000606027211 */ /* 0x000fe200078f08ff */
[----:B------:R-:W-:Y:S01]  /*0640*/  UIMAD.WIDE.U32 UR44, UR38, UR46, URZ ;  /* 0x0000002e262c72a5 */ /* 0x000fe2000f8e003f */
[----:B------:R1:W-:Y:S01]  /*0650*/  STL [R1+0x4], R0 ;  /* 0x0000040001007387 */ /* 0x0003e20000100800 */
[----:B------:R-:W-:Y:S01]  /*0660*/  SHF.R.S32.HI R9, RZ, 0x6, R13 ;  /* 0x00000006ff097819 */ /* 0x000fe2000001140d */
[----:B------:R-:W-:Y:S01]  /*0670*/  UIMAD UR54, UR39, UR46, URZ ;  /* 0x0000002e273672a4 */ /* 0x000fe2000f8e023f */
[----:B------:R-:W-:Y:S01]  /*0680*/  LOP3.LUT R4, R2, 0x7fffffe, RZ, 0xc0, !PT ;  /* 0x07fffffe02047812 */ /* 0x000fe200078ec0ff */
[----:B------:R-:W-:Y:S01]  /*0690*/  USHF.R.S32.HI UR56, URZ, 0x1f, UR50 ;  /* 0x0000001f3f387899 */ /* 0x000fe20008011432 */
[----:B------:R-:W-:Y:S01]  /*06a0*/  LOP3.LUT R5, R10, 0xfffffff8, RZ, 0xc0, !PT ;  /* 0xfffffff80a057812 */ /* 0x000fe200078ec0ff */
[----:B------:R-:W-:Y:S01]  /*06b0*/  UIMAD UR53, UR4, UR53, URZ ;  /* 0x00000035043572a4 */ /* 0x000fe2000f8e023f */
[----:B------:R-:W-:Y:S01]  /*06c0*/  LOP3.LUT P2, RZ, R8, 0x2, RZ, 0xc0, !PT ;  /* 0x0000000208ff7812 */ /* 0x000fe2000784c0ff */
[----:B------:R-:W-:Y:S01]  /*06d0*/  IMAD.IADD R16, R6, 0x1, -R4 ;  /* 0x0000000106107824 */ /* 0x000fe200078e0a04 */
[----:B------:R-:W-:Y:S01]  /*06e0*/  LOP3.LUT R4, R8, 0x1, RZ, 0xc0, !PT ;  /* 0x0000000108047812 */ /* 0x000fe200078ec0ff */
[----:B------:R-:W-:Y:S01]  /*06f0*/  IMAD.IADD R13, R6, 0x1, -R5 ;  /* 0x00000001060d7824 */ /* 0x000fe200078e0a05 */
[----:B------:R-:W-:Y:S01]  /*0700*/  SHF.R.S32.HI R5, RZ, 0x1, R2 ;  /* 0x00000001ff057819 */ /* 0x000fe20000011402 */
[----:B------:R-:W-:Y:S01]  /*0710*/  @!UP5 UIMAD UR52, UR5, UR52, URZ ;  /* 0x000000340534d2a4 */ /* 0x000fe2000f8e023f */
[----:B------:R-:W-:Y:S01]  /*0720*/  ISETP.NE.U32.AND P3, PT, R4, 0x1, PT ;  /* 0x000000010400780c */ /* 0x000fe20003f65070 */
[----:B------:R-:W-:Y:S01]  /*0730*/  USHF.R.S32.HI UR51, URZ, 0x1f, UR48 ;  /* 0x0000001f3f337899 */ /* 0x000fe20008011430 */
[C---:B------:R-:W-:Y:S01]  /*0740*/  LOP3.LUT P5, RZ, R13.reuse, 0x2, RZ, 0xc0, !PT ;  /* 0x000000020dff7812 */ /* 0x040fe200078ac0ff */
[----:B------:R-:W-:Y:S01]  /*0750*/  UMOV UR42, 0xffffd000 ;  /* 0xffffd000002a7882 */ /* 0x000fe20000000000 */
[----:B------:R-:W-:-:S02]  /*0760*/  LOP3.LUT P6, RZ, R13, 0x4, RZ, 0xc0, !PT ;  /* 0x000000040dff7812 */ /* 0x000fc400078cc0ff */
        /* <DEDUP_REMOVED lines=60> */
[----:B------:R-:W-:Y:S01]  /*0b30*/  IMAD R5, R15, 0x200, R14 ;  /* 0x000002000f057824 */ /* 0x000fe200078e020e */
[----:B------:R-:W-:Y:S01]  /*0b40*/  LOP3.LUT R7, R2, 0x10, R4, 0xf8, !PT ;  /* 0x0000001002077812 */ /* 0x000fe200078ef804 */
[----:B------:R-:W-:Y:S01]  /*0b50*/  IMAD.SHL.U32 R197, R197, 0x2, RZ ;  /* 0x00000002c5c57824 */ /* 0x000fe200078e00ff */
[----:B------:R-:W-:Y:S01]  /*0b60*/  LOP3.LUT R8, R3, R0, R2, 0x1e, !PT ;  /* 0x0000000003087212 */ /* 0x000fe200078e1e02 */
[----:B------:R-:W-:Y:S02]  /*0b70*/  IMAD.SHL.U32 R0, R13, 0x40, RZ ;  /* 0x000000400d007824 */ /* 0x000fe400078e00ff */
[----:B------:R-:W-:Y:S01]  /*0b80*/  IMAD.SHL.U32 R2, R11, 0x40, RZ ;  /* 0x000000400b027824 */ /* 0x000fe200078e00ff */
[----:B------:R-:W-:Y:S01]  /*0b90*/  IADD3 R195, R197, 0x20, RZ ;  /* 0x00000020c5c37810 */ /* 0x000fe20007ffe0ff */
        /* <DEDUP_REMOVED lines=14> */
[----:B------:R-:W-:-:S02]  /*0c80*/  SHF.R.S32.HI R4, RZ, 0x2, R20 ;  /* 0x00000002ff047819 */ /* 0x000fc40000011414 */
[----:B------:R-:W-:Y:S01]  /*0c90*/  LEA R251, R8, 0x9000, 0x1 ;  /* 0x0000900008fb7811 */ /* 0x000fe200078e08ff */
[----:B------:R-:W-:Y:S01]  /*0ca0*/  IMAD.IADD R177, R0, 0x1, R2 ;  /* 0x0000000100b17824 */ /* 0x000fe200078e0202 */
[----:B------:R-:W-:Y:S01]  /*0cb0*/  LEA R172, R172, 0x15000, 0x1 ;  /* 0x00015000acac7811 */ /* 0x000fe200078e08ff */
[----:B------:R-:W-:Y:S01]  /*0cc0*/  IMAD R250, R17, 0x10, R4 ;  /* 0x0000001011fa7824 */ /* 0x000fe200078e0204 */
[----:B------:R-:W-:Y:S01]  /*0cd0*/  @P2 IADD3 R195, R197, -0x20, RZ ;  /* 0xffffffe0c5c32810 */ /* 0x000fe20007ffe0ff */
[----:B------:R-:W-:Y:S01]  /*0ce0*/  IMAD R4, R17, 0x200, R0 ;  /* 0x0000020011047824 */ /* 0x000fe200078e0200 */
[C---:B------:R-:W-:Y:S01]  /*0cf0*/  IADD3 R252, R251.reuse, 0x20, RZ ;  /* 0x00000020fbfc7810 */ /* 0x040fe20007ffe0ff */
[----:B------:R-:W-:Y:S01]  /*0d00*/  IMAD.IADD R173, R172, 0x1, R173 ;  /* 0x00000001acad7824 */ /* 0x000fe200078e02ad */
[----:B------:R-:W-:Y:S01]  /*0d10*/  IADD3 R0, R250, -0x40, RZ ;  /* 0xffffffc0fa007810 */ /* 0x000fe20007ffe0ff */
[----:B------:R-:W-:Y:S01]  /*0d20*/  IMAD.IADD R178, R4, 0x1, R3 ;  /* 0x0000000104b27824 */ /* 0x000fe200078e0203 */
[----:B------:R-:W-:Y:S01]  /*0d30*/  @P1 IADD3 R252, R251, -0x20, RZ ;  /* 0xffffffe0fbfc1810 */ /* 0x000fe20007ffe0ff */
[----:B------:R-:W-:Y:S01]  /*0d40*/  IMAD.IADD R175, R172, 0x1, R174 ;  /* 0x00000001acaf7824 */ /* 0x000fe200078e02ae */
[----:B------:R-:W-:Y:S01]  /*0d50*/  SHF.R.S32.HI R2, RZ, 0x1f, R0 ;  /* 0x0000001fff027819 */ /* 0x000fe20000011400 */
[----:B------:R-:W-:-:S02]  /*0d60*/  IMAD.SHL.U32 R3, R5, 0x2, RZ ;  /* 0x0000000205037824 */ /* 0x000fc400078e00ff */
[----:B------:R-:W-:Y:S01]  /*0d70*/  IMAD.IADD R194, R194, 0x1, R195 ;  /* 0x00000001c2c27824 */ /* 0x000fe200078e02c3 */
[C---:B------:R-:W-:Y:S01]  /*0d80*/  SHF.L.U64.HI R2, R0.reuse, 0x2, R2 ;  /* 0x0000000200027819 */ /* 0x040fe20000010202 */
[----:B------:R-:W-:Y:S02]  /*0d90*/  IMAD.SHL.U32 R0, R0, 0x4, RZ ;  /* 0x0000000400007824 */ /* 0x000fe400078e00ff */
[----:B------:R-:W-:Y:S02]  /*0da0*/  IMAD.IADD R174, R173, 0x1, R174 ;  /* 0x00000001adae7824 */ /* 0x000fe400078e02ae */
.L_x_1258:
[----:B------:R-:W-:Y:S02]  /*0db0*/  ULDC.64 UR4, c[0x0][0x240] ;  /* 0x0000900000047ab9 */ /* 0x000fe40000000a00 */
[----:B------:R-:W-:Y:S02]  /*0dc0*/  UISETP.NE.U32.AND UP1, UPT, URZ, UR4, UPT ;  /* 0x000000043f00728c */ /* 0x000fe4000bf25070 */
[----:B------:R-:W-:Y:S02]  /*0dd0*/  USHF.L.U32 UR14, UR35, 0x2, URZ ;  /* 0x00000002230e7899 */ /* 0x000fe4000800063f */
[----:B------:R-:W-:-:S02]  /*0de0*/  USHF.R.S32.HI UR41, URZ, 0x1f, UR35 ;  /* 0x0000001f3f297899 */ /* 0x000fc40008011423 */
[----:B------:R-:W-:Y:S02]  /*0df0*/  UISETP.NE.AND.EX UP1, UPT, URZ, UR5, UPT, UP1 ;  /* 0x000000053f00728c */ /* 0x000fe4000bf25310 */
[----:B------:R-:W-:Y:S02]  /*0e00*/  ULDC.64 UR10, c[0x0][0x250] ;  /* 0x00009400000a7ab9 */ /* 0x000fe40000000a00 */
[----:B------:R-:W-:Y:S02]  /*0e10*/  UISETP.NE.U32.AND UP3, UPT, URZ, UR10, UPT ;  /* 0x0000000a3f00728c */ /* 0x000fe4000bf65070 */
[----:B------:R-:W-:Y:S01]  /*0e20*/  USHF.L.U64.HI UR13, UR35, 0x2, UR41 ;  /* 0x00000002230d7899 */ /* 0x000fe20008010229 */
[----:B------:R-:W-:Y:S01]  /*0e30*/  PLOP3.LUT P2, PT, PT, PT, UP1, 0x80, 0x0 ;  /* 0x000000000000781c */ /* 0x000fe20003f4f018 */
[----:B------:R-:W-:Y:S02]  /*0e40*/  UIADD3 UR4, UP0, UR14, UR4, URZ ;  /* 0x000000040e047290 */ /* 0x000fe4000ff1e03f */
[----:B------:R-:W-:-:S02]  /*0e50*/  UISETP.NE.AND.EX UP3, UPT, URZ, UR11, UPT, UP3 ;  /* 0x0000000b3f00728c */ /* 0x000fc4000bf65330 */
[----:B------:R-:W-:Y:S02]  /*0e60*/  UIADD3.X UR5, UR13, UR5, URZ, UP0, !UPT ;  /* 0x000000050d057290 */ /* 0x000fe400087fe43f */
        /* <DEDUP_REMOVED lines=41> */
.L_x_1215:
        /* <DEDUP_REMOVED lines=67> */
.L_x_1217:
        /* <DEDUP_REMOVED lines=18> */
.L_x_1218:
        /* <DEDUP_REMOVED lines=71> */
.L_x_1219:
[----:B------:R-:W-:Y:S02]  /*1ac0*/  UMOV UR11, UR53 ;  /* 0x00000035000b7c82 */ /* 0x000fe40008000000 */
.L_x_1220:
[----:B------:R-:W1:Y:S01]  /*1ad0*/  S2R R21, SR_TID.X ;  /* 0x0000000000157919 */ /* 0x000e620000002100 */
[----:B------:R-:W-:Y:S01]  /*1ae0*/  UIADD3 UR8, UP4, UP3, UR8, UR48, UR50 ;  /* 0x0000003008087290 */ /* 0x000fe2000fb9e032 */
[----:B------:R-:W-:Y:S01]  /*1af0*/  IMAD.U32 R10, RZ, RZ, UR7 ;  /* 0x00000007ff0a7e24 */ /* 0x000fe2000f8e00ff */
[----:B------:R-:W-:Y:S01]  /*1b00*/  SHF.R.S32.HI R207, RZ, 0x1f, R206 ;  /* 0x0000001fffcf7819 */ /* 0x000fe200000114ce */
[----:B------:R-:W-:Y:S01]  /*1b10*/  IMAD.U32 R8, RZ, RZ, UR6 ;  /* 0x00000006ff087e24 */ /* 0x000fe2000f8e00ff */
[----:B------:R-:W-:Y:S01]  /*1b20*/  UIADD3 UR31, UP2, UP1, UR17, UR8, UR19 ;  /* 0x00000008111f7290 */ /* 0x000fe2000f95e013 */
[----:B------:R-:W-:Y:S01]  /*1b30*/  IMAD.U32 R9, RZ, RZ, UR16 ;  /* 0x00000010ff097e24 */ /* 0x000fe2000f8e00ff */
[----:B------:R-:W-:Y:S01]  /*1b40*/  UIADD3.X UR4, UR10, UR51, UR56, UP4, UP3 ;  /* 0x000000330a047290 */ /* 0x000fe2000a7e6438 */
[----:B------:R-:W-:Y:S01]  /*1b50*/  BSSY B1, `(.L_x_1216) ;  /* 0x0000860000017945 */ /* 0x000fe20003800000 */
[----:B------:R-:W-:Y:S01]  /*1b60*/  ULDC.64 UR8, c[0x0][0x1a8] ;  /* 0x00006a0000087ab9 */ /* 0x000fe20000000a00 */
[C---:B------:R-:W-:Y:S01]  /*1b70*/  IADD3 R14, R206.reuse, 0x20, RZ ;  /* 0x00000020ce0e7810 */ /* 0x040fe20007ffe0ff */
[----:B------:R-:W-:Y:S01]  /*1b80*/  UIADD3.X UR29, UR13, UR4, UR14, UP2, UP1 ;  /* 0x000000040d1d7290 */ /* 0x000fe200097e240e */
[----:B------:R-:W-:Y:S01]  /*1b90*/  IADD3 R16, R206, 0x40, RZ ;  /* 0x00000040ce107810 */ /* 0x000fe20007ffe0ff */
[----:B------:R-:W-:-:S02]  /*1ba0*/  UIMAD UR4, UR60, UR8, URZ ;  /* 0x000000083c0472a4 */ /* 0x000fc4000f8e023f */
[----:B------:R-:W-:Y:S02]  /*1bb0*/  UMOV UR19, 0x4 ;  /* 0x0000000400137882 */ /* 0x000fe40000000000 */
[----:B------:R-:W-:Y:S02]  /*1bc0*/  UIMAD UR14, UR37, UR9, UR4 ;  /* 0x00000009250e72a4 */ /* 0x000fe4000f8e0204 */
[----:B------:R-:W-:Y:S02]  /*1bd0*/  ULDC.64 UR6, c[0x0][0x3c8] ;  /* 0x0000f20000067ab9 */ /* 0x000fe40000000a00 */
        /* <DEDUP_REMOVED lines=11> */
[----:B------:R-:W-:Y:S01]  /*1c90*/  UIMAD.WIDE UR8, UR8, UR19, UR6 ;  /* 0x00000013080872a5 */ /* 0x000fe2000f8e0206 */
[----:B------:R-:W-:Y:S01]  /*1ca0*/  IADD3 R0, P0, R2, UR16, RZ ;  /* 0x0000001002007c10 */ /* 0x000fe2000ff1e0ff */
[----:B------:R-:W-:-:S02]  /*1cb0*/  UIADD3 UR4, -UR5, UR12, UR26 ;  /* 0x0000000c05047290 */ /* 0x000fc4000fffe11a */
[----:B------:R-:W-:Y:S01]  /*1cc0*/  ULDC.64 UR6, c[0x0][0x200] ;  /* 0x0000800000067ab9 */ /* 0x000fe20000000a00 */
[----:B------:R-:W-:Y:S01]  /*1cd0*/  IADD3.X R7, R20, UR33, RZ, P0, !PT ;  /* 0x0000002114077c10 */ /* 0x000fe200087fe4ff */
[----:B------:R-:W-:Y:S01]  /*1ce0*/  IMAD.WIDE.U32 R4, R0, c[0x0][0x190], R206 ;  /* 0x0000640000047a25 */ /* 0x000fe200078e00ce */
[----:B------:R-:W-:Y:S02]  /*1cf0*/  UMOV UR18, UR8 ;  /* 0x0000000800127c82 */ /* 0x000fe40008000000 */
[----:B------:R-:W-:Y:S01]  /*1d00*/  UIADD3 UR8, UR16, UR15, URZ ;  /* 0x0000000f10087290 */ /* 0x000fe2000fffe03f */
[----:B------:R-:W-:Y:S01]  /*1d10*/  IMAD R7, R7, c[0x0][0x190], RZ ;  /* 0x0000640007077a24 */ /* 0x000fe200078e02ff */
[----:B------:R-:W-:Y:S01]  /*1d20*/  UMOV UR17, UR9 ;  /* 0x0000000900117c82 */ /* 0x000fe20008000000 */
[----:B------:R-:W-:Y:S01]  /*1d30*/  IADD3 R6, P0, R4, UR40, RZ ;  /* 0x0000002804067c10 */ /* 0x000fe2000ff1e0ff */
[----:B------:R-:W-:Y:S01]  /*1d40*/  UIMAD.WIDE UR8, UR8, UR19, UR6 ;  /* 0x00000013080872a5 */ /* 0x000fe2000f8e0206 */
[----:B------:R-:W-:Y:S01]  /*1d50*/  IMAD R0, R0, c[0x0][0x194], R7 ;  /* 0x0000650000007a24 */ /* 0x000fe200078e0207 */
[----:B------:R1:W2:Y:S01]  /*1d60*/  R2UR UR6, R8 ;  /* 0x00000000080673c2 */ /* 0x0002a200000e0000 */
[----:B------:R-:W-:-:S02]  /*1d70*/  ULDC UR19, c[0x0][0x2e8] ;  /* 0x0000ba0000137ab9 */ /* 0x000fc40000000800 */
[----:B------:R-:W-:Y:S01]  /*1d80*/  UIADD3 UR4, UR4, -UR19, URZ ;  /* 0x8000001304047290 */ /* 0x000fe2000fffe03f */
[----:B------:R-:W-:Y:S01]  /*1d90*/  IADD3.X R7, R5, UR36, R0, P0, !PT ;  /* 0x0000002405077c10 */ /* 0x000fe200087fe400 */
[----:B------:R-:W-:Y:S01]  /*1da0*/  UMOV UR16, UR8 ;  /* 0x0000000800107c82 */ /* 0x000fe20008000000 */
[----:B------:R-:W-:Y:S01]  /*1db0*/  IADD3 R4, P0, R206, UR30, RZ ;  /* 0x0000001ece047c10 */ /* 0x000fe2000ff1e0ff */
[----:B------:R-:W-:Y:S01]  /*1dc0*/  USHF.R.S32.HI UR19, URZ, 0x1f, UR4 ;  /* 0x0000001f3f137899 */ /* 0x000fe20008011404 */
[----:B------:R3:W4:Y:S01]  /*1dd0*/  R2UR UR7, R10 ;  /* 0x000000000a0773c2 */ /* 0x00072200000e0000 */
[----:B------:R-:W-:Y:S01]  /*1de0*/  UMOV UR15, UR9 ;  /* 0x00000009000f7c82 */ /* 0x000fe20008000000 */
[----:B------:R-:W-:Y:S01]  /*1df0*/  IADD3.X R5, R207, UR32, RZ, P0, !PT ;  /* 0x00000020cf057c10 */ /* 0x000fe200087fe4ff */
[----:B------:R-:W-:Y:S02]  /*1e00*/  ULEA.HI UR19, UR19, UR4, URZ, 0x6 ;  /* 0x0000000413137291 */ /* 0x000fe4000f8f303f */
[----:B------:R-:W-:-:S02]  /*1e10*/  UIADD3 UR8, UR34, -0x1, URZ ;  /* 0xffffffff22087890 */ /* 0x000fc4000fffe03f */
[----:B------:R-:W-:Y:S01]  /*1e20*/  USHF.R.S32.HI UR19, URZ, 0x6, UR19 ;  /* 0x000000063f137899 */ /* 0x000fe20008011413 */
[----:B------:R-:W-:-:S03]  /*1e30*/  IMAD.WIDE.U32 R4, R9, c[0x0][0x370], R4 ;  /* 0x0000dc0009047a25 */ /* 0x000fc600078e0004 */
[----:B------:R-:W-:Y:S02]  /*1e40*/  UISETP.LT.AND UP1, UPT, URZ, UR19, UPT ;  /* 0x000000133f00728c */ /* 0x000fe4000bf21270 */
[----:B------:R-:W-:Y:S02]  /*1e50*/  IADD3 R5, R5, UR10, RZ ;  /* 0x0000000a05057c10 */ /* 0x000fe4000fffe0ff */
[----:B-1----:R-:W-:Y:S01]  /*1e60*/  LEA.HI R8, R22, R21, RZ, 0x5 ;  /* 0x0000001516087211 */ /* 0x002fe200078f28ff */
[----:B------:R-:W-:-:S03]  /*1e70*/  USEL UR19, URZ, UR19, !UP1 ;  /* 0x000000133f137287 */ /* 0x000fc6000c800000 */
[----:B------:R-:W-:Y:S01]  /*1e80*/  LOP3.LUT R0, R8, 0xffffffe0, RZ, 0xc0, !PT ;  /* 0xffffffe008007812 */ /* 0x000fe200078ec0ff */
[----:B------:R-:W-:Y:S01]  /*1e90*/  UISETP.GT.AND UP1, UPT, UR34, UR19, UPT ;  /* 0x000000132200728c */ /* 0x000fe2000bf24270 */
[----:B------:R-:W-:-:S03]  /*1ea0*/  SHF.R.S32.HI R8, RZ, 0x5, R8 ;  /* 0x00000005ff087819 */ /* 0x000fc60000011408 */
        /* <DEDUP_REMOVED lines=39> */
.L_x_1222:
        /* <DEDUP_REMOVED lines=18> */
.L_x_1223:
        /* <DEDUP_REMOVED lines=32> */
.L_x_1225:
[----:B------:R-:W-:Y:S05]  /*2440*/  BSYNC B0 ;  /* 0x0000000000007941 */ /* 0x000fea0003800000 */
.L_x_1224:
        /* <DEDUP_REMOVED lines=19> */
.L_x_1227:
[----:B------:R-:W-:Y:S05]  /*2580*/  BSYNC B0 ;  /* 0x0000000000007941 */ /* 0x000fea0003800000 */
.L_x_1226:
        /* <DEDUP_REMOVED lines=29> */
.L_x_1229:
[----:B------:R-:W-:Y:S05]  /*2760*/  BSYNC B0 ;  /* 0x0000000000007941 */ /* 0x000fea0003800000 */
.L_x_1228:
        /* <DEDUP_REMOVED lines=18> */
.L_x_1221:
[----:B------:R-:W2:Y:S01]  /*2890*/  LDL R8, [R1+0x4] ;  /* 0x0000040001087983 */ /* 0x000ea20000100800 */
        /* <DEDUP_REMOVED lines=43> */
.L_x_1232:
[----:B------:R-:W-:Y:S05]  /*2b50*/  BSYNC B0 ;  /* 0x0000000000007941 */ /* 0x000fea0003800000 */
.L_x_1231:
        /* <DEDUP_REMOVED lines=19> */
.L_x_1234:
        /* <DEDUP_REMOVED lines=34> */
.L_x_1235:
[----:B------:R-:W-:Y:S05]  /*2eb0*/  BSYNC B0 ;  /* 0x0000000000007941 */ /* 0x000fea0003800000 */
.L_x_1233:
[C---:B--2---:R-:W-:Y:S01]  /*2ec0*/  IADD3 R6, R250.reuse, 0x28, RZ ;  /* 0x00000028fa067810 */ /* 0x044fe20007ffe0ff */
[----:B------:R-:W-:Y:S01]  /*2ed0*/  IMAD.MOV.U32 R240, RZ, RZ, 0x7f800000 ;  /* 0x7f800000fff07424 */ /* 0x000fe200078e00ff */
[----:B------:R-:W-:Y:S01]  /*2ee0*/  IADD3 R4, R250, 0x20, RZ ;  /* 0x00000020fa047810 */ /* 0x000fe20007ffe0ff */
[----:B------:R-:W-:Y:S01]  /*2ef0*/  IMAD.MOV.U32 R241, RZ, RZ, 0x7f800000 ;  /* 0x7f800000fff17424 */ /* 0x000fe200078e00ff */
[----:B------:R-:W-:Y:S01]  /*2f00*/  ISETP.GE.AND P3, PT, R6, UR4, PT ;  /* 0x0000000406007c0c */ /* 0x000fe2000bf66270 */
[----:B------:R-:W-:Y:S01]  /*2f10*/  ULDC.64 UR10, c[0x0][0x198] ;  /* 0x00006600000a7ab9 */ /* 0x000fe20000000a00 */
[----:B------:R-:W-:Y:S01]  /*2f20*/  ISETP.GE.AND P4, PT, R4, UR4, PT ;  /* 0x0000000404007c0c */ /* 0x000fe2000bf86270 */
[C---:B------:R-:W-:Y:S01]  /*2f30*/  IMAD.SHL.U32 R4, R250.reuse, 0x4, RZ ;  /* 0x00000004fa047824 */ /* 0x040fe200078e00ff */
[----:B------:R-:W-:Y:S01]  /*2f40*/  IADD3 R5, R250, 0x8, RZ ;  /* 0x00000008fa057810 */ /* 0x000fe20007ffe0ff */
[----:B------:R-:W-:Y:S01]  /*2f50*/  UIMAD UR9, UR20, UR10, URZ ;  /* 0x0000000a140972a4 */ /* 0x000fe2000f8e023f */
[----:B------:R-:W-:Y:S01]  /*2f60*/  SHF.R.S32.HI R19, RZ, 0x1f, R250 ;  /* 0x0000001fff137819 */ /* 0x000fe200000114fa */
[----:B------:R-:W-:Y:S01]  /*2f70*/  IMAD.U32 R17, RZ, RZ, UR26 ;  /* 0x0000001aff117e24 */ /* 0x000fe2000f8e00ff */
[----:B------:R-:W-:Y:S01]  /*2f80*/  ISETP.GE.AND P5, PT, R5, UR4, PT ;  /* 0x0000000405007c0c */ /* 0x000fe2000bfa6270 */
[----:B------:R-:W-:Y:S01]  /*2f90*/  UIMAD UR9, UR26, UR11, UR9 ;  /* 0x0000000b1a0972a4 */ /* 0x000fe2000f8e0209 */
[----:B------:R-:W-:Y:S01]  /*2fa0*/  IADD3 R4, P2, R4, UR16, RZ ;  /* 0x0000001004047c10 */ /* 0x000fe2000ff5e0ff */
[----:B------:R-:W-:Y:S01]  /*2fb0*/  IMAD.WIDE.U32 R8, R17, c[0x0][0x198], R206 ;  /* 0x0000660011087a25 */ /* 0x000fe200078e00ce */
[----:B------:R-:W-:-:S02]  /*2fc0*/  SHF.L.U64.HI R5, R250, 0x2, R19 ;  /* 0x00000002fa057819 */ /* 0x000fc40000010213 */
[----:B------:R-:W-:Y:S01]  /*2fd0*/  SHF.R.S32.HI R7, RZ, 0x1f, R6 ;  /* 0x0000001fff077819 */ /* 0x000fe20000011406 */
[----:B------:R-:W-:Y:S01]  /*2fe0*/  IMAD.MOV.U32 R242, RZ, RZ, 0x7f800000 ;  /* 0x7f800000fff27424 */ /* 0x000fe200078e00ff */
[----:B------:R-:W-:Y:S01]  /*2ff0*/  IADD3.X R5, R5, UR15, RZ, P2, !PT ;  /* 0x0000000f05057c10 */ /* 0x000fe200097fe4ff */
[----:B------:R-:W-:Y:S01]  /*3000*/  IMAD.MOV.U32 R239, RZ, RZ, 0x7f800000 ;  /* 0x7f800000ffef7424 */ /* 0x000fe200078e00ff */
[----:B------:R-:W-:Y:S01]  /*3010*/  @!P3 LEA R10, P2, R6, UR16, 0x2 ;  /* 0x00000010060abc11 */ /* 0x000fe2000f8410ff */
[----:B------:R-:W-:Y:S01]  /*3020*/  IMAD.U32 R12, RZ, RZ, UR9 ;  /* 0x00000009ff0c7e24 */ /* 0x000fe2000f8e00ff */
[----:B------:R-:W-:Y:S01]  /*3030*/  ISETP.GE.AND P6, PT, R250, UR4, PT ;  /* 0x00000004fa007c0c */ /* 0x000fe2000bfc6270 */
[----:B------:R2:W5:Y:S01]  /*3040*/  @!P5 LDG.E R242, [R4.64+0x20] ;  /* 0x0000200604f2d981 */ /* 0x000562000c1e1900 */
[----:B------:R-:W-:Y:S02]  /*3050*/  @!P3 LEA.HI.X R11, R6, UR15, R7, 0x2, P2 ;  /* 0x0000000f060bbc11 */ /* 0x000fe400090f1407 */
[----:B------:R-:W-:Y:S01]  /*3060*/  IADD3 R8, P1, R8, UR21, RZ ;  /* 0x0000001508087c10 */ /* 0x000fe2000ff3e0ff */
[----:B------:R2:W5:Y:S04]  /*3070*/  @!P4 LDG.E R239, [R4.64+0x80] ;  /* 0x0000800604efc981 */ /* 0x000568000c1e1900 */
[----:B------:R3:W5:Y:S01]  /*3080*/  @!P3 LDG.E R240, [R10.64] ;  /* 0x000000060af0b981 */ /* 0x000762000c1e1900 */
[----:B------:R-:W-:-:S03]  /*3090*/  UIMAD UR4, UR25, -0x80, UR5 ;  /* 0xffffff80190478a4 */ /* 0x000fc6000f8e0205 */
[----:B------:R2:W5:Y:S03]  /*30a0*/  @!P6 LDG.E R241, [R4.64] ;  /* 0x0000000604f1e981 */ /* 0x000566000c1e1900 */
[----:B------:R-:W-:Y:S02]  /*30b0*/  ISETP.GE.AND P6, PT, R2, UR4, PT ;  /* 0x0000000402007c0c */ /* 0x000fe4000bfc6270 */
[----:B------:R-:W-:-:S11]  /*30c0*/  IADD3.X R9, R9, UR22, R12, P1, !PT ;  /* 0x0000001609097c10 */ /* 0x000fd60008ffe40c */
[----:B------:R3:W-:Y:S04]  /*30d0*/  @P6 STS [R0+0x9000], RZ ;  /* 0x009000ff00006388 */ /* 0x0007e80000000800 */
[----:B------:R3:W-:Y:S04]  /*30e0*/  @P6 STS [R0+0x9004], RZ ;  /* 0x009004ff00006388 */ /* 0x0007e80000000800 */
[----:B------:R3:W-:Y:S04]  /*30f0*/  @P6 STS.64 [R0+0x9008], RZ ;  /* 0x009008ff00006388 */ /* 0x0007e80000000a00 */
[----:B------:R3:W-:Y:S04]  /*3100*/  @P6 STS.128 [R0+0xb000], RZ ;  /* 0x00b000ff00006388 */ /* 0x0007e80000000c00 */
[----:B------:R3:W-:Y:S01]  /*3110*/  @P6 STS.128 [R0+0xd000], RZ ;  /* 0x00d000ff00006388 */ /* 0x0007e20000000c00 */
[----:B--2---:R-:W-:Y:S01]  /*3120*/  IMAD R4, R18, c[0x0][0x1b0], RZ ;  /* 0x00006c0012047a24 */ /* 0x004fe200078e02ff */
[----:B------:R-:W-:Y:S01]  /*3130*/  BSSY B0, `(.L_x_1236) ;  /* 0x0000026000007945 */ /* 0x000fe20003800000 */
[----:B------:R-:W-:-:S04]  /*3140*/  IMAD.WIDE.U32 R6, R15, c[0x0][0x1b0], R8 ;  /* 0x00006c000f067a25 */ /* 0x000fc800078e0008 */
[----:B------:R-:W-:-:S04]  /*3150*/  IMAD R4, R15, c[0x0][0x1b4], R4 ;  /* 0x00006d000f047a24 */ /* 0x000fc800078e0204 */
        /* <DEDUP_REMOVED lines=11> */
[C---:B---3--:R-:W-:Y:S01]  /*3210*/  @!P4 LEA R10, P5, R4.reuse, c[0x0][0x168], 0x1 ;  /* 0x00005a00040aca11 */ /* 0x048fe200078a08ff */
        /* <DEDUP_REMOVED lines=23> */
.L_x_1237:
[----:B------:R-:W-:Y:S05]  /*3390*/  BSYNC B0 ;  /* 0x0000000000007941 */ /* 0x000fea0003800000 */
.L_x_1236:
        /* <DEDUP_REMOVED lines=13> */
[----:B--23--:R-:W-:-:S04]  /*3470*/  IMAD.WIDE.U32 R10, R4, c[0x0][0x198], R6 ;  /* 0x00006600040a7a25 */ /* 0x00cfc800078e0006 */
        /* <DEDUP_REMOVED lines=25> */
.L_x_1239:
[----:B------:R-:W-:Y:S05]  /*3610*/  BSYNC B0 ;  /* 0x0000000000007941 */ /* 0x000fea0003800000 */
.L_x_1238:
        /* <DEDUP_REMOVED lines=51> */
.L_x_1241:
[----:B------:R-:W-:Y:S05]  /*3950*/  BSYNC B0 ;  /* 0x0000000000007941 */ /* 0x000fea0003800000 */
.L_x_1240:
        /* <DEDUP_REMOVED lines=37> */
.L_x_1243:
[----:B------:R-:W-:Y:S05]  /*3bb0*/  BSYNC B0 ;  /* 0x0000000000007941 */ /* 0x000fea0003800000 */
.L_x_1242:
[----:B------:R-:W-:Y:S02]  /*3bc0*/  ULDC.64 UR20, c[0x0][0x318] ;  /* 0x0000c60000147ab9 */ /* 0x000fe40000000a00 */
[----:B------:R-:W-:Y:S01]  /*3bd0*/  ULDC.64 UR22, c[0x0][0x320] ;  /* 0x0000c80000167ab9 */ /* 0x000fe20000000a00 */
[----:B-1234-:R-:W-:Y:S01]  /*3be0*/  LEA.HI R0, R22, R21, RZ, 0x6 ;  /* 0x0000001516007211 */ /* 0x01efe200078f30ff */
[----:B------:R-:W-:Y:S01]  /*3bf0*/  UISETP.NE.U32.AND UP1, UPT, URZ, UR20, UPT ;  /* 0x000000143f00728c */ /* 0x000fe2000bf25070 */
[----:B------:R-:W-:Y:S01]  /*3c00*/  IMAD.SHL.U32 R2, R21, 0x2, RZ ;  /* 0x0000000215027824 */ /* 0x000fe200078e00ff */
[----:B------:R-:W0:Y:S02]  /*3c10*/  LDGDEPBAR ;  /* 0x00000000000079af */ /* 0x000e240000000000 */
        /* <DEDUP_REMOVED lines=12> */
[----:B------:R1:W2:Y:S01]  /*3ce0*/  @P1 LDG.E R4, [R4.64] ;  /* 0x0000000604041981 */ /* 0x0002a2000c1e1900 */
[----:B------:R-:W-:Y:S01]  /*3cf0*/  SHF.R.S32.HI R0, RZ, 0x6, R0 ;  /* 0x00000006ff007819 */ /* 0x000fe20000011400 */
[----:B------:R-:W-:Y:S01]  /*3d00*/  UIADD3 UR9, UR26, UR12, URZ ;  /* 0x0000000c1a097290 */ /* 0x000fe2000fffe03f */
[----:B------:R-:W-:Y:S01]  /*3d10*/  MOV R238, R184 ;  /* 0x000000b800ee7202 */ /* 0x000fe20000000f00 */
[----:B------:R-:W-:Y:S01]  /*3d20*/  CS2R R126, SRZ ;  /* 0x00000000007e7805 */ /* 0x000fe2000001ff00 */
[----:B------:R-:W-:Y:S01]  /*3d30*/  SHF.L.U32 R0, R0, 0x5, RZ ;  /* 0x0000000500007819 */ /* 0x000fe200000006ff */
[----:B------:R-:W-:Y:S01]  /*3d40*/  UIADD3 UR9, -UR5, 0x80, UR9 ;  /* 0x0000008005097890 */ /* 0x000fe2000fffe109 */
[----:B------:R-:W-:Y:S01]  /*3d50*/  CS2R R124, SRZ ;  /* 0x00000000007c7805 */ /* 0x000fe2000001ff00 */
[----:B------:R-:W-:Y:S01]  /*3d60*/  CS2R R130, SRZ ;  /* 0x0000000000827805 */ /* 0x000fe2000001ff00 */
[----:B------:R-:W-:Y:S01]  /*3d70*/  LOP3.LUT R2, R0, 0x6, R2, 0xf8, !PT ;  /* 0x0000000600027812 */ /* 0x000fe200078ef802 */
[----:B------:R-:W-:Y:S01]  /*3d80*/  IMAD.U32 R0, RZ, RZ, UR25 ;  /* 0x00000019ff007e24 */ /* 0x000fe2000f8e00ff */
[----:B------:R-:W-:Y:S01]  /*3d90*/  CS2R R128, SRZ ;  /* 0x0000000000807805 */ /* 0x000fe2000001ff00 */
[----:B------:R-:W-:Y:S01]  /*3da0*/  CS2R R122, SRZ ;  /* 0x00000000007a7805 */ /* 0x000fe2000001ff00 */
[----:B------:R-:W-:Y:S01]  /*3db0*/  CS2R R120, SRZ ;  /* 0x0000000000787805 */ /* 0x000fe2000001ff00 */
[----:B------:R-:W-:Y:S01]  /*3dc0*/  IMAD R180, R0, 0x80, R2 ;  /* 0x0000008000b47824 */ /* 0x000fe200078e0202 */
[----:B------:R-:W-:Y:S01]  /*3dd0*/  IADD3 R0, R178, 0x1800, RZ ;  /* 0x00001800b2007810 */ /* 0x000fe20007ffe0ff */
[----:B------:R-:W-:Y:S01]  /*3de0*/  CS2R R118, SRZ ;  /* 0x0000000000767805 */ /* 0x000fe2000001ff00 */
[----:B------:R-:W-:Y:S01]  /*3df0*/  IADD3 R2, R177, 0x1800, RZ ;  /* 0x00001800b1027810 */ /* 0x000fe20007ffe0ff */
[----:B------:R-:W-:Y:S01]  /*3e00*/  CS2R R116, SRZ ;  /* 0x0000000000747805 */ /* 0x000fe2000001ff00 */
[----:B------:R-:W-:Y:S01]  /*3e10*/  SEL R0, R0, R178, !P0 ;  /* 0x000000b200007207 */ /* 0x000fe20004000000 */
[----:B------:R-:W-:Y:S01]  /*3e20*/  CS2R R110, SRZ ;  /* 0x00000000006e7805 */ /* 0x000fe2000001ff00 */
[----:B------:R-:W-:Y:S01]  /*3e30*/  SEL R2, R2, R177, !P0 ;  /* 0x000000b102027207 */ /* 0x000fe20004000000 */
[----:B------:R-:W-:Y:S01]  /*3e40*/  CS2R R108, SRZ ;  /* 0x00000000006c7805 */ /* 0x000fe2000001ff00 */
[----:B------:R-:W-:Y:S01]  /*3e50*/  CS2R R114, SRZ ;  /* 0x0000000000727805 */ /* 0x000fe2000001ff00 */
[----:B------:R-:W-:Y:S01]  /*3e60*/  IMAD.SHL.U32 R171, R0, 0x2, RZ ;  /* 0x0000000200ab7824 */ /* 0x000fe200078e00ff */
[----:B-1----:R-:W2:Y:S01]  /*3e70*/  @P1 MUFU.RCP R5, c[0x0][0x238] ;  /* 0x00008e0000051b08 */ /* 0x002ea20000001000 */
[----:B------:R-:W-:Y:S01]  /*3e80*/  MOV R0, c[0x0][0x22c] ;  /* 0x00008b0000007a02 */ /* 0x000fe20000000f00 */
[----:B------:R-:W-:Y:S01]  /*3e90*/  IMAD.SHL.U32 R168, R2, 0x2, RZ ;  /* 0x0000000202a87824 */ /* 0x000fe200078e00ff */
        /* <DEDUP_REMOVED lines=41> */
[----:B------:R-:W-:Y:S02]  /*4130*/  ULDC UR14, c[0x0][0x2e4] ;  /* 0x0000b900000e7ab9 */ /* 0x000fe40000000800 */
[----:B------:R-:W-:Y:S01]  /*4140*/  UIADD3 UR20, UR9, -UR13, URZ ;  /* 0x8000000d09147290 */ /* 0x000fe2000fffe03f */
[----:B--2---:R-:W-:Y:S02]  /*4150*/  @P1 FMUL.FTZ R4, R4, R5 ;  /* 0x0000000504041220 */ /* 0x004fe40000410000 */
[----:B------:R-:W-:Y:S02]  /*4160*/  IMAD.SHL.U32 R5, R0, 0x10, RZ ;  /* 0x0000001000057824 */ /* 0x000fe400078e00ff */
[----:B------:R1:W2:Y:S03]  /*4170*/  @P1 R2UR UR10, R4 ;  /* 0x00000000040a13c2 */ /* 0x0002a600000e0000 */
[----:B------:R-:W-:-:S05]  /*4180*/  IADD3 R0, R5, 0x40, RZ ;  /* 0x0000004005007810 */ /* 0x000fca0007ffe0ff */
[----:B------:R-:W-:Y:S01]  /*4190*/  IMAD.IADD R0, R243, 0x1, R0 ;  /* 0x00000001f3007824 */ /* 0x000fe200078e0200 */
[----:B-1----:R-:W-:Y:S01]  /*41a0*/  IADD3 R4, R250, -UR12, -R180 ;  /* 0x8000000cfa047c10 */ /* 0x002fe2000fffe8b4 */
[----:B--2---:R-:W-:-:S03]  /*41b0*/  @UP1 UMOV UR4, UR10 ;  /* 0x0000000a00041c82 */ /* 0x004fc60008000000 */
[----:B------:R-:W-:Y:S02]  /*41c0*/  IADD3 R2, R4, UR5, RZ ;  /* 0x0000000504027c10 */ /* 0x000fe4000fffe0ff */
[----:B------:R-:W-:-:S03]  /*41d0*/  SHF.L.U64.HI R4, R250, 0x2, R19 ;  /* 0x00000002fa047819 */ /* 0x000fc60000010213 */
[----:B------:R1:W-:Y:S02]  /*41e0*/  STL [R1], R2 ;  /* 0x0000000201007387 */ /* 0x0003e40000100800 */
[----:B-1----:R-:W-:Y:S01]  /*41f0*/  IADD3 R2, R5, 0x20, RZ ;  /* 0x0000002005027810 */ /* 0x002fe20007ffe0ff */
[----:B------:R-:W-:-:S03]  /*4200*/  IMAD.SHL.U32 R5, R250, 0x4, RZ ;  /* 0x00000004fa057824 */ /* 0x000fc600078e00ff */
[----:B------:R-:W-:-:S04]  /*4210*/  IADD3 R2, R243, R2, RZ ;  /* 0x00000002f3027210 */ /* 0x000fc80007ffe0ff */
[C---:B------:R-:W-:Y:S01]  /*4220*/  IADD3 R4, R243.reuse, R2, RZ ;  /* 0x00000002f3047210 */ /* 0x040fe20007ffe0ff */
[----:B------:R-:W-:-:S04]  /*4230*/  IMAD.IADD R2, R243, 0x1, R0 ;  /* 0x00000001f3027824 */ /* 0x000fc800078e0200 */
[C---:B------:R-:W-:Y:S01]  /*4240*/  IMAD.IADD R247, R243.reuse, 0x1, R4 ;  /* 0x00000001f3f77824 */ /* 0x040fe200078e0204 */
[----:B------:R-:W-:-:S03]  /*4250*/  IADD3 R245, R243, R2, RZ ;  /* 0x00000002f3f57210 */ /* 0x000fc60007ffe0ff */
[C---:B------:R-:W-:Y:S02]  /*4260*/  IMAD.IADD R246, R243.reuse, 0x1, R247 ;  /* 0x00000001f3f67824 */ /* 0x040fe400078e02f7 */
[----:B------:R-:W-:-:S03]  /*4270*/  IMAD.IADD R244, R243, 0x1, R245 ;  /* 0x00000001f3f47824 */ /* 0x000fc600078e02f5 */
[C---:B------:R-:W-:Y:S01]  /*4280*/  IADD3 R249, R243.reuse, R246, RZ ;  /* 0x000000f6f3f97210 */ /* 0x040fe20007ffe0ff */
[----:B------:R-:W-:Y:S02]  /*4290*/  IMAD.IADD R248, R243, 0x1, R244 ;  /* 0x00000001f3f87824 */ /* 0x000fe400078e02f4 */
.L_x_1248:
[----:B------:R-:W2:Y:S01]  /*42a0*/  LDL R2, [R1] ;  /* 0x0000000001027983 */ /* 0x000ea20000100800 */
[----:B------:R-:W-:Y:S01]  /*42b0*/  IADD3 R0, R176, R171, RZ ;  /* 0x000000abb0007210 */ /* 0x000fe20007ffe0ff */
[----:B------:R-:W-:Y:S02]  /*42c0*/  USHF.L.U32 UR9, UR8, 0x6, URZ ;  /* 0x0000000608097899 */ /* 0x000fe4000800063f */
[----:B------:R-:W0:Y:S01]  /*42d0*/  LDGDEPBAR ;  /* 0x00000000000079af */ /* 0x000e220000000000 */
[----:B------:R-:W-:Y:S02]  /*42e0*/  ULDC UR11, c[0x0][0x2e4] ;  /* 0x0000b900000b7ab9 */ /* 0x000fe40000000800 */
[----:B------:R-:W-:Y:S01]  /*42f0*/  UISETP.GE.AND UP0, UPT, UR9, UR20, UPT ;  /* 0x000000140900728c */ /* 0x000fe2000bf06270 */
[----:B--2---:R-:W-:Y:S01]  /*4300*/  IADD3 R2, R2, UR9, RZ ;  /* 0x0000000902027c10 */ /* 0x004fe2000fffe0ff */
        /* <DEDUP_REMOVED lines=20> */
[-C--:B------:R-:W-:Y:S08]  /*4450*/  HMMA.16816.F32 R28, R28, R134.reuse, RZ ;  /* 0x000000861c1c723c */ /* 0x080ff000000018ff */
[----:B------:R-:W-:Y:S01]  /*4460*/  HMMA.16816.F32 R32, R32, R134, RZ ;  /* 0x000000862020723c */ /* 0x000fe200000018ff */
[----:B------:R-:W-:Y:S07]  /*4470*/  LDSM.16.M88.4 R132, [R0+0x1000] ;  /* 0x001000000084783b */ /* 0x000fee0000000200 */
[-C--:B----4-:R-:W-:Y:S08]  /*4480*/  HMMA.16816.F32 R4, R136, R140.reuse, R4 ;  /* 0x0000008c8804723c */ /* 0x090ff00000001804 */
[C---:B-1----:R-:W-:Y:S08]  /*4490*/  HMMA.16816.F32 R8, R144.reuse, R140, R8 ;  /* 0x0000008c9008723c */ /* 0x042ff00000001808 */
[-C--:B------:R-:W-:Y:S08]  /*44a0*/  HMMA.16816.F32 R12, R144, R142.reuse, R12 ;  /* 0x0000008e900c723c */ /* 0x080ff0000000180c */
[C---:B------:R-:W-:Y:S01]  /*44b0*/  HMMA.16816.F32 R16, R136.reuse, R142, R16 ;  /* 0x0000008e8810723c */ /* 0x040fe20000001810 */
[----:B------:R-:W1:Y:S07]  /*44c0*/  LDSM.16.M88.4 R140, [R169+0xb000] ;  /* 0x00b00000a98c783b */ /* 0x000e6e0000000200 */
[-C--:B--2---:R-:W-:Y:S08]  /*44d0*/  HMMA.16816.F32 R20, R136, R148.reuse, R20 ;  /* 0x000000948814723c */ /* 0x084ff00000001814 */
[C---:B------:R-:W-:Y:S07]  /*44e0*/  HMMA.16816.F32 R24, R144.reuse, R148, R24 ;  /* 0x000000949018723c */ /* 0x040fee0000001818 */
[----:B------:R-:W-:Y:S01]  /*44f0*/  IADD3 R148, R2, -0x1, RZ ;  /* 0xffffffff02947810 */ /* 0x000fe20007ffe0ff */
[-C--:B------:R-:W-:Y:S01]  /*4500*/  HMMA.16816.F32 R28, R144, R150.reuse, R28 ;  /* 0x00000096901c723c */ /* 0x080fe2000000181c */
[----:B------:R-:W-:Y:S02]  /*4510*/  LDSM.16.M88.4 R144, [R169+0xb400] ;  /* 0x00b40000a990783b */ /* 0x000fe40000000200 */
[----:B------:R-:W-:Y:S02]  /*4520*/  ISETP.GE.AND P0, PT, R148, RZ, PT ;  /* 0x000000ff9400720c */ /* 0x000fe40003f06270 */
[C---:B------:R-:W-:Y:S03]  /*4530*/  IADD3 R149, R2.reuse, 0x8, RZ ;  /* 0x0000000802957810 */ /* 0x040fe60007ffe0ff */
[----:B------:R-:W-:Y:S01]  /*4540*/  HMMA.16816.F32 R32, R136, R150, R32 ;  /* 0x000000968820723c */ /* 0x000fe20000001820 */
[----:B------:R-:W2:Y:S03]  /*4550*/  LDSM.16.M88.4 R136, [R0+0x1800] ;  /* 0x001800000088783b */ /* 0x000ea60000000200 */
[----:B------:R-:W-:Y:S03]  /*4560*/  ISETP.GE.AND P1, PT, R149, RZ, PT ;  /* 0x000000ff9500720c */ /* 0x000fe60003f26270 */
[----:B------:R-:W-:Y:S01]  /*4570*/  IABS R150, R2 ;  /* 0x0000000200967213 */ /* 0x000fe20000000000 */
[-C--:B------:R-:W-:Y:S03]  /*4580*/  HMMA.16816.F32 R4, R152, R156.reuse, R4 ;  /* 0x0000009c9804723c */ /* 0x080fe60000001804 */
[----:B------:R-:W-:Y:S02]  /*4590*/  I2F R193, R150 ;  /* 0x0000009600c17306 */ /* 0x000fe40000201400 */
[C---:B------:R-:W-:Y:S03]  /*45a0*/  @!P0 IADD3 R148, -R2.reuse, 0x1, RZ ;  /* 0x0000000102948810 */ /* 0x040fe60007ffe1ff */
[C---:B---3--:R-:W-:Y:S04]  /*45b0*/  HMMA.16816.F32 R8, R160.reuse, R156, R8 ;  /* 0x0000009ca008723c */ /* 0x048fe80000001808 */
[C---:B------:R-:W-:Y:S01]  /*45c0*/  @!P1 IADD3 R149, -R2.reuse, -0x8, RZ ;  /* 0xfffffff802959810 */ /* 0x040fe20007ffe1ff */
[----:B------:R-:W-:Y:S02]  /*45d0*/  I2F R181, R148 ;  /* 0x0000009400b57306 */ /* 0x000fe40000201400 */
[C---:B------:R-:W-:Y:S01]  /*45e0*/  IADD3 R157, R2.reuse, 0x28, RZ ;  /* 0x00000028029d7810 */ /* 0x040fe20007ffe0ff */
[-C--:B------:R-:W-:Y:S03]  /*45f0*/  HMMA.16816.F32 R12, R160, R158.reuse, R12 ;  /* 0x0000009ea00c723c */ /* 0x080fe6000000180c */
[----:B------:R-:W-:Y:S02]  /*4600*/  ISETP.GE.AND P1, PT, R157, RZ, PT ;  /* 0x000000ff9d00720c */ /* 0x000fe40003f26270 */
[----:B------:R-:W-:Y:S02]  /*4610*/  IADD3 R156, R2, 0x27, RZ ;  /* 0x00000027029c7810 */ /* 0x000fe40007ffe0ff */
[----:B------:R3:W-:Y:S01]  /*4620*/  I2F R183, R149 ;  /* 0x0000009500b77306 */ /* 0x0007e20000201400 */
[C---:B------:R-:W-:Y:S07]  /*4630*/  HMMA.16816.F32 R16, R152.reuse, R158, R16 ;  /* 0x0000009e9810723c */ /* 0x040fee0000001810 */
[----:B------:R-:W-:Y:S01]  /*4640*/  SHF.L.U32 R158, R250, 0x2, RZ ;  /* 0x00000002fa9e7819 */ /* 0x000fe200000006ff */
[-C--:B------:R-:W-:Y:S04]  /*4650*/  HMMA.16816.F32 R20, R152, R164.reuse, R20 ;  /* 0x000000a49814723c */ /* 0x080fe80000001814 */
[C---:B------:R-:W-:Y:S04]  /*4660*/  @!P1 IADD3 R157, -R2.reuse, -0x28, RZ ;  /* 0xffffffd8029d9810 */ /* 0x040fe80007ffe1ff */
[----:B------:R4:W-:Y:S01]  /*4670*/  I2F R186, R157 ;  /* 0x0000009d00ba7306 */ /* 0x0009e20000201400 */
[C---:B------:R-:W-:Y:S01]  /*4680*/  HMMA.16816.F32 R24, R160.reuse, R164, R24 ;  /* 0x000000a4a018723c */ /* 0x040fe20000001818 */
[----:B---3--:R-:W-:Y:S07]  /*4690*/  LDSM.16.M88.4 R148, [R170+0xd000] ;  /* 0x00d00000aa94783b */ /* 0x008fee0000000200 */
[-C--:B------:R-:W-:Y:S08]  /*46a0*/  HMMA.16816.F32 R28, R160, R166.reuse, R28 ;  /* 0x000000a6a01c723c */ /* 0x080ff0000000181c */
[----:B------:R-:W-:Y:S07]  /*46b0*/  HMMA.16816.F32 R32, R152, R166, R32 ;  /* 0x000000a69820723c */ /* 0x000fee0000001820 */
[----:B------:R-:W-:Y:S01]  /*46c0*/  IADD3 R152, R2, 0x7, RZ ;  /* 0x0000000702987810 */ /* 0x000fe20007ffe0ff */
[-C--:B-1----:R-:W-:Y:S05]  /*46d0*/  HMMA.16816.F32 R4, R132, R140.reuse, R4 ;  /* 0x0000008c8404723c */ /* 0x082fea0000001804 */
[----:B------:R-:W-:Y:S02]  /*46e0*/  ISETP.GE.AND P0, PT, R152, RZ, PT ;  /* 0x000000ff9800720c */ /* 0x000fe40003f06270 */
[C---:B----4-:R-:W-:Y:S01]  /*46f0*/  IADD3 R157, R2.reuse, -0x10, RZ ;  /* 0xfffffff0029d7810 */ /* 0x050fe20007ffe0ff */
[C---:B--2---:R-:W-:Y:S08]  /*4700*/  HMMA.16816.F32 R8, R136.reuse, R140, R8 ;  /* 0x0000008c8808723c */ /* 0x044ff00000001808 */
[-C--:B------:R-:W-:Y:S04]  /*4710*/  HMMA.16816.F32 R12, R136, R142.reuse, R12 ;  /* 0x0000008e880c723c */ /* 0x080fe8000000180c */
[----:B------:R-:W-:Y:S02]  /*4720*/  @!P0 IADD3 R152, -R2, -0x7, RZ ;  /* 0xfffffff902988810 */ /* 0x000fe40007ffe1ff */
[----:B------:R-:W-:Y:S02]  /*4730*/  ISETP.GE.AND P0, PT, R156, RZ, PT ;  /* 0x000000ff9c00720c */ /* 0x000fe40003f06270 */
[----:B------:R1:W-:Y:S01]  /*4740*/  I2F R182, R152 ;  /* 0x0000009800b67306 */ /* 0x0003e20000201400 */
[C---:B------:R-:W-:Y:S01]  /*4750*/  HMMA.16816.F32 R16, R132.reuse, R142, R16 ;  /* 0x0000008e8410723c */ /* 0x040fe20000001810 */
[----:B------:R-:W2:Y:S07]  /*4760*/  LDSM.16.M88.4 R140, [R171+0x2000] ;  /* 0x00200000ab8c783b */ /* 0x000eae0000000200 */
[-C--:B------:R-:W-:Y:S04]  /*4770*/  HMMA.16816.F32 R20, R132, R144.reuse, R20 ;  /* 0x000000908414723c */ /* 0x080fe80000001814 */
[C---:B------:R-:W-:Y:S04]  /*4780*/  @!P0 IADD3 R156, -R2.reuse, -0x27, RZ ;  /* 0xffffffd9029c8810 */ /* 0x040fe80007ffe1ff */
[----:B------:R3:W-:Y:S01]  /*4790*/  I2F R185, R156 ;  /* 0x0000009c00b97306 */ /* 0x0007e20000201400 */
[C---:B------:R-:W-:Y:S01]  /*47a0*/  HMMA.16816.F32 R24, R136.reuse, R144, R24 ;  /* 0x000000908818723c */ /* 0x040fe20000001818 */
[----:B-1----:R-:W1:Y:S06]  /*47b0*/  LDSM.16.M88.4 R152, [R171+0x2800] ;  /* 0x00280000ab98783b */ /* 0x002e6c0000000200 */
[----:B------:R-:W-:Y:S01]  /*47c0*/  IADD3 R144, R2, 0x20, RZ ;  /* 0x0000002002907810 */ /* 0x000fe20007ffe0ff */
[-C--:B------:R-:W-:Y:S03]  /*47d0*/  HMMA.16816.F32 R28, R136, R146.reuse, R28 ;  /* 0x00000092881c723c */ /* 0x080fe6000000181c */
[----:B------:R-:W-:Y:S04]  /*47e0*/  ISETP.GE.AND P1, PT, R144, RZ, PT ;  /* 0x000000ff9000720c */ /* 0x000fe80003f26270 */
[C---:B------:R-:W-:Y:S01]  /*47f0*/  IADD3 R137, R2.reuse, 0x18, RZ ;  /* 0x0000001802897810 */ /* 0x040fe20007ffe0ff */
[----:B------:R-:W-:Y:S01]  /*4800*/  HMMA.16816.F32 R32, R132, R146, R32 ;  /* 0x000000928420723c */ /* 0x000fe20000001820 */
[----:B------:R-:W4:Y:S03]  /*4810*/  LDSM.16.M88.4 R132, [R170+0xd400] ;  /* 0x00d40000aa84783b */ /* 0x000f260000000200 */
[C---:B------:R-:W-:Y:S02]  /*4820*/  IADD3 R138, R2.reuse, 0x1f, RZ ;  /* 0x0000001f028a7810 */ /* 0x040fe40007ffe0ff */
[C---:B------:R-:W-:Y:S02]  /*4830*/  IADD3 R136, R2.reuse, 0x17, RZ ;  /* 0x0000001702887810 */ /* 0x040fe40007ffe0ff */
[----:B------:R-:W-:Y:S01]  /*4840*/  @!P1 IADD3 R144, -R2, -0x20, RZ ;  /* 0xffffffe002909810 */ /* 0x000fe20007ffe1ff */
[-C--:B--2---:R-:W-:Y:S03]  /*4850*/  HMMA.16816.F32 R4, R140, R148.reuse, R4 ;  /* 0x000000948c04723c */ /* 0x084fe60000001804 */
[----:B------:R2:W-:Y:S02]  /*4860*/  I2F R167, R144 ;  /* 0x0000009000a77306 */ /* 0x0005e40000201400 */
[----:B------:R-:W-:Y:S02]  /*4870*/  ISETP.GE.AND P1, PT, R137, RZ, PT ;  /* 0x000000ff8900720c */ /* 0x000fe40003f26270 */
[----:B------:R-:W-:Y:S02]  /*4880*/  ISETP.GE.AND P0, PT, R138, RZ, PT ;  /* 0x000000ff8a00720c */ /* 0x000fe40003f06270 */
[C---:B---3--:R-:W-:Y:S09]  /*4890*/  IADD3 R156, R2.reuse, -0x9, RZ ;  /* 0xfffffff7029c7810 */ /* 0x048ff20007ffe0ff */
[C---:B------:R-:W-:Y:S02]  /*48a0*/  @!P1 IADD3 R137, -R2.reuse, -0x18, RZ ;  /* 0xffffffe802899810 */ /* 0x040fe40007ffe1ff */
[----:B------:R-:W-:Y:S01]  /*48b0*/  @!P0 IADD3 R138, -R2, -0x1f, RZ ;  /* 0xffffffe1028a8810 */ /* 0x000fe20007ffe1ff */
[C---:B-1----:R-:W-:Y:S01]  /*48c0*/  HMMA.16816.F32 R8, R152.reuse, R148, R8 ;  /* 0x000000949808723c */ /* 0x042fe20000001808 */
[----:B------:R-:W-:Y:S03]  /*48d0*/  I2F R179, R137 ;  /* 0x0000008900b37306 */ /* 0x000fe60000201400 */
[----:B------:R-:W-:Y:S01]  /*48e0*/  ISETP.GE.AND P0, PT, R136, RZ, PT ;  /* 0x000000ff8800720c */ /* 0x000fe20003f06270 */
[----:B--2---:R-:W-:Y:S02]  /*48f0*/  LDSM.16.M88.4 R144, [R169+0xd000] ;  /* 0x00d00000a990783b */ /* 0x004fe40000000200 */
[----:B------:R-:W-:Y:S01]  /*4900*/  IADD3 R148, P1, R158, UR18, RZ ;  /* 0x000000129e947c10 */ /* 0x000fe2000ff3e0ff */
[-C--:B------:R-:W-:Y:S03]  /*4910*/  HMMA.16816.F32 R12, R152, R150.reuse, R12 ;  /* 0x00000096980c723c */ /* 0x080fe6000000180c */
[----:B------:R-:W-:Y:S01]  /*4920*/  I2F R166, R138 ;  /* 0x0000008a00a67306 */ /* 0x000fe20000201400 */
[C---:B------:R-:W-:Y:S02]  /*4930*/  IADD3 R149, R2.reuse, -0x8, RZ ;  /* 0xfffffff802957810 */ /* 0x040fe40007ffe0ff */
[----:B------:R-:W-:Y:S02]  /*4940*/  SHF.R.S32.HI R158, RZ, 0x1f, R250 ;  /* 0x0000001fff9e7819 */ /* 0x000fe400000114fa */
[C---:B------:R-:W-:Y:S04]  /*4950*/  HMMA.16816.F32 R16, R140.reuse, R150, R16 ;  /* 0x000000968c10723c */ /* 0x040fe80000001810 */
[----:B------:R-:W-:Y:S02]  /*4960*/  @!P0 IADD3 R136, -R2, -0x17, RZ ;  /* 0xffffffe902888810 */ /* 0x000fe40007ffe1ff */
[----:B------:R-:W-:Y:S02]  /*4970*/  SHF.L.U64.HI R158, R250, 0x2, R158 ;  /* 0x00000002fa9e7819 */ /* 0x000fe4000001029e */
[----:B------:R1:W-:Y:S01]  /*4980*/  I2F R165, R136 ;  /* 0x0000008800a57306 */ /* 0x0003e20000201400 */
[----:B------:R-:W-:Y:S01]  /*4990*/  ISETP.GE.AND P0, PT, R156, RZ, PT ;  /* 0x000000ff9c00720c */ /* 0x000fe20003f06270 */
[-C--:B----4-:R-:W-:Y:S03]  /*49a0*/  HMMA.16816.F32 R20, R140, R132.reuse, R20 ;  /* 0x000000848c14723c */ /* 0x090fe60000001814 */
[----:B------:R-:W-:Y:S05]  /*49b0*/  ISETP.GE.AND P2, PT, R149, RZ, PT ;  /* 0x000000ff9500720c */ /* 0x000fea0003f46270 */
[C---:B------:R-:W-:Y:S04]  /*49c0*/  HMMA.16816.F32 R24, R152.reuse, R132, R24 ;  /* 0x000000849818723c */ /* 0x040fe80000001818 */
[C---:B------:R-:W-:Y:S03]  /*49d0*/  @!P0 IADD3 R156, -R2.reuse, 0x9, RZ ;  /* 0x00000009029c8810 */ /* 0x040fe60007ffe1ff */
[C---:B------:R-:W-:Y:S01]  /*49e0*/  IADD3 R133, R2.reuse, 0xf, RZ ;  /* 0x0000000f02857810 */ /* 0x040fe20007ffe0ff */
[----:B------:R2:W-:Y:S01]  /*49f0*/  I2F R163, R156 ;  /* 0x0000009c00a37306 */ /* 0x0005e20000201400 */
[C---:B------:R-:W-:Y:S01]  /*4a00*/  @!P2 IADD3 R149, -R2.reuse, 0x8, RZ ;  /* 0x000000080295a810 */ /* 0x040fe20007ffe1ff */
[-C--:B------:R-:W-:Y:S03]  /*4a10*/  HMMA.16816.F32 R28, R152, R134.reuse, R28 ;  /* 0x00000086981c723c */ /* 0x080fe6000000181c */
[----:B------:R-:W-:Y:S01]  /*4a20*/  IADD3 R132, R2, -0x18, RZ ;  /* 0xffffffe802847810 */ /* 0x000fe20007ffe0ff */
[----:B-1----:R-:W1:Y:S03]  /*4a30*/  LDSM.16.M88.4 R136, [R0+0x2000] ;  /* 0x002000000088783b */ /* 0x002e660000000200 */
[----:B------:R-:W-:Y:S01]  /*4a40*/  ISETP.GE.AND P2, PT, R132, RZ, PT ;  /* 0x000000ff8400720c */ /* 0x000fe20003f46270 */
[----:B------:R3:W-:Y:S01]  /*4a50*/  I2F R164, R149 ;  /* 0x0000009500a47306 */ /* 0x0007e20000201400 */
[----:B------:R-:W-:Y:S11]  /*4a60*/  HMMA.16816.F32 R32, R140, R134, R32 ;  /* 0x000000868c20723c */ /* 0x000ff60000001820 */
[----:B------:R-:W-:Y:S01]  /*4a70*/  @!UPT UIADD3 URZ, URZ, URZ, URZ ;  /* 0x0000003f3f3ff290 */ /* 0x000fe2000fffe03f */
[C---:B------:R-:W-:Y:S02]  /*4a80*/  @!P2 IADD3 R132, -R2.reuse, 0x18, RZ ;  /* 0x000000180284a810 */ /* 0x040fe40007ffe1ff */
[----:B--2---:R-:W-:Y:S02]  /*4a90*/  IADD3 R156, R2, 0x10, RZ ;  /* 0x00000010029c7810 */ /* 0x004fe40007ffe0ff */
[----:B------:R-:W-:Y:S01]  /*4aa0*/  I2F R142, R132 ;  /* 0x00000084008e7306 */ /* 0x000fe20000201400 */
[----:B---3--:R-:W-:Y:S02]  /*4ab0*/  IADD3.X R149, R158, UR17, RZ, P1, !PT ;  /* 0x000000119e957c10 */ /* 0x008fe40008ffe4ff */
[----:B------:R-:W-:Y:S02]  /*4ac0*/  IADD3 R158, R2, -0x11, RZ ;  /* 0xffffffef029e7810 */ /* 0x000fe40007ffe0ff */
[----:B------:R-:W-:Y:S01]  /*4ad0*/  ISETP.GE.AND P1, PT, R157, RZ, PT ;  /* 0x000000ff9d00720c */ /* 0x000fe20003f26270 */
[----:B-----5:R2:W5:Y:S01]  /*4ae0*/  LDG.E R161, [R148.64] ;  /* 0x0000000694a17981 */ /* 0x020562000c1e1900 */
[----:B------:R-:W-:Y:S03]  /*4af0*/  ISETP.GE.AND P0, PT, R158, RZ, PT ;  /* 0x000000ff9e00720c */ /* 0x000fe60003f06270 */
[----:B------:R2:W5:Y:S01]  /*4b00*/  LDG.E R162, [R148.64+0x20] ;  /* 0x0000200694a27981 */ /* 0x000562000c1e1900 */
[-C--:B-1----:R-:W-:Y:S03]  /*4b10*/  HMMA.16816.F32 R4, R136, R144.reuse, R4 ;  /* 0x000000908804723c */ /* 0x082fe60000001804 */
[----:B------:R2:W5:Y:S04]  /*4b20*/  LDG.E R160, [R148.64+0x80] ;  /* 0x0000800694a07981 */ /* 0x000568000c1e1900 */
[----:B------:R2:W5:Y:S01]  /*4b30*/  LDG.E R159, [R148.64+0xa0] ;  /* 0x0000a006949f7981 */ /* 0x000562000c1e1900 */
[C---:B------:R-:W-:Y:S04]  /*4b40*/  @!P1 IADD3 R157, -R2.reuse, 0x10, RZ ;  /* 0x00000010029d9810 */ /* 0x040fe80007ffe1ff */
[----:B------:R-:W-:Y:S02]  /*4b50*/  @!P0 IADD3 R158, -R2, 0x11, RZ ;  /* 0x00000011029e8810 */ /* 0x000fe40007ffe1ff */
[----:B------:R-:W-:Y:S01]  /*4b60*/  ISETP.GE.AND P1, PT, R156, RZ, PT ;  /* 0x000000ff9c00720c */ /* 0x000fe20003f26270 */
[----:B------:R-:W-:Y:S01]  /*4b70*/  I2F R157, R157 ;  /* 0x0000009d009d7306 */ /* 0x000fe20000201400 */
[----:B------:R-:W-:Y:S09]  /*4b80*/  ISETP.GE.AND P0, PT, R133, RZ, PT ;  /* 0x000000ff8500720c */ /* 0x000ff20003f06270 */
[----:B------:R-:W-:Y:S02]  /*4b90*/  I2F R158, R158 ;  /* 0x0000009e009e7306 */ /* 0x000fe40000201400 */
[----:B------:R-:W-:Y:S01]  /*4ba0*/  @!P1 IADD3 R156, -R2, -0x10, RZ ;  /* 0xfffffff0029c9810 */ /* 0x000fe20007ffe1ff */
[----:B------:R-:W-:Y:S02]  /*4bb0*/  FMUL.FTZ R4, R4, c[0x0][0x2ec] ;  /* 0x0000bb0004047a20 */ /* 0x000fe40000410000 */
[----:B------:R-:W-:Y:S01]  /*4bc0*/  FMUL.FTZ R5, R5, c[0x0][0x2ec] ;  /* 0x0000bb0005057a20 */ /* 0x000fe20000410000 */
[----:B------:R-:W-:Y:S01]  /*4bd0*/  @!P0 IADD3 R133, -R2, -0xf, RZ ;  /* 0xfffffff102858810 */ /* 0x000fe20007ffe1ff */
[----:B------:R-:W-:Y:S01]  /*4be0*/  FMUL.FTZ R6, R6, c[0x0][0x2ec] ;  /* 0x0000bb0006067a20 */ /* 0x000fe20000410000 */
[----:B------:R-:W-:Y:S01]  /*4bf0*/  PLOP3.LUT P0, PT, PT, PT, UP0, 0x80, 0x0 ;  /* 0x000000000000781c */ /* 0x000fe20003f0f008 */
[----:B--2---:R1:W2:Y:S01]  /*4c00*/  LDSM.16.M88.4 R148, [R0+0x2800] ;  /* 0x002800000094783b */ /* 0x0042a20000000200 */
[----:B------:R-:W-:Y:S01]  /*4c10*/  FMUL.FTZ R7, R7, c[0x0][0x2ec] ;  /* 0x0000bb0007077a20 */ /* 0x000fe20000410000 */
[----:B------:R-:W-:Y:S10]  /*4c20*/  MUFU.TANH R190, R5 ;  /* 0x0000000500be7308 */ /* 0x000ff40000002400 */
[----:B------:R-:W-:Y:S10]  /*4c30*/  MUFU.TANH R189, R6 ;  /* 0x0000000600bd7308 */ /* 0x000ff40000002400 */
[----:B------:R-:W-:Y:S01]  /*4c40*/  MUFU.TANH R188, R7 ;  /* 0x0000000700bc7308 */ /* 0x000fe20000002400 */
[----:B-1----:R-:W-:Y:S04]  /*4c50*/  IADD3 R0, R2, -0x19, RZ ;  /* 0xffffffe702007810 */ /* 0x002fe80007ffe0ff */
[----:B------:R-:W-:Y:S05]  /*4c60*/  ISETP.GE.AND P1, PT, R0, RZ, PT ;  /* 0x000000ff0000720c */ /* 0x000fea0003f26270 */
[----:B------:R-:W-:Y:S08]  /*4c70*/  I2F R156, R156 ;  /* 0x0000009c009c7306 */ /* 0x000ff00000201400 */
[----:B------:R-:W-:Y:S01]  /*4c80*/  @!P1 IADD3 R0, -R2, 0x19, RZ ;  /* 0x0000001902009810 */ /* 0x000fe20007ffe1ff */
[C---:B--2---:R-:W-:Y:S01]  /*4c90*/  HMMA.16816.F32 R8, R148.reuse, R144, R8 ;  /* 0x000000909408723c */ /* 0x044fe20000001808 */
[----:B------:R1:W2:Y:S07]  /*4ca0*/  MUFU.TANH R2, R4 ;  /* 0x0000000400027308 */ /* 0x0002ae0000002400 */
[-C--:B------:R-:W-:Y:S03]  /*4cb0*/  HMMA.16816.F32 R12, R148, R146.reuse, R12 ;  /* 0x00000092940c723c */ /* 0x080fe6000000180c */
[----:B------:R2:W-:Y:S05]  /*4cc0*/  I2F R143, R0 ;  /* 0x00000000008f7306 */ /* 0x0005ea0000201400 */
[C---:B------:R-:W-:Y:S05]  /*4cd0*/  HMMA.16816.F32 R16, R136.reuse, R146, R16 ;  /* 0x000000928810723c */ /* 0x040fea0000001810 */
[----:B------:R-:W-:Y:S03]  /*4ce0*/  I2F R133, R133 ;  /* 0x0000008500857306 */ /* 0x000fe60000201400 */
[----:B------:R-:W-:Y:S01]  /*4cf0*/  FMUL.FTZ R10, R10, c[0x0][0x2ec] ;  /* 0x0000bb000a0a7a20 */ /* 0x000fe20000410000 */
[----:B-1----:R-:W1:Y:S03]  /*4d00*/  LDSM.16.M88.4 R4, [R169+0xd400] ;  /* 0x00d40000a904783b */ /* 0x002e660000000200 */
[----:B------:R-:W-:Y:S02]  /*4d10*/  FMUL.FTZ R8, R8, c[0x0][0x2ec] ;  /* 0x0000bb0008087a20 */ /* 0x000fe40000410000 */
[----:B------:R-:W-:Y:S01]  /*4d20*/  FMUL.FTZ R11, R11, c[0x0][0x2ec] ;  /* 0x0000bb000b0b7a20 */ /* 0x000fe20000410000 */
[----:B------:R3:W4:Y:S01]  /*4d30*/  MUFU.TANH R154, R10 ;  /* 0x0000000a009a7308 */ /* 0x0007220000002400 */
        /* <DEDUP_REMOVED lines=8> */
[----:B--2---:R-:W-:Y:S05]  /*4dc0*/  FFMA.FTZ R0, -R2, R2, 1 ;  /* 0x3f80000002007423 */ /* 0x004fea0000010102 */
[----:B------:R2:W-:Y:S01]  /*4dd0*/  MUFU.TANH R152, R13 ;  /* 0x0000000d00987308 */ /* 0x0005e20000002400 */
[----:B---3--:R-:W-:Y:S09]  /*4de0*/  FFMA.FTZ R10, R182, -UR4, R188 ;  /* 0x80000004b60a7c23 */ /* 0x008ff200080100bc */
[----:B------:R-:W3:Y:S01]  /*4df0*/  MUFU.TANH R187, R8 ;  /* 0x0000000800bb7308 */ /* 0x000ee20000002400 */
[-C--:B-1----:R-:W-:Y:S03]  /*4e00*/  HMMA.16816.F32 R20, R136, R4.reuse, R20 ;  /* 0x000000048814723c */ /* 0x082fe60000001814 */
[----:B------:R-:W-:Y:S06]  /*4e10*/  FMUL.FTZ R12, R17, c[0x0][0x2ec] ;  /* 0x0000bb00110c7a20 */ /* 0x000fec0000410000 */
[----:B------:R-:W1:Y:S01]  /*4e20*/  MUFU.TANH R135, R11 ;  /* 0x0000000b00877308 */ /* 0x000e620000002400 */
[C---:B------:R-:W-:Y:S04]  /*4e30*/  HMMA.16816.F32 R24, R148.reuse, R4, R24 ;  /* 0x000000049418723c */ /* 0x040fe80000001818 */
[----:B--2---:R-:W-:Y:S02]  /*4e40*/  FMUL.FTZ R13, R16, c[0x0][0x2ec] ;  /* 0x0000bb00100d7a20 */ /* 0x004fe40000410000 */
[----:B----4-:R-:W-:Y:S03]  /*4e50*/  FFMA.FTZ R16, -R154, R154, 1 ;  /* 0x3f8000009a107423 */ /* 0x010fe6000001019a */
[----:B------:R-:W2:Y:S01]  /*4e60*/  MUFU.TANH R155, R9 ;  /* 0x00000009009b7308 */ /* 0x000ea20000002400 */
[-C--:B------:R-:W-:Y:S03]  /*4e70*/  HMMA.16816.F32 R28, R148, R6.reuse, R28 ;  /* 0x00000006941c723c */ /* 0x080fe6000000181c */
[----:B---3--:R-:W-:Y:S02]  /*4e80*/  FFMA.FTZ R8, -R187, R187, 1 ;  /* 0x3f800000bb087423 */ /* 0x008fe400000101bb */
        /* <DEDUP_REMOVED lines=17> */
[----:B------:R-:W-:Y:S02]  /*4fa0*/  FFMA.FTZ R7, R193, -UR4, R2 ;  /* 0x80000004c1077c23 */ /* 0x000fe40008010002 */
[----:B------:R-:W-:Y:S01]  /*4fb0*/  FFMA.FTZ R2, -R190, R190, 1 ;  /* 0x3f800000be027423 */ /* 0x000fe200000101be */
[----:B------:R4:W4:Y:S01]  /*4fc0*/  MUFU.TANH R140, R19 ;  /* 0x00000013008c7308 */ /* 0x0009220000002400 */
[----:B------:R-:W-:Y:S02]  /*4fd0*/  FMUL.FTZ R28, R28, c[0x0][0x2ec] ;  /* 0x0000bb001c1c7a20 */ /* 0x000fe40000410000 */
[----:B------:R-:W-:Y:S02]  /*4fe0*/  FMUL.FTZ R31, R31, c[0x0][0x2ec] ;  /* 0x0000bb001f1f7a20 */ /* 0x000fe40000410000 */
[----:B------:R-:W-:Y:S02]  /*4ff0*/  FMUL.FTZ R32, R32, c[0x0][0x2ec] ;  /* 0x0000bb0020207a20 */ /* 0x000fe40000410000 */
[----:B------:R-:W-:Y:S02]  /*5000*/  FMUL.FTZ R34, R34, c[0x0][0x2ec] ;  /* 0x0000bb0022227a20 */ /* 0x000fe40000410000 */
[----:B-1----:R-:W-:Y:S01]  /*5010*/  FFMA.FTZ R21, R185, -UR4, R135 ;  /* 0x80000004b9157c23 */ /* 0x002fe20008010087 */
[----:B------:R1:W-:Y:S01]  /*5020*/  MUFU.TANH R144, R22 ;  /* 0x0000001600907308 */ /* 0x0003e20000002400 */
[----:B------:R-:W-:Y:S02]  /*5030*/  FFMA.FTZ R9, -R135, R135, 1 ;  /* 0x3f80000087097423 */ /* 0x000fe40000010187 */
[----:B------:R-:W-:Y:S02]  /*5040*/  FMUL.FTZ R151, R0, c[0x0][0x2ec] ;  /* 0x0000bb0000977a20 */ /* 0x000fe40000410000 */
[----:B------:R-:W-:Y:S02]  /*5050*/  FMUL.FTZ R150, R2, c[0x0][0x2ec] ;  /* 0x0000bb0002967a20 */ /* 0x000fe40000410000 */
[----:B--2---:R-:W-:Y:S02]  /*5060*/  FFMA.FTZ R0, -R155, R155, 1 ;  /* 0x3f8000009b007423 */ /* 0x004fe4000001019b */
[----:B------:R-:W-:Y:S01]  /*5070*/  FFMA.FTZ R14, R166, -UR4, R155 ;  /* 0x80000004a60e7c23 */ /* 0x000fe2000801009b */
[----:B------:R-:W2:Y:S01]  /*5080*/  MUFU.TANH R12, R12 ;  /* 0x0000000c000c7308 */ /* 0x000ea20000002400 */
[----:B---3--:R-:W-:Y:S02]  /*5090*/  FFMA.FTZ R2, -R134, R134, 1 ;  /* 0x3f80000086027423 */ /* 0x008fe40000010186 */
[----:B------:R-:W-:Y:S02]  /*50a0*/  FMUL.FTZ R155, R8, c[0x0][0x2ec] ;  /* 0x0000bb00089b7a20 */ /* 0x000fe40000410000 */
[----:B----4-:R-:W-:Y:S02]  /*50b0*/  FFMA.FTZ R19, R166, -UR4, R134 ;  /* 0x80000004a6137c23 */ /* 0x010fe40008010086 */
[----:B------:R-:W-:Y:S02]  /*50c0*/  FMUL.FTZ R166, R16, c[0x0][0x2ec] ;  /* 0x0000bb0010a67a20 */ /* 0x000fe40000410000 */
[C---:B------:R-:W-:Y:S01]  /*50d0*/  FFMA.FTZ R8, R181.reuse, -UR4, R140 ;  /* 0x80000004b5087c23 */ /* 0x040fe2000801008c */
[----:B------:R-:W3:Y:S01]  /*50e0*/  MUFU.TANH R146, R18 ;  /* 0x0000001200927308 */ /* 0x000ee20000002400 */
[----:B------:R-:W-:Y:S02]  /*50f0*/  FFMA.FTZ R16, -R140, R140, 1 ;  /* 0x3f8000008c107423 */ /* 0x000fe4000001018c */
[----:B------:R-:W-:Y:S01]  /*5100*/  FFMA.FTZ R6, R181, -UR4, R190 ;  /* 0x80000004b5067c23 */ /* 0x000fe200080100be */
[----:B------:R-:W-:Y:S01]  /*5110*/  MOV R190, R192 ;  /* 0x000000c000be7202 */ /* 0x000fe20000000f00 */
[----:B-1----:R-:W-:Y:S02]  /*5120*/  FFMA.FTZ R22, R186, -UR4, R154 ;  /* 0x80000004ba167c23 */ /* 0x002fe4000801009a */
[----:B------:R-:W-:Y:S02]  /*5130*/  FMUL.FTZ R154, R0, c[0x0][0x2ec] ;  /* 0x0000bb00009a7a20 */ /* 0x000fe40000410000 */
[----:B------:R-:W-:Y:S01]  /*5140*/  FFMA.FTZ R0, -R153, R153, 1 ;  /* 0x3f80000099007423 */ /* 0x000fe20000010199 */
[----:B------:R-:W1:Y:S01]  /*5150*/  MUFU.TANH R13, R13 ;  /* 0x0000000d000d7308 */ /* 0x000e620000002400 */
[----:B------:R-:W-:Y:S02]  /*5160*/  FFMA.FTZ R5, -R189, R189, 1 ;  /* 0x3f800000bd057423 */ /* 0x000fe400000101bd */
[----:B------:R-:W-:Y:S02]  /*5170*/  FMUL.FTZ R148, R4, c[0x0][0x2ec] ;  /* 0x0000bb0004947a20 */ /* 0x000fe40000410000 */
[----:B------:R-:W-:Y:S02]  /*5180*/  FFMA.FTZ R4, -R152, R152, 1 ;  /* 0x3f80000098047423 */ /* 0x000fe40000010198 */
[----:B------:R-:W-:Y:S02]  /*5190*/  FMUL.FTZ R181, R0, c[0x0][0x2ec] ;  /* 0x0000bb0000b57a20 */ /* 0x000fe40000410000 */
[----:B--2---:R-:W-:Y:S01]  /*51a0*/  FFMA.FTZ R0, -R12, R12, 1 ;  /* 0x3f8000000c007423 */ /* 0x004fe2000001010c */
[----:B------:R-:W2:Y:S01]  /*51b0*/  MUFU.TANH R18, R23 ;  /* 0x0000001700127308 */ /* 0x000ea20000002400 */
[----:B------:R-:W-:Y:S02]  /*51c0*/  FFMA.FTZ R15, R167, -UR4, R187 ;  /* 0x80000004a70f7c23 */ /* 0x000fe400080100bb */
[----:B------:R-:W-:Y:S02]  /*51d0*/  FMUL.FTZ R149, R5, c[0x0][0x2ec] ;  /* 0x0000bb0005957a20 */ /* 0x000fe40000410000 */
[----:B------:R-:W-:Y:S02]  /*51e0*/  FFMA.FTZ R5, -R147, R147, 1 ;  /* 0x3f80000093057423 */ /* 0x000fe40000010193 */
[----:B------:R-:W-:Y:S02]  /*51f0*/  FMUL.FTZ R186, R2, c[0x0][0x2ec] ;  /* 0x0000bb0002ba7a20 */ /* 0x000fe40000410000 */
[----:B------:R-:W-:Y:S01]  /*5200*/  FMUL.FTZ R188, R0, c[0x0][0x2ec] ;  /* 0x0000bb0000bc7a20 */ /* 0x000fe20000410000 */
[----:B------:R4:W2:Y:S01]  /*5210*/  MUFU.TANH R132, R20 ;  /* 0x0000001400847308 */ /* 0x0008a20000002400 */
[----:B------:R-:W-:Y:S02]  /*5220*/  FFMA.FTZ R11, R183, -UR4, R189 ;  /* 0x80000004b70b7c23 */ /* 0x000fe400080100bd */
[----:B---3--:R-:W-:Y:S02]  /*5230*/  FFMA.FTZ R17, -R146, R146, 1 ;  /* 0x3f80000092117423 */ /* 0x008fe40000010192 */
[----:B-1----:R-:W-:Y:S02]  /*5240*/  FFMA.FTZ R2, -R13, R13, 1 ;  /* 0x3f8000000d027423 */ /* 0x002fe4000001010d */
[----:B------:R-:W-:Y:S02]  /*5250*/  FMUL.FTZ R187, R5, c[0x0][0x2ec] ;  /* 0x0000bb0005bb7a20 */ /* 0x000fe40000410000 */
[----:B------:R-:W-:Y:S01]  /*5260*/  FFMA.FTZ R5, -R144, R144, 1 ;  /* 0x3f80000090057423 */ /* 0x000fe20000010190 */
[----:B------:R-:W-:Y:S01]  /*5270*/  MUFU.TANH R141, R26 ;  /* 0x0000001a008d7308 */ /* 0x000fe20000002400 */
[----:B------:R-:W-:Y:S02]  /*5280*/  FMUL.FTZ R189, R2, c[0x0][0x2ec] ;  /* 0x0000bb0002bd7a20 */ /* 0x000fe40000410000 */
[----:B------:R-:W-:Y:S02]  /*5290*/  FFMA.FTZ R2, -R145, R145, 1 ;  /* 0x3f80000091027423 */ /* 0x000fe40000010191 */
[----:B------:R-:W-:Y:S02]  /*52a0*/  FMUL.FTZ R185, R9, c[0x0][0x2ec] ;  /* 0x0000bb0009b97a20 */ /* 0x000fe40000410000 */
[----:B------:R-:W-:Y:S02]  /*52b0*/  FFMA.FTZ R9, R193, -UR4, R146 ;  /* 0x80000004c1097c23 */ /* 0x000fe40008010092 */
[----:B------:R-:W-:Y:S01]  /*52c0*/  FMUL.FTZ R200, R17, c[0x0][0x2ec] ;  /* 0x0000bb0011c87a20 */ /* 0x000fe20000410000 */
[----:B------:R-:W1:Y:S01]  /*52d0*/  MUFU.TANH R26, R24 ;  /* 0x00000018001a7308 */ /* 0x000e620000002400 */
[----:B------:R-:W-:Y:S02]  /*52e0*/  FMUL.FTZ R199, R16, c[0x0][0x2ec] ;  /* 0x0000bb0010c77a20 */ /* 0x000fe40000410000 */
[----:B------:R-:W-:Y:S02]  /*52f0*/  FMUL.FTZ R205, R5, c[0x0][0x2ec] ;  /* 0x0000bb0005cd7a20 */ /* 0x000fe40000410000 */
[----:B----4-:R-:W-:Y:S02]  /*5300*/  FFMA.FTZ R20, R167, -UR4, R147 ;  /* 0x80000004a7147c23 */ /* 0x010fe40008010093 */
[----:B------:R-:W-:Y:S02]  /*5310*/  FMUL.FTZ R167, R4, c[0x0][0x2ec] ;  /* 0x0000bb0004a77a20 */ /* 0x000fe40000410000 */
[----:B--2---:R-:W-:Y:S01]  /*5320*/  FFMA.FTZ R4, -R18, R18, 1 ;  /* 0x3f80000012047423 */ /* 0x004fe20000010112 */
[----:B------:R-:W2:Y:S01]  /*5330*/  MUFU.TANH R25, R25 ;  /* 0x0000001900197308 */ /* 0x000ea20000002400 */
[----:B------:R-:W-:Y:S02]  /*5340*/  FFMA.FTZ R0, -R132, R132, 1 ;  /* 0x3f80000084007423 */ /* 0x000fe40000010184 */
[----:B------:R-:W-:Y:S02]  /*5350*/  FMUL.FTZ R204, R4, c[0x0][0x2ec] ;  /* 0x0000bb0004cc7a20 */ /* 0x000fe40000410000 */
[----:B------:R-:W-:Y:S02]  /*5360*/  FMUL.FTZ R201, R0, c[0x0][0x2ec] ;  /* 0x0000bb0000c97a20 */ /* 0x000fe40000410000 */
[----:B------:R-:W-:Y:S02]  /*5370*/  FMUL.FTZ R198, R2, c[0x0][0x2ec] ;  /* 0x0000bb0002c67a20 */ /* 0x000fe40000410000 */
[----:B------:R-:W-:Y:S01]  /*5380*/  FFMA.FTZ R13, R164, -UR4, R13 ;  /* 0x80000004a40d7c23 */ /* 0x000fe2000801000d */
[----:B------:R-:W3:Y:S01]  /*5390*/  MUFU.TANH R23, R27 ;  /* 0x0000001b00177308 */ /* 0x000ee20000002400 */
[----:B------:R-:W-:Y:S02]  /*53a0*/  FFMA.FTZ R12, R163, -UR4, R12 ;  /* 0x80000004a30c7c23 */ /* 0x000fe4000801000c */
[----:B------:R-:W-:Y:S02]  /*53b0*/  FFMA.FTZ R132, R157, -UR4, R132 ;  /* 0x800000049d847c23 */ /* 0x000fe40008010084 */
[----:B-1----:R-:W-:Y:S02]  /*53c0*/  FFMA.FTZ R4, -R26, R26, 1 ;  /* 0x3f8000001a047423 */ /* 0x002fe4000001011a */
[----:B------:R-:W-:Y:S02]  /*53d0*/  FFMA.FTZ R35, R158, -UR4, R145 ;  /* 0x800000049e237c23 */ /* 0x000fe40008010091 */
[----:B------:R-:W-:Y:S01]  /*53e0*/  FMUL.FTZ R193, R4, c[0x0][0x2ec] ;  /* 0x0000bb0004c17a20 */ /* 0x000fe20000410000 */
[----:B------:R1:W4:Y:S01]  /*53f0*/  MUFU.TANH R136, R30 ;  /* 0x0000001e00887308 */ /* 0x0003220000002400 */
[C---:B------:R-:W-:Y:S02]  /*5400*/  FFMA.FTZ R26, R156.reuse, -UR4, R26 ;  /* 0x800000049c1a7c23 */ /* 0x040fe4000801001a */
[----:B--2---:R-:W-:Y:S02]  /*5410*/  FFMA.FTZ R0, -R25, R25, 1 ;  /* 0x3f80000019007423 */ /* 0x004fe40000010119 */
[----:B------:R-:W-:Y:S05]  /*5420*/  FFMA.FTZ R25, R133, -UR4, R25 ;  /* 0x8000000485197c23 */ /* 0x000fea0008010019 */
[----:B------:R2:W2:Y:S01]  /*5430*/  MUFU.TANH R135, R29 ;  /* 0x0000001d00877308 */ /* 0x0004a20000002400 */
[C---:B---3--:R-:W-:Y:S02]  /*5440*/  FFMA.FTZ R17, R165.reuse, -UR4, R23 ;  /* 0x80000004a5117c23 */ /* 0x048fe40008010017 */
[----:B------:R-:W-:Y:S07]  /*5450*/  FFMA.FTZ R27, R165, -UR4, R152 ;  /* 0x80000004a51b7c23 */ /* 0x000fee0008010098 */
[----:B------:R-:W3:Y:S01]  /*5460*/  MUFU.TANH R137, R28 ;  /* 0x0000001c00897308 */ /* 0x000ee20000002400 */
[----:B-1----:R-:W-:Y:S02]  /*5470*/  FFMA.FTZ R30, -R141, R141, 1 ;  /* 0x3f8000008d1e7423 */ /* 0x002fe4000001018d */
[----:B----4-:R-:W-:Y:S02]  /*5480*/  FFMA.FTZ R16, R156, -UR4, R136 ;  /* 0x800000049c107c23 */ /* 0x010fe40008010088 */
[----:B------:R-:W-:Y:S02]  /*5490*/  FFMA.FTZ R136, -R136, R136, 1 ;  /* 0x3f80000088887423 */ /* 0x000fe40000010188 */
[----:B------:R-:W-:Y:S03]  /*54a0*/  FMUL.FTZ R203, R30, c[0x0][0x2ec] ;  /* 0x0000bb001ecb7a20 */ /* 0x000fe60000410000 */
[----:B------:R-:W1:Y:S01]  /*54b0*/  MUFU.TANH R134, R31 ;  /* 0x0000001f00867308 */ /* 0x000e620000002400 */
[----:B--2---:R-:W-:Y:S02]  /*54c0*/  FFMA.FTZ R29, -R23, R23, 1 ;  /* 0x3f800000171d7423 */ /* 0x004fe40000010117 */
[----:B------:R-:W-:Y:S02]  /*54d0*/  FFMA.FTZ R23, R182, -UR4, R135 ;  /* 0x80000004b6177c23 */ /* 0x000fe40008010087 */
[----:B------:R-:W-:Y:S02]  /*54e0*/  FFMA.FTZ R135, -R135, R135, 1 ;  /* 0x3f80000087877423 */ /* 0x000fe40000010187 */
[----:B------:R-:W-:Y:S03]  /*54f0*/  FMUL.FTZ R202, R29, c[0x0][0x2ec] ;  /* 0x0000bb001dca7a20 */ /* 0x000fe60000410000 */
[----:B------:R-:W2:Y:S01]  /*5500*/  MUFU.TANH R140, R32 ;  /* 0x00000020008c7308 */ /* 0x000ea20000002400 */
[----:B------:R-:W-:Y:S02]  /*5510*/  FMUL.FTZ R156, R135, c[0x0][0x2ec] ;  /* 0x0000bb00879c7a20 */ /* 0x000fe40000410000 */
[----:B---3--:R-:W-:Y:S02]  /*5520*/  FFMA.FTZ R24, R183, -UR4, R137 ;  /* 0x80000004b7187c23 */ /* 0x008fe40008010089 */
[----:B------:R-:W-:Y:S02]  /*5530*/  FFMA.FTZ R137, -R137, R137, 1 ;  /* 0x3f80000089897423 */ /* 0x000fe40000010189 */
[----:B------:R-:W-:Y:S02]  /*5540*/  FMUL.FTZ R183, R0, c[0x0][0x2ec] ;  /* 0x0000bb0000b77a20 */ /* 0x000fe40000410000 */
[----:B------:R-:W-:Y:S01]  /*5550*/  FFMA.FTZ R28, R179, -UR4, R153 ;  /* 0x80000004b31c7c23 */ /* 0x000fe20008010099 */
[----:B------:R-:W3:Y:S01]  /*5560*/  MUFU.TANH R33, R34 ;  /* 0x0000002200217308 */ /* 0x000ee20000002400 */
[----:B-1----:R-:W-:Y:S02]  /*5570*/  FFMA.FTZ R133, R133, -UR4, R134 ;  /* 0x8000000485857c23 */ /* 0x002fe40008010086 */
[----:B------:R-:W-:Y:S02]  /*5580*/  FFMA.FTZ R134, -R134, R134, 1 ;  /* 0x3f80000086867423 */ /* 0x000fe40000010186 */
[----:B------:R-:W-:Y:S02]  /*5590*/  FFMA.FTZ R31, R163, -UR4, R18 ;  /* 0x80000004a31f7c23 */ /* 0x000fe40008010012 */
[----:B------:R-:W-:Y:S03]  /*55a0*/  FFMA.FTZ R18, R179, -UR4, R141 ;  /* 0x80000004b3127c23 */ /* 0x000fe6000801008d */
[----:B------:R-:W1:Y:S01]  /*55b0*/  MUFU.TANH R139, R139 ;  /* 0x0000008b008b7308 */ /* 0x000e620000002400 */
[----:B------:R-:W-:Y:S02]  /*55c0*/  FMUL.FTZ R179, R136, c[0x0][0x2ec] ;  /* 0x0000bb0088b37a20 */ /* 0x000fe40000410000 */
[----:B--2---:R-:W-:Y:S02]  /*55d0*/  FFMA.FTZ R5, -R140, R140, 1 ;  /* 0x3f8000008c057423 */ /* 0x004fe4000001018c */
[----:B------:R-:W-:Y:S02]  /*55e0*/  FFMA.FTZ R32, R164, -UR4, R144 ;  /* 0x80000004a4207c23 */ /* 0x000fe40008010090 */
[----:B------:R-:W-:Y:S02]  /*55f0*/  FMUL.FTZ R164, R137, c[0x0][0x2ec] ;  /* 0x0000bb0089a47a20 */ /* 0x000fe40000410000 */
[----:B------:R-:W-:Y:S01]  /*5600*/  FMUL.FTZ R165, R5, c[0x0][0x2ec] ;  /* 0x0000bb0005a57a20 */ /* 0x000fe20000410000 */
[----:B------:R-:W2:Y:S01]  /*5610*/  MUFU.TANH R138, R138 ;  /* 0x0000008a008a7308 */ /* 0x000ea20000002400 */
[----:B---3--:R-:W-:Y:S02]  /*5620*/  FFMA.FTZ R4, -R33, R33, 1 ;  /* 0x3f80000021047423 */ /* 0x008fe40000010121 */
[----:B------:R-:W-:Y:S02]  /*5630*/  FFMA.FTZ R34, R142, -UR4, R140 ;  /* 0x800000048e227c23 */ /* 0x000fe4000801008c */
[----:B------:R-:W-:Y:S02]  /*5640*/  FFMA.FTZ R30, R157, -UR4, R33 ;  /* 0x800000049d1e7c23 */ /* 0x000fe40008010021 */
[----:B------:R-:W-:Y:S02]  /*5650*/  FMUL.FTZ R182, R4, c[0x0][0x2ec] ;  /* 0x0000bb0004b67a20 */ /* 0x000fe40000410000 */
[----:B-1----:R-:W-:Y:S02]  /*5660*/  FFMA.FTZ R2, -R139, R139, 1 ;  /* 0x3f8000008b027423 */ /* 0x002fe4000001018b */
[----:B------:R-:W-:Y:S02]  /*5670*/  FFMA.FTZ R33, R143, -UR4, R139 ;  /* 0x800000048f217c23 */ /* 0x000fe4000801008b */
[----:B------:R-:W-:Y:S02]  /*5680*/  FMUL.FTZ R157, R2, c[0x0][0x2ec] ;  /* 0x0000bb00029d7a20 */ /* 0x000fe40000410000 */
[----:B--2---:R-:W-:Y:S02]  /*5690*/  FFMA.FTZ R0, -R138, R138, 1 ;  /* 0x3f8000008a007423 */ /* 0x004fe4000001018a */
[----:B------:R-:W-:Y:S02]  /*56a0*/  FFMA.FTZ R29, R158, -UR4, R138 ;  /* 0x800000049e1d7c23 */ /* 0x000fe4000801008a */
[----:B------:R-:W-:Y:S02]  /*56b0*/  FMUL.FTZ R158, R134, c[0x0][0x2ec] ;  /* 0x0000bb00869e7a20 */ /* 0x000fe40000410000 */
[----:B------:R-:W-:Y:S01]  /*56c0*/  FMUL.FTZ R163, R0, c[0x0][0x2ec] ;  /* 0x0000bb0000a37a20 */ /* 0x000fe20000410000 */
[----:B------:R-:W-:-:S05]  /*56d0*/  @!P0 BRA `(.L_x_1244) ;  /* 0x000000c000008947 */ /* 0x000fca0003800000 */
        /* <DEDUP_REMOVED lines=12> */
.L_x_1244:
[----:B------:R-:W-:Y:S01]  /*57a0*/  IADD3 R5, R250, UR9, RZ ;  /* 0x00000009fa057c10 */ /* 0x000fe2000fffe0ff */
        /* <DEDUP_REMOVED lines=12> */
[CC--:B------:R-:W-:Y:S02]  /*5870*/  ISETP.GE.AND P2, PT, R180.reuse, R0.reuse, PT ;  /* 0x00000000b400720c */ /* 0x0c0fe40003f46270 */
[C---:B------:R-:W-:Y:S02]  /*5880*/  IADD3 R137, R180.reuse, 0x10, RZ ;  /* 0x00000010b4897810 */ /* 0x040fe40007ffe0ff */
[C---:B------:R-:W-:Y:S02]  /*5890*/  IADD3 R136, R180.reuse, 0x11, RZ ;  /* 0x00000011b4887810 */ /* 0x040fe40007ffe0ff */
[C---:B------:R-:W-:Y:S02]  /*58a0*/  IADD3 R135, R180.reuse, 0x18, RZ ;  /* 0x00000018b4877810 */ /* 0x040fe40007ffe0ff */
[----:B------:R-:W-:Y:S02]  /*58b0*/  IADD3 R134, R180, 0x19, RZ ;  /* 0x00000019b4867810 */ /* 0x000fe40007ffe0ff */
[----:B------:R-:W-:Y:S02]  /*58c0*/  IADD3 R141, R2, UR10, RZ ;  /* 0x0000000a028d7c10 */ /* 0x000fe4000fffe0ff */
        /* <DEDUP_REMOVED lines=11> */
[----:B------:R-:W-:Y:S02]  /*5980*/  ISETP.GE.OR P1, PT, R140, R4, !P1 ;  /* 0x000000048c00720c */ /* 0x000fe40004f26670 */
        /* <DEDUP_REMOVED lines=96> */
.L_x_1245:
[C---:B------:R-:W-:Y:S01]  /*5f90*/  FMUL.FTZ R5, R241.reuse, 1.4426950216293334961 ;  /* 0x3fb8aa3bf1057820 */ /* 0x040fe20000410000 */
[----:B------:R-:W-:Y:S01]  /*5fa0*/  FSETP.NEU.FTZ.AND P0, PT, R241, -INF , PT ;  /* 0xff800000f100780b */ /* 0x000fe20003f1d000 */
[----:B------:R-:W-:Y:S01]  /*5fb0*/  FMUL.FTZ R4, R242, 1.4426950216293334961 ;  /* 0x3fb8aa3bf2047820 */ /* 0x000fe20000410000 */
[----:B------:R-:W-:Y:S01]  /*5fc0*/  UISETP.GT.AND UP0, UPT, UR8, UR19, UPT ;  /* 0x000000130800728c */ /* 0x000fe2000bf04270 */
[----:B------:R-:W-:Y:S01]  /*5fd0*/  FMUL.FTZ R2, R239, 1.4426950216293334961 ;  /* 0x3fb8aa3bef027820 */ /* 0x000fe20000410000 */
[----:B------:R-:W-:Y:S01]  /*5fe0*/  FSEL R5, R5, RZ, P0 ;  /* 0x000000ff05057208 */ /* 0x000fe20000000000 */
        /* <DEDUP_REMOVED lines=8> */
[----:B------:R-:W-:Y:S01]  /*6070*/  FSEL R2, R2, RZ, P0 ;  /* 0x000000ff02027208 */ /* 0x000fe20000000000 */
[--C-:B------:R-:W-:Y:S01]  /*6080*/  FFMA.FTZ R32, R32, c[0x0][0x23c], -R4.reuse ;  /* 0x00008f0020207a23 */ /* 0x100fe20000010804 */
[----:B------:R-:W-:Y:S01]  /*6090*/  FSETP.NEU.FTZ.AND P0, PT, R240, -INF , PT ;  /* 0xff800000f000780b */ /* 0x000fe20003f1d000 */
[----:B------:R-:W-:Y:S02]  /*60a0*/  FFMA.FTZ R31, R31, c[0x0][0x23c], -R4 ;  /* 0x00008f001f1f7a23 */ /* 0x000fe40000010804 */
[----:B------:R-:W-:Y:S01]  /*60b0*/  FFMA.FTZ R28, R28, c[0x0][0x23c], -R2 ;  /* 0x00008f001c1c7a23 */ /* 0x000fe20000010802 */
[----:B------:R-:W-:Y:S01]  /*60c0*/  FSEL R0, R0, RZ, P0 ;  /* 0x000000ff00007208 */ /* 0x000fe20000000000 */
[--C-:B------:R-:W-:Y:S01]  /*60d0*/  FFMA.FTZ R30, R30, c[0x0][0x23c], -R4.reuse ;  /* 0x00008f001e1e7a23 */ /* 0x100fe20000010804 */
[----:B------:R-:W1:Y:S01]  /*60e0*/  MUFU.EX2 R146, R6 ;  /* 0x0000000600927308 */ /* 0x000e620000000800 */
[--C-:B------:R-:W-:Y:S01]  /*60f0*/  FFMA.FTZ R11, R11, c[0x0][0x23c], -R4.reuse ;  /* 0x00008f000b0b7a23 */ /* 0x100fe20000010804 */
[----:B------:R-:W-:Y:S01]  /*6100*/  PLOP3.LUT P0, PT, PT, PT, UP0, 0x80, 0x0 ;  /* 0x000000000000781c */ /* 0x000fe20003f0f008 */
[--C-:B------:R-:W-:Y:S02]  /*6110*/  FFMA.FTZ R10, R10, c[0x0][0x23c], -R4.reuse ;  /* 0x00008f000a0a7a23 */ /* 0x100fe40000010804 */
[--C-:B------:R-:W-:Y:S02]  /*6120*/  FFMA.FTZ R9, R9, c[0x0][0x23c], -R4.reuse ;  /* 0x00008f0009097a23 */ /* 0x100fe40000010804 */
[--C-:B------:R-:W-:Y:S02]  /*6130*/  FFMA.FTZ R8, R8, c[0x0][0x23c], -R4.reuse ;  /* 0x00008f0008087a23 */ /* 0x100fe40000010804 */
[----:B------:R-:W-:Y:S01]  /*6140*/  FFMA.FTZ R4, R29, c[0x0][0x23c], -R4 ;  /* 0x00008f001d047a23 */ /* 0x000fe20000010804 */
[----:B------:R-:W-:Y:S01]  /*6150*/  MUFU.EX2 R145, R11 ;  /* 0x0000000b00917308 */ /* 0x000fe20000000800 */
[--C-:B------:R-:W-:Y:S02]  /*6160*/  FFMA.FTZ R27, R27, c[0x0][0x23c], -R2.reuse ;  /* 0x00008f001b1b7a23 */ /* 0x100fe40000010802 */
[--C-:B------:R-:W-:Y:S02]  /*6170*/  FFMA.FTZ R26, R26, c[0x0][0x23c], -R2.reuse ;  /* 0x00008f001a1a7a23 */ /* 0x100fe40000010802 */
[--C-:B------:R-:W-:Y:S02]  /*6180*/  FFMA.FTZ R25, R25, c[0x0][0x23c], -R2.reuse ;  /* 0x00008f0019197a23 */ /* 0x100fe40000010802 */
[--C-:B------:R-:W-:Y:S02]  /*6190*/  FFMA.FTZ R24, R24, c[0x0][0x23c], -R2.reuse ;  /* 0x00008f0018187a23 */ /* 0x100fe40000010802 */
[--C-:B------:R-:W-:Y:S01]  /*61a0*/  FFMA.FTZ R15, R15, c[0x0][0x23c], -R2.reuse ;  /* 0x00008f000f0f7a23 */ /* 0x100fe20000010802 */
[----:B------:R-:W2:Y:S01]  /*61b0*/  MUFU.EX2 R213, R10 ;  /* 0x0000000a00d57308 */ /* 0x000ea20000000800 */
[--C-:B------:R-:W-:Y:S02]  /*61c0*/  FFMA.FTZ R14, R14, c[0x0][0x23c], -R2.reuse ;  /* 0x00008f000e0e7a23 */ /* 0x100fe40000010802 */
[----:B------:R-:W-:Y:S02]  /*61d0*/  FFMA.FTZ R2, R23, c[0x0][0x23c], -R2 ;  /* 0x00008f0017027a23 */ /* 0x000fe40000010802 */
        /* <DEDUP_REMOVED lines=8> */
[--C-:B------:R-:W-:Y:S01]  /*6260*/  FFMA.FTZ R19, R19, c[0x0][0x23c], -R0.reuse ;  /* 0x00008f0013137a23 */ /* 0x100fe20000010800 */
[----:B------:R2:W-:Y:S01]  /*6270*/  MUFU.EX2 R228, R2 ;  /* 0x0000000200e47308 */ /* 0x0005e20000000800 */
[--C-:B------:R-:W-:Y:S02]  /*6280*/  FFMA.FTZ R18, R18, c[0x0][0x23c], -R0.reuse ;  /* 0x00008f0012127a23 */ /* 0x100fe40000010800 */
[--C-:B------:R-:W-:Y:S02]  /*6290*/  FFMA.FTZ R17, R17, c[0x0][0x23c], -R0.reuse ;  /* 0x00008f0011117a23 */ /* 0x100fe40000010800 */
[--C-:B------:R-:W-:Y:S02]  /*62a0*/  FFMA.FTZ R16, R16, c[0x0][0x23c], -R0.reuse ;  /* 0x00008f0010107a23 */ /* 0x100fe40000010800 */
[--C-:B------:R-:W-:Y:S02]  /*62b0*/  FFMA.FTZ R20, R20, c[0x0][0x23c], -R0.reuse ;  /* 0x00008f0014147a23 */ /* 0x100fe40000010800 */
[----:B------:R-:W-:Y:S01]  /*62c0*/  FFMA.FTZ R0, R133, c[0x0][0x23c], -R0 ;  /* 0x00008f0085007a23 */ /* 0x000fe20000010800 */
[----:B------:R-:W-:Y:S10]  /*62d0*/  MUFU.EX2 R231, R13 ;  /* 0x0000000d00e77308 */ /* 0x000ff40000000800 */
[----:B------:R-:W-:Y:S10]  /*62e0*/  MUFU.EX2 R230, R12 ;  /* 0x0000000c00e67308 */ /* 0x000ff40000000800 */
[----:B------:R-:W-:Y:S10]  /*62f0*/  MUFU.EX2 R233, R9 ;  /* 0x0000000900e97308 */ /* 0x000ff40000000800 */
[----:B------:R-:W-:Y:S10]  /*6300*/  MUFU.EX2 R232, R8 ;  /* 0x0000000800e87308 */ /* 0x000ff40000000800 */
[----:B------:R-:W-:Y:S10]  /*6310*/  MUFU.EX2 R212, R15 ;  /* 0x0000000f00d47308 */ /* 0x000ff40000000800 */
[----:B------:R-:W3:Y:S10]  /*6320*/  MUFU.EX2 R192, R14 ;  /* 0x0000000e00c07308 */ /* 0x000ef40000000800 */
[----:B------:R-:W-:Y:S10]  /*6330*/  MUFU.EX2 R153, R22 ;  /* 0x0000001600997308 */ /* 0x000ff40000000800 */
[----:B------:R-:W4:Y:S10]  /*6340*/  MUFU.EX2 R152, R21 ;  /* 0x0000001500987308 */ /* 0x000f340000000800 */
[----:B------:R4:W-:Y:S10]  /*6350*/  MUFU.EX2 R236, R5 ;  /* 0x0000000500ec7308 */ /* 0x0009f40000000800 */
[----:B------:R-:W-:Y:S10]  /*6360*/  MUFU.EX2 R217, R28 ;  /* 0x0000001c00d97308 */ /* 0x000ff40000000800 */
[----:B------:R-:W1:Y:S10]  /*6370*/  MUFU.EX2 R216, R27 ;  /* 0x0000001b00d87308 */ /* 0x000e740000000800 */
[----:B------:R1:W-:Y:S10]  /*6380*/  MUFU.EX2 R218, R0 ;  /* 0x0000000000da7308 */ /* 0x0003f40000000800 */
        /* <DEDUP_REMOVED lines=9> */
[----:B------:R-:W-:Y:S10]  /*6420*/  MUFU.EX2 R219, R17 ;  /* 0x0000001100db7308 */ /* 0x000ff40000000800 */
[----:B------:R-:W-:Y:S10]  /*6430*/  MUFU.EX2 R224, R26 ;  /* 0x0000001a00e07308 */ /* 0x000ff40000000800 */
[----:B------:R-:W3:Y:S10]  /*6440*/  MUFU.EX2 R222, R25 ;  /* 0x0000001900de7308 */ /* 0x000ef40000000800 */
[----:B------:R-:W-:Y:S10]  /*6450*/  MUFU.EX2 R226, R16 ;  /* 0x0000001000e27308 */ /* 0x000ff40000000800 */
[----:B------:R-:W4:Y:S01]  /*6460*/  MUFU.EX2 R229, R24 ;  /* 0x0000001800e57308 */ /* 0x000f220000000800 */
[----:B-1----:R-:W-:Y:S02]  /*6470*/  F2FP.PACK_AB R4, R146, R144 ;  /* 0x000000909204723e */ /* 0x002fe400000000ff */
[----:B--2---:R-:W-:Y:S02]  /*6480*/  F2FP.PACK_AB R2, R213, R145 ;  /* 0x00000091d502723e */ /* 0x004fe400000000ff */
[----:B---3--:R-:W-:Y:S01]  /*6490*/  F2FP.PACK_AB R6, R192, R212 ;  /* 0x000000d4c006723e */ /* 0x008fe200000000ff */
[----:B------:R1:W-:Y:S01]  /*64a0*/  STS [R197+0x19000], R4 ;  /* 0x01900004c5007388 */ /* 0x0003e20000000800 */
[----:B----4-:R-:W-:Y:S02]  /*64b0*/  F2FP.PACK_AB R5, R152, R153 ;  /* 0x000000999805723e */ /* 0x010fe400000000ff */
[----:B------:R-:W-:Y:S01]  /*64c0*/  F2FP.PACK_AB R0, R216, R217 ;  /* 0x000000d9d800723e */ /* 0x000fe200000000ff */
[----:B------:R2:W-:Y:S01]  /*64d0*/  STS [R197+0x19400], R2 ;  /* 0x01940002c5007388 */ /* 0x0005e20000000800 */
[----:B-1----:R-:W-:Y:S02]  /*64e0*/  F2FP.PACK_AB R4, R230, R231 ;  /* 0x000000e7e604723e */ /* 0x002fe400000000ff */
[----:B--2---:R-:W-:Y:S03]  /*64f0*/  F2FP.PACK_AB R2, R232, R233 ;  /* 0x000000e9e802723e */ /* 0x004fe600000000ff */
[----:B------:R1:W-:Y:S04]  /*6500*/  STS [R196+0x19000], R4 ;  /* 0x01900004c4007388 */ /* 0x0003e80000000800 */
[----:B------:R2:W-:Y:S04]  /*6510*/  STS [R196+0x19400], R2 ;  /* 0x01940002c4007388 */ /* 0x0005e80000000800 */
[----:B------:R3:W-:Y:S04]  /*6520*/  STS [R197+0x1a000], R6 ;  /* 0x01a00006c5007388 */ /* 0x0007e80000000800 */
[----:B------:R4:W-:Y:S04]  /*6530*/  STS [R197+0x1a400], R5 ;  /* 0x01a40005c5007388 */ /* 0x0009e80000000800 */
[----:B------:R4:W-:Y:S01]  /*6540*/  STS [R196+0x1a000], R0 ;  /* 0x01a00000c4007388 */ /* 0x0009e20000000800 */
[----:B-1----:R-:W-:Y:S02]  /*6550*/  F2FP.PACK_AB R4, R223, R225 ;  /* 0x000000e1df04723e */ /* 0x002fe400000000ff */
[----:B--2---:R-:W-:Y:S02]  /*6560*/  F2FP.PACK_AB R2, R236, R237 ;  /* 0x000000edec02723e */ /* 0x004fe400000000ff */
[----:B---3--:R-:W-:Y:S02]  /*6570*/  F2FP.PACK_AB R6, R214, R215 ;  /* 0x000000d7d606723e */ /* 0x008fe400000000ff */
[----:B----4-:R-:W-:Y:S03]  /*6580*/  F2FP.PACK_AB R5, R227, R221 ;  /* 0x000000dde305723e */ /* 0x010fe600000000ff */
[----:B------:R1:W-:Y:S01]  /*6590*/  STS [R196+0x1a400], R6 ;  /* 0x01a40006c4007388 */ /* 0x0003e20000000800 */
[----:B------:R-:W-:Y:S03]  /*65a0*/  F2FP.PACK_AB R0, R234, R235 ;  /* 0x000000ebea00723e */ /* 0x000fe600000000ff */
        /* <DEDUP_REMOVED lines=81> */
[C---:B------:R-:W-:Y:S04]  /*6ac0*/  HMMA.16816.F32 R16, R140.reuse, R134, R16 ;  /* 0x000000868c10723c */ /* 0x040fe80000001810 */
[----:B------:R-:W-:Y:S02]  /*6ad0*/  FADD.FTZ R5, -R161, R5 ;  /* 0x00000005a1057221 */ /* 0x000fe40000010100 */
[----:B------:R-:W-:Y:S02]  /*6ae0*/  FADD.FTZ R6, -R162, R6 ;  /* 0x00000006a2067221 */ /* 0x000fe40000010100 */
[----:B------:R-:W-:Y:S04]  /*6af0*/  FMUL.FTZ R4, R144, R4 ;  /* 0x0000000490047220 */ /* 0x000fe80000410000 */
[----:B------:R-:W-:Y:S02]  /*6b00*/  FMUL.FTZ R5, R146, R5 ;  /* 0x0000000592057220 */ /* 0x000fe40000410000 */
[----:B------:R-:W-:Y:S02]  /*6b10*/  FMUL.FTZ R6, R145, R6 ;  /* 0x0000000691067220 */ /* 0x000fe40000410000 */
[C---:B------:R-:W-:Y:S01]  /*6b20*/  FADD.FTZ R9, -R160.reuse, R9 ;  /* 0x00000009a0097221 */ /* 0x040fe20000010100 */
[----:B------:R-:W1:Y:S01]  /*6b30*/  LDSM.16.M88.4 R144, [R169+0x13400] ;  /* 0x01340000a990783b */ /* 0x000e620000000200 */
[C---:B------:R-:W-:Y:S02]  /*6b40*/  FADD.FTZ R10, -R159.reuse, R10 ;  /* 0x0000000a9f0a7221 */ /* 0x040fe40000010100 */
[----:B------:R-:W-:Y:S02]  /*6b50*/  FADD.FTZ R11, -R159, R11 ;  /* 0x0000000b9f0b7221 */ /* 0x000fe40000010100 */
[C---:B------:R-:W-:Y:S02]  /*6b60*/  FADD.FTZ R12, -R160.reuse, R12 ;  /* 0x0000000ca00c7221 */ /* 0x040fe40000010100 */
[----:B------:R-:W-:Y:S02]  /*6b70*/  FADD.FTZ R13, -R160, R13 ;  /* 0x0000000da00d7221 */ /* 0x000fe40000010100 */
[----:B------:R-:W-:Y:S02]  /*6b80*/  FADD.FTZ R7, -R162, R7 ;  /* 0x00000007a2077221 */ /* 0x000fe40000010100 */
        /* <DEDUP_REMOVED lines=14> */
[----:B------:R-:W-:Y:S01]  /*6c70*/  FMUL.FTZ R153, R149, R6 ;  /* 0x0000000695997220 */ /* 0x000fe20000410000 */
[-C--:B-1----:R-:W-:Y:S03]  /*6c80*/  HMMA.16816.F32 R20, R140, R144.reuse, R20 ;  /* 0x000000908c14723c */ /* 0x082fe60000001814 */
[----:B------:R-:W-:Y:S02]  /*6c90*/  FMUL.FTZ R14, R215, R14 ;  /* 0x0000000ed70e7220 */ /* 0x000fe40000410000 */
[----:B------:R-:W-:Y:S02]  /*6ca0*/  FMUL.FTZ R15, R214, R15 ;  /* 0x0000000fd60f7220 */ /* 0x000fe40000410000 */
[----:B------:R-:W-:Y:S01]  /*6cb0*/  FMUL.FTZ R13, R154, R9 ;  /* 0x000000099a0d7220 */ /* 0x000fe20000410000 */
[C---:B------:R-:W-:Y:S04]  /*6cc0*/  HMMA.16816.F32 R24, R136.reuse, R144, R24 ;  /* 0x000000908818723c */ /* 0x040fe80000001818 */
[----:B------:R-:W-:Y:S02]  /*6cd0*/  FMUL.FTZ R149, R166, R10 ;  /* 0x0000000aa6957220 */ /* 0x000fe40000410000 */
[----:B------:R-:W-:Y:S02]  /*6ce0*/  FMUL.FTZ R9, R231, R16 ;  /* 0x00000010e7097220 */ /* 0x000fe40000410000 */
[----:B------:R-:W-:Y:S01]  /*6cf0*/  FMUL.FTZ R144, R185, R11 ;  /* 0x0000000bb9907220 */ /* 0x000fe20000410000 */
[-C--:B------:R-:W-:Y:S03]  /*6d00*/  HMMA.16816.F32 R28, R136, R146.reuse, R28 ;  /* 0x00000092881c723c */ /* 0x080fe6000000181c */
[----:B------:R-:W-:Y:S02]  /*6d10*/  FMUL.FTZ R11, R230, R17 ;  /* 0x00000011e60b7220 */ /* 0x000fe40000410000 */
[----:B------:R-:W-:Y:S02]  /*6d20*/  FMUL.FTZ R12, R233, R18 ;  /* 0x00000012e90c7220 */ /* 0x000fe40000410000 */
        /* <DEDUP_REMOVED lines=8> */
[----:B------:R-:W-:Y:S02]  /*6db0*/  FMUL.FTZ R23, R223, R23 ;  /* 0x00000017df177220 */ /* 0x000fe40000410000 */
        /* <DEDUP_REMOVED lines=46> */
[----:B------:R-:W-:Y:S01]  /*70a0*/  IADD3 R164, R206, 0x40, RZ ;  /* 0x00000040cea47810 */ /* 0x000fe20007ffe0ff */
[----:B------:R-:W-:Y:S02]  /*70b0*/  FMUL.FTZ R20, R156, R20 ;  /* 0x000000149c147220 */ /* 0x000fe40000410000 */
[----:B------:R-:W-:Y:S02]  /*70c0*/  FMUL.FTZ R23, R179, R23 ;  /* 0x00000017b3177220 */ /* 0x000fe40000410000 */
[----:B------:R-:W-:Y:S02]  /*70d0*/  FMUL.FTZ R22, R158, R22 ;  /* 0x000000169e167220 */ /* 0x000fe40000410000 */
[----:B------:R-:W-:Y:S01]  /*70e0*/  FMUL.FTZ R17, R165, R17 ;  /* 0x00000011a5117220 */ /* 0x000fe20000410000 */
[----:B------:R-:W-:Y:S01]  /*70f0*/  IADD3 R165, R206, 0x20, RZ ;  /* 0x00000020cea57810 */ /* 0x000fe20007ffe0ff */
        /* <DEDUP_REMOVED lines=52> */
.L_x_1246:
        /* <DEDUP_REMOVED lines=138> */
.L_x_1247:
        /* <DEDUP_REMOVED lines=442> */
.L_x_1249:
        /* <DEDUP_REMOVED lines=19> */
.L_x_1250:
        /* <DEDUP_REMOVED lines=54> */
.L_x_1252:
[----:B------:R-:W-:Y:S05]  /*9d10*/  BSYNC B0 ;  /* 0x0000000000007941 */ /* 0x000fea0003800000 */
.L_x_1251:
        /* <DEDUP_REMOVED lines=20> */
.L_x_1254:
[----:B------:R-:W-:Y:S05]  /*9e60*/  BSYNC B0 ;  /* 0x0000000000007941 */ /* 0x000fea0003800000 */
.L_x_1253:
        /* <DEDUP_REMOVED lines=29> */
.L_x_1256:
[----:B------:R-:W-:Y:S05]  /*a040*/  BSYNC B0 ;  /* 0x0000000000007941 */ /* 0x000fea0003800000 */
.L_x_1255:
        /* <DEDUP_REMOVED lines=16> */
.L_x_1230:
[----:B------:R-:W-:Y:S05]  /*a150*/  BSYNC B1 ;  /* 0x0000000000017941 */ /* 0x000fea0003800000 */
.L_x_1216:
        /* <DEDUP_REMOVED lines=11> */
.L_x_1257:
[----:B------:R-:W-:Y:S05]  /*a210*/  EXIT ;  /* 0x000000000000794d */ /* 0x000fea0003800000 */
.L_x_1259:
        /* <DEDUP_REMOVED lines=14> */
.L_x_1312:


//--------------------- .text._ZN5flash25flash_bwd_dot_do_o_kernelILb0E23Flash_bwd_kernel_traitsILi96ELi64ELi128ELi8ELi2ELi4ELi4ELb0ELb0EN7cutlass6half_tE19Flash_kernel_traitsILi96ELi64ELi128ELi8ES3_EEEEvNS_16Flash_bwd_paramsE --------------------------
	.section	.text._ZN5flash25flash_bwd_dot_do_o_kernelILb0E23Flash_bwd_kernel_traitsILi96ELi64ELi128ELi8ELi2ELi4ELi4ELb0ELb0EN7cutlass6half_tE19Flash_kernel_traitsILi96ELi64ELi128ELi8ES3_EEEEvNS_16Flash_bwd_paramsE,"ax",@progbits
	.sectioninfo	@"SHI_REGISTERS=43"
	.align	128
        .global         _ZN5flash25flash_bwd_dot_do_o_kernelILb0E23Flash_bwd_kernel_traitsILi96ELi64ELi128ELi8ELi2ELi4ELi4ELb0ELb0EN7cutlass6half_tE19Flash_kernel_traitsILi96ELi64ELi128ELi8ES3_EEEEvNS_16Flash_bwd_paramsE
        .type           _ZN5flash25flash_bwd_dot_do_o_kernelILb0E23Flash_bwd_kernel_traitsILi96ELi64ELi128ELi8ELi2ELi4ELi4ELb0ELb0EN7cutlass6half_tE19Flash_kernel_traitsILi96ELi64ELi128ELi8ES3_EEEEvNS_16Flash_bwd_paramsE,@function
        .size           _ZN5flash25flash_bwd_dot_do_o_kernelILb0E23Flash_bwd_kernel_traitsILi96ELi64ELi128ELi8ELi2ELi4ELi4ELb0ELb0EN7cutlass6half_tE19Flash_kernel_traitsILi96ELi64ELi128ELi8ES3_EEEEvNS_16Flash_bwd_paramsE,(.L_x_1313 - _ZN5flash25flash_bwd_dot_do_o_kernelILb0E23Flash_bwd_kernel_traitsILi96ELi64ELi128ELi8ELi2ELi4ELi4ELb0ELb0EN7cutlass6half_tE19Flash_kernel_traitsILi96ELi64ELi128ELi8ES3_EEEEvNS_16Flash_bwd_paramsE)
        .other          _ZN5flash25flash_bwd_dot_do_o_kernelILb0E23Flash_bwd_kernel_traitsILi96ELi64ELi128ELi8ELi2ELi4ELi4ELb0ELb0EN7cutlass6half_tE19Flash_kernel_traitsILi96ELi64ELi128ELi8ES3_EEEEvNS_16Flash_bwd_paramsE,@"STO_CUDA_ENTRY STV_DEFAULT"
_ZN5flash25flash_bwd_dot_do_o_kernelILb0E23Flash_bwd_kernel_traitsILi96ELi64ELi128ELi8ELi2ELi4ELi4ELb0ELb0EN7cutlass6half_tE19Flash_kernel_traitsILi96ELi64ELi128ELi8ES3_EEEEvNS_16Flash_bwd_paramsE:
.text._ZN5flash25flash_bwd_dot_do_o_kernelILb0E23Flash_bwd_kernel_traitsILi96ELi64ELi128ELi8ELi2ELi4ELi4ELb0ELb0EN7cutlass6half_tE19Flash_kernel_traitsILi96ELi64ELi128ELi8ES3_EEEEvNS_16Flash_bwd_paramsE:
        /* <DEDUP_REMOVED lines=47> */
.L_x_1260:
[----:B01----:R-:W-:-:S04]  /*02f0*/  IMAD R12, R12, c[0x0][0x1c0], R29 ;  /* 0x000070000c0c7a24 */ /* 0x003fc800078e021d */
[----:B------:R-:W-:Y:S02]  /*0300*/  IMAD R12, R12, c[0x0][0x224], RZ ;  /* 0x000089000c0c7a24 */ /* 0x000fe400078e02ff */
.L_x_1261:
        /* <DEDUP_REMOVED lines=45> */
.L_x_1263:
[----:B------:R-:W-:Y:S05]  /*05e0*/  BSYNC B0 ;  /* 0x0000000000007941 */ /* 0x000fea0003800000 */
.L_x_1262:
        /* <DEDUP_REMOVED lines=39> */
.L_x_1265:
[----:B------:R-:W-:Y:S05]  /*0860*/  BSYNC B0 ;  /* 0x0000000000007941 */ /* 0x000fea0003800000 */
.L_x_1264:
        /* <DEDUP_REMOVED lines=88> */
.L_x_1266:
        /* <DEDUP_REMOVED lines=9> */
.L_x_1313:


//--------------------- .text._ZN5flash25flash_bwd_dot_do_o_kernelILb1E23Flash_bwd_kernel_traitsILi96ELi64ELi128ELi8ELi2ELi4ELi4ELb0ELb0EN7cutlass6half_tE19Flash_kernel_traitsILi96ELi64ELi128ELi8ES3_EEEEvNS_16Flash_bwd_paramsE --------------------------
	.section	.text._ZN5flash25flash_bwd_dot_do_o_kernelILb1E23Flash_bwd_kernel_traitsILi96ELi64ELi128ELi8ELi2ELi4ELi4ELb0ELb0EN7cutlass6half_tE19Flash_kernel_traitsILi96ELi64ELi128ELi8ES3_EEEEvNS_16Flash_bwd_paramsE,"ax",@progbits
	.sectioninfo	@"SHI_REGISTERS=45"
	.align	128
        .global         _ZN5flash25flash_bwd_dot_do_o_kernelILb1E23Flash_bwd_kernel_traitsILi96ELi64ELi128ELi8ELi2ELi4ELi4ELb0ELb0EN7cutlass6half_tE19Flash_kernel_traitsILi96ELi64ELi128ELi8ES3_EEEEvNS_16Flash_bwd_paramsE
        .type           _ZN5flash25flash_bwd_dot_do_o_kernelILb1E23Flash_bwd_kernel_traitsILi96ELi64ELi128ELi8ELi2ELi4ELi4ELb0ELb0EN7cutlass6half_tE19Flash_kernel_traitsILi96ELi64ELi128ELi8ES3_EEEEvNS_16Flash_bwd_paramsE,@function
        .size           _ZN5flash25flash_bwd_dot_do_o_kernelILb1E23Flash_bwd_kernel_traitsILi96ELi64ELi128ELi8ELi2ELi4ELi4ELb0ELb0EN7cutlass6half_tE19Flash_kernel_traitsILi96ELi64ELi128ELi8ES3_EEEEvNS_16Flash_bwd_paramsE,(.L_x_1314 - _ZN5flash25flash_bwd_dot_do_o_kernelILb1E23Flash_bwd_kernel_traitsILi96ELi64ELi128ELi8ELi2ELi4ELi4ELb0ELb0EN7cutlass6half_tE19Flash_kernel_traitsILi96ELi64ELi128ELi8ES3_EEEEvNS_16Flash_bwd_paramsE)
        .other          _ZN5flash25flash_bwd_dot_do_o_kernelILb1E23Flash_bwd_kernel_traitsILi96ELi64ELi128ELi8ELi2ELi4ELi4ELb0ELb0EN7cutlass6half_tE19Flash_kernel_traitsILi96ELi64ELi128ELi8ES3_EEEEvNS_16Flash_bwd_paramsE,@"STO_CUDA_ENTRY STV_DEFAULT"
_ZN5flash25flash_bwd_dot_do_o_kernelILb1E23Flash_bwd_kernel_traitsILi96ELi64ELi128ELi8ELi2ELi4ELi4ELb0ELb0EN7cutlass6half_tE19Flash_kernel_traitsILi96ELi64ELi128ELi8ES3_EEEEvNS_16Flash_bwd_paramsE:
.text._ZN5flash25flash_bwd_dot_do_o_kernelILb1E23Flash_bwd_kernel_traitsILi96ELi64ELi128ELi8ELi2ELi4ELi4ELb0ELb0EN7cutlass6half_tE19Flash_kernel_traitsILi96ELi64ELi128ELi8ES3_EEEEvNS_16Flash_bwd_paramsE:
        /* <DEDUP_REMOVED lines=82> */
.L_x_1267:
[----:B-1----:R-:W-:-:S04]  /*0520*/  IMAD R6, R6, c[0x0][0x1c0], R32 ;  /* 0x0000700006067a24 */ /* 0x002fc800078e0220 */
[----:B------:R-:W-:Y:S02]  /*0530*/  IMAD R42, R6, c[0x0][0x224], RZ ;  /* 0x00008900062a7a24 */ /* 0x000fe400078e02ff */
.L_x_1268:
        /* <DEDUP_REMOVED lines=54> */
.L_x_1270:
[----:B------:R-:W-:Y:S05]  /*08a0*/  BSYNC B0 ;  /* 0x0000000000007941 */ /* 0x000fea0003800000 */
.L_x_1269:
        /* <DEDUP_REMOVED lines=38> */
.L_x_1272:
[----:B------:R-:W-:Y:S05]  /*0b10*/  BSYNC B0 ;  /* 0x0000000000007941 */ /* 0x000fea0003800000 */
.L_x_1271:
        /* <DEDUP_REMOVED lines=95> */
.L_x_1273:
        /* <DEDUP_REMOVED lines=15> */
.L_x_1314:


//--------------------- .nv.shared._ZN5flash44flash_bwd_dq_dk_dv_loop_seqk_parallel_kernelI23Flash_bwd_kernel_traitsILi96ELi64ELi128ELi8ELi2ELi4ELi4ELb1ELb0EN7cutlass6half_tE19Flash_kernel_traitsILi96ELi64ELi128ELi8ES3_EELb0ELb0ELb0ELb0ELb0ELb1ELb0EEEvNS_16Flash_bwd_paramsE --------------------------
	.section	.nv.shared._ZN5flash44flash_bwd_dq_dk_dv_loop_seqk_parallel_kernelI23Flash_bwd_kernel_traitsILi96ELi64ELi128ELi8ELi2ELi4ELi4ELb1ELb0EN7cutlass6half_tE19Flash_kernel_traitsILi96ELi64ELi128ELi8ES3_EELb0ELb0ELb0ELb0ELb0ELb1ELb0EEEvNS_16Flash_bwd_paramsE,"aw",@nobits
	.sectionflags	@""
	.align	16


//--------------------- .nv.global                --------------------------
	.section	.nv.global,"aw",@nobits
.nv.global:
	.type		_ZN65_INTERNAL_d347571c_29_flash_bwd_hdim96_fp16_sm80_cu_0106449f_28674cute1_E,@object
	.size		_ZN65_INTERNAL_d347571c_29_flash_bwd_hdim96_fp16_sm80_cu_0106449f_28674cute1_E,(_ZN65_INTERNAL_d347571c_29_flash_bwd_hdim96_fp16_sm80_cu_0106449f_28674cuda3std3__45__cpo6cbeginE - _ZN65_INTERNAL_d347571c_29_flash_bwd_hdim96_fp16_sm80_cu_0106449f_28674cute1_E)
_ZN65_INTERNAL_d347571c_29_flash_bwd_hdim96_fp16_sm80_cu_0106449f_28674cute1_E:
	.zero		1
	.type		_ZN65_INTERNAL_d347571c_29_flash_bwd_hdim96_fp16_sm80_cu_0106449f_28674cuda3std3__45__cpo6cbeginE,@object
	.size		_ZN65_INTERNAL_d347571c_29_flash_bwd_hdim96_fp16_sm80_cu_0106449f_28674cuda3std3__45__cpo6cbeginE,(_ZN65_INTERNAL_d347571c_29_flash_bwd_hdim96_fp16_sm80_cu_0106449f_28674cuda3std3__48in_placeE - _ZN65_INTERNAL_d347571c_29_flash_bwd_hdim96_fp16_sm80_cu_0106449f_28674cuda3std3__45__cpo6cbeginE)
_ZN65_INTERNAL_d347571c_29_flash_bwd_hdim96_fp16_sm80_cu_0106449f_28674cuda3std3__45__cpo6cbeginE:
	.zero		1
	.type		_ZN65_INTERNAL_d347571c_29_flash_bwd_hdim96_fp16_sm80_cu_0106449f_28674cuda3std3__48in_placeE,@object
	.size		_ZN65_INTERNAL_d347571c_29_flash_bwd_hdim96_fp16_sm80_cu_0106449f_28674cuda3std3__48in_placeE,(_ZN65_INTERNAL_d347571c_29_flash_bwd_hdim96_fp16_sm80_cu_0106449f_28674cuda3std6ranges3__45__cpo9iter_moveE - _ZN65_INTERNAL_d347571c_29_flash_bwd_hdim96_fp16_sm80_cu_0106449f_28674cuda3std3__48in_placeE)
_ZN65_INTERNAL_d347571c_29_flash_bwd_hdim96_fp16_sm80_cu_0106449f_28674cuda3std3__48in_placeE:
	.zero		1
	.type		_ZN65_INTERNAL_d347571c_29_flash_bwd_hdim96_fp16_sm80_cu_0106449f_28674cuda3std6ranges3__45__cpo9iter_moveE,@object
	.size		_ZN65_INTERNAL_d347571c_29_flash_bwd_hdim96_fp16_sm80_cu_0106449f_28674cuda3std6ranges3__45__cpo9iter_moveE,(_ZN65_INTERNAL_d347571c_29_flash_bwd_hdim96_fp16_sm80_cu_0106449f_28674cuda3std3__45__cpo5beginE - _ZN65_INTERNAL_d347571c_29_flash_bwd_hdim96_fp16_sm80_cu_0106449f_28674cuda3std6ranges3__45__cpo9iter_moveE)
_ZN65_INTERNAL_d347571c_29_flash_bwd_hdim96_fp16_sm80_cu_0106449f_28674cuda3std6ranges3__45__cpo9iter_moveE:
	.zero		1
	.type		_ZN65_INTERNAL_d347571c_29_flash_bwd_hdim96_fp16_sm80_cu_0106449f_28674cuda3std3__45__cpo5beginE,@object
	.size		_ZN65_INTERNAL_d347571c_29_flash_bwd_hdim96_fp16_sm80_cu_0106449f_28674cuda3std3__45__cpo5beginE,(_ZN65_INTERNAL_d347571c_29_flash_bwd_hdim96_fp16_sm80_cu_0106449f_28674cuda3std3__467_GLOBAL__N__d347571c_29_flash_bwd_hdim96_fp16_sm80_cu_0106449f_28676ignoreE - _ZN65_INTERNAL_d347571c_29_flash_bwd_hdim96_fp16_sm80_cu_0106449f_28674cuda3std3__45__cpo5beginE)
_ZN65_INTERNAL_d347571c_29_flash_bwd_hdim96_fp16_sm80_cu_0106449f_28674cuda3std3__45__cpo5beginE:
	.zero		1
	.type		_ZN65_INTERNAL_d347571c_29_flash_bwd_hdim96_fp16_sm80_cu_0106449f_28674cuda3std3__467_GLOBAL__N__d347571c_29_flash_bwd_hdim96_fp16_sm80_cu_0106449f_28676ignoreE,@object
	.size		_ZN65_INTERNAL_d347571c_29_flash_bwd_hdim96_fp16_sm80_cu_0106449f_28674cuda3std3__467_GLOBAL__N__d347571c_29_flash_bwd_hdim96_fp16_sm80_cu_0106449f_28676ignoreE,(_ZN65_INTERNAL_d347571c_29_flash_bwd_hdim96_fp16_sm80_cu_0106449f_28674cute7productE - _ZN65_INTERNAL_d347571c_29_flash_bwd_hdim96_fp16_sm80_cu_0106449f_28674cuda3std3__467_GLOBAL__N__d347571c_29_flash_bwd_hdim96_fp16_sm80_cu_0106449f_28676ignoreE)
_ZN65_INTERNAL_d347571c_29_flash_bwd_hdim96_fp16_sm80_cu_0106449f_28674cuda3std3__467_GLOBAL__N__d347571c_29_flash_bwd_hdim96_fp16_sm80_cu_0106449f_28676ignoreE:
	.zero		1
	.type		_ZN65_INTERNAL_d347571c_29_flash_bwd_hdim96_fp16_sm80_cu_0106449f_28674cute7productE,@object
	.size		_ZN65_INTERNAL_d347571c_29_flash_bwd_hdim96_fp16_sm80_cu_0106449f_28674cute7productE,(_ZN65_INTERNAL_d347571c_29_flash_bwd_hdim96_fp16_sm80_cu_0106449f_28674cuda3std3__45__cpo3endE - _ZN65_INTERNAL_d347571c_29_flash_bwd_hdim96_fp16_sm80_cu_0106449f_28674cute7productE)
_ZN65_INTERNAL_d347571c_29_flash_bwd_hdim96_fp16_sm80_cu_0106449f_28674cute7productE:
	.zero		1
	.type		_ZN65_INTERNAL_d347571c_29_flash_bwd_hdim96_fp16_sm80_cu_0106449f_28674cuda3std3__45__cpo3endE,@object
	.size		_ZN65_INTERNAL_d347571c_29_flash_bwd_hdim96_fp16_sm80_cu_0106449f_28674cuda3std3__45__cpo3endE,(_ZN65_INTERNAL_d347571c_29_flash_bwd_hdim96_fp16_sm80_cu_0106449f_28674cuda3std3__419piecewise_constructE - _ZN65_INTERNAL_d347571c_29_flash_bwd_hdim96_fp16_sm80_cu_0106449f_28674cuda3std3__45__cpo3endE)
_ZN65_INTERNAL_d347571c_29_flash_bwd_hdim96_fp16_sm80_cu_0106449f_28674cuda3std3__45__cpo3endE:
	.zero		1
	.type		_ZN65_INTERNAL_d347571c_29_flash_bwd_hdim96_fp16_sm80_cu_0106449f_28674cuda3std3__419piecewise_constructE,@object
	.size		_ZN65_INTERNAL_d347571c_29_flash_bwd_hdim96_fp16_sm80_cu_0106449f_28674cuda3std3__419piecewise_constructE,(_ZN65_INTERNAL_d347571c_29_flash_bwd_hdim96_fp16_sm80_cu_0106449f_28674cuda3std3__45__cpo4cendE - _ZN65_INTERNAL_d347571c_29_flash_bwd_hdim96_fp16_sm80_cu_0106449f_28674cuda3std3__419piecewise_constructE)
_ZN65_INTERNAL_d347571c_29_flash_bwd_hdim96_fp16_sm80_cu_0106449f_28674cuda3std3__419piecewise_constructE:
	.zero		1
	.type		_ZN65_INTERNAL_d347571c_29_flash_bwd_hdim96_fp16_sm80_cu_0106449f_28674cuda3std3__45__cpo4cendE,@object
	.size		_ZN65_INTERNAL_d347571c_29_flash_bwd_hdim96_fp16_sm80_cu_0106449f_28674cuda3std3__45__cpo4cendE,(_ZN65_INTERNAL_d347571c_29_flash_bwd_hdim96_fp16_sm80_cu_0106449f_28674cuda3std6ranges3__45__cpo4swapE - _ZN65_INTERNAL_d347571c_29_flash_bwd_hdim96_fp16_sm80_cu_0106449f_28674cuda3std3__45__cpo4cendE)
_ZN65_INTERNAL_d347571c_29_flash_bwd_hdim96_fp16_sm80_cu_0106449f_28674cuda3std3__45__cpo4cendE:
	.zero		1
	.type		_ZN65_INTERNAL_d347571c_29_flash_bwd_hdim96_fp16_sm80_cu_0106449f_28674cuda3std6ranges3__45__cpo4swapE,@object
	.size		_ZN65_INTERNAL_d347571c_29_flash_bwd_hdim96_fp16_sm80_cu_0106449f_28674cuda3std6ranges3__45__cpo4swapE,(.L_7 - _ZN65_INTERNAL_d347571c_29_flash_bwd_hdim96_fp16_sm80_cu_0106449f_28674cuda3std6ranges3__45__cpo4swapE)
_ZN65_INTERNAL_d347571c_29_flash_bwd_hdim96_fp16_sm80_cu_0106449f_28674cuda3std6ranges3__45__cpo4swapE:
	.zero		1
.L_7:


//--------------------- .nv.shared._ZN5flash44flash_bwd_dq_dk_dv_loop_seqk_parallel_kernelI23Flash_bwd_kernel_traitsILi96ELi64ELi128ELi8ELi2ELi4ELi4ELb1ELb0EN7cutlass6half_tE19Flash_kernel_traitsILi96ELi64ELi128ELi8ES3_EELb0ELb0ELb0ELb0ELb0ELb0ELb0EEEvNS_16Flash_bwd_paramsE --------------------------
	.section	.nv.shared._ZN5flash44flash_bwd_dq_dk_dv_loop_seqk_parallel_kernelI23Flash_bwd_kernel_traitsILi96ELi64ELi128ELi8ELi2ELi4ELi4ELb1ELb0EN7cutlass6half_tE19Flash_kernel_traitsILi96ELi64ELi128ELi8ES3_EELb0ELb0ELb0ELb0ELb0ELb0ELb0EEEvNS_16Flash_bwd_paramsE,"aw",@nobits
	.sectionflags	@""
	.align	16


//--------------------- .nv.shared._ZN5flash44flash_bwd_dq_dk_dv_loop_seqk_parallel_kernelI23Flash_bwd_kernel_traitsILi96ELi64ELi128ELi8ELi2ELi4ELi4ELb1ELb0EN7cutlass6half_tE19Flash_kernel_traitsILi96ELi64ELi128ELi8ES3_EELb0ELb0ELb1ELb0ELb0ELb0ELb0EEEvNS_16Flash_bwd_paramsE --------------------------
	.section	.nv.shared._ZN5flash44flash_bwd_dq_dk_dv_loop_seqk_parallel_kernelI23Flash_bwd_kernel_traitsILi96ELi64ELi128ELi8ELi2ELi4ELi4ELb1ELb0EN7cutlass6half_tE19Flash_kernel_traitsILi96ELi64ELi128ELi8ES3_EELb0ELb0ELb1ELb0ELb0ELb0ELb0EEEvNS_16Flash_bwd_paramsE,"aw",@nobits
	.sectionflags	@""
	.align	16


//--------------------- .nv.shared._ZN5flash44flash_bwd_dq_dk_dv_loop_seqk_parallel_kernelI23Flash_bwd_kernel_traitsILi96ELi64ELi128ELi8ELi2ELi4ELi4ELb1ELb0EN7cutlass6half_tE19Flash_kernel_traitsILi96ELi64ELi128ELi8ES3_EELb0ELb0ELb0ELb0ELb1ELb1ELb0EEEvNS_16Flash_bwd_paramsE --------------------------
	.section	.nv.shared._ZN5flash44flash_bwd_dq_dk_dv_loop_seqk_parallel_kernelI23Flash_bwd_kernel_traitsILi96ELi64ELi128ELi8ELi2ELi4ELi4ELb1ELb0EN7cutlass6half_tE19Flash_kernel_traitsILi96ELi64ELi128ELi8ES3_EELb0ELb0ELb0ELb0ELb1ELb1ELb0EEEvNS_16Flash_bwd_paramsE,"aw",@nobits
	.sectionflags	@""
	.align	16


//--------------------- .nv.shared._ZN5flash44flash_bwd_dq_dk_dv_loop_seqk_parallel_kernelI23Flash_bwd_kernel_traitsILi96ELi64ELi128ELi8ELi2ELi4ELi4ELb1ELb0EN7cutlass6half_tE19Flash_kernel_traitsILi96ELi64ELi128ELi8ES3_EELb0ELb0ELb0ELb1ELb0ELb0ELb0EEEvNS_16Flash_bwd_paramsE --------------------------
	.section	.nv.shared._ZN5flash44flash_bwd_dq_dk_dv_loop_seqk_parallel_kernelI23Flash_bwd_kernel_traitsILi96ELi64ELi128ELi8ELi2ELi4ELi4ELb1ELb0EN7cutlass6half_tE19Flash_kernel_traitsILi96ELi64ELi128ELi8ES3_EELb0ELb0ELb0ELb1ELb0ELb0ELb0EEEvNS_16Flash_bwd_paramsE,"aw",@nobits
	.sectionflags	@""
	.align	16


//--------------------- .nv.shared._ZN5flash44flash_bwd_dq_dk_dv_loop_seqk_parallel_kernelI23Flash_bwd_kernel_traitsILi96ELi64ELi128ELi8ELi2ELi4ELi4ELb1ELb0EN7cutlass6half_tE19Flash_kernel_traitsILi96ELi64ELi128ELi8ES3_EELb0ELb0ELb1ELb0ELb0ELb1ELb0EEEvNS_16Flash_bwd_paramsE --------------------------
	.section	.nv.shared._ZN5flash44flash_bwd_dq_dk_dv_loop_seqk_parallel_kernelI23Flash_bwd_kernel_traitsILi96ELi64ELi128ELi8ELi2ELi4ELi4ELb1ELb0EN7cutlass6half_tE19Flash_kernel_traitsILi96ELi64ELi128ELi8ES3_EELb0ELb0ELb1ELb0ELb0ELb1ELb0EEEvNS_16Flash_bwd_paramsE,"aw",@nobits
	.sectionflags	@""
	.align	16


//--------------------- .nv.shared._ZN5flash44flash_bwd_dq_dk_dv_loop_seqk_parallel_kernelI23Flash_bwd_kernel_traitsILi96ELi64ELi128ELi8ELi2ELi4ELi4ELb1ELb0EN7cutlass6half_tE19Flash_kernel_traitsILi96ELi64ELi128ELi8ES3_EELb0ELb0ELb1ELb1ELb0ELb0ELb0EEEvNS_16Flash_bwd_paramsE --------------------------
	.section	.nv.shared._ZN5flash44flash_bwd_dq_dk_dv_loop_seqk_parallel_kernelI23Flash_bwd_kernel_traitsILi96ELi64ELi128ELi8ELi2ELi4ELi4ELb1ELb0EN7cutlass6half_tE19Flash_kernel_traitsILi96ELi64ELi128ELi8ES3_EELb0ELb0ELb1ELb1ELb0ELb0ELb0EEEvNS_16Flash_bwd_paramsE,"aw",@nobits
	.sectionflags	@""
	.align	16


//--------------------- .nv.shared._ZN5flash27flash_bwd_convert_dq_kernelI23Flash_bwd_kernel_traitsILi96ELi64ELi128ELi8ELi2ELi4ELi4ELb1ELb0EN7cutlass6half_tE19Flash_kernel_traitsILi96ELi64ELi128ELi8ES3_EEEEvNS_16Flash_bwd_paramsEi --------------------------
	.section	.nv.shared._ZN5flash27flash_bwd_convert_dq_kernelI23Flash_bwd_kernel_traitsILi96ELi64ELi128ELi8ELi2ELi4ELi4ELb1ELb0EN7cutlass6half_tE19Flash_kernel_traitsILi96ELi64ELi128ELi8ES3_EEEEvNS_16Flash_bwd_paramsEi,"aw",@nobits
	.sectionflags	@""
	.align	16


//--------------------- .nv.shared._ZN5flash44flash_bwd_dq_dk_dv_loop_seqk_parallel_kernelI23Flash_bwd_kernel_traitsILi96ELi64ELi128ELi8ELi2ELi4ELi4ELb1ELb0EN7cutlass6half_tE19Flash_kernel_traitsILi96ELi64ELi128ELi8ES3_EELb1ELb0ELb0ELb0ELb0ELb1ELb0EEEvNS_16Flash_bwd_paramsE --------------------------
	.section	.nv.shared._ZN5flash44flash_bwd_dq_dk_dv_loop_seqk_parallel_kernelI23Flash_bwd_kernel_traitsILi96ELi64ELi128ELi8ELi2ELi4ELi4ELb1ELb0EN7cutlass6half_tE19Flash_kernel_traitsILi96ELi64ELi128ELi8ES3_EELb1ELb0ELb0ELb0ELb0ELb1ELb0EEEvNS_16Flash_bwd_paramsE,"aw",@nobits
	.sectionflags	@""
	.align	16


//--------------------- .nv.shared._ZN5flash44flash_bwd_dq_dk_dv_loop_seqk_parallel_kernelI23Flash_bwd_kernel_traitsILi96ELi64ELi128ELi8ELi2ELi4ELi4ELb1ELb0EN7cutlass6half_tE19Flash_kernel_traitsILi96ELi64ELi128ELi8ES3_EELb0ELb0ELb0ELb0ELb0ELb1ELb1EEEvNS_16Flash_bwd_paramsE --------------------------
	.section	.nv.shared._ZN5flash44flash_bwd_dq_dk_dv_loop_seqk_parallel_kernelI23Flash_bwd_kernel_traitsILi96ELi64ELi128ELi8ELi2ELi4ELi4ELb1ELb0EN7cutlass6half_tE19Flash_kernel_traitsILi96ELi64ELi128ELi8ES3_EELb0ELb0ELb0ELb0ELb0ELb1ELb1EEEvNS_16Flash_bwd_paramsE,"aw",@nobits
	.sectionflags	@""
	.align	16


//--------------------- .nv.shared._ZN5flash44flash_bwd_dq_dk_dv_loop_seqk_parallel_kernelI23Flash_bwd_kernel_traitsILi96ELi64ELi128ELi8ELi2ELi4ELi4ELb1ELb0EN7cutlass6half_tE19Flash_kernel_traitsILi96ELi64ELi128ELi8ES3_EELb1ELb0ELb0ELb0ELb0ELb0ELb0EEEvNS_16Flash_bwd_paramsE --------------------------
	.section	.nv.shared._ZN5flash44flash_bwd_dq_dk_dv_loop_seqk_parallel_kernelI23Flash_bwd_kernel_traitsILi96ELi64ELi128ELi8ELi2ELi4ELi4ELb1ELb0EN7cutlass6half_tE19Flash_kernel_traitsILi96ELi64ELi128ELi8ES3_EELb1ELb0ELb0ELb0ELb0ELb0ELb0EEEvNS_16Flash_bwd_paramsE,"aw",@nobits
	.sectionflags	@""
	.align	16


//--------------------- .nv.shared._ZN5flash44flash_bwd_dq_dk_dv_loop_seqk_parallel_kernelI23Flash_bwd_kernel_traitsILi96ELi64ELi128ELi8ELi2ELi4ELi4ELb1ELb0EN7cutlass6half_tE19Flash_kernel_traitsILi96ELi64ELi128ELi8ES3_EELb0ELb0ELb0ELb0ELb0ELb0ELb1EEEvNS_16Flash_bwd_paramsE --------------------------
	.section	.nv.shared._ZN5flash44flash_bwd_dq_dk_dv_loop_seqk_parallel_kernelI23Flash_bwd_kernel_traitsILi96ELi64ELi128ELi8ELi2ELi4ELi4ELb1ELb0EN7cutlass6half_tE19Flash_kernel_traitsILi96ELi64ELi128ELi8ES3_EELb0ELb0ELb0ELb0ELb0ELb0ELb1EEEvNS_16Flash_bwd_paramsE,"aw",@nobits
	.sectionflags	@""
	.align	16


//--------------------- .nv.shared._ZN5flash44flash_bwd_dq_dk_dv_loop_seqk_parallel_kernelI23Flash_bwd_kernel_traitsILi96ELi64ELi128ELi8ELi2ELi4ELi4ELb1ELb0EN7cutlass6half_tE19Flash_kernel_traitsILi96ELi64ELi128ELi8ES3_EELb1ELb0ELb1ELb0ELb0ELb0ELb0EEEvNS_16Flash_bwd_paramsE --------------------------
	.section	.nv.shared._ZN5flash44flash_bwd_dq_dk_dv_loop_seqk_parallel_kernelI23Flash_bwd_kernel_traitsILi96ELi64ELi128ELi8ELi2ELi4ELi4ELb1ELb0EN7cutlass6half_tE19Flash_kernel_traitsILi96ELi64ELi128ELi8ES3_EELb1ELb0ELb1ELb0ELb0ELb0ELb0EEEvNS_16Flash_bwd_paramsE,"aw",@nobits
	.sectionflags	@""
	.align	16


//--------------------- .nv.shared._ZN5flash44flash_bwd_dq_dk_dv_loop_seqk_parallel_kernelI23Flash_bwd_kernel_traitsILi96ELi64ELi128ELi8ELi2ELi4ELi4ELb1ELb0EN7cutlass6half_tE19Flash_kernel_traitsILi96ELi64ELi128ELi8ES3_EELb0ELb0ELb1ELb0ELb0ELb0ELb1EEEvNS_16Flash_bwd_paramsE --------------------------
	.section	.nv.shared._ZN5flash44flash_bwd_dq_dk_dv_loop_seqk_parallel_kernelI23Flash_bwd_kernel_traitsILi96ELi64ELi128ELi8ELi2ELi4ELi4ELb1ELb0EN7cutlass6half_tE19Flash_kernel_traitsILi96ELi64ELi128ELi8ES3_EELb0ELb0ELb1ELb0ELb0ELb0ELb1EEEvNS_16Flash_bwd_paramsE,"aw",@nobits
	.sectionflags	@""
	.align	16


//--------------------- .nv.shared._ZN5flash44flash_bwd_dq_dk_dv_loop_seqk_parallel_kernelI23Flash_bwd_kernel_traitsILi96ELi64ELi128ELi8ELi2ELi4ELi4ELb1ELb0EN7cutlass6half_tE19Flash_kernel_traitsILi96ELi64ELi128ELi8ES3_EELb1ELb0ELb0ELb0ELb1ELb1ELb0EEEvNS_16Flash_bwd_paramsE --------------------------
	.section	.nv.shared._ZN5flash44flash_bwd_dq_dk_dv_loop_seqk_parallel_kernelI23Flash_bwd_kernel_traitsILi96ELi64ELi128ELi8ELi2ELi4ELi4ELb1ELb0EN7cutlass6half_tE19Flash_kernel_traitsILi96ELi64ELi128ELi8ES3_EELb1ELb0ELb0ELb0ELb1ELb1ELb0EEEvNS_16Flash_bwd_paramsE,"aw",@nobits
	.sectionflags	@""
	.align	16


//--------------------- .nv.shared._ZN5flash44flash_bwd_dq_dk_dv_loop_seqk_parallel_kernelI23Flash_bwd_kernel_traitsILi96ELi64ELi128ELi8ELi2ELi4ELi4ELb1ELb0EN7cutlass6half_tE19Flash_kernel_traitsILi96ELi64ELi128ELi8ES3_EELb0ELb0ELb0ELb0ELb1ELb1ELb1EEEvNS_16Flash_bwd_paramsE --------------------------
	.section	.nv.shared._ZN5flash44flash_bwd_dq_dk_dv_loop_seqk_parallel_kernelI23Flash_bwd_kernel_traitsILi96ELi64ELi128ELi8ELi2ELi4ELi4ELb1ELb0EN7cutlass6half_tE19Flash_kernel_traitsILi96ELi64ELi128ELi8ES3_EELb0ELb0ELb0ELb0ELb1ELb1ELb1EEEvNS_16Flash_bwd_paramsE,"aw",@nobits
	.sectionflags	@""
	.align	16


//--------------------- .nv.shared._ZN5flash44flash_bwd_dq_dk_dv_loop_seqk_parallel_kernelI23Flash_bwd_kernel_traitsILi96ELi64ELi128ELi8ELi2ELi4ELi4ELb1ELb0EN7cutlass6half_tE19Flash_kernel_traitsILi96ELi64ELi128ELi8ES3_EELb1ELb0ELb0ELb1ELb0ELb0ELb0EEEvNS_16Flash_bwd_paramsE --------------------------
	.section	.nv.shared._ZN5flash44flash_bwd_dq_dk_dv_loop_seqk_parallel_kernelI23Flash_bwd_kernel_traitsILi96ELi64ELi128ELi8ELi2ELi4ELi4ELb1ELb0EN7cutlass6half_tE19Flash_kernel_traitsILi96ELi64ELi128ELi8ES3_EELb1ELb0ELb0ELb1ELb0ELb0ELb0EEEvNS_16Flash_bwd_paramsE,"aw",@nobits
	.sectionflags	@""
	.align	16


//--------------------- .nv.shared._ZN5flash44flash_bwd_dq_dk_dv_loop_seqk_parallel_kernelI23Flash_bwd_kernel_traitsILi96ELi64ELi128ELi8ELi2ELi4ELi4ELb1ELb0EN7cutlass6half_tE19Flash_kernel_traitsILi96ELi64ELi128ELi8ES3_EELb0ELb0ELb0ELb1ELb0ELb0ELb1EEEvNS_16Flash_bwd_paramsE --------------------------
	.section	.nv.shared._ZN5flash44flash_bwd_dq_dk_dv_loop_seqk_parallel_kernelI23Flash_bwd_kernel_traitsILi96ELi64ELi128ELi8ELi2ELi4ELi4ELb1ELb0EN7cutlass6half_tE19Flash_kernel_traitsILi96ELi64ELi128ELi8ES3_EELb0ELb0ELb0ELb1ELb0ELb0ELb1EEEvNS_16Flash_bwd_paramsE,"aw",@nobits
	.sectionflags	@""
	.align	16


//--------------------- .nv.shared._ZN5flash44flash_bwd_dq_dk_dv_loop_seqk_parallel_kernelI23Flash_bwd_kernel_traitsILi96ELi64ELi128ELi8ELi2ELi4ELi4ELb1ELb0EN7cutlass6half_tE19Flash_kernel_traitsILi96ELi64ELi128ELi8ES3_EELb1ELb0ELb1ELb0ELb0ELb1ELb0EEEvNS_16Flash_bwd_paramsE --------------------------
	.section	.nv.shared._ZN5flash44flash_bwd_dq_dk_dv_loop_seqk_parallel_kernelI23Flash_bwd_kernel_traitsILi96ELi64ELi128ELi8ELi2ELi4ELi4ELb1ELb0EN7cutlass6half_tE19Flash_kernel_traitsILi96ELi64ELi128ELi8ES3_EELb1ELb0ELb1ELb0ELb0ELb1ELb0EEEvNS_16Flash_bwd_paramsE,"aw",@nobits
	.sectionflags	@""
	.align	16


//--------------------- .nv.shared._ZN5flash44flash_bwd_dq_dk_dv_loop_seqk_parallel_kernelI23Flash_bwd_kernel_traitsILi96ELi64ELi128ELi8ELi2ELi4ELi4ELb1ELb0EN7cutlass6half_tE19Flash_kernel_traitsILi96ELi64ELi128ELi8ES3_EELb0ELb0ELb1ELb0ELb0ELb1ELb1EEEvNS_16Flash_bwd_paramsE --------------------------
	.section	.nv.shared._ZN5flash44flash_bwd_dq_dk_dv_loop_seqk_parallel_kernelI23Flash_bwd_kernel_traitsILi96ELi64ELi128ELi8ELi2ELi4ELi4ELb1ELb0EN7cutlass6half_tE19Flash_kernel_traitsILi96ELi64ELi128ELi8ES3_EELb0ELb0ELb1ELb0ELb0ELb1ELb1EEEvNS_16Flash_bwd_paramsE,"aw",@nobits
	.sectionflags	@""
	.align	16


//--------------------- .nv.shared._ZN5flash44flash_bwd_dq_dk_dv_loop_seqk_parallel_kernelI23Flash_bwd_kernel_traitsILi96ELi64ELi128ELi8ELi2ELi4ELi4ELb1ELb0EN7cutlass6half_tE19Flash_kernel_traitsILi96ELi64ELi128ELi8ES3_EELb1ELb0ELb1ELb1ELb0ELb0ELb0EEEvNS_16Flash_bwd_paramsE --------------------------
	.section	.nv.shared._ZN5flash44flash_bwd_dq_dk_dv_loop_seqk_parallel_kernelI23Flash_bwd_kernel_traitsILi96ELi64ELi128ELi8ELi2ELi4ELi4ELb1ELb0EN7cutlass6half_tE19Flash_kernel_traitsILi96ELi64ELi128ELi8ES3_EELb1ELb0ELb1ELb1ELb0ELb0ELb0EEEvNS_16Flash_bwd_paramsE,"aw",@nobits
	.sectionflags	@""
	.align	16


//--------------------- .nv.shared._ZN5flash44flash_bwd_dq_dk_dv_loop_seqk_parallel_kernelI23Flash_bwd_kernel_traitsILi96ELi64ELi128ELi8ELi2ELi4ELi4ELb1ELb0EN7cutlass6half_tE19Flash_kernel_traitsILi96ELi64ELi128ELi8ES3_EELb0ELb0ELb1ELb1ELb0ELb0ELb1EEEvNS_16Flash_bwd_paramsE --------------------------
	.section	.nv.shared._ZN5flash44flash_bwd_dq_dk_dv_loop_seqk_parallel_kernelI23Flash_bwd_kernel_traitsILi96ELi64ELi128ELi8ELi2ELi4ELi4ELb1ELb0EN7cutlass6half_tE19Flash_kernel_traitsILi96ELi64ELi128ELi8ES3_EELb0ELb0ELb1ELb1ELb0ELb0ELb1EEEvNS_16Flash_bwd_paramsE,"aw",@nobits
	.sectionflags	@""
	.align	16


//--------------------- .nv.shared._ZN5flash25flash_bwd_dot_do_o_kernelILb0E23Flash_bwd_kernel_traitsILi96ELi64ELi128ELi8ELi2ELi4ELi4ELb1ELb0EN7cutlass6half_tE19Flash_kernel_traitsILi96ELi64ELi128ELi8ES3_EEEEvNS_16Flash_bwd_paramsE --------------------------
	.section	.nv.shared._ZN5flash25flash_bwd_dot_do_o_kernelILb0E23Flash_bwd_kernel_traitsILi96ELi64ELi128ELi8ELi2ELi4ELi4ELb1ELb0EN7cutlass6half_tE19Flash_kernel_traitsILi96ELi64ELi128ELi8ES3_EEEEvNS_16Flash_bwd_paramsE,"aw",@nobits
	.sectionflags	@""
	.align	16


//--------------------- .nv.shared._ZN5flash25flash_bwd_dot_do_o_kernelILb1E23Flash_bwd_kernel_traitsILi96ELi64ELi128ELi8ELi2ELi4ELi4ELb1ELb0EN7cutlass6half_tE19Flash_kernel_traitsILi96ELi64ELi128ELi8ES3_EEEEvNS_16Flash_bwd_paramsE --------------------------
	.section	.nv.shared._ZN5flash25flash_bwd_dot_do_o_kernelILb1E23Flash_bwd_kernel_traitsILi96ELi64ELi128ELi8ELi2ELi4ELi4ELb1ELb0EN7cutlass6half_tE19Flash_kernel_traitsILi96ELi64ELi128ELi8ES3_EEEEvNS_16Flash_bwd_paramsE,"aw",@nobits
	.sectionflags	@""
	.align	16


//--------------------- .nv.shared._ZN5flash27flash_bwd_convert_dq_kernelI23Flash_bwd_kernel_traitsILi96ELi64ELi128ELi8ELi2ELi4ELi4ELb0ELb0EN7cutlass6half_tE19Flash_kernel_traitsILi96ELi64ELi128ELi8ES3_EEEEvNS_16Flash_bwd_paramsEi --------------------------
	.section	.nv.shared._ZN5flash27flash_bwd_convert_dq_kernelI23Flash_bwd_kernel_traitsILi96ELi64ELi128ELi8ELi2ELi4ELi4ELb0ELb0EN7cutlass6half_tE19Flash_kernel_traitsILi96ELi64ELi128ELi8ES3_EEEEvNS_16Flash_bwd_paramsEi,"aw",@nobits
	.sectionflags	@""
	.align	16


//--------------------- .nv.shared._ZN5flash44flash_bwd_dq_dk_dv_loop_seqk_parallel_kernelI23Flash_bwd_kernel_traitsILi96ELi64ELi128ELi8ELi2ELi4ELi4ELb0ELb0EN7cutlass6half_tE19Flash_kernel_traitsILi96ELi64ELi128ELi8ES3_EELb1ELb0ELb0ELb0ELb0ELb1ELb0EEEvNS_16Flash_bwd_paramsE --------------------------
	.section	.nv.shared._ZN5flash44flash_bwd_dq_dk_dv_loop_seqk_parallel_kernelI23Flash_bwd_kernel_traitsILi96ELi64ELi128ELi8ELi2ELi4ELi4ELb0ELb0EN7cutlass6half_tE19Flash_kernel_traitsILi96ELi64ELi128ELi8ES3_EELb1ELb0ELb0ELb0ELb0ELb1ELb0EEEvNS_16Flash_bwd_paramsE,"aw",@nobits
	.sectionflags	@""
	.align	16


//--------------------- .nv.shared._ZN5flash44flash_bwd_dq_dk_dv_loop_seqk_parallel_kernelI23Flash_bwd_kernel_traitsILi96ELi64ELi128ELi8ELi2ELi4ELi4ELb0ELb0EN7cutlass6half_tE19Flash_kernel_traitsILi96ELi64ELi128ELi8ES3_EELb0ELb0ELb0ELb0ELb0ELb1ELb1EEEvNS_16Flash_bwd_paramsE --------------------------
	.section	.nv.shared._ZN5flash44flash_bwd_dq_dk_dv_loop_seqk_parallel_kernelI23Flash_bwd_kernel_traitsILi96ELi64ELi128ELi8ELi2ELi4ELi4ELb0ELb0EN7cutlass6half_tE19Flash_kernel_traitsILi96ELi64ELi128ELi8ES3_EELb0ELb0ELb0ELb0ELb0ELb1ELb1EEEvNS_16Flash_bwd_paramsE,"aw",@nobits
	.sectionflags	@""
	.align	16


//--------------------- .nv.shared._ZN5flash44flash_bwd_dq_dk_dv_loop_seqk_parallel_kernelI23Flash_bwd_kernel_traitsILi96ELi64ELi128ELi8ELi2ELi4ELi4ELb0ELb0EN7cutlass6half_tE19Flash_kernel_traitsILi96ELi64ELi128ELi8ES3_EELb1ELb0ELb0ELb0ELb0ELb0ELb0EEEvNS_16Flash_bwd_paramsE --------------------------
	.section	.nv.shared._ZN5flash44flash_bwd_dq_dk_dv_loop_seqk_parallel_kernelI23Flash_bwd_kernel_traitsILi96ELi64ELi128ELi8ELi2ELi4ELi4ELb0ELb0EN7cutlass6half_tE19Flash_kernel_traitsILi96ELi64ELi128ELi8ES3_EELb1ELb0ELb0ELb0ELb0ELb0ELb0EEEvNS_16Flash_bwd_paramsE,"aw",@nobits
	.sectionflags	@""
	.align	16


//--------------------- .nv.shared._ZN5flash44flash_bwd_dq_dk_dv_loop_seqk_parallel_kernelI23Flash_bwd_kernel_traitsILi96ELi64ELi128ELi8ELi2ELi4ELi4ELb0ELb0EN7cutlass6half_tE19Flash_kernel_traitsILi96ELi64ELi128ELi8ES3_EELb0ELb0ELb0ELb0ELb0ELb0ELb1EEEvNS_16Flash_bwd_paramsE --------------------------
	.section	.nv.shared._ZN5flash44flash_bwd_dq_dk_dv_loop_seqk_parallel_kernelI23Flash_bwd_kernel_traitsILi96ELi64ELi128ELi8ELi2ELi4ELi4ELb0ELb0EN7cutlass6half_tE19Flash_kernel_traitsILi96ELi64ELi128ELi8ES3_EELb0ELb0ELb0ELb0ELb0ELb0ELb1EEEvNS_16Flash_bwd_paramsE,"aw",@nobits
	.sectionflags	@""
	.align	16


//--------------------- .nv.shared._ZN5flash44flash_bwd_dq_dk_dv_loop_seqk_parallel_kernelI23Flash_bwd_kernel_traitsILi96ELi64ELi128ELi8ELi2ELi4ELi4ELb0ELb0EN7cutlass6half_tE19Flash_kernel_traitsILi96ELi64ELi128ELi8ES3_EELb1ELb0ELb1ELb0ELb0ELb0ELb0EEEvNS_16Flash_bwd_paramsE --------------------------
	.section	.nv.shared._ZN5flash44flash_bwd_dq_dk_dv_loop_seqk_parallel_kernelI23Flash_bwd_kernel_traitsILi96ELi64ELi128ELi8ELi2ELi4ELi4ELb0ELb0EN7cutlass6half_tE19Flash_kernel_traitsILi96ELi64ELi128ELi8ES3_EELb1ELb0ELb1ELb0ELb0ELb0ELb0EEEvNS_16Flash_bwd_paramsE,"aw",@nobits
	.sectionflags	@""
	.align	16


//--------------------- .nv.shared._ZN5flash44flash_bwd_dq_dk_dv_loop_seqk_parallel_kernelI23Flash_bwd_kernel_traitsILi96ELi64ELi128ELi8ELi2ELi4ELi4ELb0ELb0EN7cutlass6half_tE19Flash_kernel_traitsILi96ELi64ELi128ELi8ES3_EELb0ELb0ELb1ELb0ELb0ELb0ELb1EEEvNS_16Flash_bwd_paramsE --------------------------
	.section	.nv.shared._ZN5flash44flash_bwd_dq_dk_dv_loop_seqk_parallel_kernelI23Flash_bwd_kernel_traitsILi96ELi64ELi128ELi8ELi2ELi4ELi4ELb0ELb0EN7cutlass6half_tE19Flash_kernel_traitsILi96ELi64ELi128ELi8ES3_EELb0ELb0ELb1ELb0ELb0ELb0ELb1EEEvNS_16Flash_bwd_paramsE,"aw",@nobits
	.sectionflags	@""
	.align	16


//--------------------- .nv.shared._ZN5flash44flash_bwd_dq_dk_dv_loop_seqk_parallel_kernelI23Flash_bwd_kernel_traitsILi96ELi64ELi128ELi8ELi2ELi4ELi4ELb0ELb0EN7cutlass6half_tE19Flash_kernel_traitsILi96ELi64ELi128ELi8ES3_EELb1ELb0ELb0ELb0ELb1ELb1ELb0EEEvNS_16Flash_bwd_paramsE --------------------------
	.section	.nv.shared._ZN5flash44flash_bwd_dq_dk_dv_loop_seqk_parallel_kernelI23Flash_bwd_kernel_traitsILi96ELi64ELi128ELi8ELi2ELi4ELi4ELb0ELb0EN7cutlass6half_tE19Flash_kernel_traitsILi96ELi64ELi128ELi8ES3_EELb1ELb0ELb0ELb0ELb1ELb1ELb0EEEvNS_16Flash_bwd_paramsE,"aw",@nobits
	.sectionflags	@""
	.align	16


//--------------------- .nv.shared._ZN5flash44flash_bwd_dq_dk_dv_loop_seqk_parallel_kernelI23Flash_bwd_kernel_traitsILi96ELi64ELi128ELi8ELi2ELi4ELi4ELb0ELb0EN7cutlass6half_tE19Flash_kernel_traitsILi96ELi64ELi128ELi8ES3_EELb0ELb0ELb0ELb0ELb1ELb1ELb1EEEvNS_16Flash_bwd_paramsE --------------------------
	.section	.nv.shared._ZN5flash44flash_bwd_dq_dk_dv_loop_seqk_parallel_kernelI23Flash_bwd_kernel_traitsILi96ELi64ELi128ELi8ELi2ELi4ELi4ELb0ELb0EN7cutlass6half_tE19Flash_kernel_traitsILi96ELi64ELi128ELi8ES3_EELb0ELb0ELb0ELb0ELb1ELb1ELb1EEEvNS_16Flash_bwd_paramsE,"aw",@nobits
	.sectionflags	@""
	.align	16


//--------------------- .nv.shared._ZN5flash44flash_bwd_dq_dk_dv_loop_seqk_parallel_kernelI23Flash_bwd_kernel_traitsILi96ELi64ELi128ELi8ELi2ELi4ELi4ELb0ELb0EN7cutlass6half_tE19Flash_kernel_traitsILi96ELi64ELi128ELi8ES3_EELb1ELb0ELb0ELb1ELb0ELb0ELb0EEEvNS_16Flash_bwd_paramsE --------------------------
	.section	.nv.shared._ZN5flash44flash_bwd_dq_dk_dv_loop_seqk_parallel_kernelI23Flash_bwd_kernel_traitsILi96ELi64ELi128ELi8ELi2ELi4ELi4ELb0ELb0EN7cutlass6half_tE19Flash_kernel_traitsILi96ELi64ELi128ELi8ES3_EELb1ELb0ELb0ELb1ELb0ELb0ELb0EEEvNS_16Flash_bwd_paramsE,"aw",@nobits
	.sectionflags	@""
	.align	16


//--------------------- .nv.shared._ZN5flash44flash_bwd_dq_dk_dv_loop_seqk_parallel_kernelI23Flash_bwd_kernel_traitsILi96ELi64ELi128ELi8ELi2ELi4ELi4ELb0ELb0EN7cutlass6half_tE19Flash_kernel_traitsILi96ELi64ELi128ELi8ES3_EELb0ELb0ELb0ELb1ELb0ELb0ELb1EEEvNS_16Flash_bwd_paramsE --------------------------
	.section	.nv.shared._ZN5flash44flash_bwd_dq_dk_dv_loop_seqk_parallel_kernelI23Flash_bwd_kernel_traitsILi96ELi64ELi128ELi8ELi2ELi4ELi4ELb0ELb0EN7cutlass6half_tE19Flash_kernel_traitsILi96ELi64ELi128ELi8ES3_EELb0ELb0ELb0ELb1ELb0ELb0ELb1EEEvNS_16Flash_bwd_paramsE,"aw",@nobits
	.sectionflags	@""
	.align	16


//--------------------- .nv.shared._ZN5flash44flash_bwd_dq_dk_dv_loop_seqk_parallel_kernelI23Flash_bwd_kernel_traitsILi96ELi64ELi128ELi8ELi2ELi4ELi4ELb0ELb0EN7cutlass6half_tE19Flash_kernel_traitsILi96ELi64ELi128ELi8ES3_EELb1ELb0ELb1ELb0ELb0ELb1ELb0EEEvNS_16Flash_bwd_paramsE --------------------------
	.section	.nv.shared._ZN5flash44flash_bwd_dq_dk_dv_loop_seqk_parallel_kernelI23Flash_bwd_kernel_traitsILi96ELi64ELi128ELi8ELi2ELi4ELi4ELb0ELb0EN7cutlass6half_tE19Flash_kernel_traitsILi96ELi64ELi128ELi8ES3_EELb1ELb0ELb1ELb0ELb0ELb1ELb0EEEvNS_16Flash_bwd_paramsE,"aw",@nobits
	.sectionflags	@""
	.align	16


//--------------------- .nv.shared._ZN5flash44flash_bwd_dq_dk_dv_loop_seqk_parallel_kernelI23Flash_bwd_kernel_traitsILi96ELi64ELi128ELi8ELi2ELi4ELi4ELb0ELb0EN7cutlass6half_tE19Flash_kernel_traitsILi96ELi64ELi128ELi8ES3_EELb0ELb0ELb1ELb0ELb0ELb1ELb1EEEvNS_16Flash_bwd_paramsE --------------------------
	.section	.nv.shared._ZN5flash44flash_bwd_dq_dk_dv_loop_seqk_parallel_kernelI23Flash_bwd_kernel_traitsILi96ELi64ELi128ELi8ELi2ELi4ELi4ELb0ELb0EN7cutlass6half_tE19Flash_kernel_traitsILi96ELi64ELi128ELi8ES3_EELb0ELb0ELb1ELb0ELb0ELb1ELb1EEEvNS_16Flash_bwd_paramsE,"aw",@nobits
	.sectionflags	@""
	.align	16


//--------------------- .nv.shared._ZN5flash44flash_bwd_dq_dk_dv_loop_seqk_parallel_kernelI23Flash_bwd_kernel_traitsILi96ELi64ELi128ELi8ELi2ELi4ELi4ELb0ELb0EN7cutlass6half_tE19Flash_kernel_traitsILi96ELi64ELi128ELi8ES3_EELb1ELb0ELb1ELb1ELb0ELb0ELb0EEEvNS_16Flash_bwd_paramsE --------------------------
	.section	.nv.shared._ZN5flash44flash_bwd_dq_dk_dv_loop_seqk_parallel_kernelI23Flash_bwd_kernel_traitsILi96ELi64ELi128ELi8ELi2ELi4ELi4ELb0ELb0EN7cutlass6half_tE19Flash_kernel_traitsILi96ELi64ELi128ELi8ES3_EELb1ELb0ELb1ELb1ELb0ELb0ELb0EEEvNS_16Flash_bwd_paramsE,"aw",@nobits
	.sectionflags	@""
	.align	16


//--------------------- .nv.shared._ZN5flash44flash_bwd_dq_dk_dv_loop_seqk_parallel_kernelI23Flash_bwd_kernel_traitsILi96ELi64ELi128ELi8ELi2ELi4ELi4ELb0ELb0EN7cutlass6half_tE19Flash_kernel_traitsILi96ELi64ELi128ELi8ES3_EELb0ELb0ELb1ELb1ELb0ELb0ELb1EEEvNS_16Flash_bwd_paramsE --------------------------
	.section	.nv.shared._ZN5flash44flash_bwd_dq_dk_dv_loop_seqk_parallel_kernelI23Flash_bwd_kernel_traitsILi96ELi64ELi128ELi8ELi2ELi4ELi4ELb0ELb0EN7cutlass6half_tE19Flash_kernel_traitsILi96ELi64ELi128ELi8ES3_EELb0ELb0ELb1ELb1ELb0ELb0ELb1EEEvNS_16Flash_bwd_paramsE,"aw",@nobits
	.sectionflags	@""
	.align	16


//--------------------- .nv.shared._ZN5flash25flash_bwd_dot_do_o_kernelILb0E23Flash_bwd_kernel_traitsILi96ELi64ELi128ELi8ELi2ELi4ELi4ELb0ELb0EN7cutlass6half_tE19Flash_kernel_traitsILi96ELi64ELi128ELi8ES3_EEEEvNS_16Flash_bwd_paramsE --------------------------
	.section	.nv.shared._ZN5flash25flash_bwd_dot_do_o_kernelILb0E23Flash_bwd_kernel_traitsILi96ELi64ELi128ELi8ELi2ELi4ELi4ELb0ELb0EN7cutlass6half_tE19Flash_kernel_traitsILi96ELi64ELi128ELi8ES3_EEEEvNS_16Flash_bwd_paramsE,"aw",@nobits
	.sectionflags	@""
	.align	16


//--------------------- .nv.shared._ZN5flash25flash_bwd_dot_do_o_kernelILb1E23Flash_bwd_kernel_traitsILi96ELi64ELi128ELi8ELi2ELi4ELi4ELb0ELb0EN7cutlass6half_tE19Flash_kernel_traitsILi96ELi64ELi128ELi8ES3_EEEEvNS_16Flash_bwd_paramsE --------------------------
	.section	.nv.shared._ZN5flash25flash_bwd_dot_do_o_kernelILb1E23Flash_bwd_kernel_traitsILi96ELi64ELi128ELi8ELi2ELi4ELi4ELb0ELb0EN7cutlass6half_tE19Flash_kernel_traitsILi96ELi64ELi128ELi8ES3_EEEEvNS_16Flash_bwd_paramsE,"aw",@nobits
	.sectionflags	@""
	.align	16
